	.target	sm_80

	.elftype	@"ET_EXEC"


//--------------------- .note.nv.tkinfo           --------------------------
	.section	.note.nv.tkinfo,"",@"SHT_NOTE"
	.sectionflags	@"SHF_NOTE_NV_TKINFO"
	.tkinfo
        /*0018*/ 	.word	0x00000002
        /*0030*/ 	.string	""
        /*0030*/ 	.string	"ptxas"
        /*0030*/ 	.string	"Cuda compilation tools, release 13.0, V13.0.88"
        /*0030*/ 	.string	"Build cuda_13.0.r13.0/compiler.36424714_0"
        /*0030*/ 	.string	"-v  -suppress-debug-info  -lineinfo  -arch sm_80 "



//--------------------- .note.nv.cuinfo           --------------------------
	.section	.note.nv.cuinfo,"",@"SHT_NOTE"
	.sectionflags	@"SHF_NOTE_NV_CUINFO"
        /*0018*/ 	.short	0x0002
        /*001a*/ 	.short	0x0050
        /*001c*/ 	.short	0x0082
	.zero		2


//--------------------- .nv.info                  --------------------------
	.section	.nv.info,"",@"SHT_CUDA_INFO"
	.align	4


	//----- nvinfo : EIATTR_REGCOUNT
	.align		4
        /*0000*/ 	.byte	0x04, 0x2f
        /*0002*/ 	.short	(.L_1 - .L_0)
	.align		4
.L_0:
        /*0004*/ 	.word	index@(matmul_kernel)
        /*0008*/ 	.word	0x000000ff


	//----- nvinfo : EIATTR_FRAME_SIZE
	.align		4
.L_1:
        /*000c*/ 	.byte	0x04, 0x11
        /*000e*/ 	.short	(.L_3 - .L_2)
	.align		4
.L_2:
        /*0010*/ 	.word	index@(matmul_kernel)
        /*0014*/ 	.word	0x0000ad10


	//----- nvinfo : EIATTR_MIN_STACK_SIZE
	.align		4
.L_3:
        /*0018*/ 	.byte	0x04, 0x12
        /*001a*/ 	.short	(.L_5 - .L_4)
	.align		4
.L_4:
        /*001c*/ 	.word	index@(matmul_kernel)
        /*0020*/ 	.word	0x0000ad10
.L_5:


//--------------------- .nv.info.matmul_kernel    --------------------------
	.section	.nv.info.matmul_kernel,"",@"SHT_CUDA_INFO"
	.sectionflags	@""
	.align	4


	//----- nvinfo : EIATTR_CUDA_API_VERSION
	.align		4
        /*0000*/ 	.byte	0x04, 0x37
        /*0002*/ 	.short	(.L_7 - .L_6)
.L_6:
        /*0004*/ 	.word	0x00000082


	//----- nvinfo : EIATTR_SW2861232_WAR
	.align		4
.L_7:
        /*0008*/ 	.byte	0x01, 0x35
	.zero		2


	//----- nvinfo : EIATTR_PARAM_CBANK
	.align		4
        /*000c*/ 	.byte	0x04, 0x0a
        /*000e*/ 	.short	(.L_9 - .L_8)
	.align		4
.L_8:
        /*0010*/ 	.word	index@(.nv.constant0.matmul_kernel)
        /*0014*/ 	.short	0x0160
        /*0016*/ 	.short	0x0050


	//----- nvinfo : EIATTR_CBANK_PARAM_SIZE
	.align		4
.L_9:
        /*0018*/ 	.byte	0x03, 0x19
        /*001a*/ 	.short	0x0050


	//----- nvinfo : EIATTR_KPARAM_INFO
	.align		4
        /*001c*/ 	.byte	0x04, 0x17
        /*001e*/ 	.short	(.L_11 - .L_10)
.L_10:
        /*0020*/ 	.word	0x00000000
        /*0024*/ 	.short	0x000d
        /*0026*/ 	.short	0x0048
        /*0028*/ 	.byte	0x00, 0xf4, 0x21, 0x00


	//----- nvinfo : EIATTR_KPARAM_INFO
	.align		4
.L_11:
        /*002c*/ 	.byte	0x04, 0x17
        /*002e*/ 	.short	(.L_13 - .L_12)
.L_12:
        /*0030*/ 	.word	0x00000000
        /*0034*/ 	.short	0x000c
        /*0036*/ 	.short	0x0040
        /*0038*/ 	.byte	0x00, 0xf4, 0x21, 0x00


	//----- nvinfo : EIATTR_KPARAM_INFO
	.align		4
.L_13:
        /*003c*/ 	.byte	0x04, 0x17
        /*003e*/ 	.short	(.L_15 - .L_14)
.L_14:
        /*0040*/ 	.word	0x00000000
        /*0044*/ 	.short	0x000b
        /*0046*/ 	.short	0x0038
        /*0048*/ 	.byte	0x00, 0xf0, 0x11, 0x00


	//----- nvinfo : EIATTR_KPARAM_INFO
	.align		4
.L_15:
        /*004c*/ 	.byte	0x04, 0x17
        /*004e*/ 	.short	(.L_17 - .L_16)
.L_16:
        /*0050*/ 	.word	0x00000000
        /*0054*/ 	.short	0x000a
        /*0056*/ 	.short	0x0034
        /*0058*/ 	.byte	0x00, 0xf0, 0x11, 0x00


	//----- nvinfo : EIATTR_KPARAM_INFO
	.align		4
.L_17:
        /*005c*/ 	.byte	0x04, 0x17
        /*005e*/ 	.short	(.L_19 - .L_18)
.L_18:
        /*0060*/ 	.word	0x00000000
        /*0064*/ 	.short	0x0009
        /*0066*/ 	.short	0x0030
        /*0068*/ 	.byte	0x00, 0xf0, 0x11, 0x00


	//----- nvinfo : EIATTR_KPARAM_INFO
	.align		4
.L_19:
        /*006c*/ 	.byte	0x04, 0x17
        /*006e*/ 	.short	(.L_21 - .L_20)
.L_20:
        /*0070*/ 	.word	0x00000000
        /*0074*/ 	.short	0x0008
        /*0076*/ 	.short	0x002c
        /*0078*/ 	.byte	0x00, 0xf0, 0x11, 0x00


	//----- nvinfo : EIATTR_KPARAM_INFO
	.align		4
.L_21:
        /*007c*/ 	.byte	0x04, 0x17
        /*007e*/ 	.short	(.L_23 - .L_22)
.L_22:
        /*0080*/ 	.word	0x00000000
        /*0084*/ 	.short	0x0007
        /*0086*/ 	.short	0x0028
        /*0088*/ 	.byte	0x00, 0xf0, 0x11, 0x00


	//----- nvinfo : EIATTR_KPARAM_INFO
	.align		4
.L_23:
        /*008c*/ 	.byte	0x04, 0x17
        /*008e*/ 	.short	(.L_25 - .L_24)
.L_24:
        /*0090*/ 	.word	0x00000000
        /*0094*/ 	.short	0x0006
        /*0096*/ 	.short	0x0024
        /*0098*/ 	.byte	0x00, 0xf0, 0x11, 0x00


	//----- nvinfo : EIATTR_KPARAM_INFO
	.align		4
.L_25:
        /*009c*/ 	.byte	0x04, 0x17
        /*009e*/ 	.short	(.L_27 - .L_26)
.L_26:
        /*00a0*/ 	.word	0x00000000
        /*00a4*/ 	.short	0x0005
        /*00a6*/ 	.short	0x0020
        /*00a8*/ 	.byte	0x00, 0xf0, 0x11, 0x00


	//----- nvinfo : EIATTR_KPARAM_INFO
	.align		4
.L_27:
        /*00ac*/ 	.byte	0x04, 0x17
        /*00ae*/ 	.short	(.L_29 - .L_28)
.L_28:
        /*00b0*/ 	.word	0x00000000
        /*00b4*/ 	.short	0x0004
        /*00b6*/ 	.short	0x001c
        /*00b8*/ 	.byte	0x00, 0xf0, 0x11, 0x00


	//----- nvinfo : EIATTR_KPARAM_INFO
	.align		4
.L_29:
        /*00bc*/ 	.byte	0x04, 0x17
        /*00be*/ 	.short	(.L_31 - .L_30)
.L_30:
        /*00c0*/ 	.word	0x00000000
        /*00c4*/ 	.short	0x0003
        /*00c6*/ 	.short	0x0018
        /*00c8*/ 	.byte	0x00, 0xf0, 0x11, 0x00


	//----- nvinfo : EIATTR_KPARAM_INFO
	.align		4
.L_31:
        /*00cc*/ 	.byte	0x04, 0x17
        /*00ce*/ 	.short	(.L_33 - .L_32)
.L_32:
        /*00d0*/ 	.word	0x00000000
        /*00d4*/ 	.short	0x0002
        /*00d6*/ 	.short	0x0010
        /*00d8*/ 	.byte	0x00, 0xf4, 0x21, 0x00


	//----- nvinfo : EIATTR_KPARAM_INFO
	.align		4
.L_33:
        /*00dc*/ 	.byte	0x04, 0x17
        /*00de*/ 	.short	(.L_35 - .L_34)
.L_34:
        /*00e0*/ 	.word	0x00000000
        /*00e4*/ 	.short	0x0001
        /*00e6*/ 	.short	0x0008
        /*00e8*/ 	.byte	0x00, 0xf4, 0x21, 0x00


	//----- nvinfo : EIATTR_KPARAM_INFO
	.align		4
.L_35:
        /*00ec*/ 	.byte	0x04, 0x17
        /*00ee*/ 	.short	(.L_37 - .L_36)
.L_36:
        /*00f0*/ 	.word	0x00000000
        /*00f4*/ 	.short	0x0000
        /*00f6*/ 	.short	0x0000
        /*00f8*/ 	.byte	0x00, 0xf4, 0x21, 0x00


	//----- nvinfo : EIATTR_MAXREG_COUNT
	.align		4
.L_37:
        /*00fc*/ 	.byte	0x03, 0x1b
        /*00fe*/ 	.short	0x00ff


	//----- nvinfo : EIATTR_NUM_BARRIERS
	.align		4
        /*0100*/ 	.byte	0x02, 0x4c
        /*0102*/ 	.byte	0x01
	.zero		1


	//----- nvinfo : EIATTR_ANNOTATIONS
	.align		4
        /*0104*/ 	.byte	0x04, 0x55
        /*0106*/ 	.short	(.L_39 - .L_38)


	//   ....[0]....
.L_38:
        /*0108*/ 	.word	0x00000001
        /*010c*/ 	.byte	0x80, 0x05, 0x00, 0x00, 0x01, 0x00, 0x00, 0x00, 0x40, 0x06, 0x00, 0x00, 0x01, 0x00, 0x00, 0x00
        /* <DEDUP_REMOVED lines=1128> */
        /*479c*/ 	.byte	0x40, 0x0e, 0x02, 0x00


	//----- nvinfo : EIATTR_MERCURY_ISA_VERSION
	.align		4
.L_39:
        /*47a0*/ 	.byte	0x03, 0x5f
        /*47a2*/ 	.short	0x0000


	//----- nvinfo : EIATTR_EXIT_INSTR_OFFSETS
	.align		4
        /*47a4*/ 	.byte	0x04, 0x1c
        /*47a6*/ 	.short	(.L_41 - .L_40)


	//   ....[0]....
.L_40:
        /*47a8*/ 	.word	0x001ba6c0


	//   ....[1]....
        /*47ac*/ 	.word	0x001ba6e0


	//----- nvinfo : EIATTR_REQNTID
	.align		4
.L_41:
        /*47b0*/ 	.byte	0x04, 0x10
        /*47b2*/ 	.short	(.L_43 - .L_42)
.L_42:
        /*47b4*/ 	.word	0x00000040
        /*47b8*/ 	.word	0x00000001
        /*47bc*/ 	.word	0x00000001
.L_43:


//--------------------- .nv.callgraph             --------------------------
	.section	.nv.callgraph,"",@"SHT_CUDA_CALLGRAPH"
	.align	4
	.sectionentsize	8
	.align		4
        /*0000*/ 	.word	0x00000000
	.align		4
        /*0004*/ 	.word	0xffffffff
	.align		4
        /*0008*/ 	.word	0x00000000
	.align		4
        /*000c*/ 	.word	0xfffffffe
	.align		4
        /*0010*/ 	.word	0x00000000
	.align		4
        /*0014*/ 	.word	0xfffffffd
	.align		4
        /*0018*/ 	.word	0x00000000
	.align		4
        /*001c*/ 	.word	0xfffffffc


//--------------------- .nv.rel.action            --------------------------
	.section	.nv.rel.action,"",@"SHT_CUDA_RELOCINFO"
	.align	8
	.sectionentsize	8
        /*0000*/ 	.byte	0x73, 0x00, 0x00, 0x00, 0x00, 0x00, 0x00, 0x00, 0x00, 0x00, 0x00, 0x11, 0x25, 0x00, 0x05, 0x36


//--------------------- .nv.constant0.matmul_kernel --------------------------
	.section	.nv.constant0.matmul_kernel,"a",@progbits
	.sectionflags	@""
	.align	4
.nv.constant0.matmul_kernel:
	.zero		432


//--------------------- .text.matmul_kernel       --------------------------
	.section	.text.matmul_kernel,"ax",@progbits
	.sectioninfo	@"SHI_REGISTERS=255"
	.align	128
        .global         matmul_kernel
        .type           matmul_kernel,@function
        .size           matmul_kernel,(.L_x_3 - matmul_kernel)
        .other          matmul_kernel,@"STO_CUDA_ENTRY STV_DEFAULT"
matmul_kernel:
.text.matmul_kernel:
[----:B------:R-:W-:Y:S02]  /*0000*/  IMAD.MOV.U32 R1, RZ, RZ, c[0x0][0x28] ;  /* 0x00000a00ff017624 */ /* 0x000fe400078e00ff */
[----:B------:R-:W-:Y:S01]  /*0010*/  IMAD.MOV.U32 R0, RZ, RZ, c[0x0][0x17c] ;  /* 0x00005f00ff007624 */ /* 0x000fe200078e00ff */
[----:B------:R-:W1:Y:S01]  /*0020*/  S2R R5, SR_CTAID.X ;  /* 0x0000000000057919 */ /* 0x000e620000002500 */
[----:B------:R-:W-:Y:S02]  /*0030*/  IABS R251, c[0x0][0x17c] ;  /* 0x00005f0000fb7a13 */ /* 0x000fe40000000000 */
[----:B------:R-:W-:Y:S02]  /*0040*/  IADD3 R1, R1, -0xad10, RZ ;  /* 0xffff52f001017810 */ /* 0x000fe40007ffe0ff */
[----:B------:R-:W-:-:S04]  /*0050*/  IADD3 R0, R0, 0x1ff, RZ ;  /* 0x000001ff00007810 */ /* 0x000fc80007ffe0ff */
[----:B------:R-:W-:-:S04]  /*0060*/  SHF.R.S32.HI R3, RZ, 0x1f, R0 ;  /* 0x0000001fff037819 */ /* 0x000fc80000011400 */
[----:B------:R-:W-:-:S04]  /*0070*/  LEA.HI R3, R3, R0, RZ, 0x9 ;  /* 0x0000000003037211 */ /* 0x000fc800078f48ff */
[----:B------:R-:W-:-:S04]  /*0080*/  SHF.R.S32.HI R3, RZ, 0x9, R3 ;  /* 0x00000009ff037819 */ /* 0x000fc80000011403 */
[----:B------:R-:W-:Y:S02]  /*0090*/  SHF.L.U32 R4, R3, 0x3, RZ ;  /* 0x0000000303047819 */ /* 0x000fe400000006ff */
[----:B-1----:R-:W-:Y:S02]  /*00a0*/  IABS R8, R5 ;  /* 0x0000000500087213 */ /* 0x002fe40000000000 */
[-C--:B------:R-:W-:Y:S02]  /*00b0*/  IABS R7, R4.reuse ;  /* 0x0000000400077213 */ /* 0x080fe40000000000 */
[----:B------:R-:W-:Y:S02]  /*00c0*/  IABS R10, R4 ;  /* 0x00000004000a7213 */ /* 0x000fe40000000000 */
[----:B------:R-:W1:Y:S08]  /*00d0*/  I2F.RP R0, R7 ;  /* 0x0000000700007306 */ /* 0x000e700000209400 */
[----:B-1----:R-:W1:Y:S02]  /*00e0*/  MUFU.RCP R0, R0 ;  /* 0x0000000000007308 */ /* 0x002e640000001000 */
[----:B-1----:R-:W-:Y:S01]  /*00f0*/  IADD3 R2, R0, 0xffffffe, RZ ;  /* 0x0ffffffe00027810 */ /* 0x002fe20007ffe0ff */
[----:B------:R-:W-:-:S05]  /*0100*/  IMAD.MOV R0, RZ, RZ, -R10 ;  /* 0x000000ffff007224 */ /* 0x000fca00078e0a0a */
[----:B------:R1:W2:Y:S02]  /*0110*/  F2I.FTZ.U32.TRUNC.NTZ R3, R2 ;  /* 0x0000000200037305 */ /* 0x0002a4000021f000 */
[----:B-1----:R-:W-:Y:S01]  /*0120*/  MOV R2, RZ ;  /* 0x000000ff00027202 */ /* 0x002fe20000000f00 */
[----:B--2---:R-:W-:-:S04]  /*0130*/  IMAD.MOV R6, RZ, RZ, -R3 ;  /* 0x000000ffff067224 */ /* 0x004fc800078e0a03 */
[----:B------:R-:W-:Y:S02]  /*0140*/  IMAD R9, R6, R7, RZ ;  /* 0x0000000706097224 */ /* 0x000fe400078e02ff */
[----:B------:R-:W-:Y:S02]  /*0150*/  IMAD.MOV.U32 R6, RZ, RZ, R8 ;  /* 0x000000ffff067224 */ /* 0x000fe400078e0008 */
[----:B------:R-:W-:-:S06]  /*0160*/  IMAD.HI.U32 R3, R3, R9, R2 ;  /* 0x0000000903037227 */ /* 0x000fcc00078e0002 */
[----:B------:R-:W-:-:S04]  /*0170*/  IMAD.HI.U32 R3, R3, R6, RZ ;  /* 0x0000000603037227 */ /* 0x000fc800078e00ff */
[----:B------:R-:W-:-:S05]  /*0180*/  IMAD R0, R3, R0, R6 ;  /* 0x0000000003007224 */ /* 0x000fca00078e0206 */
[----:B------:R-:W-:-:S13]  /*0190*/  ISETP.GT.U32.AND P1, PT, R7, R0, PT ;  /* 0x000000000700720c */ /* 0x000fda0003f24070 */
[----:B------:R-:W-:Y:S01]  /*01a0*/  @!P1 IMAD.IADD R0, R0, 0x1, -R7 ;  /* 0x0000000100009824 */ /* 0x000fe200078e0a07 */
[----:B------:R-:W-:Y:S02]  /*01b0*/  @!P1 IADD3 R3, R3, 0x1, RZ ;  /* 0x0000000103039810 */ /* 0x000fe40007ffe0ff */
[----:B------:R-:W-:Y:S02]  /*01c0*/  ISETP.NE.AND P1, PT, R4, RZ, PT ;  /* 0x000000ff0400720c */ /* 0x000fe40003f25270 */
[----:B------:R-:W-:Y:S02]  /*01d0*/  ISETP.GE.U32.AND P0, PT, R0, R7, PT ;  /* 0x000000070000720c */ /* 0x000fe40003f06070 */
[----:B------:R-:W-:-:S04]  /*01e0*/  LOP3.LUT R0, R5, R4, RZ, 0x3c, !PT ;  /* 0x0000000405007212 */ /* 0x000fc800078e3cff */
[----:B------:R-:W-:Y:S02]  /*01f0*/  ISETP.GE.AND P2, PT, R0, RZ, PT ;  /* 0x000000ff0000720c */ /* 0x000fe40003f46270 */
[----:B------:R-:W-:-:S04]  /*0200*/  MOV R0, c[0x0][0x178] ;  /* 0x00005e0000007a02 */ /* 0x000fc80000000f00 */
[----:B------:R-:W-:Y:S02]  /*0210*/  IADD3 R0, R0, 0xff, RZ ;  /* 0x000000ff00007810 */ /* 0x000fe40007ffe0ff */
[----:B------:R-:W-:-:S05]  /*0220*/  @P0 IADD3 R3, R3, 0x1, RZ ;  /* 0x0000000103030810 */ /* 0x000fca0007ffe0ff */
[----:B------:R-:W-:Y:S01]  /*0230*/  IMAD.MOV.U32 R2, RZ, RZ, R3 ;  /* 0x000000ffff027224 */ /* 0x000fe200078e0003 */
[----:B------:R-:W-:-:S03]  /*0240*/  SHF.R.S32.HI R3, RZ, 0x1f, R0 ;  /* 0x0000001fff037819 */ /* 0x000fc60000011400 */
[----:B------:R-:W-:Y:S01]  /*0250*/  @!P2 IMAD.MOV R2, RZ, RZ, -R2 ;  /* 0x000000ffff02a224 */ /* 0x000fe200078e0a02 */
[----:B------:R-:W-:Y:S02]  /*0260*/  @!P1 LOP3.LUT R2, RZ, R4, RZ, 0x33, !PT ;  /* 0x00000004ff029212 */ /* 0x000fe400078e33ff */
[----:B------:R-:W-:Y:S02]  /*0270*/  LEA.HI R3, R3, R0, RZ, 0x8 ;  /* 0x0000000003037211 */ /* 0x000fe400078f40ff */
[----:B------:R-:W-:Y:S01]  /*0280*/  SHF.L.U32 R8, R2, 0x3, RZ ;  /* 0x0000000302087819 */ /* 0x000fe200000006ff */
[----:B------:R-:W-:-:S03]  /*0290*/  IMAD.MOV R2, RZ, RZ, -R2 ;  /* 0x000000ffff027224 */ /* 0x000fc600078e0a02 */
[----:B------:R-:W-:Y:S01]  /*02a0*/  LEA.HI.SX32 R3, R3, -R8, 0x18 ;  /* 0x8000000803037211 */ /* 0x000fe200078fc2ff */
[----:B------:R-:W-:Y:S01]  /*02b0*/  IMAD R10, R4, R2, R5 ;  /* 0x00000002040a7224 */ /* 0x000fe200078e0205 */
[----:B------:R-:W-:Y:S02]  /*02c0*/  MOV R2, RZ ;  /* 0x000000ff00027202 */ /* 0x000fe40000000f00 */
[----:B------:R-:W-:Y:S02]  /*02d0*/  IMNMX R9, R3, 0x8, PT ;  /* 0x0000000803097817 */ /* 0x000fe40003800200 */
[----:B------:R-:W-:Y:S02]  /*02e0*/  IABS R4, R10 ;  /* 0x0000000a00047213 */ /* 0x000fe40000000000 */
[----:B------:R-:W-:-:S04]  /*02f0*/  IABS R7, R9 ;  /* 0x0000000900077213 */ /* 0x000fc80000000000 */
[----:B------:R-:W1:Y:S08]  /*0300*/  I2F.RP R0, R7 ;  /* 0x0000000700007306 */ /* 0x000e700000209400 */
[----:B-1----:R-:W1:Y:S02]  /*0310*/  MUFU.RCP R0, R0 ;  /* 0x0000000000007308 */ /* 0x002e640000001000 */
[----:B-1----:R-:W-:-:S06]  /*0320*/  IADD3 R3, R0, 0xffffffe, RZ ;  /* 0x0ffffffe00037810 */ /* 0x002fcc0007ffe0ff */
[----:B------:R-:W1:Y:S02]  /*0330*/  F2I.FTZ.U32.TRUNC.NTZ R3, R3 ;  /* 0x0000000300037305 */ /* 0x000e64000021f000 */
[----:B-1----:R-:W-:-:S04]  /*0340*/  IMAD.MOV R6, RZ, RZ, -R3 ;  /* 0x000000ffff067224 */ /* 0x002fc800078e0a03 */
[----:B------:R-:W-:Y:S01]  /*0350*/  IMAD R5, R6, R7, RZ ;  /* 0x0000000706057224 */ /* 0x000fe200078e02ff */
[----:B------:R-:W-:-:S03]  /*0360*/  IABS R6, R9 ;  /* 0x0000000900067213 */ /* 0x000fc60000000000 */
[----:B------:R-:W-:-:S04]  /*0370*/  IMAD.HI.U32 R2, R3, R5, R2 ;  /* 0x0000000503027227 */ /* 0x000fc800078e0002 */
[----:B------:R-:W-:Y:S02]  /*0380*/  IMAD.MOV R0, RZ, RZ, -R6 ;  /* 0x000000ffff007224 */ /* 0x000fe400078e0a06 */
[----:B------:R-:W-:Y:S01]  /*0390*/  IMAD.MOV.U32 R3, RZ, RZ, R4 ;  /* 0x000000ffff037224 */ /* 0x000fe200078e0004 */
[----:B------:R-:W1:Y:S01]  /*03a0*/  I2F.RP R6, R251 ;  /* 0x000000fb00067306 */ /* 0x000e620000209400 */
[----:B------:R-:W-:Y:S02]  /*03b0*/  IABS R4, c[0x0][0x178] ;  /* 0x00005e0000047a13 */ /* 0x000fe40000000000 */
[----:B------:R-:W-:Y:S02]  /*03c0*/  IMAD.HI.U32 R2, R2, R3, RZ ;  /* 0x0000000302027227 */ /* 0x000fe400078e00ff */
[----:B------:R-:W-:Y:S02]  /*03d0*/  MOV R13, R4 ;  /* 0x00000004000d7202 */ /* 0x000fe40000000f00 */
[----:B------:R-:W-:-:S02]  /*03e0*/  IMAD R0, R2, R0, R3 ;  /* 0x0000000002007224 */ /* 0x000fc400078e0203 */
[----:B------:R-:W2:Y:S03]  /*03f0*/  I2F.RP R3, R13 ;  /* 0x0000000d00037306 */ /* 0x000ea60000209400 */
[----:B------:R-:W-:-:S05]  /*0400*/  ISETP.GT.U32.AND P1, PT, R7, R0, PT ;  /* 0x000000000700720c */ /* 0x000fca0003f24070 */
[----:B-1----:R-:W1:Y:S08]  /*0410*/  MUFU.RCP R6, R6 ;  /* 0x0000000600067308 */ /* 0x002e700000001000 */
[----:B------:R-:W-:Y:S01]  /*0420*/  @!P1 IMAD.IADD R0, R0, 0x1, -R7 ;  /* 0x0000000100009824 */ /* 0x000fe200078e0a07 */
[----:B--2---:R-:W2:Y:S01]  /*0430*/  MUFU.RCP R3, R3 ;  /* 0x0000000300037308 */ /* 0x004ea20000001000 */
[----:B------:R-:W-:-:S02]  /*0440*/  @!P1 IADD3 R2, R2, 0x1, RZ ;  /* 0x0000000102029810 */ /* 0x000fc40007ffe0ff */
[----:B------:R-:W-:Y:S02]  /*0450*/  ISETP.NE.AND P1, PT, R9, RZ, PT ;  /* 0x000000ff0900720c */ /* 0x000fe40003f25270 */
[----:B------:R-:W-:Y:S02]  /*0460*/  ISETP.GE.U32.AND P0, PT, R0, R7, PT ;  /* 0x000000070000720c */ /* 0x000fe40003f06070 */
[----:B-1----:R-:W-:Y:S02]  /*0470*/  IADD3 R4, R6, 0xffffffe, RZ ;  /* 0x0ffffffe06047810 */ /* 0x002fe40007ffe0ff */
[----:B------:R-:W-:Y:S02]  /*0480*/  LOP3.LUT R0, R10, R9, RZ, 0x3c, !PT ;  /* 0x000000090a007212 */ /* 0x000fe400078e3cff */
[----:B------:R-:W1:Y:S02]  /*0490*/  F2I.FTZ.U32.TRUNC.NTZ R5, R4 ;  /* 0x0000000400057305 */ /* 0x000e64000021f000 */
[----:B------:R-:W-:-:S02]  /*04a0*/  ISETP.GE.AND P2, PT, R0, RZ, PT ;  /* 0x000000ff0000720c */ /* 0x000fc40003f46270 */
[----:B--2---:R-:W-:-:S03]  /*04b0*/  IADD3 R0, R3, 0xffffffe, RZ ;  /* 0x0ffffffe03007810 */ /* 0x004fc60007ffe0ff */
[----:B------:R-:W-:Y:S01]  /*04c0*/  @P0 IADD3 R2, R2, 0x1, RZ ;  /* 0x0000000102020810 */ /* 0x000fe20007ffe0ff */
[----:B------:R-:W2:Y:S07]  /*04d0*/  F2I.FTZ.U32.TRUNC.NTZ R3, R0 ;  /* 0x0000000000037305 */ /* 0x000eae000021f000 */
[----:B------:R-:W-:Y:S01]  /*04e0*/  @!P2 IMAD.MOV R2, RZ, RZ, -R2 ;  /* 0x000000ffff02a224 */ /* 0x000fe200078e0a02 */
[----:B------:R-:W-:Y:S02]  /*04f0*/  @!P1 LOP3.LUT R2, RZ, R9, RZ, 0x33, !PT ;  /* 0x00000009ff029212 */ /* 0x000fe400078e33ff */
[----:B-1----:R-:W-:-:S02]  /*0500*/  IADD3 R4, RZ, -R5, RZ ;  /* 0x80000005ff047210 */ /* 0x002fc40007ffe0ff */
[C---:B------:R-:W-:Y:S01]  /*0510*/  IADD3 R246, -R2.reuse, RZ, RZ ;  /* 0x000000ff02f67210 */ /* 0x040fe20007ffe1ff */
[----:B------:R-:W-:Y:S02]  /*0520*/  IMAD.SHL.U32 R12, R2, 0x200, RZ ;  /* 0x00000200020c7824 */ /* 0x000fe400078e00ff */
[----:B------:R-:W-:Y:S01]  /*0530*/  IMAD R7, R4, R251, RZ ;  /* 0x000000fb04077224 */ /* 0x000fe200078e02ff */
[----:B------:R-:W-:Y:S01]  /*0540*/  MOV R4, RZ ;  /* 0x000000ff00047202 */ /* 0x000fe20000000f00 */
[----:B--2---:R-:W-:Y:S01]  /*0550*/  IMAD.MOV R6, RZ, RZ, -R3 ;  /* 0x000000ffff067224 */ /* 0x004fe200078e0a03 */
[----:B------:R-:W-:Y:S01]  /*0560*/  IABS R11, R12 ;  /* 0x0000000c000b7213 */ /* 0x000fe20000000000 */
[----:B------:R-:W-:Y:S01]  /*0570*/  IMAD.MOV.U32 R2, RZ, RZ, RZ ;  /* 0x000000ffff027224 */ /* 0x000fe200078e00ff */
[----:B------:R-:W-:Y:S01]  /*0580*/  STL [R1+0x3720], R12 ;  /* 0x0037200c01007387 */ /* 0x000fe20000100800 */
[----:B------:R-:W-:Y:S01]  /*0590*/  IMAD.HI.U32 R252, R5, R7, R4 ;  /* 0x0000000705fc7227 */ /* 0x000fe200078e0004 */
[----:B------:R-:W-:-:S03]  /*05a0*/  IADD3 R7, R12, 0x2, RZ ;  /* 0x000000020c077810 */ /* 0x000fc60007ffe0ff */
[----:B------:R-:W-:Y:S02]  /*05b0*/  IMAD.MOV.U32 R4, RZ, RZ, R11 ;  /* 0x000000ffff047224 */ /* 0x000fe400078e000b */
[----:B------:R-:W-:Y:S01]  /*05c0*/  IMAD.MOV.U32 R5, RZ, RZ, R6 ;  /* 0x000000ffff057224 */ /* 0x000fe200078e0006 */
[----:B------:R-:W-:Y:S01]  /*05d0*/  IADD3 R6, R12, 0x1, RZ ;  /* 0x000000010c067810 */ /* 0x000fe20007ffe0ff */
[----:B------:R-:W-:-:S04]  /*05e0*/  IMAD.HI.U32 R0, R252, R4, RZ ;  /* 0x00000004fc007227 */ /* 0x000fc800078e00ff */
[----:B------:R-:W-:Y:S02]  /*05f0*/  IMAD.MOV R0, RZ, RZ, -R0 ;  /* 0x000000ffff007224 */ /* 0x000fe400078e0a00 */
[----:B------:R-:W-:Y:S02]  /*0600*/  IMAD R5, R5, R13, RZ ;  /* 0x0000000d05057224 */ /* 0x000fe400078e02ff */
[----:B------:R-:W-:Y:S02]  /*0610*/  IMAD R0, R251, R0, R4 ;  /* 0x00000000fb007224 */ /* 0x000fe400078e0204 */
[----:B------:R-:W-:Y:S02]  /*0620*/  IMAD R246, R9, R246, R10 ;  /* 0x000000f609f67224 */ /* 0x000fe400078e020a */
[----:B------:R-:W-:Y:S01]  /*0630*/  IMAD.HI.U32 R244, R3, R5, R2 ;  /* 0x0000000503f47227 */ /* 0x000fe200078e0002 */
[----:B------:R-:W-:Y:S01]  /*0640*/  STL [R1+0x34], R0 ;  /* 0x0000340001007387 */ /* 0x000fe20000100800 */
[----:B------:R-:W-:-:S02]  /*0650*/  IADD3 R5, R12, 0x3, RZ ;  /* 0x000000030c057810 */ /* 0x000fc40007ffe0ff */
[C---:B------:R-:W-:Y:S01]  /*0660*/  IADD3 R3, R12.reuse, 0x4, RZ ;  /* 0x000000040c037810 */ /* 0x040fe20007ffe0ff */
[----:B------:R1:W-:Y:S01]  /*0670*/  STL [R1+0x711c], R6 ;  /* 0x00711c0601007387 */ /* 0x0003e20000100800 */
[----:B------:R-:W-:Y:S02]  /*0680*/  IADD3 R2, R12, 0x5, RZ ;  /* 0x000000050c027810 */ /* 0x000fe40007ffe0ff */
[----:B------:R-:W-:Y:S01]  /*0690*/  IADD3 R246, R8, R246, RZ ;  /* 0x000000f608f67210 */ /* 0x000fe20007ffe0ff */
[----:B------:R2:W-:Y:S01]  /*06a0*/  STL [R1+0x7118], R7 ;  /* 0x0071180701007387 */ /* 0x0005e20000100800 */
[----:B------:R-:W-:Y:S02]  /*06b0*/  IABS R8, R5 ;  /* 0x0000000500087213 */ /* 0x000fe40000000000 */
[----:B------:R-:W-:Y:S01]  /*06c0*/  IABS R10, R2 ;  /* 0x00000002000a7213 */ /* 0x000fe20000000000 */
[----:B------:R-:W-:Y:S01]  /*06d0*/  STL [R1+0x7120], R5 ;  /* 0x0071200501007387 */ /* 0x000fe20000100800 */
[----:B------:R-:W-:-:S02]  /*06e0*/  IABS R9, R3 ;  /* 0x0000000300097213 */ /* 0x000fc40000000000 */
[----:B-1----:R-:W-:Y:S01]  /*06f0*/  IABS R6, R6 ;  /* 0x0000000600067213 */ /* 0x002fe20000000000 */
[----:B------:R1:W-:Y:S01]  /*0700*/  STL [R1+0x7124], R3 ;  /* 0x0071240301007387 */ /* 0x0003e20000100800 */
[----:B--2---:R-:W-:Y:S01]  /*0710*/  IABS R7, R7 ;  /* 0x0000000700077213 */ /* 0x004fe20000000000 */
[C---:B------:R-:W-:Y:S02]  /*0720*/  IMAD.HI.U32 R4, R252.reuse, R9, RZ ;  /* 0x00000009fc047227 */ /* 0x040fe400078e00ff */
[----:B------:R2:W-:Y:S02]  /*0730*/  STL [R1+0x712c], R2 ;  /* 0x00712c0201007387 */ /* 0x0005e40000100800 */
[----:B------:R-:W-:-:S04]  /*0740*/  IMAD.HI.U32 R0, R252, R6, RZ ;  /* 0x00000006fc007227 */ /* 0x000fc800078e00ff */
[----:B-1----:R-:W-:-:S04]  /*0750*/  IMAD.HI.U32 R3, R252, R8, RZ ;  /* 0x00000008fc037227 */ /* 0x002fc800078e00ff */
[----:B--2---:R-:W-:Y:S01]  /*0760*/  IMAD.HI.U32 R2, R252, R7, RZ ;  /* 0x00000007fc027227 */ /* 0x004fe200078e00ff */
[----:B------:R-:W-:-:S03]  /*0770*/  IADD3 R3, -R3, RZ, RZ ;  /* 0x000000ff03037210 */ /* 0x000fc60007ffe1ff */
[----:B------:R-:W-:Y:S02]  /*0780*/  IMAD.MOV R0, RZ, RZ, -R0 ;  /* 0x000000ffff007224 */ /* 0x000fe400078e0a00 */
[----:B------:R-:W-:Y:S02]  /*0790*/  IMAD.MOV R2, RZ, RZ, -R2 ;  /* 0x000000ffff027224 */ /* 0x000fe400078e0a02 */
[----:B------:R-:W-:-:S04]  /*07a0*/  IMAD.HI.U32 R5, R252, R10, RZ ;  /* 0x0000000afc057227 */ /* 0x000fc800078e00ff */
[C---:B------:R-:W-:Y:S02]  /*07b0*/  IMAD R6, R251.reuse, R0, R6 ;  /* 0x00000000fb067224 */ /* 0x040fe400078e0206 */
[C---:B------:R-:W-:Y:S02]  /*07c0*/  IMAD R0, R251.reuse, R2, R7 ;  /* 0x00000002fb007224 */ /* 0x040fe400078e0207 */
[----:B------:R-:W-:Y:S01]  /*07d0*/  IMAD.MOV R4, RZ, RZ, -R4 ;  /* 0x000000ffff047224 */ /* 0x000fe200078e0a04 */
[----:B------:R1:W-:Y:S01]  /*07e0*/  STL [R1+0x30], R6 ;  /* 0x0000300601007387 */ /* 0x0003e20000100800 */
[----:B------:R-:W-:Y:S02]  /*07f0*/  IMAD.MOV R5, RZ, RZ, -R5 ;  /* 0x000000ffff057224 */ /* 0x000fe400078e0a05 */
[C---:B------:R-:W-:Y:S01]  /*0800*/  IMAD R3, R251.reuse, R3, R8 ;  /* 0x00000003fb037224 */ /* 0x040fe200078e0208 */
[----:B------:R2:W-:Y:S01]  /*0810*/  STL [R1+0x2c], R0 ;  /* 0x00002c0001007387 */ /* 0x0005e20000100800 */
[----:B------:R-:W-:Y:S01]  /*0820*/  IMAD R2, R251, R4, R9 ;  /* 0x00000004fb027224 */ /* 0x000fe200078e0209 */
[----:B------:R-:W-:-:S02]  /*0830*/  IADD3 R4, R12, 0x7, RZ ;  /* 0x000000070c047810 */ /* 0x000fc40007ffe0ff */
[----:B------:R3:W-:Y:S01]  /*0840*/  STL [R1+0x28], R3 ;  /* 0x0000280301007387 */ /* 0x0007e20000100800 */
[----:B-1----:R-:W-:-:S03]  /*0850*/  IADD3 R6, R12, 0x6, RZ ;  /* 0x000000060c067810 */ /* 0x002fc60007ffe0ff */
[----:B------:R1:W-:Y:S01]  /*0860*/  STL [R1+0x24], R2 ;  /* 0x0000240201007387 */ /* 0x0003e20000100800 */
[----:B------:R-:W-:Y:S01]  /*0870*/  IABS R7, R4 ;  /* 0x0000000400077213 */ /* 0x000fe20000000000 */
[----:B--2---:R-:W-:Y:S01]  /*0880*/  IMAD R0, R251, R5, R10 ;  /* 0x00000005fb007224 */ /* 0x004fe200078e020a */
[----:B---3--:R-:W-:-:S04]  /*0890*/  IADD3 R3, R12, 0x8, RZ ;  /* 0x000000080c037810 */ /* 0x008fc80007ffe0ff */
[----:B------:R2:W-:Y:S01]  /*08a0*/  STL [R1+0x20], R0 ;  /* 0x0000200001007387 */ /* 0x0005e20000100800 */
[----:B-1----:R-:W-:-:S03]  /*08b0*/  IADD3 R2, R12, 0x9, RZ ;  /* 0x000000090c027810 */ /* 0x002fc60007ffe0ff */
[----:B------:R1:W-:Y:S01]  /*08c0*/  STL [R1+0x7128], R6 ;  /* 0x0071280601007387 */ /* 0x0003e20000100800 */
[----:B------:R-:W-:Y:S02]  /*08d0*/  IABS R8, R3 ;  /* 0x0000000300087213 */ /* 0x000fe40000000000 */
[----:B------:R-:W-:Y:S01]  /*08e0*/  IABS R9, R2 ;  /* 0x0000000200097213 */ /* 0x000fe20000000000 */
[----:B------:R3:W-:Y:S01]  /*08f0*/  STL [R1+0x7130], R4 ;  /* 0x0071300401007387 */ /* 0x0007e20000100800 */
[----:B--2---:R-:W-:-:S03]  /*0900*/  IADD3 R0, R12, 0xa, RZ ;  /* 0x0000000a0c007810 */ /* 0x004fc60007ffe0ff */
[----:B------:R2:W-:Y:S01]  /*0910*/  STL [R1+0x7134], R3 ;  /* 0x0071340301007387 */ /* 0x0005e20000100800 */
[----:B-1----:R-:W-:-:S03]  /*0920*/  IABS R6, R6 ;  /* 0x0000000600067213 */ /* 0x002fc60000000000 */
[----:B------:R1:W-:Y:S01]  /*0930*/  STL [R1+0x713c], R2 ;  /* 0x00713c0201007387 */ /* 0x0003e20000100800 */
[----:B------:R-:W-:Y:S01]  /*0940*/  IABS R10, R0 ;  /* 0x00000000000a7213 */ /* 0x000fe20000000000 */
[C---:B---3--:R-:W-:Y:S02]  /*0950*/  IMAD.HI.U32 R4, R252.reuse, R9, RZ ;  /* 0x00000009fc047227 */ /* 0x048fe400078e00ff */
[----:B------:R3:W-:Y:S02]  /*0960*/  STL [R1+0x7138], R0 ;  /* 0x0071380001007387 */ /* 0x0007e40000100800 */
[----:B--2---:R-:W-:Y:S01]  /*0970*/  IMAD.HI.U32 R3, R252, R8, RZ ;  /* 0x00000008fc037227 */ /* 0x004fe200078e00ff */
[----:B------:R-:W-:-:S03]  /*0980*/  IADD3 R4, -R4, RZ, RZ ;  /* 0x000000ff04047210 */ /* 0x000fc60007ffe1ff */
[----:B-1----:R-:W-:-:S04]  /*0990*/  IMAD.HI.U32 R2, R252, R7, RZ ;  /* 0x00000007fc027227 */ /* 0x002fc800078e00ff */
[----:B---3--:R-:W-:-:S04]  /*09a0*/  IMAD.HI.U32 R0, R252, R6, RZ ;  /* 0x00000006fc007227 */ /* 0x008fc800078e00ff */
[----:B------:R-:W-:Y:S01]  /*09b0*/  IMAD.MOV R2, RZ, RZ, -R2 ;  /* 0x000000ffff027224 */ /* 0x000fe200078e0a02 */
[----:B------:R-:W-:Y:S01]  /*09c0*/  IADD3 R0, -R0, RZ, RZ ;  /* 0x000000ff00007210 */ /* 0x000fe20007ffe1ff */
[----:B------:R-:W-:-:S04]  /*09d0*/  IMAD.HI.U32 R5, R252, R10, RZ ;  /* 0x0000000afc057227 */ /* 0x000fc800078e00ff */
[C---:B------:R-:W-:Y:S02]  /*09e0*/  IMAD R6, R251.reuse, R0, R6 ;  /* 0x00000000fb067224 */ /* 0x040fe400078e0206 */
[----:B------:R-:W-:Y:S02]  /*09f0*/  IMAD.MOV R3, RZ, RZ, -R3 ;  /* 0x000000ffff037224 */ /* 0x000fe400078e0a03 */
[C---:B------:R-:W-:Y:S01]  /*0a00*/  IMAD R0, R251.reuse, R2, R7 ;  /* 0x00000002fb007224 */ /* 0x040fe200078e0207 */
        /* <DEDUP_REMOVED lines=20> */
[----:B-1----:R-:W-:Y:S02]  /*0b50*/  IABS R6, R6 ;  /* 0x0000000600067213 */ /* 0x002fe40000000000 */
[----:B------:R-:W-:Y:S01]  /*0b60*/  IABS R9, R0 ;  /* 0x0000000000097213 */ /* 0x000fe20000000000 */
[----:B------:R1:W-:Y:S01]  /*0b70*/  STL [R1+0x7148], R2 ;  /* 0x0071480201007387 */ /* 0x0003e20000100800 */
[----:B---3--:R-:W-:-:S03]  /*0b80*/  IMAD.HI.U32 R4, R252, R8, RZ ;  /* 0x00000008fc047227 */ /* 0x008fc600078e00ff */
[----:B------:R3:W-:Y:S01]  /*0b90*/  STL [R1+0x7150], R0 ;  /* 0x0071500001007387 */ /* 0x0007e20000100800 */
[----:B------:R-:W-:-:S04]  /*0ba0*/  IMAD.HI.U32 R5, R252, R9, RZ ;  /* 0x00000009fc057227 */ /* 0x000fc800078e00ff */
[----:B--2---:R-:W-:Y:S01]  /*0bb0*/  IMAD.HI.U32 R3, R252, R242, RZ ;  /* 0x000000f2fc037227 */ /* 0x004fe200078e00ff */
[----:B------:R-:W-:-:S03]  /*0bc0*/  IADD3 R10, -R5, RZ, RZ ;  /* 0x000000ff050a7210 */ /* 0x000fc60007ffe1ff */
[----:B-1----:R-:W-:-:S04]  /*0bd0*/  IMAD.HI.U32 R2, R252, R7, RZ ;  /* 0x00000007fc027227 */ /* 0x002fc800078e00ff */
[----:B---3--:R-:W-:Y:S01]  /*0be0*/  IMAD.HI.U32 R0, R252, R6, RZ ;  /* 0x00000006fc007227 */ /* 0x008fe200078e00ff */
[----:B------:R-:W-:-:S03]  /*0bf0*/  IADD3 R2, -R2, RZ, RZ ;  /* 0x000000ff02027210 */ /* 0x000fc60007ffe1ff */
[----:B------:R-:W-:Y:S02]  /*0c00*/  IMAD.MOV R0, RZ, RZ, -R0 ;  /* 0x000000ffff007224 */ /* 0x000fe400078e0a00 */
[----:B------:R-:W-:Y:S02]  /*0c10*/  IMAD.MOV R4, RZ, RZ, -R4 ;  /* 0x000000ffff047224 */ /* 0x000fe400078e0a04 */
[C---:B------:R-:W-:Y:S02]  /*0c20*/  IMAD R5, R251.reuse, R0, R6 ;  /* 0x00000000fb057224 */ /* 0x040fe400078e0206 */
[C---:B------:R-:W-:Y:S02]  /*0c30*/  IMAD R0, R251.reuse, R2, R7 ;  /* 0x00000002fb007224 */ /* 0x040fe400078e0207 */
[----:B------:R-:W-:Y:S01]  /*0c40*/  IMAD.MOV R3, RZ, RZ, -R3 ;  /* 0x000000ffff037224 */ /* 0x000fe200078e0a03 */
[----:B------:R1:W-:Y:S01]  /*0c50*/  STL [R1+0x8], R5 ;  /* 0x0000080501007387 */ /* 0x0003e20000100800 */
[C---:B------:R-:W-:Y:S01]  /*0c60*/  IMAD R2, R251.reuse, R4, R8 ;  /* 0x00000004fb027224 */ /* 0x040fe200078e0208 */
[C---:B------:R-:W-:Y:S01]  /*0c70*/  IADD3 R4, R12.reuse, 0x11, RZ ;  /* 0x000000110c047810 */ /* 0x040fe20007ffe0ff */
[----:B------:R-:W-:Y:S01]  /*0c80*/  IMAD R242, R251, R3, R242 ;  /* 0x00000003fbf27224 */ /* 0x000fe200078e02f2 */
[----:B------:R2:W-:Y:S01]  /*0c90*/  STL [R1+0x4], R0 ;  /* 0x0000040001007387 */ /* 0x0005e20000100800 */
[----:B------:R-:W-:-:S02]  /*0ca0*/  IADD3 R3, R12, 0x12, RZ ;  /* 0x000000120c037810 */ /* 0x000fc40007ffe0ff */
[----:B------:R-:W-:Y:S01]  /*0cb0*/  IABS R7, R4 ;  /* 0x0000000400077213 */ /* 0x000fe20000000000 */
[----:B------:R3:W-:Y:S01]  /*0cc0*/  STL [R1+0x78], R2 ;  /* 0x0000780201007387 */ /* 0x0007e20000100800 */
[----:B------:R-:W-:Y:S02]  /*0cd0*/  IABS R8, R3 ;  /* 0x0000000300087213 */ /* 0x000fe40000000000 */
[----:B-1----:R-:W-:Y:S01]  /*0ce0*/  IADD3 R5, R12, 0x10, RZ ;  /* 0x000000100c057810 */ /* 0x002fe20007ffe0ff */
[----:B--2---:R-:W-:-:S03]  /*0cf0*/  IMAD R0, R251, R10, R9 ;  /* 0x0000000afb007224 */ /* 0x004fc600078e0209 */
[----:B------:R-:W-:Y:S02]  /*0d00*/  IABS R6, R5 ;  /* 0x0000000500067213 */ /* 0x000fe40000000000 */
[C---:B---3--:R-:W-:Y:S01]  /*0d10*/  IADD3 R2, R12.reuse, 0x13, RZ ;  /* 0x000000130c027810 */ /* 0x048fe20007ffe0ff */
[----:B------:R1:W-:Y:S03]  /*0d20*/  STL [R1+0x74], R0 ;  /* 0x0000740001007387 */ /* 0x0003e60000100800 */
[----:B------:R-:W-:Y:S01]  /*0d30*/  IABS R9, R2 ;  /* 0x0000000200097213 */ /* 0x000fe20000000000 */
[----:B------:R-:W-:Y:S04]  /*0d40*/  STL [R1+0x7154], R5 ;  /* 0x0071540501007387 */ /* 0x000fe80000100800 */
[----:B------:R2:W-:Y:S01]  /*0d50*/  STL [R1+0x715c], R4 ;  /* 0x00715c0401007387 */ /* 0x0005e20000100800 */
[----:B-1----:R-:W-:-:S03]  /*0d60*/  IADD3 R0, R12, 0x14, RZ ;  /* 0x000000140c007810 */ /* 0x002fc60007ffe0ff */
[----:B------:R1:W-:Y:S01]  /*0d70*/  STL [R1+0x7158], R3 ;  /* 0x0071580301007387 */ /* 0x0003e20000100800 */
[----:B------:R-:W-:-:S03]  /*0d80*/  IABS R10, R0 ;  /* 0x00000000000a7213 */ /* 0x000fc60000000000 */
[----:B------:R3:W-:Y:S01]  /*0d90*/  STL [R1+0x7160], R2 ;  /* 0x0071600201007387 */ /* 0x0007e20000100800 */
[----:B--2---:R-:W-:-:S03]  /*0da0*/  IMAD.HI.U32 R4, R252, R9, RZ ;  /* 0x00000009fc047227 */ /* 0x004fc600078e00ff */
[----:B------:R2:W-:Y:S01]  /*0db0*/  STL [R1+0x7164], R0 ;  /* 0x0071640001007387 */ /* 0x0005e20000100800 */
[----:B-1----:R-:W-:-:S04]  /*0dc0*/  IMAD.HI.U32 R3, R252, R8, RZ ;  /* 0x00000008fc037227 */ /* 0x002fc800078e00ff */
[----:B---3--:R-:W-:Y:S01]  /*0dd0*/  IMAD.HI.U32 R2, R252, R7, RZ ;  /* 0x00000007fc027227 */ /* 0x008fe200078e00ff */
[----:B------:R-:W-:-:S03]  /*0de0*/  IADD3 R3, -R3, RZ, RZ ;  /* 0x000000ff03037210 */ /* 0x000fc60007ffe1ff */
[----:B--2---:R-:W-:-:S04]  /*0df0*/  IMAD.HI.U32 R0, R252, R6, RZ ;  /* 0x00000006fc007227 */ /* 0x004fc800078e00ff */
        /* <DEDUP_REMOVED lines=66> */
[----:B--2---:R-:W-:-:S04]  /*1220*/  IMAD.HI.U32 R3, R252, R8, RZ ;  /* 0x00000008fc037227 */ /* 0x004fc800078e00ff */
[----:B-1----:R-:W-:-:S04]  /*1230*/  IMAD.HI.U32 R2, R252, R7, RZ ;  /* 0x00000007fc027227 */ /* 0x002fc800078e00ff */
[----:B---3--:R-:W-:Y:S01]  /*1240*/  IMAD.HI.U32 R0, R252, R6, RZ ;  /* 0x00000006fc007227 */ /* 0x008fe200078e00ff */
[----:B------:R-:W-:-:S03]  /*1250*/  IADD3 R2, -R2, RZ, RZ ;  /* 0x000000ff02027210 */ /* 0x000fc60007ffe1ff */
[----:B------:R-:W-:Y:S02]  /*1260*/  IMAD.MOV R0, RZ, RZ, -R0 ;  /* 0x000000ffff007224 */ /* 0x000fe400078e0a00 */
[----:B------:R-:W-:-:S04]  /*1270*/  IMAD.HI.U32 R5, R252, R10, RZ ;  /* 0x0000000afc057227 */ /* 0x000fc800078e00ff */
[----:B------:R-:W-:Y:S01]  /*1280*/  IMAD R6, R251, R0, R6 ;  /* 0x00000000fb067224 */ /* 0x000fe200078e0206 */
[----:B------:R-:W-:Y:S01]  /*1290*/  IADD3 R5, -R5, RZ, RZ ;  /* 0x000000ff05057210 */ /* 0x000fe20007ffe1ff */
        /* <DEDUP_REMOVED lines=11> */
[----:B--2---:R-:W-:Y:S01]  /*1350*/  IMAD R0, R251, R5, R10 ;  /* 0x00000005fb007224 */ /* 0x004fe200078e020a */
[----:B------:R-:W-:Y:S02]  /*1360*/  IABS R241, R6 ;  /* 0x0000000600f17213 */ /* 0x000fe40000000000 */
[C---:B---3--:R-:W-:Y:S02]  /*1370*/  IADD3 R3, R12.reuse, 0x21, RZ ;  /* 0x000000210c037810 */ /* 0x048fe40007ffe0ff */
        /* <DEDUP_REMOVED lines=14> */
[----:B-1----:R-:W-:Y:S01]  /*1460*/  IMAD.HI.U32 R2, R252, R6, RZ ;  /* 0x00000006fc027227 */ /* 0x002fe200078e00ff */
[----:B------:R-:W-:-:S03]  /*1470*/  IADD3 R8, -R3, RZ, RZ ;  /* 0x000000ff03087210 */ /* 0x000fc60007ffe1ff */
[----:B---3--:R-:W-:-:S04]  /*1480*/  IMAD.HI.U32 R0, R252, R241, RZ ;  /* 0x000000f1fc007227 */ /* 0x008fc800078e00ff */
[----:B------:R-:W-:Y:S02]  /*1490*/  IMAD.MOV R0, RZ, RZ, -R0 ;  /* 0x000000ffff007224 */ /* 0x000fe400078e0a00 */
[----:B------:R-:W-:Y:S02]  /*14a0*/  IMAD.MOV R2, RZ, RZ, -R2 ;  /* 0x000000ffff027224 */ /* 0x000fe400078e0a02 */
[----:B------:R-:W-:-:S04]  /*14b0*/  IMAD.HI.U32 R5, R252, R10, RZ ;  /* 0x0000000afc057227 */ /* 0x000fc800078e00ff */
[C---:B------:R-:W-:Y:S02]  /*14c0*/  IMAD R241, R251.reuse, R0, R241 ;  /* 0x00000000fbf17224 */ /* 0x040fe400078e02f1 */
[C---:B------:R-:W-:Y:S01]  /*14d0*/  IMAD R0, R251.reuse, R2, R6 ;  /* 0x00000002fb007224 */ /* 0x040fe200078e0206 */
[C---:B------:R-:W-:Y:S01]  /*14e0*/  IADD3 R6, R12.reuse, 0x24, RZ ;  /* 0x000000240c067810 */ /* 0x040fe20007ffe0ff */
[----:B------:R-:W-:Y:S02]  /*14f0*/  IMAD.MOV R4, RZ, RZ, -R4 ;  /* 0x000000ffff047224 */ /* 0x000fe400078e0a04 */
[----:B------:R-:W-:Y:S01]  /*1500*/  IMAD.MOV R5, RZ, RZ, -R5 ;  /* 0x000000ffff057224 */ /* 0x000fe200078e0a05 */
[----:B------:R1:W-:Y:S01]  /*1510*/  STL [R1+0xbc], R0 ;  /* 0x0000bc0001007387 */ /* 0x0003e20000100800 */
[C---:B------:R-:W-:Y:S02]  /*1520*/  IMAD R3, R251.reuse, R8, R7 ;  /* 0x00000008fb037224 */ /* 0x040fe400078e0207 */
[----:B------:R-:W-:Y:S01]  /*1530*/  IMAD R2, R251, R4, R9 ;  /* 0x00000004fb027224 */ /* 0x000fe200078e0209 */
[----:B------:R-:W-:-:S02]  /*1540*/  IADD3 R4, R12, 0x25, RZ ;  /* 0x000000250c047810 */ /* 0x000fc40007ffe0ff */
[----:B------:R2:W-:Y:S02]  /*1550*/  STL [R1+0xb8], R3 ;  /* 0x0000b80301007387 */ /* 0x0005e40000100800 */
[----:B------:R-:W-:Y:S01]  /*1560*/  IABS R7, R4 ;  /* 0x0000000400077213 */ /* 0x000fe20000000000 */
[----:B-1----:R-:W-:Y:S01]  /*1570*/  IMAD R0, R251, R5, R10 ;  /* 0x00000005fb007224 */ /* 0x002fe200078e020a */
[----:B------:R1:W-:Y:S04]  /*1580*/  STL [R1+0xb4], R2 ;  /* 0x0000b40201007387 */ /* 0x0003e80000100800 */
[----:B------:R3:W-:Y:S01]  /*1590*/  STL [R1+0xb0], R0 ;  /* 0x0000b00001007387 */ /* 0x0007e20000100800 */
[----:B--2---:R-:W-:-:S03]  /*15a0*/  IADD3 R3, R12, 0x26, RZ ;  /* 0x000000260c037810 */ /* 0x004fc60007ffe0ff */
[----:B------:R2:W-:Y:S01]  /*15b0*/  STL [R1+0x71a4], R6 ;  /* 0x0071a40601007387 */ /* 0x0005e20000100800 */
[----:B------:R-:W-:Y:S02]  /*15c0*/  IABS R8, R3 ;  /* 0x0000000300087213 */ /* 0x000fe40000000000 */
[C---:B-1----:R-:W-:Y:S01]  /*15d0*/  IADD3 R2, R12.reuse, 0x27, RZ ;  /* 0x000000270c027810 */ /* 0x042fe20007ffe0ff */
[----:B------:R1:W-:Y:S01]  /*15e0*/  STL [R1+0x71ac], R4 ;  /* 0x0071ac0401007387 */ /* 0x0003e20000100800 */
[----:B---3--:R-:W-:-:S03]  /*15f0*/  IADD3 R0, R12, 0x28, RZ ;  /* 0x000000280c007810 */ /* 0x008fc60007ffe0ff */
[----:B------:R3:W-:Y:S01]  /*1600*/  STL [R1+0x71a8], R3 ;  /* 0x0071a80301007387 */ /* 0x0007e20000100800 */
[----:B------:R-:W-:Y:S02]  /*1610*/  IABS R9, R2 ;  /* 0x0000000200097213 */ /* 0x000fe40000000000 */
[----:B--2---:R-:W-:Y:S01]  /*1620*/  IABS R6, R6 ;  /* 0x0000000600067213 */ /* 0x004fe20000000000 */
[----:B------:R2:W-:Y:S01]  /*1630*/  STL [R1+0x71b0], R2 ;  /* 0x0071b00201007387 */ /* 0x0005e20000100800 */
[----:B------:R-:W-:Y:S01]  /*1640*/  IABS R10, R0 ;  /* 0x00000000000a7213 */ /* 0x000fe20000000000 */
[C---:B-1----:R-:W-:Y:S02]  /*1650*/  IMAD.HI.U32 R4, R252.reuse, R9, RZ ;  /* 0x00000009fc047227 */ /* 0x042fe400078e00ff */
[----:B------:R1:W-:Y:S02]  /*1660*/  STL [R1+0x71b4], R0 ;  /* 0x0071b40001007387 */ /* 0x0003e40000100800 */
[----:B---3--:R-:W-:Y:S01]  /*1670*/  IMAD.HI.U32 R3, R252, R8, RZ ;  /* 0x00000008fc037227 */ /* 0x008fe200078e00ff */
[----:B------:R-:W-:-:S03]  /*1680*/  IADD3 R4, -R4, RZ, RZ ;  /* 0x000000ff04047210 */ /* 0x000fc60007ffe1ff */
[----:B--2---:R-:W-:-:S04]  /*1690*/  IMAD.HI.U32 R2, R252, R7, RZ ;  /* 0x00000007fc027227 */ /* 0x004fc800078e00ff */
[----:B-1----:R-:W-:-:S04]  /*16a0*/  IMAD.HI.U32 R0, R252, R6, RZ ;  /* 0x00000006fc007227 */ /* 0x002fc800078e00ff */
        /* <DEDUP_REMOVED lines=60> */
[----:B------:R-:W-:Y:S01]  /*1a70*/  STL [R1+0x71d4], R3 ;  /* 0x0071d40301007387 */ /* 0x000fe20000100800 */
[----:B-1----:R-:W-:-:S03]  /*1a80*/  IABS R6, R6 ;  /* 0x0000000600067213 */ /* 0x002fc60000000000 */
[----:B------:R1:W-:Y:S01]  /*1a90*/  STL [R1+0x71dc], R2 ;  /* 0x0071dc0201007387 */ /* 0x0003e20000100800 */
[----:B------:R-:W-:Y:S01]  /*1aa0*/  IABS R9, R0 ;  /* 0x0000000000097213 */ /* 0x000fe20000000000 */
[C---:B---3--:R-:W-:Y:S02]  /*1ab0*/  IMAD.HI.U32 R4, R252.reuse, R240, RZ ;  /* 0x000000f0fc047227 */ /* 0x048fe400078e00ff */
[----:B------:R2:W-:Y:S02]  /*1ac0*/  STL [R1+0x71d8], R0 ;  /* 0x0071d80001007387 */ /* 0x0005e40000100800 */
[----:B------:R-:W-:-:S04]  /*1ad0*/  IMAD.HI.U32 R5, R252, R9, RZ ;  /* 0x00000009fc057227 */ /* 0x000fc800078e00ff */
[----:B-1----:R-:W-:-:S04]  /*1ae0*/  IMAD.HI.U32 R2, R252, R7, RZ ;  /* 0x00000007fc027227 */ /* 0x002fc800078e00ff */
[----:B--2---:R-:W-:-:S04]  /*1af0*/  IMAD.HI.U32 R0, R252, R6, RZ ;  /* 0x00000006fc007227 */ /* 0x004fc800078e00ff */
[----:B------:R-:W-:-:S04]  /*1b00*/  IMAD.HI.U32 R3, R252, R8, RZ ;  /* 0x00000008fc037227 */ /* 0x000fc800078e00ff */
[----:B------:R-:W-:Y:S01]  /*1b10*/  IMAD.MOV R0, RZ, RZ, -R0 ;  /* 0x000000ffff007224 */ /* 0x000fe200078e0a00 */
[----:B------:R-:W-:Y:S01]  /*1b20*/  IADD3 R3, -R3, RZ, RZ ;  /* 0x000000ff03037210 */ /* 0x000fe20007ffe1ff */
        /* <DEDUP_REMOVED lines=28> */
[----:B-1----:R-:W-:Y:S01]  /*1cf0*/  IMAD.HI.U32 R3, R252, R8, RZ ;  /* 0x00000008fc037227 */ /* 0x002fe200078e00ff */
[----:B------:R-:W-:-:S03]  /*1d00*/  IADD3 R4, -R4, RZ, RZ ;  /* 0x000000ff04047210 */ /* 0x000fc60007ffe1ff */
[----:B---3--:R-:W-:-:S04]  /*1d10*/  IMAD.HI.U32 R2, R252, R7, RZ ;  /* 0x00000007fc027227 */ /* 0x008fc800078e00ff */
[----:B--2---:R-:W-:-:S04]  /*1d20*/  IMAD.HI.U32 R0, R252, R6, RZ ;  /* 0x00000006fc007227 */ /* 0x004fc800078e00ff */
        /* <DEDUP_REMOVED lines=105> */
[----:B------:R-:W-:Y:S01]  /*23c0*/  IMAD.HI.U32 R5, R252, R10, RZ ;  /* 0x0000000afc057227 */ /* 0x000fe200078e00ff */
[----:B------:R-:W-:-:S03]  /*23d0*/  IADD3 R0, -R0, RZ, RZ ;  /* 0x000000ff00007210 */ /* 0x000fc60007ffe1ff */
[----:B------:R-:W-:Y:S02]  /*23e0*/  IMAD.MOV R2, RZ, RZ, -R2 ;  /* 0x000000ffff027224 */ /* 0x000fe400078e0a02 */
[----:B------:R-:W-:Y:S02]  /*23f0*/  IMAD.MOV R8, RZ, RZ, -R3 ;  /* 0x000000ffff087224 */ /* 0x000fe400078e0a03 */
[C---:B------:R-:W-:Y:S01]  /*2400*/  IMAD R0, R251.reuse, R0, R6 ;  /* 0x00000000fb007224 */ /* 0x040fe200078e0206 */
[----:B------:R-:W-:Y:S01]  /*2410*/  IADD3 R6, R12, 0x47, RZ ;  /* 0x000000470c067810 */ /* 0x000fe20007ffe0ff */
[----:B------:R-:W-:Y:S02]  /*2420*/  IMAD.MOV R5, RZ, RZ, -R5 ;  /* 0x000000ffff057224 */ /* 0x000fe400078e0a05 */
[C---:B------:R-:W-:Y:S01]  /*2430*/  IMAD R239, R251.reuse, R2, R239 ;  /* 0x00000002fbef7224 */ /* 0x040fe200078e02ef */
[----:B------:R1:W-:Y:S01]  /*2440*/  STL [R1+0xc0], R0 ;  /* 0x0000c00001007387 */ /* 0x0003e20000100800 */
[----:B------:R-:W-:-:S02]  /*2450*/  IMAD R3, R251, R8, R7 ;  /* 0x00000008fb037224 */ /* 0x000fc400078e0207 */
[C---:B------:R-:W-:Y:S01]  /*2460*/  IMAD R2, R251.reuse, R4, R9 ;  /* 0x00000004fb027224 */ /* 0x040fe200078e0209 */
[C---:B------:R-:W-:Y:S02]  /*2470*/  IADD3 R4, R12.reuse, 0x48, RZ ;  /* 0x000000480c047810 */ /* 0x040fe40007ffe0ff */
        /* <DEDUP_REMOVED lines=18> */
[----:B---3--:R-:W-:-:S04]  /*25a0*/  IMAD.HI.U32 R3, R252, R8, RZ ;  /* 0x00000008fc037227 */ /* 0x008fc800078e00ff */
[----:B--2---:R-:W-:-:S04]  /*25b0*/  IMAD.HI.U32 R2, R252, R7, RZ ;  /* 0x00000007fc027227 */ /* 0x004fc800078e00ff */
[----:B-1----:R-:W-:Y:S01]  /*25c0*/  IMAD.HI.U32 R0, R252, R6, RZ ;  /* 0x00000006fc007227 */ /* 0x002fe200078e00ff */
        /* <DEDUP_REMOVED lines=75> */
[----:B------:R-:W-:Y:S02]  /*2a80*/  IMAD.MOV R10, RZ, RZ, -R5 ;  /* 0x000000ffff0a7224 */ /* 0x000fe400078e0a05 */
[C---:B------:R-:W-:Y:S02]  /*2a90*/  IMAD R5, R251.reuse, R0, R6 ;  /* 0x00000000fb057224 */ /* 0x040fe400078e0206 */
[C---:B------:R-:W-:Y:S02]  /*2aa0*/  IMAD R2, R251.reuse, R2, R7 ;  /* 0x00000002fb027224 */ /* 0x040fe400078e0207 */
[C---:B------:R-:W-:Y:S01]  /*2ab0*/  IMAD R238, R251.reuse, R4, R238 ;  /* 0x00000004fbee7224 */ /* 0x040fe200078e02ee */
[----:B------:R-:W-:Y:S01]  /*2ac0*/  STL [R1+0x10c], R5 ;  /* 0x00010c0501007387 */ /* 0x000fe20000100800 */
[----:B------:R-:W-:-:S02]  /*2ad0*/  IMAD R0, R251, R3, R8 ;  /* 0x00000003fb007224 */ /* 0x000fc400078e0208 */
[----:B------:R-:W-:Y:S01]  /*2ae0*/  IMAD R237, R251, R10, R237 ;  /* 0x0000000afbed7224 */ /* 0x000fe200078e02ed */
[----:B------:R-:W-:Y:S04]  /*2af0*/  STL [R1+0x108], R2 ;  /* 0x0001080201007387 */ /* 0x000fe80000100800 */
[----:B------:R1:W-:Y:S04]  /*2b00*/  STL [R1+0x8090], R238 ;  /* 0x008090ee01007387 */ /* 0x0003e80000100800 */
[----:B------:R-:W-:Y:S04]  /*2b10*/  STL [R1+0x104], R0 ;  /* 0x0001040001007387 */ /* 0x000fe80000100800 */
[----:B------:R2:W-:Y:S01]  /*2b20*/  STL [R1+0x8094], R237 ;  /* 0x008094ed01007387 */ /* 0x0005e20000100800 */
[----:B-1----:R-:W-:-:S02]  /*2b30*/  IMAD.MOV.U32 R238, RZ, RZ, R244 ;  /* 0x000000ffffee7224 */ /* 0x002fc400078e00f4 */
[----:B--2---:R-:W-:-:S05]  /*2b40*/  IMAD.MOV.U32 R237, RZ, RZ, R12 ;  /* 0x000000ffffed7224 */ /* 0x004fca00078e000c */
[C---:B------:R-:W-:Y:S02]  /*2b50*/  IADD3 R5, R237.reuse, 0x56, RZ ;  /* 0x00000056ed057810 */ /* 0x040fe40007ffe0ff */
[C---:B------:R-:W-:Y:S02]  /*2b60*/  IADD3 R4, R237.reuse, 0x57, RZ ;  /* 0x00000057ed047810 */ /* 0x040fe40007ffe0ff */
[C---:B------:R-:W-:Y:S01]  /*2b70*/  IADD3 R3, R237.reuse, 0x58, RZ ;  /* 0x00000058ed037810 */ /* 0x040fe20007ffe0ff */
[----:B------:R1:W-:Y:S01]  /*2b80*/  STL [R1+0x7268], R5 ;  /* 0x0072680501007387 */ /* 0x0003e20000100800 */
[C---:B------:R-:W-:Y:S02]  /*2b90*/  IADD3 R2, R237.reuse, 0x59, RZ ;  /* 0x00000059ed027810 */ /* 0x040fe40007ffe0ff */
[----:B------:R-:W-:Y:S01]  /*2ba0*/  IADD3 R0, R237, 0x5a, RZ ;  /* 0x0000005aed007810 */ /* 0x000fe20007ffe0ff */
[----:B------:R2:W-:Y:S01]  /*2bb0*/  STL [R1+0x7270], R4 ;  /* 0x0072700401007387 */ /* 0x0005e20000100800 */
[----:B------:R-:W-:-:S02]  /*2bc0*/  IABS R6, R5 ;  /* 0x0000000500067213 */ /* 0x000fc40000000000 */
[----:B------:R-:W-:Y:S01]  /*2bd0*/  IABS R7, R4 ;  /* 0x0000000400077213 */ /* 0x000fe20000000000 */
[----:B------:R-:W-:Y:S01]  /*2be0*/  STL [R1+0x7274], R3 ;  /* 0x0072740301007387 */ /* 0x000fe20000100800 */
[----:B------:R-:W-:Y:S02]  /*2bf0*/  IABS R10, R0 ;  /* 0x00000000000a7213 */ /* 0x000fe40000000000 */
[----:B------:R-:W-:Y:S01]  /*2c00*/  IABS R9, R2 ;  /* 0x0000000200097213 */ /* 0x000fe20000000000 */
[----:B------:R3:W-:Y:S01]  /*2c10*/  STL [R1+0x727c], R2 ;  /* 0x00727c0201007387 */ /* 0x0007e20000100800 */
[----:B------:R-:W-:Y:S01]  /*2c20*/  IABS R8, R3 ;  /* 0x0000000300087213 */ /* 0x000fe20000000000 */
[C---:B-1----:R-:W-:Y:S02]  /*2c30*/  IMAD.HI.U32 R5, R252.reuse, R10, RZ ;  /* 0x0000000afc057227 */ /* 0x042fe400078e00ff */
[----:B------:R1:W-:Y:S02]  /*2c40*/  STL [R1+0x7278], R0 ;  /* 0x0072780001007387 */ /* 0x0003e40000100800 */
[----:B--2---:R-:W-:-:S04]  /*2c50*/  IMAD.HI.U32 R4, R252, R9, RZ ;  /* 0x00000009fc047227 */ /* 0x004fc800078e00ff */
[----:B---3--:R-:W-:Y:S01]  /*2c60*/  IMAD.HI.U32 R2, R252, R7, RZ ;  /* 0x00000007fc027227 */ /* 0x008fe200078e00ff */
[----:B------:R-:W-:-:S03]  /*2c70*/  IADD3 R4, -R4, RZ, RZ ;  /* 0x000000ff04047210 */ /* 0x000fc60007ffe1ff */
[----:B-1----:R-:W-:-:S04]  /*2c80*/  IMAD.HI.U32 R0, R252, R6, RZ ;  /* 0x00000006fc007227 */ /* 0x002fc800078e00ff */
[----:B------:R-:W-:Y:S01]  /*2c90*/  IMAD.HI.U32 R3, R252, R8, RZ ;  /* 0x00000008fc037227 */ /* 0x000fe200078e00ff */
[----:B------:R-:W-:-:S03]  /*2ca0*/  IADD3 R0, -R0, RZ, RZ ;  /* 0x000000ff00007210 */ /* 0x000fc60007ffe1ff */
[----:B------:R-:W-:Y:S02]  /*2cb0*/  IMAD.MOV R2, RZ, RZ, -R2 ;  /* 0x000000ffff027224 */ /* 0x000fe400078e0a02 */
        /* <DEDUP_REMOVED lines=108> */
[----:B------:R-:W-:Y:S01]  /*3380*/  IMAD R236, R251, R3, R236 ;  /* 0x00000003fbec7224 */ /* 0x000fe200078e02ec */
[----:B------:R-:W-:Y:S01]  /*3390*/  IADD3 R3, R237, 0x6c, RZ ;  /* 0x0000006ced037810 */ /* 0x000fe20007ffe0ff */
[C---:B------:R-:W-:Y:S01]  /*33a0*/  IMAD R0, R251.reuse, R2, R7 ;  /* 0x00000002fb007224 */ /* 0x040fe200078e0207 */
[----:B------:R1:W-:Y:S01]  /*33b0*/  STL [R1+0x148], R5 ;  /* 0x0001480501007387 */ /* 0x0003e20000100800 */
[----:B------:R-:W-:Y:S01]  /*33c0*/  IMAD R2, R251, R4, R8 ;  /* 0x00000004fb027224 */ /* 0x000fe200078e0208 */
[----:B------:R-:W-:-:S02]  /*33d0*/  IADD3 R4, R237, 0x6b, RZ ;  /* 0x0000006bed047810 */ /* 0x000fc40007ffe0ff */
[----:B------:R-:W-:Y:S01]  /*33e0*/  STL [R1+0x8088], R236 ;  /* 0x008088ec01007387 */ /* 0x000fe20000100800 */
[----:B------:R-:W-:Y:S02]  /*33f0*/  IABS R8, R3 ;  /* 0x0000000300087213 */ /* 0x000fe40000000000 */
[----:B------:R-:W-:Y:S01]  /*3400*/  IABS R7, R4 ;  /* 0x0000000400077213 */ /* 0x000fe20000000000 */
[----:B------:R2:W-:Y:S01]  /*3410*/  STL [R1+0x144], R0 ;  /* 0x0001440001007387 */ /* 0x0005e20000100800 */
[----:B-1----:R-:W-:-:S03]  /*3420*/  IADD3 R5, R237, 0x6a, RZ ;  /* 0x0000006aed057810 */ /* 0x002fc60007ffe0ff */
[----:B------:R1:W-:Y:S01]  /*3430*/  STL [R1+0x1c8], R2 ;  /* 0x0001c80201007387 */ /* 0x0003e20000100800 */
[----:B------:R-:W-:Y:S01]  /*3440*/  IABS R6, R5 ;  /* 0x0000000500067213 */ /* 0x000fe20000000000 */
[----:B--2---:R-:W-:Y:S01]  /*3450*/  IMAD R0, R251, R10, R9 ;  /* 0x0000000afb007224 */ /* 0x004fe200078e0209 */
[----:B-1----:R-:W-:-:S04]  /*3460*/  IADD3 R2, R237, 0x6d, RZ ;  /* 0x0000006ded027810 */ /* 0x002fc80007ffe0ff */
[----:B------:R1:W-:Y:S01]  /*3470*/  STL [R1+0x1c4], R0 ;  /* 0x0001c40001007387 */ /* 0x0003e20000100800 */
[----:B------:R-:W-:-:S03]  /*3480*/  IABS R9, R2 ;  /* 0x0000000200097213 */ /* 0x000fc60000000000 */
        /* <DEDUP_REMOVED lines=9> */
[----:B---3--:R-:W-:-:S04]  /*3520*/  IMAD.HI.U32 R2, R252, R7, RZ ;  /* 0x00000007fc027227 */ /* 0x008fc800078e00ff */
[----:B--2---:R-:W-:Y:S01]  /*3530*/  IMAD.HI.U32 R0, R252, R6, RZ ;  /* 0x00000006fc007227 */ /* 0x004fe200078e00ff */
        /* <DEDUP_REMOVED lines=53> */
[----:B------:R-:W-:Y:S02]  /*3890*/  IABS R9, R6 ;  /* 0x0000000600097213 */ /* 0x000fe40000000000 */
[C---:B---3--:R-:W-:Y:S02]  /*38a0*/  IADD3 R3, R237.reuse, 0x76, RZ ;  /* 0x00000076ed037810 */ /* 0x048fe40007ffe0ff */
[----:B------:R2:W-:Y:S01]  /*38b0*/  STL [R1+0x19c], R0 ;  /* 0x00019c0001007387 */ /* 0x0005e20000100800 */
[C---:B------:R-:W-:Y:S01]  /*38c0*/  IMAD.HI.U32 R10, R252.reuse, R9, RZ ;  /* 0x00000009fc0a7227 */ /* 0x040fe200078e00ff */
[C---:B-1----:R-:W-:Y:S02]  /*38d0*/  IADD3 R2, R237.reuse, 0x77, RZ ;  /* 0x00000077ed027810 */ /* 0x042fe40007ffe0ff */
[----:B------:R1:W-:Y:S01]  /*38e0*/  STL [R1+0x72e4], R6 ;  /* 0x0072e40601007387 */ /* 0x0003e20000100800 */
[----:B------:R-:W-:Y:S01]  /*38f0*/  IABS R5, R3 ;  /* 0x0000000300057213 */ /* 0x000fe20000000000 */
[----:B------:R-:W-:Y:S01]  /*3900*/  IMAD.HI.U32 R8, R252, R7, RZ ;  /* 0x00000007fc087227 */ /* 0x000fe200078e00ff */
[----:B------:R-:W-:Y:S01]  /*3910*/  IADD3 R10, -R10, RZ, RZ ;  /* 0x000000ff0a0a7210 */ /* 0x000fe20007ffe1ff */
[----:B------:R-:W-:Y:S01]  /*3920*/  STL [R1+0x72ec], R4 ;  /* 0x0072ec0401007387 */ /* 0x000fe20000100800 */
[----:B--2---:R-:W-:Y:S01]  /*3930*/  IADD3 R0, R237, 0x78, RZ ;  /* 0x00000078ed007810 */ /* 0x004fe20007ffe0ff */
[----:B------:R-:W-:-:S02]  /*3940*/  IMAD.MOV R8, RZ, RZ, -R8 ;  /* 0x000000ffff087224 */ /* 0x000fc400078e0a08 */
[----:B------:R2:W-:Y:S01]  /*3950*/  STL [R1+0x72e8], R3 ;  /* 0x0072e80301007387 */ /* 0x0005e20000100800 */
[C---:B------:R-:W-:Y:S02]  /*3960*/  IMAD R9, R251.reuse, R10, R9 ;  /* 0x0000000afb097224 */ /* 0x040fe400078e0209 */
[----:B-1----:R-:W-:Y:S01]  /*3970*/  IMAD.HI.U32 R6, R252, R5, RZ ;  /* 0x00000005fc067227 */ /* 0x002fe200078e00ff */
[----:B------:R-:W-:Y:S03]  /*3980*/  STL [R1+0x72f0], R2 ;  /* 0x0072f00201007387 */ /* 0x000fe60000100800 */
[----:B------:R-:W-:Y:S01]  /*3990*/  IMAD.MOV R6, RZ, RZ, -R6 ;  /* 0x000000ffff067224 */ /* 0x000fe200078e0a06 */
[----:B------:R1:W-:Y:S01]  /*39a0*/  STL [R1+0x72f4], R0 ;  /* 0x0072f40001007387 */ /* 0x0003e20000100800 */
[C---:B------:R-:W-:Y:S01]  /*39b0*/  IMAD R7, R251.reuse, R8, R7 ;  /* 0x00000008fb077224 */ /* 0x040fe200078e0207 */
[----:B--2---:R-:W-:Y:S01]  /*39c0*/  IABS R3, R2 ;  /* 0x0000000200037213 */ /* 0x004fe20000000000 */
[----:B------:R-:W-:Y:S01]  /*39d0*/  IMAD R5, R251, R6, R5 ;  /* 0x00000006fb057224 */ /* 0x000fe200078e0205 */
[----:B------:R-:W-:Y:S01]  /*39e0*/  STL [R1+0x198], R9 ;  /* 0x0001980901007387 */ /* 0x000fe20000100800 */
[----:B------:R-:W-:-:S02]  /*39f0*/  IADD3 R6, R237, 0x7a, RZ ;  /* 0x0000007aed067810 */ /* 0x000fc40007ffe0ff */
[----:B------:R-:W-:Y:S01]  /*3a00*/  IMAD.HI.U32 R4, R252, R3, RZ ;  /* 0x00000003fc047227 */ /* 0x000fe200078e00ff */
[----:B------:R2:W-:Y:S01]  /*3a10*/  STL [R1+0x194], R7 ;  /* 0x0001940701007387 */ /* 0x0005e20000100800 */
[----:B-1----:R-:W-:-:S03]  /*3a20*/  IABS R0, R0 ;  /* 0x0000000000007213 */ /* 0x002fc60000000000 */
[----:B------:R-:W-:Y:S01]  /*3a30*/  IADD3 R4, -R4, RZ, RZ ;  /* 0x000000ff04047210 */ /* 0x000fe20007ffe1ff */
[----:B------:R1:W-:Y:S01]  /*3a40*/  STL [R1+0x190], R5 ;  /* 0x0001900501007387 */ /* 0x0003e20000100800 */
[----:B------:R-:W-:Y:S01]  /*3a50*/  IMAD.HI.U32 R2, R252, R0, RZ ;  /* 0x00000000fc027227 */ /* 0x000fe200078e00ff */
[----:B--2---:R-:W-:-:S03]  /*3a60*/  IADD3 R7, R237, 0x79, RZ ;  /* 0x00000079ed077810 */ /* 0x004fc60007ffe0ff */
[----:B------:R-:W-:Y:S02]  /*3a70*/  IMAD.MOV R2, RZ, RZ, -R2 ;  /* 0x000000ffff027224 */ /* 0x000fe400078e0a02 */
[C---:B------:R-:W-:Y:S01]  /*3a80*/  IMAD R3, R251.reuse, R4, R3 ;  /* 0x00000004fb037224 */ /* 0x040fe200078e0203 */
[----:B------:R-:W-:Y:S01]  /*3a90*/  IABS R235, R7 ;  /* 0x0000000700eb7213 */ /* 0x000fe20000000000 */
[----:B------:R-:W-:Y:S01]  /*3aa0*/  IMAD R0, R251, R2, R0 ;  /* 0x00000002fb007224 */ /* 0x000fe200078e0200 */
[C---:B-1----:R-:W-:Y:S02]  /*3ab0*/  IADD3 R5, R237.reuse, 0x7b, RZ ;  /* 0x0000007bed057810 */ /* 0x042fe40007ffe0ff */
[----:B------:R1:W-:Y:S01]  /*3ac0*/  STL [R1+0x18c], R3 ;  /* 0x00018c0301007387 */ /* 0x0003e20000100800 */
[----:B------:R-:W-:Y:S01]  /*3ad0*/  IADD3 R4, R237, 0x7d, RZ ;  /* 0x0000007ded047810 */ /* 0x000fe20007ffe0ff */
[----:B------:R-:W-:Y:S02]  /*3ae0*/  IMAD.HI.U32 R9, R252, R235, RZ ;  /* 0x000000ebfc097227 */ /* 0x000fe400078e00ff */
[----:B------:R2:W-:Y:S02]  /*3af0*/  STL [R1+0x188], R0 ;  /* 0x0001880001007387 */ /* 0x0005e40000100800 */
[----:B------:R-:W-:-:S02]  /*3b00*/  IMAD.MOV R9, RZ, RZ, -R9 ;  /* 0x000000ffff097224 */ /* 0x000fc400078e0a09 */
[----:B------:R3:W-:Y:S01]  /*3b10*/  STL [R1+0x72fc], R7 ;  /* 0x0072fc0701007387 */ /* 0x0007e20000100800 */
[----:B-1----:R-:W-:Y:S01]  /*3b20*/  IADD3 R3, R237, 0x7c, RZ ;  /* 0x0000007ced037810 */ /* 0x002fe20007ffe0ff */
[----:B------:R-:W-:Y:S02]  /*3b30*/  IMAD R235, R251, R9, R235 ;  /* 0x00000009fbeb7224 */ /* 0x000fe400078e02eb */
[----:B------:R-:W-:Y:S01]  /*3b40*/  STL [R1+0x72f8], R6 ;  /* 0x0072f80601007387 */ /* 0x000fe20000100800 */
[----:B--2---:R-:W-:-:S03]  /*3b50*/  IABS R0, R4 ;  /* 0x0000000400007213 */ /* 0x004fc60000000000 */
[----:B------:R1:W-:Y:S01]  /*3b60*/  STL [R1+0x7300], R5 ;  /* 0x0073000501007387 */ /* 0x0003e20000100800 */
[----:B---3--:R-:W-:Y:S01]  /*3b70*/  IABS R7, R6 ;  /* 0x0000000600077213 */ /* 0x008fe20000000000 */
[C---:B------:R-:W-:Y:S02]  /*3b80*/  IMAD.HI.U32 R2, R252.reuse, R0, RZ ;  /* 0x00000000fc027227 */ /* 0x040fe400078e00ff */
[----:B------:R2:W-:Y:S02]  /*3b90*/  STL [R1+0x730c], R3 ;  /* 0x00730c0301007387 */ /* 0x0005e40000100800 */
[----:B------:R-:W-:Y:S02]  /*3ba0*/  IMAD.HI.U32 R8, R252, R7, RZ ;  /* 0x00000007fc087227 */ /* 0x000fe400078e00ff */
[----:B------:R3:W-:Y:S01]  /*3bb0*/  STL [R1+0x7310], R4 ;  /* 0x0073100401007387 */ /* 0x0007e20000100800 */
[----:B------:R-:W-:Y:S02]  /*3bc0*/  IADD3 R2, -R2, RZ, RZ ;  /* 0x000000ff02027210 */ /* 0x000fe40007ffe1ff */
[----:B-1----:R-:W-:Y:S01]  /*3bd0*/  IABS R5, R5 ;  /* 0x0000000500057213 */ /* 0x002fe20000000000 */
[----:B------:R-:W-:Y:S01]  /*3be0*/  STL [R1+0x808c], R235 ;  /* 0x00808ceb01007387 */ /* 0x000fe20000100800 */
[----:B------:R-:W-:Y:S01]  /*3bf0*/  IADD3 R8, -R8, RZ, RZ ;  /* 0x000000ff08087210 */ /* 0x000fe20007ffe1ff */
[----:B------:R-:W-:Y:S01]  /*3c00*/  IMAD R0, R251, R2, R0 ;  /* 0x00000002fb007224 */ /* 0x000fe200078e0200 */
[----:B--2---:R-:W-:Y:S01]  /*3c10*/  IABS R3, R3 ;  /* 0x0000000300037213 */ /* 0x004fe20000000000 */
[----:B------:R-:W-:-:S04]  /*3c20*/  IMAD.HI.U32 R6, R252, R5, RZ ;  /* 0x00000005fc067227 */ /* 0x000fc800078e00ff */
[----:B---3--:R-:W-:-:S04]  /*3c30*/  IMAD.HI.U32 R4, R252, R3, RZ ;  /* 0x00000003fc047227 */ /* 0x008fc800078e00ff */
[----:B------:R-:W-:Y:S02]  /*3c40*/  IMAD.MOV R6, RZ, RZ, -R6 ;  /* 0x000000ffff067224 */ /* 0x000fe400078e0a06 */
[----:B------:R-:W-:Y:S02]  /*3c50*/  IMAD.MOV R4, RZ, RZ, -R4 ;  /* 0x000000ffff047224 */ /* 0x000fe400078e0a04 */
[C---:B------:R-:W-:Y:S02]  /*3c60*/  IMAD R7, R251.reuse, R8, R7 ;  /* 0x00000008fb077224 */ /* 0x040fe400078e0207 */
[----:B------:R-:W-:Y:S01]  /*3c70*/  IMAD R5, R251, R6, R5 ;  /* 0x00000006fb057224 */ /* 0x000fe200078e0205 */
[----:B------:R-:W-:Y:S01]  /*3c80*/  IADD3 R6, R237, 0x7f, RZ ;  /* 0x0000007fed067810 */ /* 0x000fe20007ffe0ff */
[----:B------:R-:W-:Y:S01]  /*3c90*/  IMAD R3, R251, R4, R3 ;  /* 0x00000004fb037224 */ /* 0x000fe200078e0203 */
[----:B------:R1:W-:Y:S01]  /*3ca0*/  STL [R1+0x20c], R7 ;  /* 0x00020c0701007387 */ /* 0x0003e20000100800 */
[----:B------:R-:W-:-:S03]  /*3cb0*/  IADD3 R4, R237, 0x82, RZ ;  /* 0x00000082ed047810 */ /* 0x000fc60007ffe0ff */
[----:B------:R2:W-:Y:S04]  /*3cc0*/  STL [R1+0x208], R5 ;  /* 0x0002080501007387 */ /* 0x0005e80000100800 */
[----:B------:R3:W-:Y:S01]  /*3cd0*/  STL [R1+0x204], R3 ;  /* 0x0002040301007387 */ /* 0x0007e20000100800 */
[----:B-1----:R-:W-:-:S03]  /*3ce0*/  IADD3 R7, R237, 0x7e, RZ ;  /* 0x0000007eed077810 */ /* 0x002fc60007ffe0ff */
[----:B------:R1:W-:Y:S01]  /*3cf0*/  STL [R1+0x200], R0 ;  /* 0x0002000001007387 */ /* 0x0003e20000100800 */
[----:B--2---:R-:W-:-:S03]  /*3d00*/  IADD3 R5, R237, 0x80, RZ ;  /* 0x00000080ed057810 */ /* 0x004fc60007ffe0ff */
[----:B------:R2:W-:Y:S01]  /*3d10*/  STL [R1+0x7304], R7 ;  /* 0x0073040701007387 */ /* 0x0005e20000100800 */
[----:B------:R-:W-:Y:S02]  /*3d20*/  IABS R9, R7 ;  /* 0x0000000700097213 */ /* 0x000fe40000000000 */
[----:B---3--:R-:W-:Y:S01]  /*3d30*/  IADD3 R3, R237, 0x81, RZ ;  /* 0x00000081ed037810 */ /* 0x008fe20007ffe0ff */
[----:B------:R-:W-:Y:S02]  /*3d40*/  STL [R1+0x7308], R6 ;  /* 0x0073080601007387 */ /* 0x000fe40000100800 */
[----:B------:R-:W-:Y:S01]  /*3d50*/  IMAD.HI.U32 R10, R252, R9, RZ ;  /* 0x00000009fc0a7227 */ /* 0x000fe200078e00ff */
[----:B-1----:R-:W-:Y:S01]  /*3d60*/  IABS R0, R4 ;  /* 0x0000000400007213 */ /* 0x002fe20000000000 */
[----:B------:R1:W-:Y:S01]  /*3d70*/  STL [R1+0x7318], R5 ;  /* 0x0073180501007387 */ /* 0x0003e20000100800 */
[----:B--2---:R-:W-:Y:S01]  /*3d80*/  IABS R7, R6 ;  /* 0x0000000600077213 */ /* 0x004fe20000000000 */
[----:B------:R-:W-:-:S02]  /*3d90*/  IMAD.MOV R10, RZ, RZ, -R10 ;  /* 0x000000ffff0a7224 */ /* 0x000fc400078e0a0a */
[----:B------:R2:W-:Y:S01]  /*3da0*/  STL [R1+0x7320], R3 ;  /* 0x0073200301007387 */ /* 0x0005e20000100800 */
[----:B------:R-:W-:-:S03]  /*3db0*/  IMAD.HI.U32 R2, R252, R0, RZ ;  /* 0x00000000fc027227 */ /* 0x000fc600078e00ff */
[----:B------:R3:W-:Y:S01]  /*3dc0*/  STL [R1+0x731c], R4 ;  /* 0x00731c0401007387 */ /* 0x0007e20000100800 */
[----:B------:R-:W-:Y:S01]  /*3dd0*/  IMAD.HI.U32 R8, R252, R7, RZ ;  /* 0x00000007fc087227 */ /* 0x000fe200078e00ff */
[----:B-1----:R-:W-:-:S03]  /*3de0*/  IABS R5, R5 ;  /* 0x0000000500057213 */ /* 0x002fc60000000000 */
[----:B------:R-:W-:Y:S01]  /*3df0*/  IMAD.MOV R8, RZ, RZ, -R8 ;  /* 0x000000ffff087224 */ /* 0x000fe200078e0a08 */
[----:B--2---:R-:W-:Y:S01]  /*3e00*/  IABS R3, R3 ;  /* 0x0000000300037213 */ /* 0x004fe20000000000 */
[----:B------:R-:W-:-:S04]  /*3e10*/  IMAD.HI.U32 R6, R252, R5, RZ ;  /* 0x00000005fc067227 */ /* 0x000fc800078e00ff */
[----:B---3--:R-:W-:Y:S01]  /*3e20*/  IMAD.HI.U32 R4, R252, R3, RZ ;  /* 0x00000003fc047227 */ /* 0x008fe200078e00ff */
[----:B------:R-:W-:-:S03]  /*3e30*/  IADD3 R6, -R6, RZ, RZ ;  /* 0x000000ff06067210 */ /* 0x000fc60007ffe1ff */
[----:B------:R-:W-:Y:S02]  /*3e40*/  IMAD.MOV R4, RZ, RZ, -R4 ;  /* 0x000000ffff047224 */ /* 0x000fe400078e0a04 */
[C---:B------:R-:W-:Y:S02]  /*3e50*/  IMAD R9, R251.reuse, R10, R9 ;  /* 0x0000000afb097224 */ /* 0x040fe400078e0209 */
[C---:B------:R-:W-:Y:S02]  /*3e60*/  IMAD R7, R251.reuse, R8, R7 ;  /* 0x00000008fb077224 */ /* 0x040fe400078e0207 */
[----:B------:R-:W-:Y:S01]  /*3e70*/  IMAD.MOV R2, RZ, RZ, -R2 ;  /* 0x000000ffff027224 */ /* 0x000fe200078e0a02 */
[----:B------:R-:W-:Y:S01]  /*3e80*/  STL [R1+0x1fc], R9 ;  /* 0x0001fc0901007387 */ /* 0x000fe20000100800 */
[----:B------:R-:W-:Y:S01]  /*3e90*/  IMAD R5, R251, R6, R5 ;  /* 0x00000006fb057224 */ /* 0x000fe200078e0205 */
[----:B------:R-:W-:Y:S01]  /*3ea0*/  IADD3 R6, R237, 0x84, RZ ;  /* 0x00000084ed067810 */ /* 0x000fe20007ffe0ff */
[C---:B------:R-:W-:Y:S01]  /*3eb0*/  IMAD R3, R251.reuse, R4, R3 ;  /* 0x00000004fb037224 */ /* 0x040fe200078e0203 */
[----:B------:R1:W-:Y:S01]  /*3ec0*/  STL [R1+0x1f8], R7 ;  /* 0x0001f80701007387 */ /* 0x0003e20000100800 */
[----:B------:R-:W-:Y:S01]  /*3ed0*/  IMAD R0, R251, R2, R0 ;  /* 0x00000002fb007224 */ /* 0x000fe200078e0200 */
[----:B------:R-:W-:-:S02]  /*3ee0*/  IADD3 R4, R237, 0x87, RZ ;  /* 0x00000087ed047810 */ /* 0x000fc40007ffe0ff */
[----:B------:R2:W-:Y:S04]  /*3ef0*/  STL [R1+0x1f4], R5 ;  /* 0x0001f40501007387 */ /* 0x0005e80000100800 */
[----:B------:R3:W-:Y:S01]  /*3f00*/  STL [R1+0x1f0], R3 ;  /* 0x0001f00301007387 */ /* 0x0007e20000100800 */
[----:B-1----:R-:W-:-:S03]  /*3f10*/  IADD3 R7, R237, 0x83, RZ ;  /* 0x00000083ed077810 */ /* 0x002fc60007ffe0ff */
[----:B------:R1:W-:Y:S01]  /*3f20*/  STL [R1+0x1ec], R0 ;  /* 0x0001ec0001007387 */ /* 0x0003e20000100800 */
[C---:B--2---:R-:W-:Y:S02]  /*3f30*/  IADD3 R5, R237.reuse, 0x85, RZ ;  /* 0x00000085ed057810 */ /* 0x044fe40007ffe0ff */
[----:B------:R-:W-:Y:S01]  /*3f40*/  IABS R9, R7 ;  /* 0x0000000700097213 */ /* 0x000fe20000000000 */
[----:B------:R2:W-:Y:S01]  /*3f50*/  STL [R1+0x7314], R7 ;  /* 0x0073140701007387 */ /* 0x0005e20000100800 */
[----:B---3--:R-:W-:-:S03]  /*3f60*/  IADD3 R3, R237, 0x86, RZ ;  /* 0x00000086ed037810 */ /* 0x008fc60007ffe0ff */
[----:B------:R-:W-:Y:S01]  /*3f70*/  STL [R1+0x7324], R6 ;  /* 0x0073240601007387 */ /* 0x000fe20000100800 */
[C---:B------:R-:W-:Y:S01]  /*3f80*/  IMAD.HI.U32 R10, R252.reuse, R9, RZ ;  /* 0x00000009fc0a7227 */ /* 0x040fe200078e00ff */
[----:B-1----:R-:W-:Y:S02]  /*3f90*/  IABS R0, R4 ;  /* 0x0000000400007213 */ /* 0x002fe40000000000 */
[----:B------:R1:W-:Y:S01]  /*3fa0*/  STL [R1+0x732c], R5 ;  /* 0x00732c0501007387 */ /* 0x0003e20000100800 */
[----:B--2---:R-:W-:Y:S02]  /*3fb0*/  IABS R7, R6 ;  /* 0x0000000600077213 */ /* 0x004fe40000000000 */
[----:B------:R-:W-:Y:S01]  /*3fc0*/  IMAD.HI.U32 R2, R252, R0, RZ ;  /* 0x00000000fc027227 */ /* 0x000fe200078e00ff */
[----:B------:R2:W-:Y:S01]  /*3fd0*/  STL [R1+0x7328], R3 ;  /* 0x0073280301007387 */ /* 0x0005e20000100800 */
[----:B------:R-:W-:Y:S02]  /*3fe0*/  IADD3 R10, -R10, RZ, RZ ;  /* 0x000000ff0a0a7210 */ /* 0x000fe40007ffe1ff */
[----:B------:R-:W-:Y:S01]  /*3ff0*/  IMAD.HI.U32 R8, R252, R7, RZ ;  /* 0x00000007fc087227 */ /* 0x000fe200078e00ff */
[----:B------:R3:W-:Y:S01]  /*4000*/  STL [R1+0x7334], R4 ;  /* 0x0073340401007387 */ /* 0x0007e20000100800 */
[----:B-1----:R-:W-:-:S02]  /*4010*/  IABS R5, R5 ;  /* 0x0000000500057213 */ /* 0x002fc40000000000 */
[----:B------:R-:W-:Y:S02]  /*4020*/  IMAD.MOV R8, RZ, RZ, -R8 ;  /* 0x000000ffff087224 */ /* 0x000fe400078e0a08 */
[----:B------:R-:W-:Y:S01]  /*4030*/  IMAD R9, R251, R10, R9 ;  /* 0x0000000afb097224 */ /* 0x000fe200078e0209 */
[----:B--2---:R-:W-:Y:S01]  /*4040*/  IABS R3, R3 ;  /* 0x0000000300037213 */ /* 0x004fe20000000000 */
[----:B------:R-:W-:-:S03]  /*4050*/  IMAD.HI.U32 R6, R252, R5, RZ ;  /* 0x00000005fc067227 */ /* 0x000fc600078e00ff */
[----:B------:R-:W-:Y:S01]  /*4060*/  STL [R1+0x1e8], R9 ;  /* 0x0001e80901007387 */ /* 0x000fe20000100800 */
[----:B---3--:R-:W-:-:S04]  /*4070*/  IMAD.HI.U32 R4, R252, R3, RZ ;  /* 0x00000003fc047227 */ /* 0x008fc800078e00ff */
[----:B------:R-:W-:Y:S01]  /*4080*/  IMAD.MOV R6, RZ, RZ, -R6 ;  /* 0x000000ffff067224 */ /* 0x000fe200078e0a06 */
[----:B------:R-:W-:Y:S01]  /*4090*/  IADD3 R4, -R4, RZ, RZ ;  /* 0x000000ff04047210 */ /* 0x000fe20007ffe1ff */
[C---:B------:R-:W-:Y:S02]  /*40a0*/  IMAD R7, R251.reuse, R8, R7 ;  /* 0x00000008fb077224 */ /* 0x040fe400078e0207 */
[----:B------:R-:W-:Y:S02]  /*40b0*/  IMAD.MOV R2, RZ, RZ, -R2 ;  /* 0x000000ffff027224 */ /* 0x000fe400078e0a02 */
[C---:B------:R-:W-:Y:S01]  /*40c0*/  IMAD R5, R251.reuse, R6, R5 ;  /* 0x00000006fb057224 */ /* 0x040fe200078e0205 */
[----:B------:R1:W-:Y:S01]  /*40d0*/  STL [R1+0x1e4], R7 ;  /* 0x0001e40701007387 */ /* 0x0003e20000100800 */
[----:B------:R-:W-:Y:S01]  /*40e0*/  IMAD R3, R251, R4, R3 ;  /* 0x00000004fb037224 */ /* 0x000fe200078e0203 */
[----:B------:R-:W-:Y:S01]  /*40f0*/  IADD3 R6, R237, 0x89, RZ ;  /* 0x00000089ed067810 */ /* 0x000fe20007ffe0ff */
[----:B------:R-:W-:Y:S01]  /*4100*/  IMAD R0, R251, R2, R0 ;  /* 0x00000002fb007224 */ /* 0x000fe200078e0200 */
[----:B------:R2:W-:Y:S01]  /*4110*/  STL [R1+0x1e0], R5 ;  /* 0x0001e00501007387 */ /* 0x0005e20000100800 */
[----:B------:R-:W-:-:S03]  /*4120*/  IADD3 R4, R237, 0x8a, RZ ;  /* 0x0000008aed047810 */ /* 0x000fc60007ffe0ff */
[----:B------:R3:W-:Y:S01]  /*4130*/  STL [R1+0x1dc], R3 ;  /* 0x0001dc0301007387 */ /* 0x0007e20000100800 */
[----:B-1----:R-:W-:-:S03]  /*4140*/  IADD3 R7, R237, 0x88, RZ ;  /* 0x00000088ed077810 */ /* 0x002fc60007ffe0ff */
[----:B------:R1:W-:Y:S01]  /*4150*/  STL [R1+0x1d8], R0 ;  /* 0x0001d80001007387 */ /* 0x0003e20000100800 */
[----:B------:R-:W-:-:S03]  /*4160*/  IABS R8, R7 ;  /* 0x0000000700087213 */ /* 0x000fc60000000000 */
[----:B------:R-:W-:Y:S01]  /*4170*/  STL [R1+0x7330], R7 ;  /* 0x0073300701007387 */ /* 0x000fe20000100800 */
[C---:B--2---:R-:W-:Y:S02]  /*4180*/  IADD3 R5, R237.reuse, 0x8b, RZ ;  /* 0x0000008bed057810 */ /* 0x044fe40007ffe0ff */
[----:B---3--:R-:W-:Y:S01]  /*4190*/  IADD3 R3, R237, 0x8c, RZ ;  /* 0x0000008ced037810 */ /* 0x008fe20007ffe0ff */
[----:B------:R2:W-:Y:S01]  /*41a0*/  STL [R1+0x733c], R6 ;  /* 0x00733c0601007387 */ /* 0x0005e20000100800 */
[----:B------:R-:W-:Y:S01]  /*41b0*/  IMAD.HI.U32 R9, R252, R8, RZ ;  /* 0x00000008fc097227 */ /* 0x000fe200078e00ff */
[----:B------:R-:W-:Y:S02]  /*41c0*/  IABS R234, R5 ;  /* 0x0000000500ea7213 */ /* 0x000fe40000000000 */
[----:B------:R3:W-:Y:S01]  /*41d0*/  STL [R1+0x7338], R4 ;  /* 0x0073380401007387 */ /* 0x0007e20000100800 */
[----:B-1----:R-:W-:Y:S01]  /*41e0*/  IABS R0, R3 ;  /* 0x0000000300007213 */ /* 0x002fe20000000000 */
[----:B------:R-:W-:-:S02]  /*41f0*/  IMAD.MOV R9, RZ, RZ, -R9 ;  /* 0x000000ffff097224 */ /* 0x000fc400078e0a09 */
[----:B------:R1:W-:Y:S01]  /*4200*/  STL [R1+0x7340], R5 ;  /* 0x0073400501007387 */ /* 0x0003e20000100800 */
[----:B--2---:R-:W-:Y:S01]  /*4210*/  IABS R6, R6 ;  /* 0x0000000600067213 */ /* 0x004fe20000000000 */
[C---:B------:R-:W-:Y:S02]  /*4220*/  IMAD.HI.U32 R2, R252.reuse, R0, RZ ;  /* 0x00000000fc027227 */ /* 0x040fe400078e00ff */
[----:B------:R2:W-:Y:S01]  /*4230*/  STL [R1+0x7354], R3 ;  /* 0x0073540301007387 */ /* 0x0005e20000100800 */
[----:B---3--:R-:W-:Y:S01]  /*4240*/  IABS R4, R4 ;  /* 0x0000000400047213 */ /* 0x008fe20000000000 */
[----:B------:R-:W-:Y:S01]  /*4250*/  IMAD.HI.U32 R7, R252, R6, RZ ;  /* 0x00000006fc077227 */ /* 0x000fe200078e00ff */
[----:B------:R-:W-:-:S03]  /*4260*/  IADD3 R2, -R2, RZ, RZ ;  /* 0x000000ff02027210 */ /* 0x000fc60007ffe1ff */
[----:B-1----:R-:W-:Y:S01]  /*4270*/  IMAD.HI.U32 R5, R252, R4, RZ ;  /* 0x00000004fc057227 */ /* 0x002fe200078e00ff */
[----:B------:R-:W-:-:S03]  /*4280*/  IADD3 R7, -R7, RZ, RZ ;  /* 0x000000ff07077210 */ /* 0x000fc60007ffe1ff */
[----:B------:R-:W-:Y:S02]  /*4290*/  IMAD.MOV R5, RZ, RZ, -R5 ;  /* 0x000000ffff057224 */ /* 0x000fe400078e0a05 */
[C---:B------:R-:W-:Y:S02]  /*42a0*/  IMAD R8, R251.reuse, R9, R8 ;  /* 0x00000009fb087224 */ /* 0x040fe400078e0208 */
[----:B------:R-:W-:Y:S01]  /*42b0*/  IMAD R6, R251, R7, R6 ;  /* 0x00000007fb067224 */ /* 0x000fe200078e0206 */
[----:B------:R-:W-:Y:S01]  /*42c0*/  IADD3 R7, R237, 0x8d, RZ ;  /* 0x0000008ded077810 */ /* 0x000fe20007ffe0ff */
[C---:B--2---:R-:W-:Y:S01]  /*42d0*/  IMAD.HI.U32 R3, R252.reuse, R234, RZ ;  /* 0x000000eafc037227 */ /* 0x044fe200078e00ff */
[----:B------:R-:W-:Y:S02]  /*42e0*/  STL [R1+0x1d4], R8 ;  /* 0x0001d40801007387 */ /* 0x000fe40000100800 */
[----:B------:R-:W-:Y:S01]  /*42f0*/  IABS R9, R7 ;  /* 0x0000000700097213 */ /* 0x000fe20000000000 */
[C---:B------:R-:W-:Y:S01]  /*4300*/  IMAD R4, R251.reuse, R5, R4 ;  /* 0x00000005fb047224 */ /* 0x040fe200078e0204 */
[----:B------:R1:W-:Y:S01]  /*4310*/  STL [R1+0x1d0], R6 ;  /* 0x0001d00601007387 */ /* 0x0003e20000100800 */
[----:B------:R-:W-:Y:S01]  /*4320*/  IMAD R0, R251, R2, R0 ;  /* 0x00000002fb007224 */ /* 0x000fe200078e0200 */
[----:B------:R-:W-:Y:S01]  /*4330*/  IADD3 R5, R237, 0x8f, RZ ;  /* 0x0000008fed057810 */ /* 0x000fe20007ffe0ff */
[----:B------:R-:W-:Y:S01]  /*4340*/  IMAD.MOV R3, RZ, RZ, -R3 ;  /* 0x000000ffff037224 */ /* 0x000fe200078e0a03 */
[----:B------:R2:W-:Y:S01]  /*4350*/  STL [R1+0x1cc], R4 ;  /* 0x0001cc0401007387 */ /* 0x0005e20000100800 */
[----:B------:R-:W-:-:S03]  /*4360*/  IMAD.HI.U32 R10, R252, R9, RZ ;  /* 0x00000009fc0a7227 */ /* 0x000fc600078e00ff */
[----:B------:R3:W-:Y:S01]  /*4370*/  STL [R1+0x250], R0 ;  /* 0x0002500001007387 */ /* 0x0007e20000100800 */
[----:B------:R-:W-:Y:S01]  /*4380*/  IMAD R234, R251, R3, R234 ;  /* 0x00000003fbea7224 */ /* 0x000fe200078e02ea */
[C---:B-1----:R-:W-:Y:S01]  /*4390*/  IADD3 R6, R237.reuse, 0x8e, RZ ;  /* 0x0000008eed067810 */ /* 0x042fe20007ffe0ff */
[----:B------:R-:W-:Y:S01]  /*43a0*/  IMAD.MOV R10, RZ, RZ, -R10 ;  /* 0x000000ffff0a7224 */ /* 0x000fe200078e0a0a */
[C---:B------:R-:W-:Y:S01]  /*43b0*/  IADD3 R3, R237.reuse, 0x90, RZ ;  /* 0x00000090ed037810 */ /* 0x040fe20007ffe0ff */
[----:B------:R1:W-:Y:S01]  /*43c0*/  STL [R1+0x7348], R7 ;  /* 0x0073480701007387 */ /* 0x0003e20000100800 */
[----:B--2---:R-:W-:Y:S01]  /*43d0*/  IADD3 R4, R237, 0x91, RZ ;  /* 0x00000091ed047810 */ /* 0x004fe20007ffe0ff */
[----:B------:R-:W-:Y:S02]  /*43e0*/  IMAD R9, R251, R10, R9 ;  /* 0x0000000afb097224 */ /* 0x000fe400078e0209 */
[----:B------:R-:W-:Y:S01]  /*43f0*/  STL [R1+0x7344], R6 ;  /* 0x0073440601007387 */ /* 0x000fe20000100800 */
[----:B---3--:R-:W-:-:S03]  /*4400*/  IABS R0, R4 ;  /* 0x0000000400007213 */ /* 0x008fc60000000000 */
[----:B------:R2:W-:Y:S01]  /*4410*/  STL [R1+0x734c], R5 ;  /* 0x00734c0501007387 */ /* 0x0005e20000100800 */
[----:B-1----:R-:W-:Y:S01]  /*4420*/  IABS R7, R6 ;  /* 0x0000000600077213 */ /* 0x002fe20000000000 */
[C---:B------:R-:W-:Y:S02]  /*4430*/  IMAD.HI.U32 R2, R252.reuse, R0, RZ ;  /* 0x00000000fc027227 */ /* 0x040fe400078e00ff */
[----:B------:R1:W-:Y:S02]  /*4440*/  STL [R1+0x735c], R3 ;  /* 0x00735c0301007387 */ /* 0x0003e40000100800 */
[----:B------:R-:W-:Y:S02]  /*4450*/  IMAD.HI.U32 R8, R252, R7, RZ ;  /* 0x00000007fc087227 */ /* 0x000fe400078e00ff */
[----:B------:R3:W-:Y:S01]  /*4460*/  STL [R1+0x7360], R4 ;  /* 0x0073600401007387 */ /* 0x0007e20000100800 */
[----:B--2---:R-:W-:Y:S01]  /*4470*/  IABS R5, R5 ;  /* 0x0000000500057213 */ /* 0x004fe20000000000 */
[----:B------:R-:W-:-:S02]  /*4480*/  IMAD.MOV R8, RZ, RZ, -R8 ;  /* 0x000000ffff087224 */ /* 0x000fc400078e0a08 */
[----:B------:R-:W-:Y:S01]  /*4490*/  STL [R1+0x24c], R9 ;  /* 0x00024c0901007387 */ /* 0x000fe20000100800 */
[----:B------:R-:W-:Y:S01]  /*44a0*/  IMAD.MOV R2, RZ, RZ, -R2 ;  /* 0x000000ffff027224 */ /* 0x000fe200078e0a02 */
[----:B-1----:R-:W-:Y:S01]  /*44b0*/  IABS R3, R3 ;  /* 0x0000000300037213 */ /* 0x002fe20000000000 */
[----:B------:R-:W-:-:S04]  /*44c0*/  IMAD.HI.U32 R6, R252, R5, RZ ;  /* 0x00000005fc067227 */ /* 0x000fc800078e00ff */
[----:B---3--:R-:W-:Y:S01]  /*44d0*/  IMAD.HI.U32 R4, R252, R3, RZ ;  /* 0x00000003fc047227 */ /* 0x008fe200078e00ff */
[----:B------:R-:W-:-:S03]  /*44e0*/  IADD3 R6, -R6, RZ, RZ ;  /* 0x000000ff06067210 */ /* 0x000fc60007ffe1ff */
[----:B------:R-:W-:Y:S02]  /*44f0*/  IMAD.MOV R4, RZ, RZ, -R4 ;  /* 0x000000ffff047224 */ /* 0x000fe400078e0a04 */
[C---:B------:R-:W-:Y:S02]  /*4500*/  IMAD R7, R251.reuse, R8, R7 ;  /* 0x00000008fb077224 */ /* 0x040fe400078e0207 */
[----:B------:R-:W-:Y:S01]  /*4510*/  IMAD R5, R251, R6, R5 ;  /* 0x00000006fb057224 */ /* 0x000fe200078e0205 */
[----:B------:R-:W-:Y:S01]  /*4520*/  IADD3 R6, R237, 0x93, RZ ;  /* 0x00000093ed067810 */ /* 0x000fe20007ffe0ff */
[C---:B------:R-:W-:Y:S01]  /*4530*/  IMAD R3, R251.reuse, R4, R3 ;  /* 0x00000004fb037224 */ /* 0x040fe200078e0203 */
[----:B------:R1:W-:Y:S01]  /*4540*/  STL [R1+0x248], R7 ;  /* 0x0002480701007387 */ /* 0x0003e20000100800 */
[----:B------:R-:W-:Y:S01]  /*4550*/  IMAD R0, R251, R2, R0 ;  /* 0x00000002fb007224 */ /* 0x000fe200078e0200 */
[C---:B------:R-:W-:Y:S02]  /*4560*/  IADD3 R4, R237.reuse, 0x96, RZ ;  /* 0x00000096ed047810 */ /* 0x040fe40007ffe0ff */
        /* <DEDUP_REMOVED lines=39> */
[----:B--2---:R-:W-:-:S03]  /*47e0*/  IADD3 R5, R237, 0x99, RZ ;  /* 0x00000099ed057810 */ /* 0x004fc60007ffe0ff */
[----:B------:R2:W-:Y:S01]  /*47f0*/  STL [R1+0x7364], R7 ;  /* 0x0073640701007387 */ /* 0x0005e20000100800 */
[----:B------:R-:W-:Y:S02]  /*4800*/  IABS R9, R7 ;  /* 0x0000000700097213 */ /* 0x000fe40000000000 */
[----:B---3--:R-:W-:Y:S01]  /*4810*/  IADD3 R3, R237, 0x9a, RZ ;  /* 0x0000009aed037810 */ /* 0x008fe20007ffe0ff */
[----:B------:R-:W-:Y:S01]  /*4820*/  STL [R1+0x7374], R6 ;  /* 0x0073740601007387 */ /* 0x000fe20000100800 */
[----:B-1----:R-:W-:Y:S01]  /*4830*/  IABS R0, R4 ;  /* 0x0000000400007213 */ /* 0x002fe20000000000 */
[C---:B------:R-:W-:Y:S02]  /*4840*/  IMAD.HI.U32 R10, R252.reuse, R9, RZ ;  /* 0x00000009fc0a7227 */ /* 0x040fe400078e00ff */
[----:B------:R1:W-:Y:S01]  /*4850*/  STL [R1+0x737c], R5 ;  /* 0x00737c0501007387 */ /* 0x0003e20000100800 */
[----:B--2---:R-:W-:Y:S01]  /*4860*/  IABS R7, R6 ;  /* 0x0000000600077213 */ /* 0x004fe20000000000 */
[----:B------:R-:W-:-:S02]  /*4870*/  IMAD.HI.U32 R2, R252, R0, RZ ;  /* 0x00000000fc027227 */ /* 0x000fc400078e00ff */
[----:B------:R2:W-:Y:S02]  /*4880*/  STL [R1+0x7378], R3 ;  /* 0x0073780301007387 */ /* 0x0005e40000100800 */
[----:B------:R-:W-:Y:S02]  /*4890*/  IMAD.HI.U32 R8, R252, R7, RZ ;  /* 0x00000007fc087227 */ /* 0x000fe400078e00ff */
[----:B------:R3:W-:Y:S01]  /*48a0*/  STL [R1+0x7384], R4 ;  /* 0x0073840401007387 */ /* 0x0007e20000100800 */
[----:B------:R-:W-:Y:S02]  /*48b0*/  IADD3 R2, -R2, RZ, RZ ;  /* 0x000000ff02027210 */ /* 0x000fe40007ffe1ff */
[----:B-1----:R-:W-:Y:S01]  /*48c0*/  IABS R5, R5 ;  /* 0x0000000500057213 */ /* 0x002fe20000000000 */
[----:B------:R-:W-:Y:S01]  /*48d0*/  IMAD.MOV R10, RZ, RZ, -R10 ;  /* 0x000000ffff0a7224 */ /* 0x000fe200078e0a0a */
[----:B------:R-:W-:Y:S01]  /*48e0*/  IADD3 R8, -R8, RZ, RZ ;  /* 0x000000ff08087210 */ /* 0x000fe20007ffe1ff */
[----:B------:R-:W-:Y:S01]  /*48f0*/  IMAD R0, R251, R2, R0 ;  /* 0x00000002fb007224 */ /* 0x000fe200078e0200 */
[----:B--2---:R-:W-:Y:S01]  /*4900*/  IABS R3, R3 ;  /* 0x0000000300037213 */ /* 0x004fe20000000000 */
[----:B------:R-:W-:-:S04]  /*4910*/  IMAD.HI.U32 R6, R252, R5, RZ ;  /* 0x00000005fc067227 */ /* 0x000fc800078e00ff */
[----:B---3--:R-:W-:-:S04]  /*4920*/  IMAD.HI.U32 R4, R252, R3, RZ ;  /* 0x00000003fc047227 */ /* 0x008fc800078e00ff */
[----:B------:R-:W-:Y:S02]  /*4930*/  IMAD.MOV R6, RZ, RZ, -R6 ;  /* 0x000000ffff067224 */ /* 0x000fe400078e0a06 */
[C---:B------:R-:W-:Y:S02]  /*4940*/  IMAD R9, R251.reuse, R10, R9 ;  /* 0x0000000afb097224 */ /* 0x040fe400078e0209 */
[----:B------:R-:W-:Y:S02]  /*4950*/  IMAD.MOV R4, RZ, RZ, -R4 ;  /* 0x000000ffff047224 */ /* 0x000fe400078e0a04 */
[C---:B------:R-:W-:Y:S01]  /*4960*/  IMAD R7, R251.reuse, R8, R7 ;  /* 0x00000008fb077224 */ /* 0x040fe200078e0207 */
[----:B------:R-:W-:Y:S01]  /*4970*/  STL [R1+0x224], R9 ;  /* 0x0002240901007387 */ /* 0x000fe20000100800 */
[----:B------:R-:W-:Y:S01]  /*4980*/  IMAD R5, R251, R6, R5 ;  /* 0x00000006fb057224 */ /* 0x000fe200078e0205 */
[----:B------:R-:W-:Y:S01]  /*4990*/  IADD3 R6, R237, 0x9d, RZ ;  /* 0x0000009ded067810 */ /* 0x000fe20007ffe0ff */
[----:B------:R-:W-:Y:S01]  /*49a0*/  IMAD R3, R251, R4, R3 ;  /* 0x00000004fb037224 */ /* 0x000fe200078e0203 */
[----:B------:R1:W-:Y:S01]  /*49b0*/  STL [R1+0x220], R7 ;  /* 0x0002200701007387 */ /* 0x0003e20000100800 */
[----:B------:R-:W-:-:S02]  /*49c0*/  IADD3 R4, R237, 0xa0, RZ ;  /* 0x000000a0ed047810 */ /* 0x000fc40007ffe0ff */
[----:B------:R-:W-:Y:S01]  /*49d0*/  IABS R233, R6 ;  /* 0x0000000600e97213 */ /* 0x000fe20000000000 */
        /* <DEDUP_REMOVED lines=11> */
[----:B------:R1:W-:Y:S02]  /*4a90*/  STL [R1+0x7388], R5 ;  /* 0x0073880501007387 */ /* 0x0003e40000100800 */
[----:B--2---:R-:W-:-:S02]  /*4aa0*/  IMAD.HI.U32 R7, R252, R233, RZ ;  /* 0x000000e9fc077227 */ /* 0x004fc400078e00ff */
[----:B------:R2:W-:Y:S02]  /*4ab0*/  STL [R1+0x7390], R3 ;  /* 0x0073900301007387 */ /* 0x0005e40000100800 */
[C---:B------:R-:W-:Y:S02]  /*4ac0*/  IMAD.HI.U32 R2, R252.reuse, R0, RZ ;  /* 0x00000000fc027227 */ /* 0x040fe400078e00ff */
[----:B------:R3:W-:Y:S01]  /*4ad0*/  STL [R1+0x73a4], R4 ;  /* 0x0073a40401007387 */ /* 0x0007e20000100800 */
[----:B-1----:R-:W-:Y:S01]  /*4ae0*/  IABS R5, R5 ;  /* 0x0000000500057213 */ /* 0x002fe20000000000 */
[----:B------:R-:W-:Y:S02]  /*4af0*/  IMAD.MOV R9, RZ, RZ, -R9 ;  /* 0x000000ffff097224 */ /* 0x000fe400078e0a09 */
[----:B------:R-:W-:Y:S01]  /*4b00*/  IMAD.MOV R7, RZ, RZ, -R7 ;  /* 0x000000ffff077224 */ /* 0x000fe200078e0a07 */
[----:B--2---:R-:W-:Y:S01]  /*4b10*/  IABS R3, R3 ;  /* 0x0000000300037213 */ /* 0x004fe20000000000 */
[----:B------:R-:W-:-:S04]  /*4b20*/  IMAD.HI.U32 R6, R252, R5, RZ ;  /* 0x00000005fc067227 */ /* 0x000fc800078e00ff */
[----:B---3--:R-:W-:Y:S01]  /*4b30*/  IMAD.HI.U32 R4, R252, R3, RZ ;  /* 0x00000003fc047227 */ /* 0x008fe200078e00ff */
[----:B------:R-:W-:-:S03]  /*4b40*/  IADD3 R6, -R6, RZ, RZ ;  /* 0x000000ff06067210 */ /* 0x000fc60007ffe1ff */
[----:B------:R-:W-:Y:S02]  /*4b50*/  IMAD.MOV R4, RZ, RZ, -R4 ;  /* 0x000000ffff047224 */ /* 0x000fe400078e0a04 */
[----:B------:R-:W-:Y:S02]  /*4b60*/  IMAD.MOV R2, RZ, RZ, -R2 ;  /* 0x000000ffff027224 */ /* 0x000fe400078e0a02 */
[C---:B------:R-:W-:Y:S02]  /*4b70*/  IMAD R8, R251.reuse, R9, R8 ;  /* 0x00000009fb087224 */ /* 0x040fe400078e0208 */
[----:B------:R-:W-:Y:S01]  /*4b80*/  IMAD R5, R251, R6, R5 ;  /* 0x00000006fb057224 */ /* 0x000fe200078e0205 */
[----:B------:R-:W-:Y:S01]  /*4b90*/  IADD3 R6, R237, 0xa2, RZ ;  /* 0x000000a2ed067810 */ /* 0x000fe20007ffe0ff */
        /* <DEDUP_REMOVED lines=10> */
[----:B------:R-:W-:Y:S01]  /*4c40*/  IMAD.HI.U32 R10, R252, R9, RZ ;  /* 0x00000009fc0a7227 */ /* 0x000fe200078e00ff */
[C---:B-1----:R-:W-:Y:S02]  /*4c50*/  IADD3 R5, R237.reuse, 0xa3, RZ ;  /* 0x000000a3ed057810 */ /* 0x042fe40007ffe0ff */
[----:B------:R1:W-:Y:S01]  /*4c60*/  STL [R1+0x7398], R7 ;  /* 0x0073980701007387 */ /* 0x0003e20000100800 */
[----:B--2---:R-:W-:-:S03]  /*4c70*/  IADD3 R3, R237, 0xa4, RZ ;  /* 0x000000a4ed037810 */ /* 0x004fc60007ffe0ff */
[----:B------:R-:W-:Y:S01]  /*4c80*/  STL [R1+0x7394], R6 ;  /* 0x0073940601007387 */ /* 0x000fe20000100800 */
[----:B------:R-:W-:Y:S02]  /*4c90*/  IADD3 R10, -R10, RZ, RZ ;  /* 0x000000ff0a0a7210 */ /* 0x000fe40007ffe1ff */
[----:B---3--:R-:W-:Y:S01]  /*4ca0*/  IABS R0, R4 ;  /* 0x0000000400007213 */ /* 0x008fe20000000000 */
[----:B------:R2:W-:Y:S01]  /*4cb0*/  STL [R1+0x739c], R5 ;  /* 0x00739c0501007387 */ /* 0x0005e20000100800 */
[----:B-1----:R-:W-:Y:S01]  /*4cc0*/  IABS R7, R6 ;  /* 0x0000000600077213 */ /* 0x002fe20000000000 */
[----:B------:R-:W-:Y:S02]  /*4cd0*/  IMAD R9, R251, R10, R9 ;  /* 0x0000000afb097224 */ /* 0x000fe400078e0209 */
[----:B------:R1:W-:Y:S01]  /*4ce0*/  STL [R1+0x73ac], R3 ;  /* 0x0073ac0301007387 */ /* 0x0003e20000100800 */
[----:B------:R-:W-:-:S03]  /*4cf0*/  IMAD.HI.U32 R2, R252, R0, RZ ;  /* 0x00000000fc027227 */ /* 0x000fc600078e00ff */
[----:B------:R3:W-:Y:S01]  /*4d00*/  STL [R1+0x73b0], R4 ;  /* 0x0073b00401007387 */ /* 0x0007e20000100800 */
[C---:B------:R-:W-:Y:S01]  /*4d10*/  IMAD.HI.U32 R8, R252.reuse, R7, RZ ;  /* 0x00000007fc087227 */ /* 0x040fe200078e00ff */
[----:B--2---:R-:W-:Y:S02]  /*4d20*/  IABS R5, R5 ;  /* 0x0000000500057213 */ /* 0x004fe40000000000 */
[----:B------:R-:W-:Y:S01]  /*4d30*/  STL [R1+0x288], R9 ;  /* 0x0002880901007387 */ /* 0x000fe20000100800 */
[----:B------:R-:W-:Y:S01]  /*4d40*/  IMAD.MOV R8, RZ, RZ, -R8 ;  /* 0x000000ffff087224 */ /* 0x000fe200078e0a08 */
[----:B-1----:R-:W-:Y:S01]  /*4d50*/  IABS R3, R3 ;  /* 0x0000000300037213 */ /* 0x002fe20000000000 */
[----:B------:R-:W-:-:S04]  /*4d60*/  IMAD.HI.U32 R6, R252, R5, RZ ;  /* 0x00000005fc067227 */ /* 0x000fc800078e00ff */
        /* <DEDUP_REMOVED lines=55> */
[----:B------:R-:W-:Y:S01]  /*50e0*/  IABS R2, R5 ;  /* 0x0000000500027213 */ /* 0x000fe20000000000 */
[----:B------:R-:W-:Y:S01]  /*50f0*/  IMAD.HI.U32 R9, R252, R8, RZ ;  /* 0x00000008fc097227 */ /* 0x000fe200078e00ff */
[----:B------:R-:W-:Y:S01]  /*5100*/  IABS R232, R3 ;  /* 0x0000000300e87213 */ /* 0x000fe20000000000 */
[----:B------:R3:W-:Y:S02]  /*5110*/  STL [R1+0x73cc], R4 ;  /* 0x0073cc0401007387 */ /* 0x0007e40000100800 */
[----:B------:R-:W-:-:S02]  /*5120*/  IMAD.MOV R9, RZ, RZ, -R9 ;  /* 0x000000ffff097224 */ /* 0x000fc400078e0a09 */
[----:B------:R4:W-:Y:S01]  /*5130*/  STL [R1+0x73c8], R5 ;  /* 0x0073c80501007387 */ /* 0x0009e20000100800 */
[C---:B-1----:R-:W-:Y:S01]  /*5140*/  IMAD.HI.U32 R0, R252.reuse, R232, RZ ;  /* 0x000000e8fc007227 */ /* 0x042fe200078e00ff */
[----:B--2---:R-:W-:Y:S02]  /*5150*/  IABS R6, R6 ;  /* 0x0000000600067213 */ /* 0x004fe40000000000 */
[----:B------:R1:W-:Y:S01]  /*5160*/  STL [R1+0x73d4], R3 ;  /* 0x0073d40301007387 */ /* 0x0003e20000100800 */
[----:B------:R-:W-:Y:S01]  /*5170*/  IMAD R8, R251, R9, R8 ;  /* 0x00000009fb087224 */ /* 0x000fe200078e0208 */
[----:B---3--:R-:W-:Y:S01]  /*5180*/  IABS R4, R4 ;  /* 0x0000000400047213 */ /* 0x008fe20000000000 */
[----:B------:R-:W-:-:S03]  /*5190*/  IMAD.HI.U32 R7, R252, R6, RZ ;  /* 0x00000006fc077227 */ /* 0x000fc600078e00ff */
[----:B------:R2:W-:Y:S01]  /*51a0*/  STL [R1+0x260], R8 ;  /* 0x0002600801007387 */ /* 0x0005e20000100800 */
[----:B----4-:R-:W-:-:S04]  /*51b0*/  IMAD.HI.U32 R5, R252, R4, RZ ;  /* 0x00000004fc057227 */ /* 0x010fc800078e00ff */
[----:B-1----:R-:W-:Y:S01]  /*51c0*/  IMAD.HI.U32 R3, R252, R2, RZ ;  /* 0x00000002fc037227 */ /* 0x002fe200078e00ff */
[----:B------:R-:W-:-:S03]  /*51d0*/  IADD3 R5, -R5, RZ, RZ ;  /* 0x000000ff05057210 */ /* 0x000fc60007ffe1ff */
[----:B------:R-:W-:Y:S01]  /*51e0*/  IMAD.MOV R7, RZ, RZ, -R7 ;  /* 0x000000ffff077224 */ /* 0x000fe200078e0a07 */
[----:B--2---:R-:W-:Y:S01]  /*51f0*/  IADD3 R8, R237, 0xb0, RZ ;  /* 0x000000b0ed087810 */ /* 0x004fe20007ffe0ff */
[----:B------:R-:W-:Y:S02]  /*5200*/  IMAD.MOV R3, RZ, RZ, -R3 ;  /* 0x000000ffff037224 */ /* 0x000fe400078e0a03 */
[----:B------:R-:W-:Y:S01]  /*5210*/  IMAD R6, R251, R7, R6 ;  /* 0x00000007fb067224 */ /* 0x000fe200078e0206 */
[----:B------:R-:W-:Y:S01]  /*5220*/  IADD3 R7, R237, 0xb1, RZ ;  /* 0x000000b1ed077810 */ /* 0x000fe20007ffe0ff */
[----:B------:R-:W-:Y:S01]  /*5230*/  IMAD R4, R251, R5, R4 ;  /* 0x00000005fb047224 */ /* 0x000fe200078e0204 */
[----:B------:R-:W-:Y:S01]  /*5240*/  IADD3 R5, R237, 0xb2, RZ ;  /* 0x000000b2ed057810 */ /* 0x000fe20007ffe0ff */
[----:B------:R-:W-:Y:S01]  /*5250*/  IMAD R2, R251, R3, R2 ;  /* 0x00000003fb027224 */ /* 0x000fe200078e0202 */
[----:B------:R1:W-:Y:S01]  /*5260*/  STL [R1+0x25c], R6 ;  /* 0x00025c0601007387 */ /* 0x0003e20000100800 */
[----:B------:R-:W-:Y:S01]  /*5270*/  IABS R9, R8 ;  /* 0x0000000800097213 */ /* 0x000fe20000000000 */
[----:B------:R-:W-:-:S02]  /*5280*/  IMAD.MOV R0, RZ, RZ, -R0 ;  /* 0x000000ffff007224 */ /* 0x000fc400078e0a00 */
[----:B------:R2:W-:Y:S02]  /*5290*/  STL [R1+0x258], R4 ;  /* 0x0002580401007387 */ /* 0x0005e40000100800 */
[----:B------:R-:W-:Y:S02]  /*52a0*/  IMAD.HI.U32 R10, R252, R9, RZ ;  /* 0x00000009fc0a7227 */ /* 0x000fe400078e00ff */
[----:B------:R3:W-:Y:S01]  /*52b0*/  STL [R1+0x254], R2 ;  /* 0x0002540201007387 */ /* 0x0007e20000100800 */
[----:B-1----:R-:W-:Y:S01]  /*52c0*/  IADD3 R6, R237, 0xb3, RZ ;  /* 0x000000b3ed067810 */ /* 0x002fe20007ffe0ff */
[----:B------:R-:W-:Y:S02]  /*52d0*/  IMAD R232, R251, R0, R232 ;  /* 0x00000000fbe87224 */ /* 0x000fe400078e02e8 */
[----:B------:R-:W-:Y:S01]  /*52e0*/  STL [R1+0x73d0], R8 ;  /* 0x0073d00801007387 */ /* 0x000fe20000100800 */
[----:B------:R-:W-:Y:S02]  /*52f0*/  IADD3 R10, -R10, RZ, RZ ;  /* 0x000000ff0a0a7210 */ /* 0x000fe40007ffe1ff */
[----:B--2---:R-:W-:Y:S01]  /*5300*/  IADD3 R4, R237, 0xb4, RZ ;  /* 0x000000b4ed047810 */ /* 0x004fe20007ffe0ff */
[----:B------:R1:W-:Y:S01]  /*5310*/  STL [R1+0x73dc], R7 ;  /* 0x0073dc0701007387 */ /* 0x0003e20000100800 */
[----:B------:R-:W-:Y:S01]  /*5320*/  IABS R3, R6 ;  /* 0x0000000600037213 */ /* 0x000fe20000000000 */
[----:B------:R-:W-:Y:S01]  /*5330*/  IMAD R9, R251, R10, R9 ;  /* 0x0000000afb097224 */ /* 0x000fe200078e0209 */
[----:B------:R-:W-:Y:S01]  /*5340*/  IABS R0, R4 ;  /* 0x0000000400007213 */ /* 0x000fe20000000000 */
[----:B------:R2:W-:Y:S04]  /*5350*/  STL [R1+0x73d8], R5 ;  /* 0x0073d80501007387 */ /* 0x0005e80000100800 */
[----:B------:R4:W-:Y:S01]  /*5360*/  STL [R1+0x73e0], R6 ;  /* 0x0073e00601007387 */ /* 0x0009e20000100800 */
[----:B---3--:R-:W-:Y:S01]  /*5370*/  IMAD.HI.U32 R2, R252, R0, RZ ;  /* 0x00000000fc027227 */ /* 0x008fe200078e00ff */
[----:B-1----:R-:W-:-:S02]  /*5380*/  IABS R7, R7 ;  /* 0x0000000700077213 */ /* 0x002fc40000000000 */
[----:B------:R1:W-:Y:S01]  /*5390*/  STL [R1+0x73f4], R4 ;  /* 0x0073f40401007387 */ /* 0x0003e20000100800 */
[----:B------:R-:W-:Y:S01]  /*53a0*/  IMAD.MOV R2, RZ, RZ, -R2 ;  /* 0x000000ffff027224 */ /* 0x000fe200078e0a02 */
[----:B--2---:R-:W-:Y:S01]  /*53b0*/  IABS R5, R5 ;  /* 0x0000000500057213 */ /* 0x004fe20000000000 */
[C---:B------:R-:W-:Y:S01]  /*53c0*/  IMAD.HI.U32 R8, R252.reuse, R7, RZ ;  /* 0x00000007fc087227 */ /* 0x040fe200078e00ff */
[----:B------:R-:W-:Y:S03]  /*53d0*/  STL [R1+0x2d8], R9 ;  /* 0x0002d80901007387 */ /* 0x000fe60000100800 */
[----:B----4-:R-:W-:-:S04]  /*53e0*/  IMAD.HI.U32 R6, R252, R5, RZ ;  /* 0x00000005fc067227 */ /* 0x010fc800078e00ff */
[----:B-1----:R-:W-:-:S04]  /*53f0*/  IMAD.HI.U32 R4, R252, R3, RZ ;  /* 0x00000003fc047227 */ /* 0x002fc800078e00ff */
[----:B------:R-:W-:Y:S01]  /*5400*/  IMAD.MOV R8, RZ, RZ, -R8 ;  /* 0x000000ffff087224 */ /* 0x000fe200078e0a08 */
[----:B------:R-:W-:Y:S01]  /*5410*/  IADD3 R4, -R4, RZ, RZ ;  /* 0x000000ff04047210 */ /* 0x000fe20007ffe1ff */
        /* <DEDUP_REMOVED lines=83> */
[----:B------:R-:W-:Y:S01]  /*5950*/  STL [R1+0x7404], R7 ;  /* 0x0074040701007387 */ /* 0x000fe20000100800 */
[----:B------:R-:W-:Y:S02]  /*5960*/  IABS R8, R7 ;  /* 0x0000000700087213 */ /* 0x000fe40000000000 */
[----:B---3--:R-:W-:Y:S01]  /*5970*/  IADD3 R3, R237, 0xc2, RZ ;  /* 0x000000c2ed037810 */ /* 0x008fe20007ffe0ff */
[----:B------:R2:W-:Y:S01]  /*5980*/  STL [R1+0x7414], R6 ;  /* 0x0074140601007387 */ /* 0x0005e20000100800 */
[----:B------:R-:W-:Y:S01]  /*5990*/  IABS R231, R5 ;  /* 0x0000000500e77213 */ /* 0x000fe20000000000 */
[C---:B------:R-:W-:Y:S01]  /*59a0*/  IMAD.HI.U32 R9, R252.reuse, R8, RZ ;  /* 0x00000008fc097227 */ /* 0x040fe200078e00ff */
[----:B-1----:R-:W-:Y:S01]  /*59b0*/  IABS R0, R4 ;  /* 0x0000000400007213 */ /* 0x002fe20000000000 */
[----:B------:R-:W-:Y:S03]  /*59c0*/  STL [R1+0x741c], R5 ;  /* 0x00741c0501007387 */ /* 0x000fe60000100800 */
[----:B------:R-:W-:Y:S01]  /*59d0*/  IADD3 R9, -R9, RZ, RZ ;  /* 0x000000ff09097210 */ /* 0x000fe20007ffe1ff */
[----:B------:R1:W-:Y:S01]  /*59e0*/  STL [R1+0x7418], R3 ;  /* 0x0074180301007387 */ /* 0x0003e20000100800 */
[----:B------:R-:W-:Y:S01]  /*59f0*/  IMAD.HI.U32 R2, R252, R0, RZ ;  /* 0x00000000fc027227 */ /* 0x000fe200078e00ff */
[----:B--2---:R-:W-:-:S02]  /*5a00*/  IABS R6, R6 ;  /* 0x0000000600067213 */ /* 0x004fc40000000000 */
[----:B------:R2:W-:Y:S01]  /*5a10*/  STL [R1+0x7424], R4 ;  /* 0x0074240401007387 */ /* 0x0005e20000100800 */
[----:B------:R-:W-:Y:S02]  /*5a20*/  IMAD.MOV R2, RZ, RZ, -R2 ;  /* 0x000000ffff027224 */ /* 0x000fe400078e0a02 */
[----:B------:R-:W-:Y:S01]  /*5a30*/  IMAD.HI.U32 R7, R252, R6, RZ ;  /* 0x00000006fc077227 */ /* 0x000fe200078e00ff */
[----:B-1----:R-:W-:-:S03]  /*5a40*/  IABS R3, R3 ;  /* 0x0000000300037213 */ /* 0x002fc60000000000 */
[----:B------:R-:W-:Y:S02]  /*5a50*/  IMAD.MOV R7, RZ, RZ, -R7 ;  /* 0x000000ffff077224 */ /* 0x000fe400078e0a07 */
[----:B------:R-:W-:-:S04]  /*5a60*/  IMAD.HI.U32 R5, R252, R231, RZ ;  /* 0x000000e7fc057227 */ /* 0x000fc800078e00ff */
[----:B--2---:R-:W-:-:S04]  /*5a70*/  IMAD.HI.U32 R4, R252, R3, RZ ;  /* 0x00000003fc047227 */ /* 0x004fc800078e00ff */
[C---:B------:R-:W-:Y:S01]  /*5a80*/  IMAD R8, R251.reuse, R9, R8 ;  /* 0x00000009fb087224 */ /* 0x040fe200078e0208 */
[----:B------:R-:W-:Y:S01]  /*5a90*/  IADD3 R4, -R4, RZ, RZ ;  /* 0x000000ff04047210 */ /* 0x000fe20007ffe1ff */
[----:B------:R-:W-:Y:S01]  /*5aa0*/  IMAD R6, R251, R7, R6 ;  /* 0x00000007fb067224 */ /* 0x000fe200078e0206 */
[----:B------:R-:W-:Y:S01]  /*5ab0*/  IADD3 R7, R237, 0xc4, RZ ;  /* 0x000000c4ed077810 */ /* 0x000fe20007ffe0ff */
[----:B------:R-:W-:Y:S01]  /*5ac0*/  IMAD.MOV R5, RZ, RZ, -R5 ;  /* 0x000000ffff057224 */ /* 0x000fe200078e0a05 */
[----:B------:R-:W-:Y:S01]  /*5ad0*/  STL [R1+0x29c], R8 ;  /* 0x00029c0801007387 */ /* 0x000fe20000100800 */
[C---:B------:R-:W-:Y:S01]  /*5ae0*/  IMAD R3, R251.reuse, R4, R3 ;  /* 0x00000004fb037224 */ /* 0x040fe200078e0203 */
[----:B------:R-:W-:Y:S01]  /*5af0*/  IABS R9, R7 ;  /* 0x0000000700097213 */ /* 0x000fe20000000000 */
[C---:B------:R-:W-:Y:S01]  /*5b00*/  IMAD R0, R251.reuse, R2, R0 ;  /* 0x00000002fb007224 */ /* 0x040fe200078e0200 */
[----:B------:R1:W-:Y:S01]  /*5b10*/  STL [R1+0x298], R6 ;  /* 0x0002980601007387 */ /* 0x0003e20000100800 */
[----:B------:R-:W-:Y:S01]  /*5b20*/  IMAD R231, R251, R5, R231 ;  /* 0x00000005fbe77224 */ /* 0x000fe200078e02e7 */
[C---:B------:R-:W-:Y:S01]  /*5b30*/  IADD3 R5, R237.reuse, 0xc6, RZ ;  /* 0x000000c6ed057810 */ /* 0x040fe20007ffe0ff */
[----:B------:R-:W-:Y:S01]  /*5b40*/  IMAD.HI.U32 R10, R252, R9, RZ ;  /* 0x00000009fc0a7227 */ /* 0x000fe200078e00ff */
[----:B------:R2:W-:Y:S01]  /*5b50*/  STL [R1+0x31c], R3 ;  /* 0x00031c0301007387 */ /* 0x0005e20000100800 */
[----:B------:R-:W-:-:S02]  /*5b60*/  IADD3 R4, R237, 0xc8, RZ ;  /* 0x000000c8ed047810 */ /* 0x000fc40007ffe0ff */
[----:B------:R-:W-:Y:S01]  /*5b70*/  IMAD.MOV R10, RZ, RZ, -R10 ;  /* 0x000000ffff0a7224 */ /* 0x000fe200078e0a0a */
[----:B------:R3:W-:Y:S01]  /*5b80*/  STL [R1+0x318], R0 ;  /* 0x0003180001007387 */ /* 0x0007e20000100800 */
[----:B-1----:R-:W-:Y:S02]  /*5b90*/  IADD3 R6, R237, 0xc5, RZ ;  /* 0x000000c5ed067810 */ /* 0x002fe40007ffe0ff */
[----:B------:R-:W-:Y:S01]  /*5ba0*/  IMAD R9, R251, R10, R9 ;  /* 0x0000000afb097224 */ /* 0x000fe200078e0209 */
[----:B------:R1:W-:Y:S01]  /*5bb0*/  STL [R1+0x7420], R7 ;  /* 0x0074200701007387 */ /* 0x0003e20000100800 */
[----:B--2---:R-:W-:-:S03]  /*5bc0*/  IADD3 R3, R237, 0xc7, RZ ;  /* 0x000000c7ed037810 */ /* 0x004fc60007ffe0ff */
        /* <DEDUP_REMOVED lines=8> */
[----:B------:R-:W-:Y:S02]  /*5c50*/  IADD3 R2, -R2, RZ, RZ ;  /* 0x000000ff02027210 */ /* 0x000fe40007ffe1ff */
[----:B--2---:R-:W-:Y:S01]  /*5c60*/  IABS R5, R5 ;  /* 0x0000000500057213 */ /* 0x004fe20000000000 */
[----:B------:R-:W-:Y:S01]  /*5c70*/  STL [R1+0x314], R9 ;  /* 0x0003140901007387 */ /* 0x000fe20000100800 */
[----:B------:R-:W-:Y:S01]  /*5c80*/  IADD3 R8, -R8, RZ, RZ ;  /* 0x000000ff08087210 */ /* 0x000fe20007ffe1ff */
[----:B------:R-:W-:Y:S01]  /*5c90*/  IMAD R0, R251, R2, R0 ;  /* 0x00000002fb007224 */ /* 0x000fe200078e0200 */
[----:B-1----:R-:W-:Y:S01]  /*5ca0*/  IABS R3, R3 ;  /* 0x0000000300037213 */ /* 0x002fe20000000000 */
        /* <DEDUP_REMOVED lines=288> */
[----:B------:R-:W-:-:S02]  /*6eb0*/  IADD3 R4, R237, 0xf5, RZ ;  /* 0x000000f5ed047810 */ /* 0x000fc40007ffe0ff */
[----:B------:R-:W-:Y:S01]  /*6ec0*/  IABS R2, R6 ;  /* 0x0000000600027213 */ /* 0x000fe20000000000 */
[----:B------:R3:W-:Y:S01]  /*6ed0*/  STL [R1+0x380], R3 ;  /* 0x0003800301007387 */ /* 0x0007e20000100800 */
[----:B-1----:R-:W-:-:S03]  /*6ee0*/  IADD3 R7, R237, 0xf1, RZ ;  /* 0x000000f1ed077810 */ /* 0x002fc60007ffe0ff */
[----:B------:R1:W-:Y:S01]  /*6ef0*/  STL [R1+0x37c], R0 ;  /* 0x00037c0001007387 */ /* 0x0003e20000100800 */
[----:B------:R-:W-:Y:S01]  /*6f00*/  IMAD.HI.U32 R9, R252, R2, RZ ;  /* 0x00000002fc097227 */ /* 0x000fe200078e00ff */
[C---:B--2---:R-:W-:Y:S02]  /*6f10*/  IADD3 R5, R237.reuse, 0xf2, RZ ;  /* 0x000000f2ed057810 */ /* 0x044fe40007ffe0ff */
[----:B------:R2:W-:Y:S01]  /*6f20*/  STL [R1+0x74d8], R7 ;  /* 0x0074d80701007387 */ /* 0x0005e20000100800 */
[----:B------:R-:W-:Y:S01]  /*6f30*/  IMAD.MOV R9, RZ, RZ, -R9 ;  /* 0x000000ffff097224 */ /* 0x000fe200078e0a09 */
[----:B---3--:R-:W-:Y:S02]  /*6f40*/  IADD3 R3, R237, 0xf3, RZ ;  /* 0x000000f3ed037810 */ /* 0x008fe40007ffe0ff */
[----:B------:R3:W-:Y:S01]  /*6f50*/  STL [R1+0x74d4], R5 ;  /* 0x0074d40501007387 */ /* 0x0007e20000100800 */
[----:B-1----:R-:W-:-:S03]  /*6f60*/  IABS R0, R4 ;  /* 0x0000000400007213 */ /* 0x002fc60000000000 */
[----:B------:R1:W-:Y:S01]  /*6f70*/  STL [R1+0x74dc], R3 ;  /* 0x0074dc0301007387 */ /* 0x0003e20000100800 */
[----:B--2---:R-:W-:Y:S01]  /*6f80*/  IABS R7, R7 ;  /* 0x0000000700077213 */ /* 0x004fe20000000000 */
[C---:B------:R-:W-:Y:S02]  /*6f90*/  IMAD.HI.U32 R10, R252.reuse, R0, RZ ;  /* 0x00000000fc0a7227 */ /* 0x040fe400078e00ff */
[----:B------:R2:W-:Y:S01]  /*6fa0*/  STL [R1+0x74ec], R6 ;  /* 0x0074ec0601007387 */ /* 0x0005e20000100800 */
[----:B---3--:R-:W-:Y:S01]  /*6fb0*/  IABS R5, R5 ;  /* 0x0000000500057213 */ /* 0x008fe20000000000 */
[----:B------:R-:W-:Y:S02]  /*6fc0*/  IMAD.HI.U32 R8, R252, R7, RZ ;  /* 0x00000007fc087227 */ /* 0x000fe400078e00ff */
[----:B------:R3:W-:Y:S01]  /*6fd0*/  STL [R1+0x74f0], R4 ;  /* 0x0074f00401007387 */ /* 0x0007e20000100800 */
[----:B------:R-:W-:Y:S02]  /*6fe0*/  IADD3 R10, -R10, RZ, RZ ;  /* 0x000000ff0a0a7210 */ /* 0x000fe40007ffe1ff */
[----:B-1----:R-:W-:Y:S01]  /*6ff0*/  IABS R3, R3 ;  /* 0x0000000300037213 */ /* 0x002fe20000000000 */
[----:B------:R-:W-:-:S02]  /*7000*/  IMAD.MOV R8, RZ, RZ, -R8 ;  /* 0x000000ffff087224 */ /* 0x000fc400078e0a08 */
[----:B--2---:R-:W-:-:S04]  /*7010*/  IMAD.HI.U32 R6, R252, R5, RZ ;  /* 0x00000005fc067227 */ /* 0x004fc800078e00ff */
[----:B---3--:R-:W-:Y:S01]  /*7020*/  IMAD.HI.U32 R4, R252, R3, RZ ;  /* 0x00000003fc047227 */ /* 0x008fe200078e00ff */
[----:B------:R-:W-:-:S03]  /*7030*/  IADD3 R6, -R6, RZ, RZ ;  /* 0x000000ff06067210 */ /* 0x000fc60007ffe1ff */
        /* <DEDUP_REMOVED lines=10> */
[----:B------:R-:W-:-:S02]  /*70e0*/  IABS R228, R6 ;  /* 0x0000000600e47213 */ /* 0x000fc40000000000 */
[C---:B------:R-:W-:Y:S01]  /*70f0*/  IADD3 R9, R237.reuse, 0x101, RZ ;  /* 0x00000101ed097810 */ /* 0x040fe20007ffe0ff */
[----:B------:R2:W-:Y:S01]  /*7100*/  STL [R1+0x370], R4 ;  /* 0x0003700401007387 */ /* 0x0005e20000100800 */
[C---:B------:R-:W-:Y:S02]  /*7110*/  IADD3 R10, R237.reuse, 0x100, RZ ;  /* 0x00000100ed0a7810 */ /* 0x040fe40007ffe0ff */
[----:B------:R-:W-:Y:S01]  /*7120*/  IABS R220, R9 ;  /* 0x0000000900dc7213 */ /* 0x000fe20000000000 */
[----:B------:R3:W-:Y:S01]  /*7130*/  STL [R1+0x36c], R3 ;  /* 0x00036c0301007387 */ /* 0x0007e20000100800 */
[----:B------:R-:W-:Y:S02]  /*7140*/  IABS R221, R10 ;  /* 0x0000000a00dd7213 */ /* 0x000fe40000000000 */
[C---:B-1----:R-:W-:Y:S01]  /*7150*/  IADD3 R5, R237.reuse, 0xf8, RZ ;  /* 0x000000f8ed057810 */ /* 0x042fe20007ffe0ff */
[----:B------:R1:W-:Y:S01]  /*7160*/  STL [R1+0x368], R0 ;  /* 0x0003680001007387 */ /* 0x0003e20000100800 */
[----:B--2---:R-:W-:-:S03]  /*7170*/  IADD3 R4, R237, 0xfa, RZ ;  /* 0x000000faed047810 */ /* 0x004fc60007ffe0ff */
[----:B------:R2:W-:Y:S01]  /*7180*/  STL [R1+0x74e0], R2 ;  /* 0x0074e00201007387 */ /* 0x0005e20000100800 */
[----:B---3--:R-:W-:-:S03]  /*7190*/  IADD3 R3, R237, 0xf9, RZ ;  /* 0x000000f9ed037810 */ /* 0x008fc60007ffe0ff */
[----:B------:R3:W-:Y:S01]  /*71a0*/  STL [R1+0x74e8], R6 ;  /* 0x0074e80601007387 */ /* 0x0007e20000100800 */
[----:B------:R-:W-:Y:S02]  /*71b0*/  IABS R227, R4 ;  /* 0x0000000400e37213 */ /* 0x000fe40000000000 */
[----:B-1----:R-:W-:Y:S01]  /*71c0*/  IABS R0, R5 ;  /* 0x0000000500007213 */ /* 0x002fe20000000000 */
[----:B------:R1:W-:Y:S01]  /*71d0*/  STL [R1+0x74f8], R5 ;  /* 0x0074f80501007387 */ /* 0x0003e20000100800 */
[----:B--2---:R-:W-:Y:S01]  /*71e0*/  IABS R2, R2 ;  /* 0x0000000200027213 */ /* 0x004fe20000000000 */
[C---:B------:R-:W-:Y:S02]  /*71f0*/  IMAD.HI.U32 R8, R252.reuse, R227, RZ ;  /* 0x000000e3fc087227 */ /* 0x040fe400078e00ff */
[----:B------:R2:W-:Y:S02]  /*7200*/  STL [R1+0x7500], R3 ;  /* 0x0075000301007387 */ /* 0x0005e40000100800 */
[----:B---3--:R-:W-:-:S02]  /*7210*/  IMAD.HI.U32 R6, R252, R0, RZ ;  /* 0x00000000fc067227 */ /* 0x008fc400078e00ff */
[----:B------:R3:W-:Y:S02]  /*7220*/  STL [R1+0x74fc], R4 ;  /* 0x0074fc0401007387 */ /* 0x0007e40000100800 */
[----:B-1----:R-:W-:Y:S01]  /*7230*/  IMAD.HI.U32 R5, R252, R228, RZ ;  /* 0x000000e4fc057227 */ /* 0x002fe200078e00ff */
[----:B------:R-:W-:Y:S02]  /*7240*/  IADD3 R6, -R6, RZ, RZ ;  /* 0x000000ff06067210 */ /* 0x000fe40007ffe1ff */
[----:B--2---:R-:W-:Y:S01]  /*7250*/  IABS R3, R3 ;  /* 0x0000000300037213 */ /* 0x004fe20000000000 */
[----:B------:R-:W-:Y:S02]  /*7260*/  IMAD.MOV R5, RZ, RZ, -R5 ;  /* 0x000000ffff057224 */ /* 0x000fe400078e0a05 */
[----:B------:R-:W-:Y:S02]  /*7270*/  IMAD.MOV R8, RZ, RZ, -R8 ;  /* 0x000000ffff087224 */ /* 0x000fe400078e0a08 */
[----:B---3--:R-:W-:-:S04]  /*7280*/  IMAD.HI.U32 R4, R252, R2, RZ ;  /* 0x00000002fc047227 */ /* 0x008fc800078e00ff */
[----:B------:R-:W-:Y:S02]  /*7290*/  IMAD.MOV R4, RZ, RZ, -R4 ;  /* 0x000000ffff047224 */ /* 0x000fe400078e0a04 */
[----:B------:R-:W-:Y:S01]  /*72a0*/  IMAD R228, R251, R5, R228 ;  /* 0x00000005fbe47224 */ /* 0x000fe200078e02e4 */
[----:B------:R-:W-:Y:S01]  /*72b0*/  IADD3 R5, R237, 0xfc, RZ ;  /* 0x000000fced057810 */ /* 0x000fe20007ffe0ff */
[----:B------:R-:W-:-:S03]  /*72c0*/  IMAD.HI.U32 R7, R252, R3, RZ ;  /* 0x00000003fc077227 */ /* 0x000fc600078e00ff */
[----:B------:R-:W-:Y:S01]  /*72d0*/  STL [R1+0x8078], R228 ;  /* 0x008078e401007387 */ /* 0x000fe20000100800 */
[----:B------:R-:W-:Y:S01]  /*72e0*/  IMAD R2, R251, R4, R2 ;  /* 0x00000004fb027224 */ /* 0x000fe200078e0202 */
[----:B------:R-:W-:Y:S01]  /*72f0*/  IADD3 R4, R237, 0xfd, RZ ;  /* 0x000000fded047810 */ /* 0x000fe20007ffe0ff */
[----:B------:R-:W-:Y:S01]  /*7300*/  IMAD.MOV R7, RZ, RZ, -R7 ;  /* 0x000000ffff077224 */ /* 0x000fe200078e0a07 */
[----:B------:R-:W-:Y:S01]  /*7310*/  IABS R225, R5 ;  /* 0x0000000500e17213 */ /* 0x000fe20000000000 */
[----:B------:R-:W-:Y:S01]  /*7320*/  IMAD R227, R251, R8, R227 ;  /* 0x00000008fbe37224 */ /* 0x000fe200078e02e3 */
[----:B------:R1:W-:Y:S01]  /*7330*/  STL [R1+0x364], R2 ;  /* 0x0003640201007387 */ /* 0x0003e20000100800 */
[----:B------:R-:W-:Y:S02]  /*7340*/  IABS R224, R4 ;  /* 0x0000000400e07213 */ /* 0x000fe40000000000 */
[----:B------:R-:W-:-:S04]  /*7350*/  IADD3 R8, R237, 0x102, RZ ;  /* 0x00000102ed087810 */ /* 0x000fc80007ffe0ff */
[----:B------:R-:W-:Y:S01]  /*7360*/  IABS R219, R8 ;  /* 0x0000000800db7213 */ /* 0x000fe20000000000 */
[----:B-1----:R-:W-:Y:S01]  /*7370*/  IMAD R2, R251, R6, R0 ;  /* 0x00000006fb027224 */ /* 0x002fe200078e0200 */
[----:B------:R-:W-:Y:S01]  /*7380*/  IADD3 R6, R237, 0xfb, RZ ;  /* 0x000000fbed067810 */ /* 0x000fe20007ffe0ff */
[----:B------:R-:W-:Y:S01]  /*7390*/  IMAD R0, R251, R7, R3 ;  /* 0x00000007fb007224 */ /* 0x000fe200078e0203 */
[----:B------:R-:W-:Y:S01]  /*73a0*/  IADD3 R7, R237, 0x103, RZ ;  /* 0x00000103ed077810 */ /* 0x000fe20007ffe0ff */
[----:B------:R-:W-:Y:S01]  /*73b0*/  IMAD.HI.U32 R3, R252, R224, RZ ;  /* 0x000000e0fc037227 */ /* 0x000fe200078e00ff */
[----:B------:R1:W-:Y:S01]  /*73c0*/  STL [R1+0x3ac], R2 ;  /* 0x0003ac0201007387 */ /* 0x0003e20000100800 */
[----:B------:R-:W-:Y:S02]  /*73d0*/  IABS R226, R6 ;  /* 0x0000000600e27213 */ /* 0x000fe40000000000 */
[----:B------:R-:W-:Y:S01]  /*73e0*/  IMAD.MOV R3, RZ, RZ, -R3 ;  /* 0x000000ffff037224 */ /* 0x000fe200078e0a03 */
[----:B------:R-:W-:Y:S01]  /*73f0*/  STL [R1+0x8060], R227 ;  /* 0x008060e301007387 */ /* 0x000fe20000100800 */
[----:B------:R-:W-:-:S02]  /*7400*/  IABS R218, R7 ;  /* 0x0000000700da7213 */ /* 0x000fc40000000000 */
[----:B------:R-:W-:Y:S01]  /*7410*/  IMAD R224, R251, R3, R224 ;  /* 0x00000003fbe07224 */ /* 0x000fe200078e02e0 */
[----:B------:R2:W-:Y:S01]  /*7420*/  STL [R1+0x3a8], R0 ;  /* 0x0003a80001007387 */ /* 0x0005e20000100800 */
[----:B------:R-:W-:Y:S01]  /*7430*/  IMAD.HI.U32 R3, R252, R219, RZ ;  /* 0x000000dbfc037227 */ /* 0x000fe200078e00ff */
[----:B-1----:R-:W-:Y:S02]  /*7440*/  IADD3 R2, R237, 0xfe, RZ ;  /* 0x000000feed027810 */ /* 0x002fe40007ffe0ff */
[----:B------:R1:W-:Y:S01]  /*7450*/  STL [R1+0x74f4], R6 ;  /* 0x0074f40601007387 */ /* 0x0003e20000100800 */
[----:B------:R-:W-:Y:S01]  /*7460*/  IMAD.MOV R3, RZ, RZ, -R3 ;  /* 0x000000ffff037224 */ /* 0x000fe200078e0a03 */
[----:B------:R-:W-:Y:S02]  /*7470*/  IABS R223, R2 ;  /* 0x0000000200df7213 */ /* 0x000fe40000000000 */
[----:B------:R3:W-:Y:S01]  /*7480*/  STL [R1+0x7504], R5 ;  /* 0x0075040501007387 */ /* 0x0007e20000100800 */
[----:B------:R-:W-:Y:S01]  /*7490*/  IMAD R219, R251, R3, R219 ;  /* 0x00000003fbdb7224 */ /* 0x000fe200078e02db */
[----:B--2---:R-:W-:-:S02]  /*74a0*/  IADD3 R0, R237, 0xff, RZ ;  /* 0x000000ffed007810 */ /* 0x004fc40007ffe0ff */
[----:B------:R2:W-:Y:S02]  /*74b0*/  STL [R1+0x750c], R4 ;  /* 0x00750c0401007387 */ /* 0x0005e40000100800 */
[----:B------:R-:W-:Y:S02]  /*74c0*/  IABS R222, R0 ;  /* 0x0000000000de7213 */ /* 0x000fe40000000000 */
[----:B------:R4:W-:Y:S01]  /*74d0*/  STL [R1+0x7508], R2 ;  /* 0x0075080201007387 */ /* 0x0009e20000100800 */
[----:B-1----:R-:W-:Y:S02]  /*74e0*/  IADD3 R6, R237, 0x104, RZ ;  /* 0x00000104ed067810 */ /* 0x002fe40007ffe0ff */
[C---:B---3--:R-:W-:Y:S01]  /*74f0*/  IMAD.HI.U32 R5, R252.reuse, R222, RZ ;  /* 0x000000defc057227 */ /* 0x048fe200078e00ff */
[----:B------:R1:W-:Y:S01]  /*7500*/  STL [R1+0x7514], R0 ;  /* 0x0075140001007387 */ /* 0x0003e20000100800 */
[----:B------:R-:W-:Y:S02]  /*7510*/  IABS R217, R6 ;  /* 0x0000000600d97213 */ /* 0x000fe40000000000 */
[----:B--2---:R-:W-:-:S04]  /*7520*/  IMAD.HI.U32 R4, R252, R223, RZ ;  /* 0x000000dffc047227 */ /* 0x004fc800078e00ff */
[----:B----4-:R-:W-:Y:S01]  /*7530*/  IMAD.HI.U32 R2, R252, R225, RZ ;  /* 0x000000e1fc027227 */ /* 0x010fe200078e00ff */
[----:B------:R-:W-:-:S03]  /*7540*/  IADD3 R4, -R4, RZ, RZ ;  /* 0x000000ff04047210 */ /* 0x000fc60007ffe1ff */
[----:B-1----:R-:W-:-:S04]  /*7550*/  IMAD.HI.U32 R0, R252, R226, RZ ;  /* 0x000000e2fc007227 */ /* 0x002fc800078e00ff */
[----:B------:R-:W-:Y:S01]  /*7560*/  IMAD.MOV R2, RZ, RZ, -R2 ;  /* 0x000000ffff027224 */ /* 0x000fe200078e0a02 */
[----:B------:R-:W-:Y:S01]  /*7570*/  IADD3 R0, -R0, RZ, RZ ;  /* 0x000000ff00007210 */ /* 0x000fe20007ffe1ff */
[----:B------:R-:W-:Y:S02]  /*7580*/  IMAD.MOV R5, RZ, RZ, -R5 ;  /* 0x000000ffff057224 */ /* 0x000fe400078e0a05 */
[C---:B------:R-:W-:Y:S02]  /*7590*/  IMAD R225, R251.reuse, R2, R225 ;  /* 0x00000002fbe17224 */ /* 0x040fe400078e02e1 */
[C---:B------:R-:W-:Y:S02]  /*75a0*/  IMAD R226, R251.reuse, R0, R226 ;  /* 0x00000000fbe27224 */ /* 0x040fe400078e02e2 */
[C---:B------:R-:W-:Y:S02]  /*75b0*/  IMAD R223, R251.reuse, R4, R223 ;  /* 0x00000004fbdf7224 */ /* 0x040fe400078e02df */
[----:B------:R-:W-:Y:S01]  /*75c0*/  IMAD R222, R251, R5, R222 ;  /* 0x00000005fbde7224 */ /* 0x000fe200078e02de */
[----:B------:R-:W-:Y:S01]  /*75d0*/  STL [R1+0x8064], R226 ;  /* 0x008064e201007387 */ /* 0x000fe20000100800 */
[----:B------:R-:W-:-:S03]  /*75e0*/  IMAD.HI.U32 R2, R252, R220, RZ ;  /* 0x000000dcfc027227 */ /* 0x000fc600078e00ff */
[----:B------:R-:W-:Y:S01]  /*75f0*/  STL [R1+0x8068], R225 ;  /* 0x008068e101007387 */ /* 0x000fe20000100800 */
[----:B------:R-:W-:Y:S01]  /*7600*/  IMAD.HI.U32 R0, R252, R221, RZ ;  /* 0x000000ddfc007227 */ /* 0x000fe200078e00ff */
[----:B------:R-:W-:Y:S02]  /*7610*/  IADD3 R2, -R2, RZ, RZ ;  /* 0x000000ff02027210 */ /* 0x000fe40007ffe1ff */
[----:B------:R-:W-:Y:S01]  /*7620*/  STL [R1+0x806c], R224 ;  /* 0x00806ce001007387 */ /* 0x000fe20000100800 */
[----:B------:R-:W-:-:S03]  /*7630*/  IMAD.HI.U32 R5, R252, R217, RZ ;  /* 0x000000d9fc057227 */ /* 0x000fc600078e00ff */
[----:B------:R-:W-:Y:S01]  /*7640*/  STL [R1+0x804c], R223 ;  /* 0x00804cdf01007387 */ /* 0x000fe20000100800 */
[----:B------:R-:W-:Y:S01]  /*7650*/  IMAD.HI.U32 R4, R252, R218, RZ ;  /* 0x000000dafc047227 */ /* 0x000fe200078e00ff */
[----:B------:R-:W-:Y:S02]  /*7660*/  IADD3 R5, -R5, RZ, RZ ;  /* 0x000000ff05057210 */ /* 0x000fe40007ffe1ff */
[----:B------:R-:W-:Y:S01]  /*7670*/  STL [R1+0x8050], R222 ;  /* 0x008050de01007387 */ /* 0x000fe20000100800 */
[----:B------:R-:W-:Y:S02]  /*7680*/  IMAD.MOV R0, RZ, RZ, -R0 ;  /* 0x000000ffff007224 */ /* 0x000fe400078e0a00 */
[----:B------:R-:W-:Y:S01]  /*7690*/  IMAD.MOV R4, RZ, RZ, -R4 ;  /* 0x000000ffff047224 */ /* 0x000fe200078e0a04 */
[----:B------:R1:W-:Y:S01]  /*76a0*/  STL [R1+0x7510], R10 ;  /* 0x0075100a01007387 */ /* 0x0003e20000100800 */
[C---:B------:R-:W-:Y:S02]  /*76b0*/  IMAD R221, R251.reuse, R0, R221 ;  /* 0x00000000fbdd7224 */ /* 0x040fe400078e02dd */
[C---:B------:R-:W-:Y:S01]  /*76c0*/  IMAD R220, R251.reuse, R2, R220 ;  /* 0x00000002fbdc7224 */ /* 0x040fe200078e02dc */
[----:B------:R2:W-:Y:S01]  /*76d0*/  STL [R1+0x751c], R9 ;  /* 0x00751c0901007387 */ /* 0x0005e20000100800 */
[----:B------:R-:W-:-:S02]  /*76e0*/  IMAD R218, R251, R4, R218 ;  /* 0x00000004fbda7224 */ /* 0x000fc400078e02da */
[----:B------:R-:W-:Y:S01]  /*76f0*/  IMAD R217, R251, R5, R217 ;  /* 0x00000005fbd97224 */ /* 0x000fe200078e02d9 */
[----:B------:R3:W-:Y:S01]  /*7700*/  STL [R1+0x7518], R8 ;  /* 0x0075180801007387 */ /* 0x0007e20000100800 */
[----:B-1----:R-:W-:-:S03]  /*7710*/  IADD3 R10, R237, 0x105, RZ ;  /* 0x00000105ed0a7810 */ /* 0x002fc60007ffe0ff */
[----:B------:R1:W-:Y:S01]  /*7720*/  STL [R1+0x7520], R7 ;  /* 0x0075200701007387 */ /* 0x0003e20000100800 */
[----:B--2---:R-:W-:-:S03]  /*7730*/  IADD3 R9, R237, 0x106, RZ ;  /* 0x00000106ed097810 */ /* 0x004fc60007ffe0ff */
[----:B------:R2:W-:Y:S01]  /*7740*/  STL [R1+0x7534], R6 ;  /* 0x0075340601007387 */ /* 0x0005e20000100800 */
[----:B------:R-:W-:Y:S02]  /*7750*/  IABS R216, R10 ;  /* 0x0000000a00d87213 */ /* 0x000fe40000000000 */
[C---:B---3--:R-:W-:Y:S01]  /*7760*/  IADD3 R8, R237.reuse, 0x107, RZ ;  /* 0x00000107ed087810 */ /* 0x048fe20007ffe0ff */
[----:B------:R-:W-:Y:S01]  /*7770*/  STL [R1+0x8054], R221 ;  /* 0x008054dd01007387 */ /* 0x000fe20000100800 */
[----:B------:R-:W-:Y:S01]  /*7780*/  IABS R215, R9 ;  /* 0x0000000900d77213 */ /* 0x000fe20000000000 */
[C---:B------:R-:W-:Y:S01]  /*7790*/  IMAD.HI.U32 R0, R252.reuse, R216, RZ ;  /* 0x000000d8fc007227 */ /* 0x040fe200078e00ff */
[C---:B-1----:R-:W-:Y:S01]  /*77a0*/  IADD3 R7, R237.reuse, 0x1ff, RZ ;  /* 0x000001ffed077810 */ /* 0x042fe20007ffe0ff */
[----:B------:R1:W-:Y:S01]  /*77b0*/  STL [R1+0x8058], R220 ;  /* 0x008058dc01007387 */ /* 0x0003e20000100800 */
[----:B------:R-:W-:Y:S01]  /*77c0*/  IABS R213, R8 ;  /* 0x0000000800d57213 */ /* 0x000fe20000000000 */
[C---:B------:R-:W-:Y:S01]  /*77d0*/  IMAD.HI.U32 R2, R252.reuse, R215, RZ ;  /* 0x000000d7fc027227 */ /* 0x040fe200078e00ff */
[C---:B--2---:R-:W-:Y:S01]  /*77e0*/  IADD3 R6, R237.reuse, 0x108, RZ ;  /* 0x00000108ed067810 */ /* 0x044fe20007ffe0ff */
[----:B------:R-:W-:Y:S01]  /*77f0*/  STL [R1+0x805c], R219 ;  /* 0x00805cdb01007387 */ /* 0x000fe20000100800 */
[----:B------:R-:W-:Y:S01]  /*7800*/  IABS R214, R7 ;  /* 0x0000000700d67213 */ /* 0x000fe20000000000 */
[C---:B------:R-:W-:Y:S01]  /*7810*/  IMAD.HI.U32 R4, R252.reuse, R213, RZ ;  /* 0x000000d5fc047227 */ /* 0x040fe200078e00ff */
[----:B------:R-:W-:Y:S01]  /*7820*/  IABS R212, R6 ;  /* 0x0000000600d47213 */ /* 0x000fe20000000000 */
[----:B------:R2:W-:Y:S02]  /*7830*/  STL [R1+0x8070], R218 ;  /* 0x008070da01007387 */ /* 0x0005e40000100800 */
[C---:B------:R-:W-:Y:S01]  /*7840*/  IMAD.HI.U32 R3, R252.reuse, R214, RZ ;  /* 0x000000d6fc037227 */ /* 0x040fe200078e00ff */
[----:B-1----:R-:W-:Y:S01]  /*7850*/  IADD3 R220, R237, 0x1dc, RZ ;  /* 0x000001dceddc7810 */ /* 0x002fe20007ffe0ff */
[----:B------:R-:W-:Y:S02]  /*7860*/  STL [R1+0x8048], R217 ;  /* 0x008048d901007387 */ /* 0x000fe40000100800 */
[----:B------:R-:W-:Y:S01]  /*7870*/  IMAD.HI.U32 R5, R252, R212, RZ ;  /* 0x000000d4fc057227 */ /* 0x000fe200078e00ff */
[----:B------:R-:W-:Y:S01]  /*7880*/  IADD3 R3, -R3, RZ, RZ ;  /* 0x000000ff03037210 */ /* 0x000fe20007ffe1ff */
[----:B------:R1:W-:Y:S02]  /*7890*/  STL [R1+0x7528], R10 ;  /* 0x0075280a01007387 */ /* 0x0003e40000100800 */
[----:B------:R-:W-:Y:S01]  /*78a0*/  IMAD.MOV R0, RZ, RZ, -R0 ;  /* 0x000000ffff007224 */ /* 0x000fe200078e0a00 */
[----:B--2---:R-:W-:Y:S01]  /*78b0*/  IADD3 R218, R237, 0x1dd, RZ ;  /* 0x000001ddedda7810 */ /* 0x004fe20007ffe0ff */
[----:B------:R-:W-:Y:S01]  /*78c0*/  IMAD.MOV R2, RZ, RZ, -R2 ;  /* 0x000000ffff027224 */ /* 0x000fe200078e0a02 */
[----:B------:R2:W-:Y:S01]  /*78d0*/  STL [R1+0x7524], R9 ;  /* 0x0075240901007387 */ /* 0x0005e20000100800 */
[----:B------:R-:W-:-:S02]  /*78e0*/  IMAD.MOV R4, RZ, RZ, -R4 ;  /* 0x000000ffff047224 */ /* 0x000fc400078e0a04 */
[----:B------:R-:W-:Y:S01]  /*78f0*/  IMAD.MOV R5, RZ, RZ, -R5 ;  /* 0x000000ffff057224 */ /* 0x000fe200078e0a05 */
[----:B------:R3:W-:Y:S01]  /*7900*/  STL [R1+0x752c], R8 ;  /* 0x00752c0801007387 */ /* 0x0007e20000100800 */
[----:B------:R-:W-:Y:S01]  /*7910*/  IMAD R216, R251, R0, R216 ;  /* 0x00000000fbd87224 */ /* 0x000fe200078e02d8 */
[----:B-1----:R-:W-:Y:S01]  /*7920*/  IADD3 R10, R237, 0x109, RZ ;  /* 0x00000109ed0a7810 */ /* 0x002fe20007ffe0ff */
[C---:B------:R-:W-:Y:S01]  /*7930*/  IMAD R215, R251.reuse, R2, R215 ;  /* 0x00000002fbd77224 */ /* 0x040fe200078e02d7 */
[----:B------:R1:W-:Y:S01]  /*7940*/  STL [R1+0x7544], R6 ;  /* 0x0075440601007387 */ /* 0x0003e20000100800 */
[----:B------:R-:W-:Y:S01]  /*7950*/  IMAD R214, R251, R3, R214 ;  /* 0x00000003fbd67224 */ /* 0x000fe200078e02d6 */
[----:B--2---:R-:W-:Y:S01]  /*7960*/  IADD3 R9, R237, 0x10a, RZ ;  /* 0x0000010aed097810 */ /* 0x004fe20007ffe0ff */
[C---:B------:R-:W-:Y:S01]  /*7970*/  IMAD R213, R251.reuse, R4, R213 ;  /* 0x00000004fbd57224 */ /* 0x040fe200078e02d5 */
[----:B------:R2:W-:Y:S01]  /*7980*/  STL [R1+0x7910], R7 ;  /* 0x0079100701007387 */ /* 0x0005e20000100800 */
[----:B------:R-:W-:Y:S01]  /*7990*/  IMAD R212, R251, R5, R212 ;  /* 0x00000005fbd47224 */ /* 0x000fe200078e02d4 */
[----:B---3--:R-:W-:-:S02]  /*79a0*/  IADD3 R8, R237, 0x10b, RZ ;  /* 0x0000010bed087810 */ /* 0x008fc40007ffe0ff */
[----:B------:R-:W-:Y:S01]  /*79b0*/  STL [R1+0x8044], R216 ;  /* 0x008044d801007387 */ /* 0x000fe20000100800 */
[----:B------:R-:W-:Y:S02]  /*79c0*/  IABS R211, R10 ;  /* 0x0000000a00d37213 */ /* 0x000fe40000000000 */
[C---:B-1----:R-:W-:Y:S01]  /*79d0*/  IADD3 R6, R237.reuse, 0x10d, RZ ;  /* 0x0000010ded067810 */ /* 0x042fe20007ffe0ff */
[----:B------:R-:W-:Y:S01]  /*79e0*/  STL [R1+0x8074], R215 ;  /* 0x008074d701007387 */ /* 0x000fe20000100800 */
[----:B------:R-:W-:Y:S01]  /*79f0*/  IABS R210, R9 ;  /* 0x0000000900d27213 */ /* 0x000fe20000000000 */
[C---:B------:R-:W-:Y:S01]  /*7a00*/  IMAD.HI.U32 R0, R252.reuse, R211, RZ ;  /* 0x000000d3fc007227 */ /* 0x040fe200078e00ff */
[C---:B--2---:R-:W-:Y:S01]  /*7a10*/  IADD3 R7, R237.reuse, 0x10c, RZ ;  /* 0x0000010ced077810 */ /* 0x044fe20007ffe0ff */
[----:B------:R1:W-:Y:S01]  /*7a20*/  STL [R1+0x807c], R214 ;  /* 0x00807cd601007387 */ /* 0x0003e20000100800 */
[----:B------:R-:W-:Y:S01]  /*7a30*/  IABS R207, R6 ;  /* 0x0000000600cf7213 */ /* 0x000fe20000000000 */
[C---:B------:R-:W-:Y:S01]  /*7a40*/  IMAD.HI.U32 R2, R252.reuse, R210, RZ ;  /* 0x000000d2fc027227 */ /* 0x040fe200078e00ff */
[----:B------:R-:W-:Y:S01]  /*7a50*/  IABS R209, R8 ;  /* 0x0000000800d17213 */ /* 0x000fe20000000000 */
[----:B------:R2:W-:Y:S01]  /*7a60*/  STL [R1+0x8080], R213 ;  /* 0x008080d501007387 */ /* 0x0005e20000100800 */
[----:B------:R-:W-:Y:S01]  /*7a70*/  IABS R208, R7 ;  /* 0x0000000700d07213 */ /* 0x000fe20000000000 */
[----:B------:R-:W-:Y:S01]  /*7a80*/  IMAD.HI.U32 R5, R252, R207, RZ ;  /* 0x000000cffc057227 */ /* 0x000fe200078e00ff */
[----:B------:R-:W-:Y:S01]  /*7a90*/  IADD3 R0, -R0, RZ, RZ ;  /* 0x000000ff00007210 */ /* 0x000fe20007ffe1ff */
[----:B------:R-:W-:Y:S02]  /*7aa0*/  STL [R1+0x8084], R212 ;  /* 0x008084d401007387 */ /* 0x000fe40000100800 */
[----:B------:R-:W-:Y:S01]  /*7ab0*/  IMAD.MOV R5, RZ, RZ, -R5 ;  /* 0x000000ffff057224 */ /* 0x000fe200078e0a05 */
[C---:B-1----:R-:W-:Y:S01]  /*7ac0*/  IADD3 R214, R237.reuse, 0x1d7, RZ ;  /* 0x000001d7edd67810 */ /* 0x042fe20007ffe0ff */
[----:B------:R1:W-:Y:S01]  /*7ad0*/  STL [R1+0x7538], R10 ;  /* 0x0075380a01007387 */ /* 0x0003e20000100800 */
[----:B------:R-:W-:Y:S01]  /*7ae0*/  IMAD.HI.U32 R4, R252, R208, RZ ;  /* 0x000000d0fc047227 */ /* 0x000fe200078e00ff */
[----:B--2---:R-:W-:-:S02]  /*7af0*/  IADD3 R213, R237, 0x1d8, RZ ;  /* 0x000001d8edd57810 */ /* 0x004fc40007ffe0ff */
[----:B------:R2:W-:Y:S01]  /*7b00*/  STL [R1+0x7530], R9 ;  /* 0x0075300901007387 */ /* 0x0005e20000100800 */
[C---:B------:R-:W-:Y:S01]  /*7b10*/  IMAD R207, R251.reuse, R5, R207 ;  /* 0x00000005fbcf7224 */ /* 0x040fe200078e02cf */
[----:B------:R-:W-:Y:S01]  /*7b20*/  IADD3 R4, -R4, RZ, RZ ;  /* 0x000000ff04047210 */ /* 0x000fe20007ffe1ff */
        /* <DEDUP_REMOVED lines=8> */
[----:B------:R-:W-:Y:S01]  /*7bb0*/  IMAD.HI.U32 R3, R252, R209, RZ ;  /* 0x000000d1fc037227 */ /* 0x000fe200078e00ff */
[----:B------:R2:W-:Y:S01]  /*7bc0*/  STL [R1+0x7550], R6 ;  /* 0x0075500601007387 */ /* 0x0005e20000100800 */
[----:B------:R-:W-:-:S02]  /*7bd0*/  IABS R206, R10 ;  /* 0x0000000a00ce7213 */ /* 0x000fc40000000000 */
[C---:B---3--:R-:W-:Y:S01]  /*7be0*/  IADD3 R8, R237.reuse, 0x110, RZ ;  /* 0x00000110ed087810 */ /* 0x048fe20007ffe0ff */
[----:B------:R3:W-:Y:S01]  /*7bf0*/  STL [R1+0x7540], R10 ;  /* 0x0075400a01007387 */ /* 0x0007e20000100800 */
[----:B------:R-:W-:Y:S01]  /*7c00*/  IABS R205, R9 ;  /* 0x0000000900cd7213 */ /* 0x000fe20000000000 */
[C---:B------:R-:W-:Y:S01]  /*7c10*/  IMAD.HI.U32 R0, R252.reuse, R206, RZ ;  /* 0x000000cefc007227 */ /* 0x040fe200078e00ff */
[C---:B-1----:R-:W-:Y:S01]  /*7c20*/  IADD3 R7, R237.reuse, 0x111, RZ ;  /* 0x00000111ed077810 */ /* 0x042fe20007ffe0ff */
[----:B------:R1:W-:Y:S01]  /*7c30*/  STL [R1+0x7548], R9 ;  /* 0x0075480901007387 */ /* 0x0003e20000100800 */
[----:B------:R-:W-:Y:S01]  /*7c40*/  IABS R204, R8 ;  /* 0x0000000800cc7213 */ /* 0x000fe20000000000 */
[C---:B------:R-:W-:Y:S01]  /*7c50*/  IMAD.HI.U32 R2, R252.reuse, R205, RZ ;  /* 0x000000cdfc027227 */ /* 0x040fe200078e00ff */
[C---:B--2---:R-:W-:Y:S01]  /*7c60*/  IADD3 R6, R237.reuse, 0x112, RZ ;  /* 0x00000112ed067810 */ /* 0x044fe20007ffe0ff */
[----:B------:R2:W-:Y:S01]  /*7c70*/  STL [R1+0x7558], R8 ;  /* 0x0075580801007387 */ /* 0x0005e20000100800 */
[----:B------:R-:W-:Y:S01]  /*7c80*/  IABS R203, R7 ;  /* 0x0000000700cb7213 */ /* 0x000fe20000000000 */
[----:B------:R-:W-:Y:S01]  /*7c90*/  IMAD.MOV R0, RZ, RZ, -R0 ;  /* 0x000000ffff007224 */ /* 0x000fe200078e0a00 */
[----:B------:R-:W-:Y:S01]  /*7ca0*/  IABS R202, R6 ;  /* 0x0000000600ca7213 */ /* 0x000fe20000000000 */
[----:B------:R4:W-:Y:S01]  /*7cb0*/  STL [R1+0x7560], R7 ;  /* 0x0075600701007387 */ /* 0x0009e20000100800 */
[C---:B---3--:R-:W-:Y:S01]  /*7cc0*/  IADD3 R10, R237.reuse, 0x113, RZ ;  /* 0x00000113ed0a7810 */ /* 0x048fe20007ffe0ff */
[C---:B------:R-:W-:Y:S01]  /*7cd0*/  IMAD.HI.U32 R4, R252.reuse, R203, RZ ;  /* 0x000000cbfc047227 */ /* 0x040fe200078e00ff */
[C---:B-1----:R-:W-:Y:S01]  /*7ce0*/  IADD3 R9, R237.reuse, 0x114, RZ ;  /* 0x00000114ed097810 */ /* 0x042fe20007ffe0ff */
[----:B------:R1:W-:Y:S01]  /*7cf0*/  STL [R1+0x755c], R6 ;  /* 0x00755c0601007387 */ /* 0x0003e20000100800 */
[----:B------:R-:W-:Y:S01]  /*7d00*/  IABS R201, R10 ;  /* 0x0000000a00c97213 */ /* 0x000fe20000000000 */
[----:B------:R-:W-:Y:S01]  /*7d10*/  IMAD.HI.U32 R5, R252, R202, RZ ;  /* 0x000000cafc057227 */ /* 0x000fe200078e00ff */
[C---:B--2---:R-:W-:Y:S01]  /*7d20*/  IADD3 R8, R237.reuse, 0x115, RZ ;  /* 0x00000115ed087810 */ /* 0x044fe20007ffe0ff */
[----:B------:R2:W-:Y:S01]  /*7d30*/  STL [R1+0x7554], R10 ;  /* 0x0075540a01007387 */ /* 0x0005e20000100800 */
[----:B------:R-:W-:Y:S01]  /*7d40*/  IADD3 R2, -R2, RZ, RZ ;  /* 0x000000ff02027210 */ /* 0x000fe20007ffe1ff */
[----:B------:R-:W-:Y:S01]  /*7d50*/  IMAD.MOV R4, RZ, RZ, -R4 ;  /* 0x000000ffff047224 */ /* 0x000fe200078e0a04 */
[----:B----4-:R-:W-:Y:S01]  /*7d60*/  IADD3 R7, R237, 0x116, RZ ;  /* 0x00000116ed077810 */ /* 0x010fe20007ffe0ff */
[----:B------:R3:W-:Y:S01]  /*7d70*/  STL [R1+0x7564], R9 ;  /* 0x0075640901007387 */ /* 0x0007e20000100800 */
[----:B------:R-:W-:Y:S01]  /*7d80*/  IADD3 R5, -R5, RZ, RZ ;  /* 0x000000ff05057210 */ /* 0x000fe20007ffe1ff */
[----:B------:R-:W-:Y:S01]  /*7d90*/  IMAD R206, R251, R0, R206 ;  /* 0x00000000fbce7224 */ /* 0x000fe200078e02ce */
[----:B-1----:R-:W-:Y:S01]  /*7da0*/  IADD3 R6, R237, 0x117, RZ ;  /* 0x00000117ed067810 */ /* 0x002fe20007ffe0ff */
[----:B------:R1:W-:Y:S01]  /*7db0*/  STL [R1+0x756c], R8 ;  /* 0x00756c0801007387 */ /* 0x0003e20000100800 */
[----:B------:R-:W-:Y:S01]  /*7dc0*/  IABS R200, R9 ;  /* 0x0000000900c87213 */ /* 0x000fe20000000000 */
[----:B------:R-:W-:Y:S01]  /*7dd0*/  IMAD R202, R251, R5, R202 ;  /* 0x00000005fbca7224 */ /* 0x000fe200078e02ca */
[----:B------:R-:W-:Y:S01]  /*7de0*/  IABS R197, R6 ;  /* 0x0000000600c57213 */ /* 0x000fe20000000000 */
[----:B------:R4:W-:Y:S01]  /*7df0*/  STL [R1+0x7568], R7 ;  /* 0x0075680701007387 */ /* 0x0009e20000100800 */
[----:B--2---:R-:W-:Y:S01]  /*7e00*/  IADD3 R10, R237, 0x118, RZ ;  /* 0x00000118ed0a7810 */ /* 0x004fe20007ffe0ff */
[----:B------:R-:W-:Y:S01]  /*7e10*/  IMAD R205, R251, R2, R205 ;  /* 0x00000002fbcd7224 */ /* 0x000fe200078e02cd */
[----:B------:R-:W-:Y:S01]  /*7e20*/  IABS R199, R8 ;  /* 0x0000000800c77213 */ /* 0x000fe20000000000 */
[----:B------:R2:W-:Y:S01]  /*7e30*/  STL [R1+0x7574], R6 ;  /* 0x0075740601007387 */ /* 0x0005e20000100800 */
[----:B------:R-:W-:Y:S01]  /*7e40*/  IMAD.HI.U32 R5, R252, R197, RZ ;  /* 0x000000c5fc057227 */ /* 0x000fe200078e00ff */
[----:B---3--:R-:W-:-:S02]  /*7e50*/  IADD3 R9, R237, 0x119, RZ ;  /* 0x00000119ed097810 */ /* 0x008fc40007ffe0ff */
[----:B------:R-:W-:Y:S01]  /*7e60*/  IABS R198, R7 ;  /* 0x0000000700c67213 */ /* 0x000fe20000000000 */
[C---:B------:R-:W-:Y:S01]  /*7e70*/  IMAD.HI.U32 R0, R252.reuse, R201, RZ ;  /* 0x000000c9fc007227 */ /* 0x040fe200078e00ff */
[C---:B-1----:R-:W-:Y:S01]  /*7e80*/  IADD3 R8, R237.reuse, 0x11a, RZ ;  /* 0x0000011aed087810 */ /* 0x042fe20007ffe0ff */
[----:B------:R1:W-:Y:S01]  /*7e90*/  STL [R1+0x7570], R10 ;  /* 0x0075700a01007387 */ /* 0x0003e20000100800 */
[C---:B----4-:R-:W-:Y:S01]  /*7ea0*/  IADD3 R7, R237.reuse, 0x11b, RZ ;  /* 0x0000011bed077810 */ /* 0x050fe20007ffe0ff */
[----:B------:R-:W-:Y:S01]  /*7eb0*/  IMAD.MOV R5, RZ, RZ, -R5 ;  /* 0x000000ffff057224 */ /* 0x000fe200078e0a05 */
[----:B--2---:R-:W-:Y:S01]  /*7ec0*/  IADD3 R6, R237, 0x11c, RZ ;  /* 0x0000011ced067810 */ /* 0x004fe20007ffe0ff */
[C---:B------:R-:W-:Y:S01]  /*7ed0*/  IMAD.HI.U32 R2, R252.reuse, R200, RZ ;  /* 0x000000c8fc027227 */ /* 0x040fe200078e00ff */
[----:B------:R2:W-:Y:S01]  /*7ee0*/  STL [R1+0x757c], R9 ;  /* 0x00757c0901007387 */ /* 0x0005e20000100800 */
[----:B------:R-:W-:Y:S02]  /*7ef0*/  IABS R196, R10 ;  /* 0x0000000a00c47213 */ /* 0x000fe40000000000 */
[----:B------:R-:W-:Y:S01]  /*7f00*/  IABS R192, R6 ;  /* 0x0000000600c07213 */ /* 0x000fe20000000000 */
[----:B------:R-:W-:Y:S01]  /*7f10*/  IMAD.MOV R3, RZ, RZ, -R3 ;  /* 0x000000ffff037224 */ /* 0x000fe200078e0a03 */
[----:B------:R3:W-:Y:S01]  /*7f20*/  STL [R1+0x7578], R8 ;  /* 0x0075780801007387 */ /* 0x0007e20000100800 */
[----:B------:R-:W-:Y:S01]  /*7f30*/  IMAD R203, R251, R4, R203 ;  /* 0x00000004fbcb7224 */ /* 0x000fe200078e02cb */
[----:B------:R-:W-:Y:S01]  /*7f40*/  IABS R195, R9 ;  /* 0x0000000900c37213 */ /* 0x000fe20000000000 */
[----:B------:R-:W-:Y:S01]  /*7f50*/  IMAD.HI.U32 R4, R252, R198, RZ ;  /* 0x000000c6fc047227 */ /* 0x000fe200078e00ff */
[----:B------:R-:W-:Y:S01]  /*7f60*/  STL [R1+0x7580], R7 ;  /* 0x0075800701007387 */ /* 0x000fe20000100800 */
[----:B-1----:R-:W-:-:S02]  /*7f70*/  IADD3 R10, R237, 0x11d, RZ ;  /* 0x0000011ded0a7810 */ /* 0x002fc40007ffe0ff */
[----:B------:R-:W-:Y:S01]  /*7f80*/  IMAD.MOV R0, RZ, RZ, -R0 ;  /* 0x000000ffff007224 */ /* 0x000fe200078e0a00 */
[----:B------:R1:W-:Y:S01]  /*7f90*/  STL [R1+0x7594], R6 ;  /* 0x0075940601007387 */ /* 0x0003e20000100800 */
[----:B------:R-:W-:Y:S01]  /*7fa0*/  IMAD R197, R251, R5, R197 ;  /* 0x00000005fbc57224 */ /* 0x000fe200078e02c5 */
[----:B------:R-:W-:Y:S01]  /*7fb0*/  IABS R194, R8 ;  /* 0x0000000800c27213 */ /* 0x000fe20000000000 */
[----:B------:R-:W-:Y:S01]  /*7fc0*/  IMAD.MOV R2, RZ, RZ, -R2 ;  /* 0x000000ffff027224 */ /* 0x000fe200078e0a02 */
[----:B------:R-:W-:Y:S01]  /*7fd0*/  IABS R193, R7 ;  /* 0x0000000700c17213 */ /* 0x000fe20000000000 */
[C---:B------:R-:W-:Y:S01]  /*7fe0*/  IMAD.HI.U32 R5, R252.reuse, R192, RZ ;  /* 0x000000c0fc057227 */ /* 0x040fe200078e00ff */
[C---:B--2---:R-:W-:Y:S01]  /*7ff0*/  IADD3 R9, R237.reuse, 0x11e, RZ ;  /* 0x0000011eed097810 */ /* 0x044fe20007ffe0ff */
[----:B------:R2:W-:Y:S01]  /*8000*/  STL [R1+0x7588], R10 ;  /* 0x0075880a01007387 */ /* 0x0005e20000100800 */
[----:B---3--:R-:W-:Y:S01]  /*8010*/  IADD3 R8, R237, 0x11f, RZ ;  /* 0x0000011fed087810 */ /* 0x008fe20007ffe0ff */
[----:B------:R-:W-:Y:S01]  /*8020*/  IMAD R209, R251, R3, R209 ;  /* 0x00000003fbd17224 */ /* 0x000fe200078e02d1 */
[C---:B-1----:R-:W-:Y:S01]  /*8030*/  IADD3 R6, R237.reuse, 0x121, RZ ;  /* 0x00000121ed067810 */ /* 0x042fe20007ffe0ff */
[C---:B------:R-:W-:Y:S01]  /*8040*/  IMAD.HI.U32 R3, R252.reuse, R204, RZ ;  /* 0x000000ccfc037227 */ /* 0x040fe200078e00ff */
[----:B------:R-:W-:Y:S01]  /*8050*/  IADD3 R7, R237, 0x120, RZ ;  /* 0x00000120ed077810 */ /* 0x000fe20007ffe0ff */
[----:B------:R1:W-:Y:S01]  /*8060*/  STL [R1+0x7584], R9 ;  /* 0x0075840901007387 */ /* 0x0003e20000100800 */
[----:B------:R-:W-:Y:S01]  /*8070*/  IABS R187, R6 ;  /* 0x0000000600bb7213 */ /* 0x000fe20000000000 */
[----:B------:R-:W-:Y:S01]  /*8080*/  IMAD.MOV R4, RZ, RZ, -R4 ;  /* 0x000000ffff047224 */ /* 0x000fe200078e0a04 */
[----:B------:R-:W-:Y:S01]  /*8090*/  IABS R191, R10 ;  /* 0x0000000a00bf7213 */ /* 0x000fe20000000000 */
[C---:B------:R-:W-:Y:S01]  /*80a0*/  IMAD R201, R251.reuse, R0, R201 ;  /* 0x00000000fbc97224 */ /* 0x040fe200078e02c9 */
[----:B------:R3:W-:Y:S01]  /*80b0*/  STL [R1+0x758c], R8 ;  /* 0x00758c0801007387 */ /* 0x0007e20000100800 */
[----:B------:R-:W-:Y:S01]  /*80c0*/  IMAD R200, R251, R2, R200 ;  /* 0x00000002fbc87224 */ /* 0x000fe200078e02c8 */
[----:B------:R-:W-:Y:S01]  /*80d0*/  IABS R190, R9 ;  /* 0x0000000900be7213 */ /* 0x000fe20000000000 */
[----:B------:R-:W-:Y:S01]  /*80e0*/  IMAD.HI.U32 R0, R252, R196, RZ ;  /* 0x000000c4fc007227 */ /* 0x000fe200078e00ff */
[----:B------:R-:W-:Y:S01]  /*80f0*/  STL [R1+0x759c], R7 ;  /* 0x00759c0701007387 */ /* 0x000fe20000100800 */
[----:B--2---:R-:W-:-:S02]  /*8100*/  IADD3 R10, R237, 0x122, RZ ;  /* 0x00000122ed0a7810 */ /* 0x004fc40007ffe0ff */
[----:B------:R-:W-:Y:S01]  /*8110*/  IMAD.MOV R5, RZ, RZ, -R5 ;  /* 0x000000ffff057224 */ /* 0x000fe200078e0a05 */
[----:B------:R-:W-:Y:S01]  /*8120*/  IADD3 R0, -R0, RZ, RZ ;  /* 0x000000ff00007210 */ /* 0x000fe20007ffe1ff */
[C---:B------:R-:W-:Y:S01]  /*8130*/  IMAD.HI.U32 R2, R252.reuse, R195, RZ ;  /* 0x000000c3fc027227 */ /* 0x040fe200078e00ff */
[----:B------:R2:W-:Y:S01]  /*8140*/  STL [R1+0x75a0], R6 ;  /* 0x0075a00601007387 */ /* 0x0005e20000100800 */
[----:B------:R-:W-:Y:S02]  /*8150*/  IABS R189, R8 ;  /* 0x0000000800bd7213 */ /* 0x000fe40000000000 */
[----:B------:R-:W-:Y:S01]  /*8160*/  IMAD.MOV R3, RZ, RZ, -R3 ;  /* 0x000000ffff037224 */ /* 0x000fe200078e0a03 */
[----:B-1----:R-:W-:Y:S01]  /*8170*/  IADD3 R9, R237, 0x123, RZ ;  /* 0x00000123ed097810 */ /* 0x002fe20007ffe0ff */
[----:B------:R-:W-:Y:S01]  /*8180*/  IMAD R198, R251, R4, R198 ;  /* 0x00000004fbc67224 */ /* 0x000fe200078e02c6 */
[----:B------:R-:W-:Y:S01]  /*8190*/  IABS R188, R7 ;  /* 0x0000000700bc7213 */ /* 0x000fe20000000000 */
[----:B------:R-:W-:Y:S01]  /*81a0*/  IMAD.HI.U32 R4, R252, R193, RZ ;  /* 0x000000c1fc047227 */ /* 0x000fe200078e00ff */
[C---:B---3--:R-:W-:Y:S01]  /*81b0*/  IADD3 R8, R237.reuse, 0x124, RZ ;  /* 0x00000124ed087810 */ /* 0x048fe20007ffe0ff */
[----:B------:R1:W-:Y:S01]  /*81c0*/  STL [R1+0x7590], R10 ;  /* 0x0075900a01007387 */ /* 0x0003e20000100800 */
[----:B--2---:R-:W-:Y:S01]  /*81d0*/  IADD3 R6, R237, 0x126, RZ ;  /* 0x00000126ed067810 */ /* 0x004fe20007ffe0ff */
[----:B------:R-:W-:Y:S01]  /*81e0*/  IMAD R192, R251, R5, R192 ;  /* 0x00000005fbc07224 */ /* 0x000fe200078e02c0 */
[----:B------:R-:W-:Y:S01]  /*81f0*/  IADD3 R4, -R4, RZ, RZ ;  /* 0x000000ff04047210 */ /* 0x000fe20007ffe1ff */
[----:B------:R-:W-:Y:S01]  /*8200*/  IMAD.MOV R2, RZ, RZ, -R2 ;  /* 0x000000ffff027224 */ /* 0x000fe200078e0a02 */
[----:B------:R-:W-:Y:S01]  /*8210*/  IADD3 R7, R237, 0x125, RZ ;  /* 0x00000125ed077810 */ /* 0x000fe20007ffe0ff */
[C---:B------:R-:W-:Y:S01]  /*8220*/  IMAD.HI.U32 R5, R252.reuse, R187, RZ ;  /* 0x000000bbfc057227 */ /* 0x040fe200078e00ff */
[----:B------:R-:W-:Y:S01]  /*8230*/  IABS R182, R6 ;  /* 0x0000000600b67213 */ /* 0x000fe20000000000 */
[----:B------:R2:W-:Y:S01]  /*8240*/  STL [R1+0x7598], R9 ;  /* 0x0075980901007387 */ /* 0x0005e20000100800 */
[----:B------:R-:W-:Y:S01]  /*8250*/  IABS R186, R10 ;  /* 0x0000000a00ba7213 */ /* 0x000fe20000000000 */
[----:B------:R-:W-:Y:S01]  /*8260*/  IMAD R204, R251, R3, R204 ;  /* 0x00000003fbcc7224 */ /* 0x000fe200078e02cc */
[----:B------:R-:W-:Y:S01]  /*8270*/  IADD3 R5, -R5, RZ, RZ ;  /* 0x000000ff05057210 */ /* 0x000fe20007ffe1ff */
[----:B------:R-:W-:Y:S01]  /*8280*/  IMAD.HI.U32 R3, R252, R199, RZ ;  /* 0x000000c7fc037227 */ /* 0x000fe200078e00ff */
[----:B------:R-:W-:Y:S01]  /*8290*/  STL [R1+0x75a8], R8 ;  /* 0x0075a80801007387 */ /* 0x000fe20000100800 */
[----:B------:R-:W-:-:S02]  /*82a0*/  IABS R185, R9 ;  /* 0x0000000900b97213 */ /* 0x000fc40000000000 */
[----:B------:R-:W-:Y:S01]  /*82b0*/  IMAD R195, R251, R2, R195 ;  /* 0x00000002fbc37224 */ /* 0x000fe200078e02c3 */
[----:B------:R-:W-:Y:S01]  /*82c0*/  IADD3 R3, -R3, RZ, RZ ;  /* 0x000000ff03037210 */ /* 0x000fe20007ffe1ff */
[----:B------:R-:W-:Y:S01]  /*82d0*/  IMAD R196, R251, R0, R196 ;  /* 0x00000000fbc47224 */ /* 0x000fe200078e02c4 */
[----:B------:R-:W-:Y:S01]  /*82e0*/  STL [R1+0x75b0], R7 ;  /* 0x0075b00701007387 */ /* 0x000fe20000100800 */
[C---:B------:R-:W-:Y:S01]  /*82f0*/  IMAD.HI.U32 R2, R252.reuse, R190, RZ ;  /* 0x000000befc027227 */ /* 0x040fe200078e00ff */
[----:B-1----:R-:W-:Y:S02]  /*8300*/  IADD3 R10, R237, 0x127, RZ ;  /* 0x00000127ed0a7810 */ /* 0x002fe40007ffe0ff */
[----:B------:R1:W-:Y:S01]  /*8310*/  STL [R1+0x75ac], R6 ;  /* 0x0075ac0601007387 */ /* 0x0003e20000100800 */
[----:B------:R-:W-:Y:S01]  /*8320*/  IMAD.HI.U32 R0, R252, R191, RZ ;  /* 0x000000bffc007227 */ /* 0x000fe200078e00ff */
[----:B------:R-:W-:Y:S02]  /*8330*/  IADD3 R2, -R2, RZ, RZ ;  /* 0x000000ff02027210 */ /* 0x000fe40007ffe1ff */
[----:B------:R-:W-:Y:S01]  /*8340*/  IABS R184, R8 ;  /* 0x0000000800b87213 */ /* 0x000fe20000000000 */
[----:B------:R-:W-:Y:S01]  /*8350*/  IMAD R193, R251, R4, R193 ;  /* 0x00000004fbc17224 */ /* 0x000fe200078e02c1 */
[C---:B--2---:R-:W-:Y:S01]  /*8360*/  IADD3 R9, R237.reuse, 0x128, RZ ;  /* 0x00000128ed097810 */ /* 0x044fe20007ffe0ff */
[C---:B------:R-:W-:Y:S01]  /*8370*/  IMAD.HI.U32 R4, R252.reuse, R188, RZ ;  /* 0x000000bcfc047227 */ /* 0x040fe200078e00ff */
[----:B------:R-:W-:Y:S01]  /*8380*/  IABS R183, R7 ;  /* 0x0000000700b77213 */ /* 0x000fe20000000000 */
[----:B------:R2:W-:Y:S01]  /*8390*/  STL [R1+0x75a4], R10 ;  /* 0x0075a40a01007387 */ /* 0x0005e20000100800 */
[C---:B-1----:R-:W-:Y:S01]  /*83a0*/  IADD3 R6, R237.reuse, 0x12b, RZ ;  /* 0x0000012bed067810 */ /* 0x042fe20007ffe0ff */
[----:B------:R-:W-:Y:S01]  /*83b0*/  IMAD.MOV R0, RZ, RZ, -R0 ;  /* 0x000000ffff007224 */ /* 0x000fe200078e0a00 */
[----:B------:R-:W-:Y:S01]  /*83c0*/  IADD3 R8, R237, 0x129, RZ ;  /* 0x00000129ed087810 */ /* 0x000fe20007ffe0ff */
[----:B------:R-:W-:Y:S01]  /*83d0*/  IMAD R187, R251, R5, R187 ;  /* 0x00000005fbbb7224 */ /* 0x000fe200078e02bb */
[----:B------:R-:W-:Y:S01]  /*83e0*/  IADD3 R7, R237, 0x12a, RZ ;  /* 0x0000012aed077810 */ /* 0x000fe20007ffe0ff */
[C---:B------:R-:W-:Y:S01]  /*83f0*/  IMAD.HI.U32 R5, R252.reuse, R182, RZ ;  /* 0x000000b6fc057227 */ /* 0x040fe200078e00ff */
[----:B------:R-:W-:Y:S01]  /*8400*/  IABS R177, R6 ;  /* 0x0000000600b17213 */ /* 0x000fe20000000000 */
[----:B------:R1:W-:Y:S01]  /*8410*/  STL [R1+0x75b4], R9 ;  /* 0x0075b40901007387 */ /* 0x0003e20000100800 */
[----:B------:R-:W-:Y:S01]  /*8420*/  IABS R181, R10 ;  /* 0x0000000a00b57213 */ /* 0x000fe20000000000 */
[----:B------:R-:W-:Y:S01]  /*8430*/  IMAD R199, R251, R3, R199 ;  /* 0x00000003fbc77224 */ /* 0x000fe200078e02c7 */
[----:B------:R-:W-:Y:S01]  /*8440*/  IABS R180, R9 ;  /* 0x0000000900b47213 */ /* 0x000fe20000000000 */
[----:B------:R-:W-:Y:S01]  /*8450*/  IMAD.HI.U32 R3, R252, R194, RZ ;  /* 0x000000c2fc037227 */ /* 0x000fe200078e00ff */
[----:B------:R3:W-:Y:S01]  /*8460*/  STL [R1+0x75bc], R8 ;  /* 0x0075bc0801007387 */ /* 0x0007e20000100800 */
[----:B--2---:R-:W-:-:S02]  /*8470*/  IADD3 R10, R237, 0x12c, RZ ;  /* 0x0000012ced0a7810 */ /* 0x004fc40007ffe0ff */
[----:B------:R-:W-:Y:S01]  /*8480*/  IMAD.MOV R4, RZ, RZ, -R4 ;  /* 0x000000ffff047224 */ /* 0x000fe200078e0a04 */
[----:B------:R2:W-:Y:S01]  /*8490*/  STL [R1+0x75b8], R7 ;  /* 0x0075b80701007387 */ /* 0x0005e20000100800 */
[C---:B------:R-:W-:Y:S01]  /*84a0*/  IMAD R191, R251.reuse, R0, R191 ;  /* 0x00000000fbbf7224 */ /* 0x040fe200078e02bf */
[----:B------:R-:W-:Y:S01]  /*84b0*/  IABS R179, R8 ;  /* 0x0000000800b37213 */ /* 0x000fe20000000000 */
[----:B------:R-:W-:Y:S01]  /*84c0*/  IMAD R190, R251, R2, R190 ;  /* 0x00000002fbbe7224 */ /* 0x000fe200078e02be */
[----:B------:R4:W-:Y:S01]  /*84d0*/  STL [R1+0x75c4], R6 ;  /* 0x0075c40601007387 */ /* 0x0009e20000100800 */
[C---:B------:R-:W-:Y:S01]  /*84e0*/  IMAD.HI.U32 R0, R252.reuse, R186, RZ ;  /* 0x000000bafc007227 */ /* 0x040fe200078e00ff */
[----:B------:R-:W-:Y:S02]  /*84f0*/  IABS R178, R7 ;  /* 0x0000000700b27213 */ /* 0x000fe40000000000 */
[C---:B-1----:R-:W-:Y:S01]  /*8500*/  IADD3 R9, R237.reuse, 0x12d, RZ ;  /* 0x0000012ded097810 */ /* 0x042fe20007ffe0ff */
[----:B------:R-:W-:Y:S01]  /*8510*/  IMAD.MOV R5, RZ, RZ, -R5 ;  /* 0x000000ffff057224 */ /* 0x000fe200078e0a05 */
[C---:B---3--:R-:W-:Y:S01]  /*8520*/  IADD3 R8, R237.reuse, 0x12e, RZ ;  /* 0x0000012eed087810 */ /* 0x048fe20007ffe0ff */
[C---:B------:R-:W-:Y:S01]  /*8530*/  IMAD.HI.U32 R2, R252.reuse, R185, RZ ;  /* 0x000000b9fc027227 */ /* 0x040fe200078e00ff */
[C---:B--2---:R-:W-:Y:S01]  /*8540*/  IADD3 R7, R237.reuse, 0x12f, RZ ;  /* 0x0000012fed077810 */ /* 0x044fe20007ffe0ff */
[----:B------:R1:W-:Y:S01]  /*8550*/  STL [R1+0x75c0], R10 ;  /* 0x0075c00a01007387 */ /* 0x0003e20000100800 */
[----:B----4-:R-:W-:Y:S01]  /*8560*/  IADD3 R6, R237, 0x130, RZ ;  /* 0x00000130ed067810 */ /* 0x010fe20007ffe0ff */
[----:B------:R-:W-:Y:S01]  /*8570*/  IMAD.MOV R3, RZ, RZ, -R3 ;  /* 0x000000ffff037224 */ /* 0x000fe200078e0a03 */
[----:B------:R-:W-:Y:S01]  /*8580*/  IABS R176, R10 ;  /* 0x0000000a00b07213 */ /* 0x000fe20000000000 */
[----:B------:R-:W-:Y:S01]  /*8590*/  IMAD R188, R251, R4, R188 ;  /* 0x00000004fbbc7224 */ /* 0x000fe200078e02bc */
[----:B------:R-:W-:Y:S01]  /*85a0*/  IABS R172, R6 ;  /* 0x0000000600ac7213 */ /* 0x000fe20000000000 */
[----:B------:R-:W-:Y:S01]  /*85b0*/  IMAD.HI.U32 R4, R252, R183, RZ ;  /* 0x000000b7fc047227 */ /* 0x000fe200078e00ff */
[----:B------:R2:W-:Y:S01]  /*85c0*/  STL [R1+0x75cc], R9 ;  /* 0x0075cc0901007387 */ /* 0x0005e20000100800 */
[----:B------:R-:W-:-:S02]  /*85d0*/  IABS R175, R9 ;  /* 0x0000000900af7213 */ /* 0x000fc40000000000 */
[----:B------:R-:W-:Y:S01]  /*85e0*/  IMAD.MOV R0, RZ, RZ, -R0 ;  /* 0x000000ffff007224 */ /* 0x000fe200078e0a00 */
[----:B------:R3:W-:Y:S01]  /*85f0*/  STL [R1+0x75c8], R8 ;  /* 0x0075c80801007387 */ /* 0x0007e20000100800 */
[----:B------:R-:W-:Y:S01]  /*8600*/  IMAD R182, R251, R5, R182 ;  /* 0x00000005fbb67224 */ /* 0x000fe200078e02b6 */
[----:B-1----:R-:W-:Y:S01]  /*8610*/  IADD3 R10, R237, 0x131, RZ ;  /* 0x00000131ed0a7810 */ /* 0x002fe20007ffe0ff */
[----:B------:R-:W-:Y:S01]  /*8620*/  IMAD.MOV R2, RZ, RZ, -R2 ;  /* 0x000000ffff027224 */ /* 0x000fe200078e0a02 */
[----:B------:R1:W-:Y:S01]  /*8630*/  STL [R1+0x75d4], R7 ;  /* 0x0075d40701007387 */ /* 0x0003e20000100800 */
[C---:B------:R-:W-:Y:S01]  /*8640*/  IMAD.HI.U32 R5, R252.reuse, R177, RZ ;  /* 0x000000b1fc057227 */ /* 0x040fe200078e00ff */
[----:B------:R-:W-:Y:S02]  /*8650*/  IABS R174, R8 ;  /* 0x0000000800ae7213 */ /* 0x000fe40000000000 */
[----:B------:R4:W-:Y:S01]  /*8660*/  STL [R1+0x75e8], R6 ;  /* 0x0075e80601007387 */ /* 0x0009e20000100800 */
[----:B------:R-:W-:Y:S01]  /*8670*/  IMAD R194, R251, R3, R194 ;  /* 0x00000003fbc27224 */ /* 0x000fe200078e02c2 */
[C---:B--2---:R-:W-:Y:S01]  /*8680*/  IADD3 R9, R237.reuse, 0x132, RZ ;  /* 0x00000132ed097810 */ /* 0x044fe20007ffe0ff */
[C---:B------:R-:W-:Y:S01]  /*8690*/  IMAD.HI.U32 R3, R252.reuse, R189, RZ ;  /* 0x000000bdfc037227 */ /* 0x040fe200078e00ff */
[----:B------:R-:W-:Y:S01]  /*86a0*/  IABS R173, R7 ;  /* 0x0000000700ad7213 */ /* 0x000fe20000000000 */
[----:B------:R2:W-:Y:S01]  /*86b0*/  STL [R1+0x75dc], R10 ;  /* 0x0075dc0a01007387 */ /* 0x0005e20000100800 */
[C---:B---3--:R-:W-:Y:S01]  /*86c0*/  IADD3 R8, R237.reuse, 0x133, RZ ;  /* 0x00000133ed087810 */ /* 0x048fe20007ffe0ff */
[----:B------:R-:W-:Y:S01]  /*86d0*/  IMAD.MOV R4, RZ, RZ, -R4 ;  /* 0x000000ffff047224 */ /* 0x000fe200078e0a04 */
[----:B-1----:R-:W-:Y:S01]  /*86e0*/  IADD3 R7, R237, 0x134, RZ ;  /* 0x00000134ed077810 */ /* 0x002fe20007ffe0ff */
[----:B------:R-:W-:Y:S01]  /*86f0*/  IMAD R186, R251, R0, R186 ;  /* 0x00000000fbba7224 */ /* 0x000fe200078e02ba */
[----:B----4-:R-:W-:Y:S01]  /*8700*/  IADD3 R6, R237, 0x135, RZ ;  /* 0x00000135ed067810 */ /* 0x010fe20007ffe0ff */
[----:B------:R-:W-:Y:S01]  /*8710*/  IMAD R185, R251, R2, R185 ;  /* 0x00000002fbb97224 */ /* 0x000fe200078e02b9 */
[----:B------:R1:W-:Y:S01]  /*8720*/  STL [R1+0x75d8], R9 ;  /* 0x0075d80901007387 */ /* 0x0003e20000100800 */
[----:B------:R-:W-:Y:S01]  /*8730*/  IMAD.HI.U32 R0, R252, R181, RZ ;  /* 0x000000b5fc007227 */ /* 0x000fe200078e00ff */
[----:B------:R-:W-:-:S02]  /*8740*/  IABS R167, R6 ;  /* 0x0000000600a77213 */ /* 0x000fc40000000000 */
[----:B------:R-:W-:Y:S01]  /*8750*/  STL [R1+0x75e0], R8 ;  /* 0x0075e00801007387 */ /* 0x000fe20000100800 */
[----:B------:R-:W-:Y:S01]  /*8760*/  IMAD.MOV R5, RZ, RZ, -R5 ;  /* 0x000000ffff057224 */ /* 0x000fe200078e0a05 */
[----:B------:R-:W-:Y:S01]  /*8770*/  IADD3 R0, -R0, RZ, RZ ;  /* 0x000000ff00007210 */ /* 0x000fe20007ffe1ff */
[C---:B------:R-:W-:Y:S01]  /*8780*/  IMAD.HI.U32 R2, R252.reuse, R180, RZ ;  /* 0x000000b4fc027227 */ /* 0x040fe200078e00ff */
[----:B------:R-:W-:Y:S01]  /*8790*/  IABS R171, R10 ;  /* 0x0000000a00ab7213 */ /* 0x000fe20000000000 */
[----:B------:R-:W-:Y:S01]  /*87a0*/  STL [R1+0x75f4], R7 ;  /* 0x0075f40701007387 */ /* 0x000fe20000100800 */
[----:B------:R-:W-:Y:S01]  /*87b0*/  IABS R170, R9 ;  /* 0x0000000900aa7213 */ /* 0x000fe20000000000 */
[----:B------:R-:W-:Y:S01]  /*87c0*/  IMAD.MOV R3, RZ, RZ, -R3 ;  /* 0x000000ffff037224 */ /* 0x000fe200078e0a03 */
[----:B--2---:R-:W-:Y:S01]  /*87d0*/  IADD3 R10, R237, 0x136, RZ ;  /* 0x00000136ed0a7810 */ /* 0x004fe20007ffe0ff */
[----:B------:R-:W-:Y:S01]  /*87e0*/  IMAD R183, R251, R4, R183 ;  /* 0x00000004fbb77224 */ /* 0x000fe200078e02b7 */
[----:B------:R2:W-:Y:S01]  /*87f0*/  STL [R1+0x75f8], R6 ;  /* 0x0075f80601007387 */ /* 0x0005e20000100800 */
[----:B------:R-:W-:Y:S01]  /*8800*/  IMAD.HI.U32 R4, R252, R178, RZ ;  /* 0x000000b2fc047227 */ /* 0x000fe200078e00ff */
[----:B------:R-:W-:-:S02]  /*8810*/  IABS R169, R8 ;  /* 0x0000000800a97213 */ /* 0x000fc40000000000 */
[----:B-1----:R-:W-:Y:S01]  /*8820*/  IADD3 R9, R237, 0x137, RZ ;  /* 0x00000137ed097810 */ /* 0x002fe20007ffe0ff */
[----:B------:R-:W-:Y:S01]  /*8830*/  IMAD R177, R251, R5, R177 ;  /* 0x00000005fbb17224 */ /* 0x000fe200078e02b1 */
[----:B------:R-:W-:Y:S01]  /*8840*/  IADD3 R4, -R4, RZ, RZ ;  /* 0x000000ff04047210 */ /* 0x000fe20007ffe1ff */
[----:B------:R-:W-:Y:S01]  /*8850*/  IMAD.MOV R2, RZ, RZ, -R2 ;  /* 0x000000ffff027224 */ /* 0x000fe200078e0a02 */
[----:B------:R-:W-:Y:S01]  /*8860*/  IABS R168, R7 ;  /* 0x0000000700a87213 */ /* 0x000fe20000000000 */
[C---:B------:R-:W-:Y:S01]  /*8870*/  IMAD.HI.U32 R5, R252.reuse, R172, RZ ;  /* 0x000000acfc057227 */ /* 0x040fe200078e00ff */
[C---:B--2---:R-:W-:Y:S01]  /*8880*/  IADD3 R6, R237.reuse, 0x13a, RZ ;  /* 0x0000013aed067810 */ /* 0x044fe20007ffe0ff */
[----:B------:R1:W-:Y:S01]  /*8890*/  STL [R1+0x75e4], R10 ;  /* 0x0075e40a01007387 */ /* 0x0003e20000100800 */
[----:B------:R-:W-:Y:S01]  /*88a0*/  IADD3 R8, R237, 0x138, RZ ;  /* 0x00000138ed087810 */ /* 0x000fe20007ffe0ff */
[----:B------:R-:W-:Y:S01]  /*88b0*/  IMAD R189, R251, R3, R189 ;  /* 0x00000003fbbd7224 */ /* 0x000fe200078e02bd */
[----:B------:R-:W-:Y:S01]  /*88c0*/  IADD3 R5, -R5, RZ, RZ ;  /* 0x000000ff05057210 */ /* 0x000fe20007ffe1ff */
[C---:B------:R-:W-:Y:S01]  /*88d0*/  IMAD.HI.U32 R3, R252.reuse, R184, RZ ;  /* 0x000000b8fc037227 */ /* 0x040fe200078e00ff */
[----:B------:R-:W-:Y:S01]  /*88e0*/  IADD3 R7, R237, 0x139, RZ ;  /* 0x00000139ed077810 */ /* 0x000fe20007ffe0ff */
[----:B------:R-:W-:Y:S01]  /*88f0*/  STL [R1+0x75f0], R9 ;  /* 0x0075f00901007387 */ /* 0x000fe20000100800 */
[----:B------:R-:W-:Y:S01]  /*8900*/  IABS R162, R6 ;  /* 0x0000000600a27213 */ /* 0x000fe20000000000 */
[----:B------:R-:W-:Y:S01]  /*8910*/  IMAD R180, R251, R2, R180 ;  /* 0x00000002fbb47224 */ /* 0x000fe200078e02b4 */
[----:B------:R-:W-:Y:S01]  /*8920*/  IADD3 R3, -R3, RZ, RZ ;  /* 0x000000ff03037210 */ /* 0x000fe20007ffe1ff */
[----:B------:R-:W-:Y:S01]  /*8930*/  IMAD R181, R251, R0, R181 ;  /* 0x00000000fbb57224 */ /* 0x000fe200078e02b5 */
[----:B------:R-:W-:Y:S01]  /*8940*/  STL [R1+0x7600], R8 ;  /* 0x0076000801007387 */ /* 0x000fe20000100800 */
[----:B------:R-:W-:Y:S01]  /*8950*/  IMAD.HI.U32 R2, R252, R175, RZ ;  /* 0x000000affc027227 */ /* 0x000fe200078e00ff */
[----:B------:R-:W-:-:S02]  /*8960*/  IABS R166, R10 ;  /* 0x0000000a00a67213 */ /* 0x000fc40000000000 */
[----:B------:R-:W-:Y:S01]  /*8970*/  STL [R1+0x760c], R7 ;  /* 0x00760c0701007387 */ /* 0x000fe20000100800 */
[----:B------:R-:W-:Y:S01]  /*8980*/  IMAD.HI.U32 R0, R252, R176, RZ ;  /* 0x000000b0fc007227 */ /* 0x000fe200078e00ff */
[----:B------:R-:W-:Y:S02]  /*8990*/  IADD3 R2, -R2, RZ, RZ ;  /* 0x000000ff02027210 */ /* 0x000fe40007ffe1ff */
[----:B------:R2:W-:Y:S01]  /*89a0*/  STL [R1+0x7608], R6 ;  /* 0x0076080601007387 */ /* 0x0005e20000100800 */
[----:B------:R-:W-:Y:S01]  /*89b0*/  IMAD R178, R251, R4, R178 ;  /* 0x00000004fbb27224 */ /* 0x000fe200078e02b2 */
[----:B------:R-:W-:Y:S01]  /*89c0*/  IABS R165, R9 ;  /* 0x0000000900a57213 */ /* 0x000fe20000000000 */
[C---:B------:R-:W-:Y:S01]  /*89d0*/  IMAD.HI.U32 R4, R252.reuse, R173, RZ ;  /* 0x000000adfc047227 */ /* 0x040fe200078e00ff */
[----:B-1----:R-:W-:Y:S01]  /*89e0*/  IADD3 R10, R237, 0x13b, RZ ;  /* 0x0000013bed0a7810 */ /* 0x002fe20007ffe0ff */
[----:B------:R-:W1:Y:S01]  /*89f0*/  S2R R212, SR_TID.X ;  /* 0x0000000000d47919 */ /* 0x000e620000002100 */
[----:B------:R-:W-:Y:S01]  /*8a00*/  IABS R164, R8 ;  /* 0x0000000800a47213 */ /* 0x000fe20000000000 */
[----:B------:R-:W-:Y:S01]  /*8a10*/  IMAD.MOV R0, RZ, RZ, -R0 ;  /* 0x000000ffff007224 */ /* 0x000fe200078e0a00 */
[----:B------:R-:W-:Y:S01]  /*8a20*/  IABS R163, R7 ;  /* 0x0000000700a37213 */ /* 0x000fe20000000000 */
[----:B------:R-:W-:Y:S01]  /*8a30*/  IMAD R172, R251, R5, R172 ;  /* 0x00000005fbac7224 */ /* 0x000fe200078e02ac */
[C---:B--2---:R-:W-:Y:S01]  /*8a40*/  IADD3 R6, R237.reuse, 0x13f, RZ ;  /* 0x0000013fed067810 */ /* 0x044fe20007ffe0ff */
[C---:B------:R-:W-:Y:S01]  /*8a50*/  IMAD.HI.U32 R5, R252.reuse, R167, RZ ;  /* 0x000000a7fc057227 */ /* 0x040fe200078e00ff */
[C---:B------:R-:W-:Y:S01]  /*8a60*/  IADD3 R9, R237.reuse, 0x13c, RZ ;  /* 0x0000013ced097810 */ /* 0x040fe20007ffe0ff */
[----:B------:R2:W-:Y:S01]  /*8a70*/  STL [R1+0x75fc], R10 ;  /* 0x0075fc0a01007387 */ /* 0x0005e20000100800 */
[----:B------:R-:W-:Y:S01]  /*8a80*/  IADD3 R8, R237, 0x13d, RZ ;  /* 0x0000013ded087810 */ /* 0x000fe20007ffe0ff */
[----:B------:R-:W-:Y:S01]  /*8a90*/  IMAD R184, R251, R3, R184 ;  /* 0x00000003fbb87224 */ /* 0x000fe200078e02b8 */
[----:B------:R-:W-:Y:S01]  /*8aa0*/  IADD3 R7, R237, 0x13e, RZ ;  /* 0x0000013eed077810 */ /* 0x000fe20007ffe0ff */
[C---:B------:R-:W-:Y:S01]  /*8ab0*/  IMAD.HI.U32 R3, R252.reuse, R179, RZ ;  /* 0x000000b3fc037227 */ /* 0x040fe200078e00ff */
[----:B------:R-:W-:Y:S01]  /*8ac0*/  IABS R157, R6 ;  /* 0x00000006009d7213 */ /* 0x000fe20000000000 */
[----:B------:R3:W-:Y:S01]  /*8ad0*/  STL [R1+0x7610], R9 ;  /* 0x0076100901007387 */ /* 0x0007e20000100800 */
[----:B------:R-:W-:Y:S01]  /*8ae0*/  IABS R161, R10 ;  /* 0x0000000a00a17213 */ /* 0x000fe20000000000 */
[----:B------:R-:W-:Y:S01]  /*8af0*/  IMAD.MOV R4, RZ, RZ, -R4 ;  /* 0x000000ffff047224 */ /* 0x000fe200078e0a04 */
[----:B------:R-:W-:Y:S01]  /*8b00*/  IABS R160, R9 ;  /* 0x0000000900a07213 */ /* 0x000fe20000000000 */
[C---:B------:R-:W-:Y:S01]  /*8b10*/  IMAD R176, R251.reuse, R0, R176 ;  /* 0x00000000fbb07224 */ /* 0x040fe200078e02b0 */
[----:B------:R4:W-:Y:S01]  /*8b20*/  STL [R1+0x761c], R8 ;  /* 0x00761c0801007387 */ /* 0x0009e20000100800 */
[----:B------:R-:W-:Y:S01]  /*8b30*/  IMAD R175, R251, R2, R175 ;  /* 0x00000002fbaf7224 */ /* 0x000fe200078e02af */
[----:B--2---:R-:W-:Y:S01]  /*8b40*/  IADD3 R10, R237, 0x140, RZ ;  /* 0x00000140ed0a7810 */ /* 0x004fe20007ffe0ff */
[----:B------:R-:W-:Y:S01]  /*8b50*/  IMAD.HI.U32 R0, R252, R171, RZ ;  /* 0x000000abfc007227 */ /* 0x000fe200078e00ff */
[----:B------:R2:W-:Y:S01]  /*8b60*/  STL [R1+0x7614], R7 ;  /* 0x0076140701007387 */ /* 0x0005e20000100800 */
[----:B------:R-:W-:-:S02]  /*8b70*/  IABS R159, R8 ;  /* 0x00000008009f7213 */ /* 0x000fc40000000000 */
[----:B------:R-:W-:Y:S01]  /*8b80*/  IMAD.MOV R5, RZ, RZ, -R5 ;  /* 0x000000ffff057224 */ /* 0x000fe200078e0a05 */
[----:B------:R1:W-:Y:S01]  /*8b90*/  STL [R1+0x7624], R6 ;  /* 0x0076240601007387 */ /* 0x0003e20000100800 */
[C---:B------:R-:W-:Y:S01]  /*8ba0*/  IMAD.HI.U32 R2, R252.reuse, R170, RZ ;  /* 0x000000aafc027227 */ /* 0x040fe200078e00ff */
[C---:B---3--:R-:W-:Y:S02]  /*8bb0*/  IADD3 R9, R237.reuse, 0x141, RZ ;  /* 0x00000141ed097810 */ /* 0x048fe40007ffe0ff */
[----:B------:R-:W-:Y:S01]  /*8bc0*/  IABS R158, R7 ;  /* 0x00000007009e7213 */ /* 0x000fe20000000000 */
[----:B------:R-:W-:Y:S01]  /*8bd0*/  IMAD.MOV R3, RZ, RZ, -R3 ;  /* 0x000000ffff037224 */ /* 0x000fe200078e0a03 */
[----:B----4-:R-:W-:Y:S01]  /*8be0*/  IADD3 R8, R237, 0x142, RZ ;  /* 0x00000142ed087810 */ /* 0x010fe20007ffe0ff */
[----:B------:R-:W-:Y:S01]  /*8bf0*/  IMAD R173, R251, R4, R173 ;  /* 0x00000004fbad7224 */ /* 0x000fe200078e02ad */
[C---:B--2---:R-:W-:Y:S01]  /*8c00*/  IADD3 R7, R237.reuse, 0x143, RZ ;  /* 0x00000143ed077810 */ /* 0x044fe20007ffe0ff */
[C---:B------:R-:W-:Y:S01]  /*8c10*/  IMAD.HI.U32 R4, R252.reuse, R168, RZ ;  /* 0x000000a8fc047227 */ /* 0x040fe200078e00ff */
[----:B-1----:R-:W-:Y:S01]  /*8c20*/  IADD3 R6, R237, 0x144, RZ ;  /* 0x00000144ed067810 */ /* 0x002fe20007ffe0ff */
[----:B------:R1:W-:Y:S01]  /*8c30*/  STL [R1+0x7620], R10 ;  /* 0x0076200a01007387 */ /* 0x0003e20000100800 */
[----:B------:R-:W-:Y:S01]  /*8c40*/  IABS R156, R10 ;  /* 0x0000000a009c7213 */ /* 0x000fe20000000000 */
[----:B------:R-:W-:Y:S01]  /*8c50*/  IMAD.MOV R0, RZ, RZ, -R0 ;  /* 0x000000ffff007224 */ /* 0x000fe200078e0a00 */
[----:B------:R-:W-:Y:S01]  /*8c60*/  IABS R152, R6 ;  /* 0x0000000600987213 */ /* 0x000fe20000000000 */
[----:B------:R-:W-:Y:S01]  /*8c70*/  IMAD R167, R251, R5, R167 ;  /* 0x00000005fba77224 */ /* 0x000fe200078e02a7 */
[----:B------:R2:W-:Y:S01]  /*8c80*/  STL [R1+0x762c], R9 ;  /* 0x00762c0901007387 */ /* 0x0005e20000100800 */
[----:B------:R-:W-:Y:S01]  /*8c90*/  IMAD.MOV R2, RZ, RZ, -R2 ;  /* 0x000000ffff027224 */ /* 0x000fe200078e0a02 */
[----:B------:R-:W-:Y:S01]  /*8ca0*/  IABS R155, R9 ;  /* 0x00000009009b7213 */ /* 0x000fe20000000000 */
[----:B------:R-:W-:Y:S01]  /*8cb0*/  IMAD.HI.U32 R5, R252, R162, RZ ;  /* 0x000000a2fc057227 */ /* 0x000fe200078e00ff */
[----:B------:R3:W-:Y:S01]  /*8cc0*/  STL [R1+0x7628], R8 ;  /* 0x0076280801007387 */ /* 0x0007e20000100800 */
[----:B-1----:R-:W-:-:S02]  /*8cd0*/  IADD3 R10, R237, 0x145, RZ ;  /* 0x00000145ed0a7810 */ /* 0x002fc40007ffe0ff */
[----:B------:R-:W-:Y:S01]  /*8ce0*/  IMAD R179, R251, R3, R179 ;  /* 0x00000003fbb37224 */ /* 0x000fe200078e02b3 */
[----:B------:R1:W-:Y:S01]  /*8cf0*/  STL [R1+0x7630], R7 ;  /* 0x0076300701007387 */ /* 0x0003e20000100800 */
[C---:B------:R-:W-:Y:S01]  /*8d00*/  IMAD.HI.U32 R3, R252.reuse, R174, RZ ;  /* 0x000000aefc037227 */ /* 0x040fe200078e00ff */
[----:B------:R-:W-:Y:S02]  /*8d10*/  IABS R154, R8 ;  /* 0x00000008009a7213 */ /* 0x000fe40000000000 */
[----:B------:R4:W-:Y:S01]  /*8d20*/  STL [R1+0x7648], R6 ;  /* 0x0076480601007387 */ /* 0x0009e20000100800 */
[----:B------:R-:W-:Y:S01]  /*8d30*/  IMAD.MOV R4, RZ, RZ, -R4 ;  /* 0x000000ffff047224 */ /* 0x000fe200078e0a04 */
[----:B--2---:R-:W-:Y:S01]  /*8d40*/  IADD3 R9, R237, 0x146, RZ ;  /* 0x00000146ed097810 */ /* 0x004fe20007ffe0ff */
[C---:B------:R-:W-:Y:S01]  /*8d50*/  IMAD R171, R251.reuse, R0, R171 ;  /* 0x00000000fbab7224 */ /* 0x040fe200078e02ab */
[----:B------:R-:W-:Y:S01]  /*8d60*/  IABS R153, R7 ;  /* 0x0000000700997213 */ /* 0x000fe20000000000 */
[----:B------:R-:W-:Y:S01]  /*8d70*/  IMAD R170, R251, R2, R170 ;  /* 0x00000002fbaa7224 */ /* 0x000fe200078e02aa */
[C---:B---3--:R-:W-:Y:S01]  /*8d80*/  IADD3 R8, R237.reuse, 0x147, RZ ;  /* 0x00000147ed087810 */ /* 0x048fe20007ffe0ff */
[----:B------:R-:W-:Y:S01]  /*8d90*/  IMAD.HI.U32 R0, R252, R166, RZ ;  /* 0x000000a6fc007227 */ /* 0x000fe200078e00ff */
[C---:B-1----:R-:W-:Y:S01]  /*8da0*/  IADD3 R7, R237.reuse, 0x148, RZ ;  /* 0x00000148ed077810 */ /* 0x042fe20007ffe0ff */
[----:B------:R1:W-:Y:S01]  /*8db0*/  STL [R1+0x763c], R10 ;  /* 0x00763c0a01007387 */ /* 0x0003e20000100800 */
[----:B----4-:R-:W-:Y:S01]  /*8dc0*/  IADD3 R6, R237, 0x149, RZ ;  /* 0x00000149ed067810 */ /* 0x010fe20007ffe0ff */
[----:B------:R-:W-:Y:S01]  /*8dd0*/  IMAD.MOV R5, RZ, RZ, -R5 ;  /* 0x000000ffff057224 */ /* 0x000fe200078e0a05 */
[----:B------:R-:W-:Y:S01]  /*8de0*/  IADD3 R0, -R0, RZ, RZ ;  /* 0x000000ff00007210 */ /* 0x000fe20007ffe1ff */
[C---:B------:R-:W-:Y:S01]  /*8df0*/  IMAD.HI.U32 R2, R252.reuse, R165, RZ ;  /* 0x000000a5fc027227 */ /* 0x040fe200078e00ff */
[----:B------:R-:W-:Y:S01]  /*8e00*/  IABS R147, R6 ;  /* 0x0000000600937213 */ /* 0x000fe20000000000 */
[----:B------:R2:W-:Y:S01]  /*8e10*/  STL [R1+0x7638], R9 ;  /* 0x0076380901007387 */ /* 0x0005e20000100800 */
[----:B------:R-:W-:Y:S01]  /*8e20*/  IABS R151, R10 ;  /* 0x0000000a00977213 */ /* 0x000fe20000000000 */
[----:B------:R-:W-:Y:S01]  /*8e30*/  IMAD.MOV R3, RZ, RZ, -R3 ;  /* 0x000000ffff037224 */ /* 0x000fe200078e0a03 */
[----:B------:R-:W-:Y:S01]  /*8e40*/  IABS R150, R9 ;  /* 0x0000000900967213 */ /* 0x000fe20000000000 */
[----:B------:R-:W-:Y:S01]  /*8e50*/  IMAD R168, R251, R4, R168 ;  /* 0x00000004fba87224 */ /* 0x000fe200078e02a8 */
[----:B------:R-:W-:Y:S01]  /*8e60*/  STL [R1+0x7640], R8 ;  /* 0x0076400801007387 */ /* 0x000fe20000100800 */
[----:B------:R-:W-:Y:S01]  /*8e70*/  IMAD.HI.U32 R4, R252, R163, RZ ;  /* 0x000000a3fc047227 */ /* 0x000fe200078e00ff */
[----:B-1----:R-:W-:-:S02]  /*8e80*/  IADD3 R10, R237, 0x14a, RZ ;  /* 0x0000014aed0a7810 */ /* 0x002fc40007ffe0ff */
[----:B------:R-:W-:Y:S01]  /*8e90*/  STL [R1+0x7654], R7 ;  /* 0x0076540701007387 */ /* 0x000fe20000100800 */
[C---:B------:R-:W-:Y:S01]  /*8ea0*/  IMAD R162, R251.reuse, R5, R162 ;  /* 0x00000005fba27224 */ /* 0x040fe200078e02a2 */
[----:B------:R-:W-:Y:S01]  /*8eb0*/  IADD3 R4, -R4, RZ, RZ ;  /* 0x000000ff04047210 */ /* 0x000fe20007ffe1ff */
[----:B------:R-:W-:Y:S01]  /*8ec0*/  IMAD.MOV R2, RZ, RZ, -R2 ;  /* 0x000000ffff027224 */ /* 0x000fe200078e0a02 */
[----:B------:R1:W-:Y:S01]  /*8ed0*/  STL [R1+0x7658], R6 ;  /* 0x0076580601007387 */ /* 0x0003e20000100800 */
[C---:B------:R-:W-:Y:S01]  /*8ee0*/  IMAD.HI.U32 R5, R252.reuse, R157, RZ ;  /* 0x0000009dfc057227 */ /* 0x040fe200078e00ff */
[----:B------:R-:W-:Y:S02]  /*8ef0*/  IABS R149, R8 ;  /* 0x0000000800957213 */ /* 0x000fe40000000000 */
[----:B------:R-:W-:Y:S01]  /*8f00*/  IABS R148, R7 ;  /* 0x0000000700947213 */ /* 0x000fe20000000000 */
[----:B------:R-:W-:Y:S01]  /*8f10*/  IMAD R174, R251, R3, R174 ;  /* 0x00000003fbae7224 */ /* 0x000fe200078e02ae */
[----:B------:R-:W-:Y:S01]  /*8f20*/  IADD3 R5, -R5, RZ, RZ ;  /* 0x000000ff05057210 */ /* 0x000fe20007ffe1ff */
[C---:B------:R-:W-:Y:S01]  /*8f30*/  IMAD.HI.U32 R3, R252.reuse, R169, RZ ;  /* 0x000000a9fc037227 */ /* 0x040fe200078e00ff */
[C---:B--2---:R-:W-:Y:S01]  /*8f40*/  IADD3 R9, R237.reuse, 0x14b, RZ ;  /* 0x0000014bed097810 */ /* 0x044fe20007ffe0ff */
[----:B------:R2:W-:Y:S01]  /*8f50*/  STL [R1+0x7644], R10 ;  /* 0x0076440a01007387 */ /* 0x0005e20000100800 */
[----:B-1----:R-:W-:Y:S01]  /*8f60*/  IADD3 R6, R237, 0x14e, RZ ;  /* 0x0000014eed067810 */ /* 0x002fe20007ffe0ff */
[----:B------:R-:W-:Y:S01]  /*8f70*/  IMAD R165, R251, R2, R165 ;  /* 0x00000002fba57224 */ /* 0x000fe200078e02a5 */
[----:B------:R-:W-:Y:S01]  /*8f80*/  IADD3 R3, -R3, RZ, RZ ;  /* 0x000000ff03037210 */ /* 0x000fe20007ffe1ff */
[----:B------:R-:W-:Y:S01]  /*8f90*/  IMAD R166, R251, R0, R166 ;  /* 0x00000000fba67224 */ /* 0x000fe200078e02a6 */
[C---:B------:R-:W-:Y:S01]  /*8fa0*/  IADD3 R8, R237.reuse, 0x14c, RZ ;  /* 0x0000014ced087810 */ /* 0x040fe20007ffe0ff */
[C---:B------:R-:W-:Y:S01]  /*8fb0*/  IMAD.HI.U32 R2, R252.reuse, R160, RZ ;  /* 0x000000a0fc027227 */ /* 0x040fe200078e00ff */
[----:B------:R-:W-:Y:S01]  /*8fc0*/  IADD3 R7, R237, 0x14d, RZ ;  /* 0x0000014ded077810 */ /* 0x000fe20007ffe0ff */
[----:B------:R1:W-:Y:S01]  /*8fd0*/  STL [R1+0x7650], R9 ;  /* 0x0076500901007387 */ /* 0x0003e20000100800 */
[----:B------:R-:W-:Y:S01]  /*8fe0*/  IABS R142, R6 ;  /* 0x00000006008e7213 */ /* 0x000fe20000000000 */
[----:B------:R-:W-:Y:S01]  /*8ff0*/  IMAD.HI.U32 R0, R252, R161, RZ ;  /* 0x000000a1fc007227 */ /* 0x000fe200078e00ff */
[----:B------:R-:W-:Y:S01]  /*9000*/  IADD3 R2, -R2, RZ, RZ ;  /* 0x000000ff02027210 */ /* 0x000fe20007ffe1ff */
[----:B------:R3:W-:Y:S01]  /*9010*/  STL [R1+0x7660], R8 ;  /* 0x0076600801007387 */ /* 0x0007e20000100800 */
[----:B------:R-:W-:Y:S01]  /*9020*/  IABS R146, R10 ;  /* 0x0000000a00927213 */ /* 0x000fe20000000000 */
[----:B------:R-:W-:Y:S01]  /*9030*/  IMAD R163, R251, R4, R163 ;  /* 0x00000004fba37224 */ /* 0x000fe200078e02a3 */
[----:B------:R-:W-:Y:S01]  /*9040*/  IABS R145, R9 ;  /* 0x0000000900917213 */ /* 0x000fe20000000000 */
[----:B------:R-:W-:Y:S01]  /*9050*/  IMAD.HI.U32 R4, R252, R158, RZ ;  /* 0x0000009efc047227 */ /* 0x000fe200078e00ff */
[----:B------:R-:W-:Y:S01]  /*9060*/  STL [R1+0x766c], R7 ;  /* 0x00766c0701007387 */ /* 0x000fe20000100800 */
[----:B--2---:R-:W-:-:S02]  /*9070*/  IADD3 R10, R237, 0x14f, RZ ;  /* 0x0000014fed0a7810 */ /* 0x004fc40007ffe0ff */
[----:B------:R-:W-:Y:S01]  /*9080*/  IMAD.MOV R0, RZ, RZ, -R0 ;  /* 0x000000ffff007224 */ /* 0x000fe200078e0a00 */
[----:B------:R2:W-:Y:S01]  /*9090*/  STL [R1+0x7664], R6 ;  /* 0x0076640601007387 */ /* 0x0005e20000100800 */
[----:B------:R-:W-:Y:S01]  /*90a0*/  IMAD R157, R251, R5, R157 ;  /* 0x00000005fb9d7224 */ /* 0x000fe200078e029d */
[----:B------:R-:W-:Y:S01]  /*90b0*/  IABS R144, R8 ;  /* 0x0000000800907213 */ /* 0x000fe20000000000 */
[C---:B------:R-:W-:Y:S01]  /*90c0*/  IMAD.HI.U32 R5, R252.reuse, R152, RZ ;  /* 0x00000098fc057227 */ /* 0x040fe200078e00ff */
[----:B-1----:R-:W-:Y:S01]  /*90d0*/  IADD3 R9, R237, 0x150, RZ ;  /* 0x00000150ed097810 */ /* 0x002fe20007ffe0ff */
[----:B------:R1:W-:Y:S01]  /*90e0*/  STL [R1+0x765c], R10 ;  /* 0x00765c0a01007387 */ /* 0x0003e20000100800 */
[----:B------:R-:W-:Y:S01]  /*90f0*/  IABS R143, R7 ;  /* 0x00000007008f7213 */ /* 0x000fe20000000000 */
[----:B------:R-:W-:Y:S01]  /*9100*/  IMAD R169, R251, R3, R169 ;  /* 0x00000003fba97224 */ /* 0x000fe200078e02a9 */
[C---:B---3--:R-:W-:Y:S01]  /*9110*/  IADD3 R8, R237.reuse, 0x151, RZ ;  /* 0x00000151ed087810 */ /* 0x048fe20007ffe0ff */
[C---:B------:R-:W-:Y:S01]  /*9120*/  IMAD.HI.U32 R3, R252.reuse, R164, RZ ;  /* 0x000000a4fc037227 */ /* 0x040fe200078e00ff */
[C---:B--2---:R-:W-:Y:S01]  /*9130*/  IADD3 R6, R237.reuse, 0x153, RZ ;  /* 0x00000153ed067810 */ /* 0x044fe20007ffe0ff */
[----:B------:R2:W-:Y:S01]  /*9140*/  STL [R1+0x7670], R9 ;  /* 0x0076700901007387 */ /* 0x0005e20000100800 */
[----:B------:R-:W-:Y:S01]  /*9150*/  IADD3 R7, R237, 0x152, RZ ;  /* 0x00000152ed077810 */ /* 0x000fe20007ffe0ff */
[----:B------:R-:W-:Y:S01]  /*9160*/  IMAD.MOV R4, RZ, RZ, -R4 ;  /* 0x000000ffff047224 */ /* 0x000fe200078e0a04 */
[----:B------:R-:W-:Y:S01]  /*9170*/  IABS R137, R6 ;  /* 0x0000000600897213 */ /* 0x000fe20000000000 */
[C---:B------:R-:W-:Y:S01]  /*9180*/  IMAD R161, R251.reuse, R0, R161 ;  /* 0x00000000fba17224 */ /* 0x040fe200078e02a1 */
[----:B------:R-:W-:Y:S01]  /*9190*/  STL [R1+0x7678], R8 ;  /* 0x0076780801007387 */ /* 0x000fe20000100800 */
[----:B------:R-:W-:Y:S01]  /*91a0*/  IMAD R160, R251, R2, R160 ;  /* 0x00000002fba07224 */ /* 0x000fe200078e02a0 */
[----:B------:R-:W-:Y:S01]  /*91b0*/  IABS R141, R10 ;  /* 0x0000000a008d7213 */ /* 0x000fe20000000000 */
[----:B------:R-:W-:Y:S01]  /*91c0*/  IMAD.HI.U32 R0, R252, R156, RZ ;  /* 0x0000009cfc007227 */ /* 0x000fe200078e00ff */
[----:B------:R-:W-:Y:S01]  /*91d0*/  STL [R1+0x7674], R7 ;  /* 0x0076740701007387 */ /* 0x000fe20000100800 */
[----:B------:R-:W-:-:S02]  /*91e0*/  IABS R140, R9 ;  /* 0x00000009008c7213 */ /* 0x000fc40000000000 */
[----:B------:R-:W-:Y:S01]  /*91f0*/  IMAD.MOV R5, RZ, RZ, -R5 ;  /* 0x000000ffff057224 */ /* 0x000fe200078e0a05 */
[----:B------:R3:W-:Y:S01]  /*9200*/  STL [R1+0x7680], R6 ;  /* 0x0076800601007387 */ /* 0x0007e20000100800 */
[C---:B------:R-:W-:Y:S01]  /*9210*/  IMAD.HI.U32 R2, R252.reuse, R155, RZ ;  /* 0x0000009bfc027227 */ /* 0x040fe200078e00ff */
[C---:B-1----:R-:W-:Y:S02]  /*9220*/  IADD3 R10, R237.reuse, 0x154, RZ ;  /* 0x00000154ed0a7810 */ /* 0x042fe40007ffe0ff */
[----:B------:R-:W-:Y:S01]  /*9230*/  IABS R139, R8 ;  /* 0x00000008008b7213 */ /* 0x000fe20000000000 */
[----:B------:R-:W-:Y:S01]  /*9240*/  IMAD.MOV R3, RZ, RZ, -R3 ;  /* 0x000000ffff037224 */ /* 0x000fe200078e0a03 */
[----:B--2---:R-:W-:Y:S01]  /*9250*/  IADD3 R9, R237, 0x155, RZ ;  /* 0x00000155ed097810 */ /* 0x004fe20007ffe0ff */
[----:B------:R-:W-:Y:S01]  /*9260*/  IMAD R158, R251, R4, R158 ;  /* 0x00000004fb9e7224 */ /* 0x000fe200078e029e */
[----:B------:R-:W-:Y:S01]  /*9270*/  IABS R138, R7 ;  /* 0x00000007008a7213 */ /* 0x000fe20000000000 */
[C---:B------:R-:W-:Y:S01]  /*9280*/  IMAD.HI.U32 R4, R252.reuse, R153, RZ ;  /* 0x00000099fc047227 */ /* 0x040fe200078e00ff */
[C---:B---3--:R-:W-:Y:S01]  /*9290*/  IADD3 R6, R237.reuse, 0x158, RZ ;  /* 0x00000158ed067810 */ /* 0x048fe20007ffe0ff */
[----:B------:R1:W-:Y:S01]  /*92a0*/  STL [R1+0x767c], R10 ;  /* 0x00767c0a01007387 */ /* 0x0003e20000100800 */
[C---:B------:R-:W-:Y:S01]  /*92b0*/  IADD3 R8, R237.reuse, 0x156, RZ ;  /* 0x00000156ed087810 */ /* 0x040fe20007ffe0ff */
[----:B------:R-:W-:Y:S01]  /*92c0*/  IMAD.MOV R0, RZ, RZ, -R0 ;  /* 0x000000ffff007224 */ /* 0x000fe200078e0a00 */
[----:B------:R-:W-:Y:S01]  /*92d0*/  IADD3 R7, R237, 0x157, RZ ;  /* 0x00000157ed077810 */ /* 0x000fe20007ffe0ff */
[----:B------:R-:W-:Y:S01]  /*92e0*/  IMAD R152, R251, R5, R152 ;  /* 0x00000005fb987224 */ /* 0x000fe200078e0298 */
[----:B------:R-:W-:Y:S01]  /*92f0*/  IABS R132, R6 ;  /* 0x0000000600847213 */ /* 0x000fe20000000000 */
[----:B------:R-:W-:Y:S01]  /*9300*/  IMAD.MOV R2, RZ, RZ, -R2 ;  /* 0x000000ffff027224 */ /* 0x000fe200078e0a02 */
[----:B------:R2:W-:Y:S01]  /*9310*/  STL [R1+0x768c], R9 ;  /* 0x00768c0901007387 */ /* 0x0005e20000100800 */
[----:B------:R-:W-:Y:S01]  /*9320*/  IMAD.HI.U32 R5, R252, R147, RZ ;  /* 0x00000093fc057227 */ /* 0x000fe200078e00ff */
[----:B------:R-:W-:-:S02]  /*9330*/  IABS R136, R10 ;  /* 0x0000000a00887213 */ /* 0x000fc40000000000 */
[----:B------:R3:W-:Y:S01]  /*9340*/  STL [R1+0x7688], R8 ;  /* 0x0076880801007387 */ /* 0x0007e20000100800 */
[----:B------:R-:W-:Y:S01]  /*9350*/  IMAD R164, R251, R3, R164 ;  /* 0x00000003fba47224 */ /* 0x000fe200078e02a4 */
[----:B------:R-:W-:Y:S01]  /*9360*/  IABS R135, R9 ;  /* 0x0000000900877213 */ /* 0x000fe20000000000 */
[C---:B------:R-:W-:Y:S01]  /*9370*/  IMAD.HI.U32 R3, R252.reuse, R159, RZ ;  /* 0x0000009ffc037227 */ /* 0x040fe200078e00ff */
[----:B------:R-:W-:Y:S01]  /*9380*/  STL [R1+0x7690], R7 ;  /* 0x0076900701007387 */ /* 0x000fe20000100800 */
[----:B-1----:R-:W-:Y:S02]  /*9390*/  IADD3 R10, R237, 0x159, RZ ;  /* 0x00000159ed0a7810 */ /* 0x002fe40007ffe0ff */
[----:B------:R-:W-:Y:S01]  /*93a0*/  IMAD.MOV R4, RZ, RZ, -R4 ;  /* 0x000000ffff047224 */ /* 0x000fe200078e0a04 */
[----:B------:R1:W-:Y:S01]  /*93b0*/  STL [R1+0x76a8], R6 ;  /* 0x0076a80601007387 */ /* 0x0003e20000100800 */
[C---:B------:R-:W-:Y:S01]  /*93c0*/  IMAD R156, R251.reuse, R0, R156 ;  /* 0x00000000fb9c7224 */ /* 0x040fe200078e029c */
[----:B------:R-:W-:Y:S01]  /*93d0*/  IABS R134, R8 ;  /* 0x0000000800867213 */ /* 0x000fe20000000000 */
[----:B------:R-:W-:Y:S01]  /*93e0*/  IMAD R155, R251, R2, R155 ;  /* 0x00000002fb9b7224 */ /* 0x000fe200078e029b */
[----:B------:R-:W-:Y:S01]  /*93f0*/  IABS R133, R7 ;  /* 0x0000000700857213 */ /* 0x000fe20000000000 */
[----:B------:R-:W-:Y:S01]  /*9400*/  IMAD.HI.U32 R0, R252, R151, RZ ;  /* 0x00000097fc007227 */ /* 0x000fe200078e00ff */
[C---:B--2---:R-:W-:Y:S01]  /*9410*/  IADD3 R9, R237.reuse, 0x15a, RZ ;  /* 0x0000015aed097810 */ /* 0x044fe20007ffe0ff */
[----:B------:R2:W-:Y:S01]  /*9420*/  STL [R1+0x769c], R10 ;  /* 0x00769c0a01007387 */ /* 0x0005e20000100800 */
[C---:B---3--:R-:W-:Y:S01]  /*9430*/  IADD3 R8, R237.reuse, 0x15b, RZ ;  /* 0x0000015bed087810 */ /* 0x048fe20007ffe0ff */
[----:B------:R-:W-:Y:S01]  /*9440*/  IMAD.MOV R5, RZ, RZ, -R5 ;  /* 0x000000ffff057224 */ /* 0x000fe200078e0a05 */
[----:B------:R-:W-:Y:S01]  /*9450*/  IADD3 R0, -R0, RZ, RZ ;  /* 0x000000ff00007210 */ /* 0x000fe20007ffe1ff */
[C---:B------:R-:W-:Y:S01]  /*9460*/  IMAD.HI.U32 R2, R252.reuse, R150, RZ ;  /* 0x00000096fc027227 */ /* 0x040fe200078e00ff */
[C---:B-1----:R-:W-:Y:S01]  /*9470*/  IADD3 R6, R237.reuse, 0x15d, RZ ;  /* 0x0000015ded067810 */ /* 0x042fe20007ffe0ff */
[----:B------:R1:W-:Y:S01]  /*9480*/  STL [R1+0x7694], R9 ;  /* 0x0076940901007387 */ /* 0x0003e20000100800 */
[----:B------:R-:W-:Y:S01]  /*9490*/  IADD3 R7, R237, 0x15c, RZ ;  /* 0x0000015ced077810 */ /* 0x000fe20007ffe0ff */
[----:B------:R-:W-:Y:S01]  /*94a0*/  IMAD.MOV R3, RZ, RZ, -R3 ;  /* 0x000000ffff037224 */ /* 0x000fe200078e0a03 */
[----:B------:R-:W-:Y:S01]  /*94b0*/  IABS R127, R6 ;  /* 0x00000006007f7213 */ /* 0x000fe20000000000 */
[----:B------:R-:W-:Y:S01]  /*94c0*/  IMAD R153, R251, R4, R153 ;  /* 0x00000004fb997224 */ /* 0x000fe200078e0299 */
[----:B------:R-:W-:Y:S01]  /*94d0*/  STL [R1+0x76a0], R8 ;  /* 0x0076a00801007387 */ /* 0x000fe20000100800 */
[----:B------:R-:W-:Y:S01]  /*94e0*/  IMAD.HI.U32 R4, R252, R148, RZ ;  /* 0x00000094fc047227 */ /* 0x000fe200078e00ff */
[----:B------:R-:W-:-:S02]  /*94f0*/  IABS R131, R10 ;  /* 0x0000000a00837213 */ /* 0x000fc40000000000 */
[----:B------:R-:W-:Y:S01]  /*9500*/  IABS R130, R9 ;  /* 0x0000000900827213 */ /* 0x000fe20000000000 */
[----:B------:R-:W-:Y:S01]  /*9510*/  IMAD R147, R251, R5, R147 ;  /* 0x00000005fb937224 */ /* 0x000fe200078e0293 */
[----:B------:R-:W-:Y:S01]  /*9520*/  IADD3 R4, -R4, RZ, RZ ;  /* 0x000000ff04047210 */ /* 0x000fe20007ffe1ff */
[----:B------:R-:W-:Y:S01]  /*9530*/  IMAD.MOV R2, RZ, RZ, -R2 ;  /* 0x000000ffff027224 */ /* 0x000fe200078e0a02 */
[----:B------:R-:W-:Y:S01]  /*9540*/  STL [R1+0x76b0], R7 ;  /* 0x0076b00701007387 */ /* 0x000fe20000100800 */
[C---:B------:R-:W-:Y:S01]  /*9550*/  IMAD.HI.U32 R5, R252.reuse, R142, RZ ;  /* 0x0000008efc057227 */ /* 0x040fe200078e00ff */
[----:B--2---:R-:W-:Y:S02]  /*9560*/  IADD3 R10, R237, 0x15e, RZ ;  /* 0x0000015eed0a7810 */ /* 0x004fe40007ffe0ff */
[----:B------:R2:W-:Y:S01]  /*9570*/  STL [R1+0x76b8], R6 ;  /* 0x0076b80601007387 */ /* 0x0005e20000100800 */
[----:B------:R-:W-:Y:S01]  /*9580*/  IMAD R159, R251, R3, R159 ;  /* 0x00000003fb9f7224 */ /* 0x000fe200078e029f */
[----:B------:R-:W-:Y:S01]  /*9590*/  IADD3 R5, -R5, RZ, RZ ;  /* 0x000000ff05057210 */ /* 0x000fe20007ffe1ff */
[C---:B------:R-:W-:Y:S01]  /*95a0*/  IMAD.HI.U32 R3, R252.reuse, R154, RZ ;  /* 0x0000009afc037227 */ /* 0x040fe200078e00ff */
[----:B------:R-:W-:Y:S01]  /*95b0*/  IABS R129, R8 ;  /* 0x0000000800817213 */ /* 0x000fe20000000000 */
[----:B------:R3:W-:Y:S01]  /*95c0*/  STL [R1+0x76a4], R10 ;  /* 0x0076a40a01007387 */ /* 0x0007e20000100800 */
[----:B-1----:R-:W-:Y:S01]  /*95d0*/  IADD3 R9, R237, 0x15f, RZ ;  /* 0x0000015fed097810 */ /* 0x002fe20007ffe0ff */
[----:B------:R-:W-:Y:S01]  /*95e0*/  IMAD R150, R251, R2, R150 ;  /* 0x00000002fb967224 */ /* 0x000fe200078e0296 */
[----:B------:R-:W-:Y:S01]  /*95f0*/  IADD3 R3, -R3, RZ, RZ ;  /* 0x000000ff03037210 */ /* 0x000fe20007ffe1ff */
[----:B------:R-:W-:Y:S01]  /*9600*/  IMAD R151, R251, R0, R151 ;  /* 0x00000000fb977224 */ /* 0x000fe200078e0297 */
[C---:B--2---:R-:W-:Y:S01]  /*9610*/  IADD3 R6, R237.reuse, 0x162, RZ ;  /* 0x00000162ed067810 */ /* 0x044fe20007ffe0ff */
[C---:B------:R-:W-:Y:S01]  /*9620*/  IMAD.HI.U32 R2, R252.reuse, R145, RZ ;  /* 0x00000091fc027227 */ /* 0x040fe200078e00ff */
[----:B------:R-:W-:Y:S01]  /*9630*/  IABS R128, R7 ;  /* 0x0000000700807213 */ /* 0x000fe20000000000 */
[----:B------:R1:W-:Y:S01]  /*9640*/  STL [R1+0x76ac], R9 ;  /* 0x0076ac0901007387 */ /* 0x0003e20000100800 */
[----:B------:R-:W-:Y:S01]  /*9650*/  IADD3 R8, R237, 0x160, RZ ;  /* 0x00000160ed087810 */ /* 0x000fe20007ffe0ff */
[----:B------:R-:W-:Y:S01]  /*9660*/  IMAD.HI.U32 R0, R252, R146, RZ ;  /* 0x00000092fc007227 */ /* 0x000fe200078e00ff */
[----:B------:R-:W-:-:S02]  /*9670*/  IADD3 R2, -R2, RZ, RZ ;  /* 0x000000ff02027210 */ /* 0x000fc40007ffe1ff */
[----:B------:R-:W-:Y:S01]  /*9680*/  IADD3 R7, R237, 0x161, RZ ;  /* 0x00000161ed077810 */ /* 0x000fe20007ffe0ff */
[C---:B------:R-:W-:Y:S01]  /*9690*/  IMAD R148, R251.reuse, R4, R148 ;  /* 0x00000004fb947224 */ /* 0x040fe200078e0294 */
[----:B------:R-:W-:Y:S01]  /*96a0*/  IABS R122, R6 ;  /* 0x00000006007a7213 */ /* 0x000fe20000000000 */
[C---:B------:R-:W-:Y:S01]  /*96b0*/  IMAD.HI.U32 R4, R252.reuse, R143, RZ ;  /* 0x0000008ffc047227 */ /* 0x040fe200078e00ff */
[----:B------:R-:W-:Y:S01]  /*96c0*/  STL [R1+0x76c0], R8 ;  /* 0x0076c00801007387 */ /* 0x000fe20000100800 */
[----:B------:R-:W-:Y:S02]  /*96d0*/  IABS R126, R10 ;  /* 0x0000000a007e7213 */ /* 0x000fe40000000000 */
[----:B------:R-:W-:Y:S01]  /*96e0*/  IMAD.MOV R0, RZ, RZ, -R0 ;  /* 0x000000ffff007224 */ /* 0x000fe200078e0a00 */
[----:B------:R-:W-:Y:S01]  /*96f0*/  STL [R1+0x76c8], R7 ;  /* 0x0076c80701007387 */ /* 0x000fe20000100800 */
[----:B------:R-:W-:Y:S01]  /*9700*/  IMAD R142, R251, R5, R142 ;  /* 0x00000005fb8e7224 */ /* 0x000fe200078e028e */
[----:B------:R-:W-:Y:S01]  /*9710*/  IABS R125, R9 ;  /* 0x00000009007d7213 */ /* 0x000fe20000000000 */
[----:B------:R-:W-:Y:S01]  /*9720*/  IMAD.HI.U32 R5, R252, R137, RZ ;  /* 0x00000089fc057227 */ /* 0x000fe200078e00ff */
[----:B------:R2:W-:Y:S01]  /*9730*/  STL [R1+0x76c4], R6 ;  /* 0x0076c40601007387 */ /* 0x0005e20000100800 */
[----:B---3--:R-:W-:-:S02]  /*9740*/  IADD3 R10, R237, 0x163, RZ ;  /* 0x00000163ed0a7810 */ /* 0x008fc40007ffe0ff */
[----:B------:R-:W-:Y:S01]  /*9750*/  IMAD R154, R251, R3, R154 ;  /* 0x00000003fb9a7224 */ /* 0x000fe200078e029a */
[----:B------:R-:W-:Y:S01]  /*9760*/  IABS R124, R8 ;  /* 0x00000008007c7213 */ /* 0x000fe20000000000 */
[C---:B------:R-:W-:Y:S01]  /*9770*/  IMAD.HI.U32 R3, R252.reuse, R149, RZ ;  /* 0x00000095fc037227 */ /* 0x040fe200078e00ff */
[C---:B-1----:R-:W-:Y:S01]  /*9780*/  IADD3 R9, R237.reuse, 0x164, RZ ;  /* 0x00000164ed097810 */ /* 0x042fe20007ffe0ff */
[----:B------:R1:W-:Y:S01]  /*9790*/  STL [R1+0x76bc], R10 ;  /* 0x0076bc0a01007387 */ /* 0x0003e20000100800 */
[----:B------:R-:W-:Y:S01]  /*97a0*/  IABS R123, R7 ;  /* 0x00000007007b7213 */ /* 0x000fe20000000000 */
[----:B------:R-:W-:Y:S01]  /*97b0*/  IMAD.MOV R4, RZ, RZ, -R4 ;  /* 0x000000ffff047224 */ /* 0x000fe200078e0a04 */
[----:B--2---:R-:W-:Y:S01]  /*97c0*/  IADD3 R6, R237, 0x167, RZ ;  /* 0x00000167ed067810 */ /* 0x004fe20007ffe0ff */
[----:B------:R-:W-:Y:S01]  /*97d0*/  IMAD R146, R251, R0, R146 ;  /* 0x00000000fb927224 */ /* 0x000fe200078e0292 */
[----:B------:R-:W-:Y:S01]  /*97e0*/  IADD3 R8, R237, 0x165, RZ ;  /* 0x00000165ed087810 */ /* 0x000fe20007ffe0ff */
[----:B------:R-:W-:Y:S01]  /*97f0*/  IMAD R145, R251, R2, R145 ;  /* 0x00000002fb917224 */ /* 0x000fe200078e0291 */
[C---:B------:R-:W-:Y:S01]  /*9800*/  IADD3 R7, R237.reuse, 0x166, RZ ;  /* 0x00000166ed077810 */ /* 0x040fe20007ffe0ff */
[C---:B------:R-:W-:Y:S01]  /*9810*/  IMAD.HI.U32 R0, R252.reuse, R141, RZ ;  /* 0x0000008dfc007227 */ /* 0x040fe200078e00ff */
[----:B------:R-:W-:Y:S01]  /*9820*/  IABS R117, R6 ;  /* 0x0000000600757213 */ /* 0x000fe20000000000 */
[----:B------:R2:W-:Y:S01]  /*9830*/  STL [R1+0x76d0], R9 ;  /* 0x0076d00901007387 */ /* 0x0005e20000100800 */
[----:B------:R-:W-:Y:S01]  /*9840*/  IABS R121, R10 ;  /* 0x0000000a00797213 */ /* 0x000fe20000000000 */
[----:B------:R-:W-:Y:S01]  /*9850*/  IMAD.MOV R5, RZ, RZ, -R5 ;  /* 0x000000ffff057224 */ /* 0x000fe200078e0a05 */
[----:B------:R-:W-:Y:S01]  /*9860*/  IABS R120, R9 ;  /* 0x0000000900787213 */ /* 0x000fe20000000000 */
[----:B------:R-:W-:Y:S01]  /*9870*/  IMAD.HI.U32 R2, R252, R140, RZ ;  /* 0x0000008cfc027227 */ /* 0x000fe200078e00ff */
[----:B------:R3:W-:Y:S01]  /*9880*/  STL [R1+0x76d8], R8 ;  /* 0x0076d80801007387 */ /* 0x0007e20000100800 */
[----:B-1----:R-:W-:-:S02]  /*9890*/  IADD3 R10, R237, 0x168, RZ ;  /* 0x00000168ed0a7810 */ /* 0x002fc40007ffe0ff */
[----:B------:R-:W-:Y:S01]  /*98a0*/  IMAD.MOV R3, RZ, RZ, -R3 ;  /* 0x000000ffff037224 */ /* 0x000fe200078e0a03 */
[----:B------:R1:W-:Y:S01]  /*98b0*/  STL [R1+0x76d4], R7 ;  /* 0x0076d40701007387 */ /* 0x0003e20000100800 */
[----:B------:R-:W-:Y:S01]  /*98c0*/  IMAD R143, R251, R4, R143 ;  /* 0x00000004fb8f7224 */ /* 0x000fe200078e028f */
[----:B------:R-:W-:Y:S01]  /*98d0*/  IABS R119, R8 ;  /* 0x0000000800777213 */ /* 0x000fe20000000000 */
[C---:B------:R-:W-:Y:S01]  /*98e0*/  IMAD.HI.U32 R4, R252.reuse, R138, RZ ;  /* 0x0000008afc047227 */ /* 0x040fe200078e00ff */
[----:B------:R4:W-:Y:S01]  /*98f0*/  STL [R1+0x76e0], R6 ;  /* 0x0076e00601007387 */ /* 0x0009e20000100800 */
[----:B------:R-:W-:Y:S02]  /*9900*/  IABS R118, R7 ;  /* 0x0000000700767213 */ /* 0x000fe40000000000 */
[----:B------:R-:W-:Y:S01]  /*9910*/  IMAD.MOV R0, RZ, RZ, -R0 ;  /* 0x000000ffff007224 */ /* 0x000fe200078e0a00 */
[----:B--2---:R-:W-:Y:S01]  /*9920*/  IADD3 R9, R237, 0x169, RZ ;  /* 0x00000169ed097810 */ /* 0x004fe20007ffe0ff */
[----:B------:R-:W-:Y:S01]  /*9930*/  IMAD R137, R251, R5, R137 ;  /* 0x00000005fb897224 */ /* 0x000fe200078e0289 */
[C---:B---3--:R-:W-:Y:S01]  /*9940*/  IADD3 R8, R237.reuse, 0x16a, RZ ;  /* 0x0000016aed087810 */ /* 0x048fe20007ffe0ff */
[----:B------:R-:W-:Y:S01]  /*9950*/  IMAD.MOV R2, RZ, RZ, -R2 ;  /* 0x000000ffff027224 */ /* 0x000fe200078e0a02 */
[C---:B-1----:R-:W-:Y:S01]  /*9960*/  IADD3 R7, R237.reuse, 0x16b, RZ ;  /* 0x0000016bed077810 */ /* 0x042fe20007ffe0ff */
[C---:B------:R-:W-:Y:S01]  /*9970*/  IMAD.HI.U32 R5, R252.reuse, R132, RZ ;  /* 0x00000084fc057227 */ /* 0x040fe200078e00ff */
[----:B----4-:R-:W-:Y:S01]  /*9980*/  IADD3 R6, R237, 0x16c, RZ ;  /* 0x0000016ced067810 */ /* 0x010fe20007ffe0ff */
[----:B------:R1:W-:Y:S01]  /*9990*/  STL [R1+0x76dc], R10 ;  /* 0x0076dc0a01007387 */ /* 0x0003e20000100800 */
        /* <DEDUP_REMOVED lines=10> */
[----:B------:R-:W-:Y:S01]  /*9a40*/  IMAD R140, R251, R2, R140 ;  /* 0x00000002fb8c7224 */ /* 0x000fe200078e028c */
[----:B------:R-:W-:Y:S01]  /*9a50*/  STL [R1+0x76f0], R7 ;  /* 0x0076f00701007387 */ /* 0x000fe20000100800 */
[----:B------:R-:W-:Y:S01]  /*9a60*/  IMAD.HI.U32 R0, R252, R136, RZ ;  /* 0x00000088fc007227 */ /* 0x000fe200078e00ff */
[----:B------:R-:W-:Y:S02]  /*9a70*/  IABS R114, R8 ;  /* 0x0000000800727213 */ /* 0x000fe40000000000 */
[----:B------:R1:W-:Y:S01]  /*9a80*/  STL [R1+0x7708], R6 ;  /* 0x0077080601007387 */ /* 0x0003e20000100800 */
[----:B------:R-:W-:Y:S01]  /*9a90*/  IMAD.MOV R5, RZ, RZ, -R5 ;  /* 0x000000ffff057224 */ /* 0x000fe200078e0a05 */
[----:B------:R-:W-:Y:S01]  /*9aa0*/  IADD3 R0, -R0, RZ, RZ ;  /* 0x000000ff00007210 */ /* 0x000fe20007ffe1ff */
[C---:B------:R-:W-:Y:S01]  /*9ab0*/  IMAD.HI.U32 R2, R252.reuse, R135, RZ ;  /* 0x00000087fc027227 */ /* 0x040fe200078e00ff */
[C---:B--2---:R-:W-:Y:S01]  /*9ac0*/  IADD3 R9, R237.reuse, 0x16e, RZ ;  /* 0x0000016eed097810 */ /* 0x044fe20007ffe0ff */
[----:B------:R2:W-:Y:S01]  /*9ad0*/  STL [R1+0x76f8], R10 ;  /* 0x0076f80a01007387 */ /* 0x0005e20000100800 */
[----:B------:R-:W-:Y:S01]  /*9ae0*/  IABS R113, R7 ;  /* 0x0000000700717213 */ /* 0x000fe20000000000 */
[----:B------:R-:W-:Y:S01]  /*9af0*/  IMAD.MOV R3, RZ, RZ, -R3 ;  /* 0x000000ffff037224 */ /* 0x000fe200078e0a03 */
[----:B---3--:R-:W-:Y:S01]  /*9b00*/  IADD3 R8, R237, 0x16f, RZ ;  /* 0x0000016fed087810 */ /* 0x008fe20007ffe0ff */
[----:B------:R-:W-:Y:S01]  /*9b10*/  IMAD R138, R251, R4, R138 ;  /* 0x00000004fb8a7224 */ /* 0x000fe200078e028a */
[C---:B-1----:R-:W-:Y:S01]  /*9b20*/  IADD3 R6, R237.reuse, 0x171, RZ ;  /* 0x00000171ed067810 */ /* 0x042fe20007ffe0ff */
[----:B------:R-:W-:Y:S01]  /*9b30*/  IMAD.HI.U32 R4, R252, R133, RZ ;  /* 0x00000085fc047227 */ /* 0x000fe200078e00ff */
[----:B------:R-:W-:Y:S01]  /*9b40*/  IADD3 R7, R237, 0x170, RZ ;  /* 0x00000170ed077810 */ /* 0x000fe20007ffe0ff */
[----:B------:R1:W-:Y:S01]  /*9b50*/  STL [R1+0x76f4], R9 ;  /* 0x0076f40901007387 */ /* 0x0003e20000100800 */
[----:B------:R-:W-:Y:S01]  /*9b60*/  IABS R107, R6 ;  /* 0x00000006006b7213 */ /* 0x000fe20000000000 */
[----:B------:R-:W-:Y:S01]  /*9b70*/  IMAD R132, R251, R5, R132 ;  /* 0x00000005fb847224 */ /* 0x000fe200078e0284 */
[----:B------:R-:W-:Y:S01]  /*9b80*/  IADD3 R4, -R4, RZ, RZ ;  /* 0x000000ff04047210 */ /* 0x000fe20007ffe1ff */
[----:B------:R-:W-:Y:S01]  /*9b90*/  IMAD.MOV R2, RZ, RZ, -R2 ;  /* 0x000000ffff027224 */ /* 0x000fe200078e0a02 */
[----:B------:R-:W-:Y:S01]  /*9ba0*/  STL [R1+0x7700], R8 ;  /* 0x0077000801007387 */ /* 0x000fe20000100800 */
[----:B------:R-:W-:Y:S01]  /*9bb0*/  IMAD.HI.U32 R5, R252, R127, RZ ;  /* 0x0000007ffc057227 */ /* 0x000fe200078e00ff */
[----:B------:R-:W-:-:S02]  /*9bc0*/  IABS R111, R10 ;  /* 0x0000000a006f7213 */ /* 0x000fc40000000000 */
[----:B------:R-:W-:Y:S01]  /*9bd0*/  STL [R1+0x7710], R7 ;  /* 0x0077100701007387 */ /* 0x000fe20000100800 */
[----:B------:R-:W-:Y:S01]  /*9be0*/  IMAD R144, R251, R3, R144 ;  /* 0x00000003fb907224 */ /* 0x000fe200078e0290 */
[----:B------:R-:W-:Y:S01]  /*9bf0*/  IADD3 R5, -R5, RZ, RZ ;  /* 0x000000ff05057210 */ /* 0x000fe20007ffe1ff */
[C---:B------:R-:W-:Y:S01]  /*9c00*/  IMAD.HI.U32 R3, R252.reuse, R139, RZ ;  /* 0x0000008bfc037227 */ /* 0x040fe200078e00ff */
[----:B------:R-:W-:Y:S01]  /*9c10*/  IABS R110, R9 ;  /* 0x00000009006e7213 */ /* 0x000fe20000000000 */
[----:B------:R3:W-:Y:S01]  /*9c20*/  STL [R1+0x7718], R6 ;  /* 0x0077180601007387 */ /* 0x0007e20000100800 */
[----:B--2---:R-:W-:Y:S01]  /*9c30*/  IADD3 R10, R237, 0x172, RZ ;  /* 0x00000172ed0a7810 */ /* 0x004fe20007ffe0ff */
[----:B------:R-:W-:Y:S01]  /*9c40*/  IMAD R135, R251, R2, R135 ;  /* 0x00000002fb877224 */ /* 0x000fe200078e0287 */
[----:B------:R-:W-:Y:S01]  /*9c50*/  IADD3 R3, -R3, RZ, RZ ;  /* 0x000000ff03037210 */ /* 0x000fe20007ffe1ff */
[----:B------:R-:W-:Y:S01]  /*9c60*/  IMAD R136, R251, R0, R136 ;  /* 0x00000000fb887224 */ /* 0x000fe200078e0288 */
[----:B------:R-:W-:Y:S01]  /*9c70*/  IABS R109, R8 ;  /* 0x00000008006d7213 */ /* 0x000fe20000000000 */
[C---:B------:R-:W-:Y:S01]  /*9c80*/  IMAD.HI.U32 R2, R252.reuse, R130, RZ ;  /* 0x00000082fc027227 */ /* 0x040fe200078e00ff */
[C---:B-1----:R-:W-:Y:S01]  /*9c90*/  IADD3 R9, R237.reuse, 0x173, RZ ;  /* 0x00000173ed097810 */ /* 0x042fe20007ffe0ff */
[----:B------:R1:W-:Y:S01]  /*9ca0*/  STL [R1+0x7704], R10 ;  /* 0x0077040a01007387 */ /* 0x0003e20000100800 */
[----:B------:R-:W-:Y:S01]  /*9cb0*/  IABS R108, R7 ;  /* 0x00000007006c7213 */ /* 0x000fe20000000000 */
[----:B------:R-:W-:Y:S01]  /*9cc0*/  IMAD.HI.U32 R0, R252, R131, RZ ;  /* 0x00000083fc007227 */ /* 0x000fe200078e00ff */
[----:B------:R-:W-:Y:S01]  /*9cd0*/  IADD3 R2, -R2, RZ, RZ ;  /* 0x000000ff02027210 */ /* 0x000fe20007ffe1ff */
[----:B------:R2:W-:Y:S01]  /*9ce0*/  STL [R1+0x770c], R9 ;  /* 0x00770c0901007387 */ /* 0x0005e20000100800 */
[----:B---3--:R-:W-:Y:S01]  /*9cf0*/  IADD3 R6, R237, 0x176, RZ ;  /* 0x00000176ed067810 */ /* 0x008fe20007ffe0ff */
[----:B------:R-:W-:Y:S01]  /*9d00*/  IMAD R133, R251, R4, R133 ;  /* 0x00000004fb857224 */ /* 0x000fe200078e0285 */
[C---:B------:R-:W-:Y:S01]  /*9d10*/  IADD3 R8, R237.reuse, 0x174, RZ ;  /* 0x00000174ed087810 */ /* 0x040fe20007ffe0ff */
[----:B------:R-:W-:Y:S01]  /*9d20*/  IMAD.HI.U32 R4, R252, R128, RZ ;  /* 0x00000080fc047227 */ /* 0x000fe200078e00ff */
[----:B------:R-:W-:-:S02]  /*9d30*/  IADD3 R7, R237, 0x175, RZ ;  /* 0x00000175ed077810 */ /* 0x000fc40007ffe0ff */
[----:B------:R-:W-:Y:S01]  /*9d40*/  IABS R102, R6 ;  /* 0x0000000600667213 */ /* 0x000fe20000000000 */
[----:B------:R-:W-:Y:S01]  /*9d50*/  IMAD.MOV R0, RZ, RZ, -R0 ;  /* 0x000000ffff007224 */ /* 0x000fe200078e0a00 */
[----:B------:R-:W-:Y:S01]  /*9d60*/  STL [R1+0x7720], R8 ;  /* 0x0077200801007387 */ /* 0x000fe20000100800 */
[C---:B------:R-:W-:Y:S01]  /*9d70*/  IMAD R127, R251.reuse, R5, R127 ;  /* 0x00000005fb7f7224 */ /* 0x040fe200078e027f */
[----:B------:R-:W-:Y:S01]  /*9d80*/  IABS R106, R10 ;  /* 0x0000000a006a7213 */ /* 0x000fe20000000000 */
[C---:B------:R-:W-:Y:S01]  /*9d90*/  IMAD.HI.U32 R5, R252.reuse, R122, RZ ;  /* 0x0000007afc057227 */ /* 0x040fe200078e00ff */
[----:B------:R-:W-:Y:S01]  /*9da0*/  STL [R1+0x7728], R7 ;  /* 0x0077280701007387 */ /* 0x000fe20000100800 */
[----:B------:R-:W-:Y:S02]  /*9db0*/  IABS R105, R9 ;  /* 0x0000000900697213 */ /* 0x000fe40000000000 */
[----:B------:R-:W-:Y:S01]  /*9dc0*/  IMAD R139, R251, R3, R139 ;  /* 0x00000003fb8b7224 */ /* 0x000fe200078e028b */
[----:B------:R3:W-:Y:S01]  /*9dd0*/  STL [R1+0x7724], R6 ;  /* 0x0077240601007387 */ /* 0x0007e20000100800 */
[----:B------:R-:W-:Y:S01]  /*9de0*/  IMAD.HI.U32 R3, R252, R134, RZ ;  /* 0x00000086fc037227 */ /* 0x000fe200078e00ff */
[----:B-1----:R-:W-:-:S02]  /*9df0*/  IADD3 R10, R237, 0x177, RZ ;  /* 0x00000177ed0a7810 */ /* 0x002fc40007ffe0ff */
[----:B------:R-:W-:Y:S01]  /*9e00*/  IABS R104, R8 ;  /* 0x0000000800687213 */ /* 0x000fe20000000000 */
[----:B------:R-:W-:Y:S01]  /*9e10*/  IMAD.MOV R4, RZ, RZ, -R4 ;  /* 0x000000ffff047224 */ /* 0x000fe200078e0a04 */
[----:B------:R-:W-:Y:S01]  /*9e20*/  IABS R103, R7 ;  /* 0x0000000700677213 */ /* 0x000fe20000000000 */
[----:B------:R-:W-:Y:S01]  /*9e30*/  IMAD R131, R251, R0, R131 ;  /* 0x00000000fb837224 */ /* 0x000fe200078e0283 */
[----:B--2---:R-:W-:Y:S01]  /*9e40*/  IADD3 R9, R237, 0x178, RZ ;  /* 0x00000178ed097810 */ /* 0x004fe20007ffe0ff */
[----:B------:R-:W-:Y:S01]  /*9e50*/  IMAD R130, R251, R2, R130 ;  /* 0x00000002fb827224 */ /* 0x000fe200078e0282 */
[C---:B---3--:R-:W-:Y:S01]  /*9e60*/  IADD3 R6, R237.reuse, 0x17b, RZ ;  /* 0x0000017bed067810 */ /* 0x048fe20007ffe0ff */
[C---:B------:R-:W-:Y:S01]  /*9e70*/  IMAD.HI.U32 R0, R252.reuse, R126, RZ ;  /* 0x0000007efc007227 */ /* 0x040fe200078e00ff */
[C---:B------:R-:W-:Y:S01]  /*9e80*/  IADD3 R8, R237.reuse, 0x179, RZ ;  /* 0x00000179ed087810 */ /* 0x040fe20007ffe0ff */
[----:B------:R1:W-:Y:S01]  /*9e90*/  STL [R1+0x771c], R10 ;  /* 0x00771c0a01007387 */ /* 0x0003e20000100800 */
[----:B------:R-:W-:Y:S01]  /*9ea0*/  IADD3 R7, R237, 0x17a, RZ ;  /* 0x0000017aed077810 */ /* 0x000fe20007ffe0ff */
[----:B------:R-:W-:Y:S01]  /*9eb0*/  IMAD.MOV R5, RZ, RZ, -R5 ;  /* 0x000000ffff057224 */ /* 0x000fe200078e0a05 */
[----:B------:R-:W-:Y:S01]  /*9ec0*/  IABS R97, R6 ;  /* 0x0000000600617213 */ /* 0x000fe20000000000 */
[----:B------:R-:W-:Y:S01]  /*9ed0*/  IMAD.HI.U32 R2, R252, R125, RZ ;  /* 0x0000007dfc027227 */ /* 0x000fe200078e00ff */
[----:B------:R2:W-:Y:S01]  /*9ee0*/  STL [R1+0x772c], R9 ;  /* 0x00772c0901007387 */ /* 0x0005e20000100800 */
[----:B------:R-:W-:-:S02]  /*9ef0*/  IABS R101, R10 ;  /* 0x0000000a00657213 */ /* 0x000fc40000000000 */
[----:B------:R-:W-:Y:S01]  /*9f00*/  IMAD.MOV R3, RZ, RZ, -R3 ;  /* 0x000000ffff037224 */ /* 0x000fe200078e0a03 */
        /* <DEDUP_REMOVED lines=8> */
[----:B------:R-:W-:Y:S01]  /*9f90*/  IMAD R122, R251, R5, R122 ;  /* 0x00000005fb7a7224 */ /* 0x000fe200078e027a */
[----:B------:R-:W-:Y:S01]  /*9fa0*/  IABS R99, R8 ;  /* 0x0000000800637213 */ /* 0x000fe20000000000 */
[----:B------:R-:W-:Y:S01]  /*9fb0*/  IMAD.MOV R2, RZ, RZ, -R2 ;  /* 0x000000ffff027224 */ /* 0x000fe200078e0a02 */
[C---:B--2---:R-:W-:Y:S01]  /*9fc0*/  IADD3 R9, R237.reuse, 0x17d, RZ ;  /* 0x0000017ded097810 */ /* 0x044fe20007ffe0ff */
[C---:B------:R-:W-:Y:S01]  /*9fd0*/  IMAD.HI.U32 R5, R252.reuse, R117, RZ ;  /* 0x00000075fc057227 */ /* 0x040fe200078e00ff */
[----:B------:R-:W-:Y:S01]  /*9fe0*/  IABS R98, R7 ;  /* 0x0000000700627213 */ /* 0x000fe20000000000 */
        /* <DEDUP_REMOVED lines=54> */
[----:B------:R-:W-:Y:S01]  /*a350*/  IABS R88, R7 ;  /* 0x0000000700587213 */ /* 0x000fe20000000000 */
[C---:B------:R-:W-:Y:S01]  /*a360*/  IMAD.HI.U32 R4, R252.reuse, R113, RZ ;  /* 0x00000071fc047227 */ /* 0x040fe200078e00ff */
[C---:B--2---:R-:W-:Y:S01]  /*a370*/  IADD3 R9, R237.reuse, 0x187, RZ ;  /* 0x00000187ed097810 */ /* 0x044fe20007ffe0ff */
        /* <DEDUP_REMOVED lines=22> */
[C---:B-1----:R-:W-:Y:S02]  /*a4e0*/  IADD3 R9, R237.reuse, 0x18c, RZ ;  /* 0x0000018ced097810 */ /* 0x042fe40007ffe0ff */
[----:B------:R-:W-:Y:S01]  /*a4f0*/  IABS R83, R7 ;  /* 0x0000000700537213 */ /* 0x000fe20000000000 */
        /* <DEDUP_REMOVED lines=33> */
[----:B------:R-:W-:Y:S01]  /*a710*/  STL [R1+0x77a4], R9 ;  /* 0x0077a40901007387 */ /* 0x000fe20000100800 */
[----:B------:R-:W-:Y:S01]  /*a720*/  IMAD.HI.U32 R0, R252, R106, RZ ;  /* 0x0000006afc007227 */ /* 0x000fe200078e00ff */
[----:B------:R-:W-:-:S02]  /*a730*/  IABS R72, R6 ;  /* 0x0000000600487213 */ /* 0x000fc40000000000 */
[----:B------:R-:W-:Y:S01]  /*a740*/  STL [R1+0x77a8], R8 ;  /* 0x0077a80801007387 */ /* 0x000fe20000100800 */
[----:B------:R-:W-:Y:S01]  /*a750*/  IMAD.MOV R5, RZ, RZ, -R5 ;  /* 0x000000ffff057224 */ /* 0x000fe200078e0a05 */
[----:B------:R-:W-:Y:S01]  /*a760*/  IADD3 R0, -R0, RZ, RZ ;  /* 0x000000ff00007210 */ /* 0x000fe20007ffe1ff */
[C---:B------:R-:W-:Y:S01]  /*a770*/  IMAD.HI.U32 R2, R252.reuse, R105, RZ ;  /* 0x00000069fc027227 */ /* 0x040fe200078e00ff */
[----:B------:R-:W-:Y:S01]  /*a780*/  STL [R1+0x77b0], R7 ;  /* 0x0077b00701007387 */ /* 0x000fe20000100800 */
[----:B------:R-:W-:Y:S02]  /*a790*/  IABS R76, R10 ;  /* 0x0000000a004c7213 */ /* 0x000fe40000000000 */
[----:B------:R-:W-:Y:S01]  /*a7a0*/  IMAD.MOV R3, RZ, RZ, -R3 ;  /* 0x000000ffff037224 */ /* 0x000fe200078e0a03 */
[----:B------:R1:W-:Y:S01]  /*a7b0*/  STL [R1+0x77c0], R6 ;  /* 0x0077c00601007387 */ /* 0x0003e20000100800 */
[----:B------:R-:W-:Y:S01]  /*a7c0*/  IMAD R108, R251, R4, R108 ;  /* 0x00000004fb6c7224 */ /* 0x000fe200078e026c */
[----:B------:R-:W-:Y:S01]  /*a7d0*/  IABS R75, R9 ;  /* 0x00000009004b7213 */ /* 0x000fe20000000000 */
[----:B------:R-:W-:Y:S01]  /*a7e0*/  IMAD.HI.U32 R4, R252, R103, RZ ;  /* 0x00000067fc047227 */ /* 0x000fe200078e00ff */
[----:B--2---:R-:W-:-:S02]  /*a7f0*/  IADD3 R10, R237, 0x195, RZ ;  /* 0x00000195ed0a7810 */ /* 0x004fc40007ffe0ff */
[----:B------:R-:W-:Y:S01]  /*a800*/  IABS R74, R8 ;  /* 0x00000008004a7213 */ /* 0x000fe20000000000 */
[----:B------:R-:W-:Y:S01]  /*a810*/  IMAD R102, R251, R5, R102 ;  /* 0x00000005fb667224 */ /* 0x000fe200078e0266 */
[----:B------:R-:W-:Y:S01]  /*a820*/  IADD3 R4, -R4, RZ, RZ ;  /* 0x000000ff04047210 */ /* 0x000fe20007ffe1ff */
[----:B------:R-:W-:Y:S01]  /*a830*/  IMAD.MOV R2, RZ, RZ, -R2 ;  /* 0x000000ffff027224 */ /* 0x000fe200078e0a02 */
[C---:B-1----:R-:W-:Y:S01]  /*a840*/  IADD3 R6, R237.reuse, 0x199, RZ ;  /* 0x00000199ed067810 */ /* 0x042fe20007ffe0ff */
[C---:B------:R-:W-:Y:S01]  /*a850*/  IMAD.HI.U32 R5, R252.reuse, R97, RZ ;  /* 0x00000061fc057227 */ /* 0x040fe200078e00ff */
[----:B------:R-:W-:Y:S01]  /*a860*/  IABS R73, R7 ;  /* 0x0000000700497213 */ /* 0x000fe20000000000 */
[----:B------:R1:W-:Y:S01]  /*a870*/  STL [R1+0x77b4], R10 ;  /* 0x0077b40a01007387 */ /* 0x0003e20000100800 */
[----:B------:R-:W-:Y:S01]  /*a880*/  IADD3 R9, R237, 0x196, RZ ;  /* 0x00000196ed097810 */ /* 0x000fe20007ffe0ff */
[----:B------:R-:W-:Y:S01]  /*a890*/  IMAD R114, R251, R3, R114 ;  /* 0x00000003fb727224 */ /* 0x000fe200078e0272 */
[----:B------:R-:W-:Y:S01]  /*a8a0*/  IADD3 R5, -R5, RZ, RZ ;  /* 0x000000ff05057210 */ /* 0x000fe20007ffe1ff */
[C---:B------:R-:W-:Y:S01]  /*a8b0*/  IMAD.HI.U32 R3, R252.reuse, R109, RZ ;  /* 0x0000006dfc037227 */ /* 0x040fe200078e00ff */
[C---:B------:R-:W-:Y:S01]  /*a8c0*/  IADD3 R8, R237.reuse, 0x197, RZ ;  /* 0x00000197ed087810 */ /* 0x040fe20007ffe0ff */
[----:B------:R2:W-:Y:S01]  /*a8d0*/  STL [R1+0x77b8], R9 ;  /* 0x0077b80901007387 */ /* 0x0005e20000100800 */
[----:B------:R-:W-:Y:S01]  /*a8e0*/  IADD3 R7, R237, 0x198, RZ ;  /* 0x00000198ed077810 */ /* 0x000fe20007ffe0ff */
[----:B------:R-:W-:Y:S01]  /*a8f0*/  IMAD R105, R251, R2, R105 ;  /* 0x00000002fb697224 */ /* 0x000fe200078e0269 */
[----:B------:R-:W-:Y:S01]  /*a900*/  IADD3 R3, -R3, RZ, RZ ;  /* 0x000000ff03037210 */ /* 0x000fe20007ffe1ff */
[----:B------:R-:W-:Y:S01]  /*a910*/  IMAD R106, R251, R0, R106 ;  /* 0x00000000fb6a7224 */ /* 0x000fe200078e026a */
[----:B------:R-:W-:Y:S01]  /*a920*/  IABS R67, R6 ;  /* 0x0000000600437213 */ /* 0x000fe20000000000 */
[----:B------:R-:W-:Y:S01]  /*a930*/  IMAD.HI.U32 R2, R252, R100, RZ ;  /* 0x00000064fc027227 */ /* 0x000fe200078e00ff */
[----:B------:R3:W-:Y:S01]  /*a940*/  STL [R1+0x77bc], R8 ;  /* 0x0077bc0801007387 */ /* 0x0007e20000100800 */
[----:B------:R-:W-:-:S02]  /*a950*/  IABS R71, R10 ;  /* 0x0000000a00477213 */ /* 0x000fc40000000000 */
[----:B------:R-:W-:Y:S01]  /*a960*/  IMAD.HI.U32 R0, R252, R101, RZ ;  /* 0x00000065fc007227 */ /* 0x000fe200078e00ff */
[----:B------:R-:W-:Y:S01]  /*a970*/  IADD3 R2, -R2, RZ, RZ ;  /* 0x000000ff02027210 */ /* 0x000fe20007ffe1ff */
[----:B------:R-:W-:Y:S01]  /*a980*/  STL [R1+0x77d0], R7 ;  /* 0x0077d00701007387 */ /* 0x000fe20000100800 */
[----:B------:R-:W-:Y:S01]  /*a990*/  IABS R70, R9 ;  /* 0x0000000900467213 */ /* 0x000fe20000000000 */
[----:B------:R-:W-:Y:S01]  /*a9a0*/  IMAD R103, R251, R4, R103 ;  /* 0x00000004fb677224 */ /* 0x000fe200078e0267 */
[C---:B-1----:R-:W-:Y:S01]  /*a9b0*/  IADD3 R10, R237.reuse, 0x19a, RZ ;  /* 0x0000019aed0a7810 */ /* 0x042fe20007ffe0ff */
[C---:B------:R-:W-:Y:S01]  /*a9c0*/  IMAD.HI.U32 R4, R252.reuse, R98, RZ ;  /* 0x00000062fc047227 */ /* 0x040fe200078e00ff */
[----:B------:R1:W-:Y:S01]  /*a9d0*/  STL [R1+0x77d4], R6 ;  /* 0x0077d40601007387 */ /* 0x0003e20000100800 */
[----:B------:R-:W-:Y:S02]  /*a9e0*/  IABS R69, R8 ;  /* 0x0000000800457213 */ /* 0x000fe40000000000 */
[----:B------:R-:W-:Y:S01]  /*a9f0*/  IMAD.MOV R0, RZ, RZ, -R0 ;  /* 0x000000ffff007224 */ /* 0x000fe200078e0a00 */
[----:B--2---:R-:W-:Y:S01]  /*aa00*/  IADD3 R9, R237, 0x19b, RZ ;  /* 0x0000019bed097810 */ /* 0x004fe20007ffe0ff */
[----:B------:R-:W-:Y:S01]  /*aa10*/  IMAD R97, R251, R5, R97 ;  /* 0x00000005fb617224 */ /* 0x000fe200078e0261 */
[----:B------:R-:W-:Y:S01]  /*aa20*/  IABS R68, R7 ;  /* 0x0000000700447213 */ /* 0x000fe20000000000 */
[C---:B------:R-:W-:Y:S01]  /*aa30*/  IMAD.HI.U32 R5, R252.reuse, R92, RZ ;  /* 0x0000005cfc057227 */ /* 0x040fe200078e00ff */
[C---:B---3--:R-:W-:Y:S01]  /*aa40*/  IADD3 R8, R237.reuse, 0x19c, RZ ;  /* 0x0000019ced087810 */ /* 0x048fe20007ffe0ff */
[----:B------:R2:W-:Y:S01]  /*aa50*/  STL [R1+0x77c8], R10 ;  /* 0x0077c80a01007387 */ /* 0x0005e20000100800 */
[----:B-1----:R-:W-:Y:S01]  /*aa60*/  IADD3 R6, R237, 0x19e, RZ ;  /* 0x0000019eed067810 */ /* 0x002fe20007ffe0ff */
        /* <DEDUP_REMOVED lines=18> */
[C---:B-1----:R-:W-:Y:S02]  /*ab90*/  IADD3 R9, R237.reuse, 0x1a0, RZ ;  /* 0x000001a0ed097810 */ /* 0x042fe40007ffe0ff */
[----:B------:R-:W-:Y:S01]  /*aba0*/  IABS R63, R7 ;  /* 0x00000007003f7213 */ /* 0x000fe20000000000 */
[----:B------:R-:W-:Y:S01]  /*abb0*/  IMAD.MOV R3, RZ, RZ, -R3 ;  /* 0x000000ffff037224 */ /* 0x000fe200078e0a03 */
[----:B---3--:R-:W-:Y:S01]  /*abc0*/  IADD3 R8, R237, 0x1a1, RZ ;  /* 0x000001a1ed087810 */ /* 0x008fe20007ffe0ff */
[----:B------:R-:W-:Y:S01]  /*abd0*/  IMAD R98, R251, R4, R98 ;  /* 0x00000004fb627224 */ /* 0x000fe200078e0262 */
[C---:B--2---:R-:W-:Y:S01]  /*abe0*/  IADD3 R7, R237.reuse, 0x1a2, RZ ;  /* 0x000001a2ed077810 */ /* 0x044fe20007ffe0ff */
[C---:B------:R-:W-:Y:S01]  /*abf0*/  IMAD.HI.U32 R4, R252.reuse, R93, RZ ;  /* 0x0000005dfc047227 */ /* 0x040fe200078e00ff */
[----:B----4-:R-:W-:Y:S01]  /*ac00*/  IADD3 R6, R237, 0x1a3, RZ ;  /* 0x000001a3ed067810 */ /* 0x010fe20007ffe0ff */
        /* <DEDUP_REMOVED lines=11> */
[C---:B------:R-:W-:Y:S01]  /*acc0*/  IMAD R104, R251.reuse, R3, R104 ;  /* 0x00000003fb687224 */ /* 0x040fe200078e0268 */
[----:B------:R1:W-:Y:S01]  /*acd0*/  STL [R1+0x77f4], R7 ;  /* 0x0077f40701007387 */ /* 0x0003e20000100800 */
[C---:B------:R-:W-:Y:S01]  /*ace0*/  IMAD.HI.U32 R3, R252.reuse, R99, RZ ;  /* 0x00000063fc037227 */ /* 0x040fe200078e00ff */
[----:B------:R-:W-:Y:S02]  /*acf0*/  IABS R59, R8 ;  /* 0x00000008003b7213 */ /* 0x000fe40000000000 */
[----:B------:R4:W-:Y:S01]  /*ad00*/  STL [R1+0x77fc], R6 ;  /* 0x0077fc0601007387 */ /* 0x0009e20000100800 */
[----:B------:R-:W-:Y:S01]  /*ad10*/  IMAD.MOV R4, RZ, RZ, -R4 ;  /* 0x000000ffff047224 */ /* 0x000fe200078e0a04 */
[----:B------:R-:W-:Y:S01]  /*ad20*/  IABS R58, R7 ;  /* 0x00000007003a7213 */ /* 0x000fe20000000000 */
[----:B------:R-:W-:Y:S01]  /*ad30*/  IMAD R96, R251, R0, R96 ;  /* 0x00000000fb607224 */ /* 0x000fe200078e0260 */
[----:B--2---:R-:W-:Y:S01]  /*ad40*/  IADD3 R9, R237, 0x1a5, RZ ;  /* 0x000001a5ed097810 */ /* 0x004fe20007ffe0ff */
        /* <DEDUP_REMOVED lines=19> */
[----:B------:R-:W-:Y:S01]  /*ae80*/  IMAD R87, R251, R5, R87 ;  /* 0x00000005fb577224 */ /* 0x000fe200078e0257 */
[----:B------:R-:W-:Y:S01]  /*ae90*/  IADD3 R4, -R4, RZ, RZ ;  /* 0x000000ff04047210 */ /* 0x000fe20007ffe1ff */
[----:B------:R-:W-:Y:S01]  /*aea0*/  IMAD.MOV R2, RZ, RZ, -R2 ;  /* 0x000000ffff027224 */ /* 0x000fe200078e0a02 */
[----:B------:R1:W-:Y:S01]  /*aeb0*/  STL [R1+0x7820], R6 ;  /* 0x0078200601007387 */ /* 0x0003e20000100800 */
[C---:B------:R-:W-:Y:S01]  /*aec0*/  IMAD.HI.U32 R5, R252.reuse, R82, RZ ;  /* 0x00000052fc057227 */ /* 0x040fe200078e00ff */
[----:B------:R-:W-:Y:S02]  /*aed0*/  IABS R54, R8 ;  /* 0x0000000800367213 */ /* 0x000fe40000000000 */
[----:B--2---:R-:W-:Y:S01]  /*aee0*/  IADD3 R9, R237, 0x1aa, RZ ;  /* 0x000001aaed097810 */ /* 0x004fe20007ffe0ff */
        /* <DEDUP_REMOVED lines=49> */
[----:B-1----:R-:W-:Y:S02]  /*b200*/  IADD3 R10, R237, 0x1b3, RZ ;  /* 0x000001b3ed0a7810 */ /* 0x002fe40007ffe0ff */
[----:B------:R-:W-:Y:S01]  /*b210*/  IABS R44, R8 ;  /* 0x00000008002c7213 */ /* 0x000fe20000000000 */
[----:B------:R-:W-:Y:S01]  /*b220*/  IMAD.MOV R3, RZ, RZ, -R3 ;  /* 0x000000ffff037224 */ /* 0x000fe200078e0a03 */
[----:B------:R-:W-:Y:S01]  /*b230*/  IABS R43, R7 ;  /* 0x00000007002b7213 */ /* 0x000fe20000000000 */
[----:B------:R-:W-:Y:S01]  /*b240*/  IMAD R83, R251, R4, R83 ;  /* 0x00000004fb537224 */ /* 0x000fe200078e0253 */
[C---:B--2---:R-:W-:Y:S01]  /*b250*/  IADD3 R9, R237.reuse, 0x1b4, RZ ;  /* 0x000001b4ed097810 */ /* 0x044fe20007ffe0ff */
        /* <DEDUP_REMOVED lines=23> */
[C---:B--2---:R-:W-:Y:S01]  /*b3d0*/  IADD3 R9, R237.reuse, 0x1b9, RZ ;  /* 0x000001b9ed097810 */ /* 0x044fe20007ffe0ff */
[----:B------:R-:W-:Y:S01]  /*b3e0*/  IMAD.HI.U32 R0, R252, R76, RZ ;  /* 0x0000004cfc007227 */ /* 0x000fe200078e00ff */
[----:B------:R-:W-:Y:S01]  /*b3f0*/  IABS R38, R7 ;  /* 0x0000000700267213 */ /* 0x000fe20000000000 */
        /* <DEDUP_REMOVED lines=14> */
[----:B------:R-:W-:Y:S01]  /*b4e0*/  STL [R1+0x786c], R7 ;  /* 0x00786c0701007387 */ /* 0x000fe20000100800 */
[----:B------:R-:W-:Y:S01]  /*b4f0*/  IMAD R72, R251, R5, R72 ;  /* 0x00000005fb487224 */ /* 0x000fe200078e0248 */
[----:B------:R-:W-:Y:S01]  /*b500*/  IADD3 R4, -R4, RZ, RZ ;  /* 0x000000ff04047210 */ /* 0x000fe20007ffe1ff */
[----:B------:R-:W-:Y:S01]  /*b510*/  IMAD.MOV R2, RZ, RZ, -R2 ;  /* 0x000000ffff027224 */ /* 0x000fe200078e0a02 */
[----:B------:R-:W-:Y:S01]  /*b520*/  IABS R35, R9 ;  /* 0x0000000900237213 */ /* 0x000fe20000000000 */
[C---:B------:R-:W-:Y:S01]  /*b530*/  IMAD.HI.U32 R5, R252.reuse, R67, RZ ;  /* 0x00000043fc057227 */ /* 0x040fe200078e00ff */
[----:B------:R3:W-:Y:S01]  /*b540*/  STL [R1+0x7880], R6 ;  /* 0x0078800601007387 */ /* 0x0007e20000100800 */
[----:B--2---:R-:W-:Y:S02]  /*b550*/  IADD3 R10, R237, 0x1bd, RZ ;  /* 0x000001bded0a7810 */ /* 0x004fe40007ffe0ff */
        /* <DEDUP_REMOVED lines=9> */
[C---:B---3--:R-:W-:Y:S01]  /*b5f0*/  IADD3 R6, R237.reuse, 0x1c1, RZ ;  /* 0x000001c1ed067810 */ /* 0x048fe20007ffe0ff */
        /* <DEDUP_REMOVED lines=18> */
[----:B--2---:R-:W-:-:S02]  /*b720*/  IADD3 R10, R237, 0x1c2, RZ ;  /* 0x000001c2ed0a7810 */ /* 0x004fc40007ffe0ff */
[----:B------:R-:W-:Y:S01]  /*b730*/  IMAD R79, R251, R3, R79 ;  /* 0x00000003fb4f7224 */ /* 0x000fe200078e024f */
[----:B------:R-:W-:Y:S01]  /*b740*/  IABS R29, R8 ;  /* 0x00000008001d7213 */ /* 0x000fe20000000000 */
[C---:B------:R-:W-:Y:S01]  /*b750*/  IMAD.HI.U32 R3, R252.reuse, R74, RZ ;  /* 0x0000004afc037227 */ /* 0x040fe200078e00ff */
[----:B------:R-:W-:Y:S01]  /*b760*/  IABS R28, R7 ;  /* 0x00000007001c7213 */ /* 0x000fe20000000000 */
[----:B------:R2:W-:Y:S01]  /*b770*/  STL [R1+0x788c], R10 ;  /* 0x00788c0a01007387 */ /* 0x0005e20000100800 */
[C---:B-1----:R-:W-:Y:S01]  /*b780*/  IADD3 R9, R237.reuse, 0x1c3, RZ ;  /* 0x000001c3ed097810 */ /* 0x042fe20007ffe0ff */
[----:B------:R-:W-:Y:S01]  /*b790*/  IMAD.MOV R4, RZ, RZ, -R4 ;  /* 0x000000ffff047224 */ /* 0x000fe200078e0a04 */
[----:B---3--:R-:W-:Y:S01]  /*b7a0*/  IADD3 R6, R237, 0x1c6, RZ ;  /* 0x000001c6ed067810 */ /* 0x008fe20007ffe0ff */
        /* <DEDUP_REMOVED lines=12> */
[----:B--2---:R-:W-:-:S02]  /*b870*/  IADD3 R10, R237, 0x1c7, RZ ;  /* 0x000001c7ed0a7810 */ /* 0x004fc40007ffe0ff */
[----:B------:R-:W-:Y:S01]  /*b880*/  IMAD.MOV R3, RZ, RZ, -R3 ;  /* 0x000000ffff037224 */ /* 0x000fe200078e0a03 */
[----:B------:R2:W-:Y:S01]  /*b890*/  STL [R1+0x78b4], R7 ;  /* 0x0078b40701007387 */ /* 0x0005e20000100800 */
[----:B------:R-:W-:Y:S01]  /*b8a0*/  IMAD R68, R251, R4, R68 ;  /* 0x00000004fb447224 */ /* 0x000fe200078e0244 */
[----:B------:R-:W-:Y:S01]  /*b8b0*/  IABS R24, R8 ;  /* 0x0000000800187213 */ /* 0x000fe20000000000 */
[C---:B------:R-:W-:Y:S01]  /*b8c0*/  IMAD.HI.U32 R4, R252.reuse, R63, RZ ;  /* 0x0000003ffc047227 */ /* 0x040fe200078e00ff */
[----:B------:R4:W-:Y:S01]  /*b8d0*/  STL [R1+0x78bc], R6 ;  /* 0x0078bc0601007387 */ /* 0x0009e20000100800 */
[----:B-1----:R-:W-:Y:S02]  /*b8e0*/  IADD3 R9, R237, 0x1c8, RZ ;  /* 0x000001c8ed097810 */ /* 0x002fe40007ffe0ff */
[----:B------:R-:W-:Y:S01]  /*b8f0*/  IMAD.MOV R0, RZ, RZ, -R0 ;  /* 0x000000ffff007224 */ /* 0x000fe200078e0a00 */
[----:B------:R-:W-:Y:S01]  /*b900*/  IABS R23, R7 ;  /* 0x0000000700177213 */ /* 0x000fe20000000000 */
[----:B------:R-:W-:Y:S01]  /*b910*/  IMAD R62, R251, R5, R62 ;  /* 0x00000005fb3e7224 */ /* 0x000fe200078e023e */
[C---:B---3--:R-:W-:Y:S01]  /*b920*/  IADD3 R8, R237.reuse, 0x1c9, RZ ;  /* 0x000001c9ed087810 */ /* 0x048fe20007ffe0ff */
[----:B------:R-:W-:Y:S01]  /*b930*/  IMAD.MOV R2, RZ, RZ, -R2 ;  /* 0x000000ffff027224 */ /* 0x000fe200078e0a02 */
[C---:B--2---:R-:W-:Y:S01]  /*b940*/  IADD3 R7, R237.reuse, 0x1ca, RZ ;  /* 0x000001caed077810 */ /* 0x044fe20007ffe0ff */
        /* <DEDUP_REMOVED lines=35> */
[----:B------:R-:W-:Y:S01]  /*bb80*/  IABS R15, R9 ;  /* 0x00000009000f7213 */ /* 0x000fe20000000000 */
[C---:B------:R-:W-:Y:S01]  /*bb90*/  IMAD.HI.U32 R5, R252.reuse, R52, RZ ;  /* 0x00000034fc057227 */ /* 0x040fe200078e00ff */
[----:B------:R-:W-:Y:S01]  /*bba0*/  IABS R12, R6 ;  /* 0x00000006000c7213 */ /* 0x000fe20000000000 */
[----:B------:R3:W-:Y:S01]  /*bbb0*/  STL [R1+0x78dc], R8 ;  /* 0x0078dc0801007387 */ /* 0x0007e20000100800 */
        /* <DEDUP_REMOVED lines=10> */
[----:B------:R-:W-:Y:S01]  /*bc60*/  IABS R13, R7 ;  /* 0x00000007000d7213 */ /* 0x000fe20000000000 */
[C---:B------:R-:W-:Y:S01]  /*bc70*/  IMAD.HI.U32 R2, R252.reuse, R55, RZ ;  /* 0x00000037fc027227 */ /* 0x040fe200078e00ff */
[C---:B---3--:R-:W-:Y:S01]  /*bc80*/  IADD3 R8, R237.reuse, 0x1d3, RZ ;  /* 0x000001d3ed087810 */ /* 0x048fe20007ffe0ff */
[----:B------:R1:W-:Y:S01]  /*bc90*/  STL [R1+0x78f4], R6 ;  /* 0x0078f40601007387 */ /* 0x0003e20000100800 */
[----:B------:R-:W-:Y:S01]  /*bca0*/  IABS R11, R10 ;  /* 0x0000000a000b7213 */ /* 0x000fe20000000000 */
[----:B------:R-:W-:Y:S01]  /*bcb0*/  IMAD.HI.U32 R0, R252, R56, RZ ;  /* 0x00000038fc007227 */ /* 0x000fe200078e00ff */
[----:B------:R-:W-:Y:S01]  /*bcc0*/  IADD3 R2, -R2, RZ, RZ ;  /* 0x000000ff02027210 */ /* 0x000fe20007ffe1ff */
[----:B------:R3:W-:Y:S01]  /*bcd0*/  STL [R1+0x78e4], R10 ;  /* 0x0078e40a01007387 */ /* 0x0007e20000100800 */
[----:B--2---:R-:W-:Y:S01]  /*bce0*/  IADD3 R7, R237, 0x1d4, RZ ;  /* 0x000001d4ed077810 */ /* 0x004fe20007ffe0ff */
[----:B------:R-:W-:Y:S01]  /*bcf0*/  IMAD R58, R251, R4, R58 ;  /* 0x00000004fb3a7224 */ /* 0x000fe200078e023a */
[----:B------:R-:W-:Y:S01]  /*bd00*/  LOP3.LUT R212, R212, 0x3f, RZ, 0xc0, !PT ;  /* 0x0000003fd4d47812 */ /* 0x000fe200078ec0ff */
[----:B------:R-:W-:Y:S01]  /*bd10*/  IMAD.HI.U32 R4, R252, R53, RZ ;  /* 0x00000035fc047227 */ /* 0x000fe200078e00ff */
[----:B------:R2:W-:Y:S01]  /*bd20*/  STL [R1+0x78e8], R9 ;  /* 0x0078e80901007387 */ /* 0x0005e20000100800 */
[----:B-1----:R-:W-:-:S02]  /*bd30*/  IADD3 R6, R237, 0x1d5, RZ ;  /* 0x000001d5ed067810 */ /* 0x002fc40007ffe0ff */
[----:B------:R-:W-:Y:S01]  /*bd40*/  IMAD.MOV R0, RZ, RZ, -R0 ;  /* 0x000000ffff007224 */ /* 0x000fe200078e0a00 */
[----:B------:R1:W-:Y:S01]  /*bd50*/  STL [R1+0x78f0], R8 ;  /* 0x0078f00801007387 */ /* 0x0003e20000100800 */
[C---:B------:R-:W-:Y:S01]  /*bd60*/  IMAD R52, R251.reuse, R5, R52 ;  /* 0x00000005fb347224 */ /* 0x040fe200078e0234 */
[----:B---3--:R-:W-:Y:S01]  /*bd70*/  IABS R10, R9 ;  /* 0x00000009000a7213 */ /* 0x008fe20000000000 */
[----:B------:R-:W-:Y:S01]  /*bd80*/  IMAD.HI.U32 R5, R252, R47, RZ ;  /* 0x0000002ffc057227 */ /* 0x000fe200078e00ff */
[----:B------:R3:W-:Y:S01]  /*bd90*/  STL [R1+0x7908], R7 ;  /* 0x0079080701007387 */ /* 0x0007e20000100800 */
[----:B------:R-:W-:Y:S02]  /*bda0*/  PRMT R223, R212, 0x6540, R246 ;  /* 0x00006540d4df7816 */ /* 0x000fe400000000f6 */
[----:B------:R-:W-:Y:S01]  /*bdb0*/  IMAD R64, R251, R3, R64 ;  /* 0x00000003fb407224 */ /* 0x000fe200078e0240 */
[----:B--2---:R-:W-:Y:S01]  /*bdc0*/  IABS R9, R8 ;  /* 0x0000000800097213 */ /* 0x004fe20000000000 */
[----:B------:R-:W-:Y:S01]  /*bdd0*/  IMAD.HI.U32 R3, R252, R59, RZ ;  /* 0x0000003bfc037227 */ /* 0x000fe200078e00ff */
[----:B-1----:R-:W-:Y:S01]  /*bde0*/  IABS R8, R7 ;  /* 0x0000000700087213 */ /* 0x002fe20000000000 */
[----:B------:R1:W-:Y:S01]  /*bdf0*/  STL [R1+0x790c], R6 ;  /* 0x00790c0601007387 */ /* 0x0003e20000100800 */
[----:B------:R-:W-:Y:S01]  /*be00*/  LOP3.LUT R215, R223, 0xc0, RZ, 0xfc, !PT ;  /* 0x000000c0dfd77812 */ /* 0x000fe200078efcff */
[----:B------:R-:W-:Y:S01]  /*be10*/  IMAD.MOV R4, RZ, RZ, -R4 ;  /* 0x000000ffff047224 */ /* 0x000fe200078e0a04 */
[----:B---3--:R-:W-:Y:S01]  /*be20*/  IABS R7, R6 ;  /* 0x0000000600077213 */ /* 0x008fe20000000000 */
[----:B------:R-:W-:Y:S01]  /*be30*/  IMAD R56, R251, R0, R56 ;  /* 0x00000000fb387224 */ /* 0x000fe200078e0238 */
[----:B------:R-:W-:Y:S01]  /*be40*/  LOP3.LUT R216, R223, 0x80, RZ, 0xfc, !PT ;  /* 0x00000080dfd87812 */ /* 0x000fe200078efcff */
[----:B------:R-:W-:-:S02]  /*be50*/  IMAD R55, R251, R2, R55 ;  /* 0x00000002fb377224 */ /* 0x000fc400078e0237 */
[----:B------:R-:W-:Y:S01]  /*be60*/  IMAD.HI.U32 R0, R252, R51, RZ ;  /* 0x00000033fc007227 */ /* 0x000fe200078e00ff */
[----:B-1----:R-:W-:-:S03]  /*be70*/  IADD3 R6, R237, 0x1d6, RZ ;  /* 0x000001d6ed067810 */ /* 0x002fc60007ffe0ff */
[----:B------:R-:W-:Y:S02]  /*be80*/  IMAD.MOV R5, RZ, RZ, -R5 ;  /* 0x000000ffff057224 */ /* 0x000fe400078e0a05 */
[C---:B------:R-:W-:Y:S01]  /*be90*/  IMAD.HI.U32 R2, R252.reuse, R50, RZ ;  /* 0x00000032fc027227 */ /* 0x040fe200078e00ff */
[----:B------:R1:W-:Y:S03]  /*bea0*/  STL [R1+0x7900], R6 ;  /* 0x0079000601007387 */ /* 0x0003e60000100800 */
[----:B------:R-:W-:Y:S01]  /*beb0*/  IMAD.MOV R3, RZ, RZ, -R3 ;  /* 0x000000ffff037224 */ /* 0x000fe200078e0a03 */
[----:B------:R2:W-:Y:S01]  /*bec0*/  STL [R1+0x78fc], R214 ;  /* 0x0078fcd601007387 */ /* 0x0005e20000100800 */
[----:B------:R-:W-:Y:S02]  /*bed0*/  IMAD R53, R251, R4, R53 ;  /* 0x00000004fb357224 */ /* 0x000fe400078e0235 */
[----:B------:R-:W-:Y:S01]  /*bee0*/  IMAD.HI.U32 R4, R252, R48, RZ ;  /* 0x00000030fc047227 */ /* 0x000fe200078e00ff */
[----:B------:R3:W-:Y:S01]  /*bef0*/  STL [R1+0x7904], R213 ;  /* 0x007904d501007387 */ /* 0x0007e20000100800 */
[----:B-1----:R-:W-:-:S02]  /*bf00*/  IABS R6, R6 ;  /* 0x0000000600067213 */ /* 0x002fc40000000000 */
[----:B------:R-:W-:Y:S02]  /*bf10*/  IMAD.MOV R0, RZ, RZ, -R0 ;  /* 0x000000ffff007224 */ /* 0x000fe400078e0a00 */
[----:B------:R-:W-:Y:S02]  /*bf20*/  IMAD R47, R251, R5, R47 ;  /* 0x00000005fb2f7224 */ /* 0x000fe400078e022f */
[----:B------:R-:W-:Y:S02]  /*bf30*/  IMAD.MOV R2, RZ, RZ, -R2 ;  /* 0x000000ffff027224 */ /* 0x000fe400078e0a02 */
[----:B------:R-:W-:-:S04]  /*bf40*/  IMAD.HI.U32 R5, R252, R42, RZ ;  /* 0x0000002afc057227 */ /* 0x000fc800078e00ff */
[----:B------:R-:W-:Y:S02]  /*bf50*/  IMAD R59, R251, R3, R59 ;  /* 0x00000003fb3b7224 */ /* 0x000fe400078e023b */
[----:B------:R-:W-:-:S04]  /*bf60*/  IMAD.HI.U32 R3, R252, R54, RZ ;  /* 0x00000036fc037227 */ /* 0x000fc800078e00ff */
[----:B------:R-:W-:Y:S02]  /*bf70*/  IMAD.MOV R4, RZ, RZ, -R4 ;  /* 0x000000ffff047224 */ /* 0x000fe400078e0a04 */
[C---:B------:R-:W-:Y:S02]  /*bf80*/  IMAD R51, R251.reuse, R0, R51 ;  /* 0x00000000fb337224 */ /* 0x040fe400078e0233 */
[----:B------:R-:W-:Y:S02]  /*bf90*/  IMAD R50, R251, R2, R50 ;  /* 0x00000002fb327224 */ /* 0x000fe400078e0232 */
[----:B------:R-:W-:-:S04]  /*bfa0*/  IMAD.HI.U32 R0, R252, R46, RZ ;  /* 0x0000002efc007227 */ /* 0x000fc800078e00ff */
[----:B------:R-:W-:Y:S01]  /*bfb0*/  IMAD.MOV R5, RZ, RZ, -R5 ;  /* 0x000000ffff057224 */ /* 0x000fe200078e0a05 */
[----:B------:R-:W-:Y:S01]  /*bfc0*/  IADD3 R0, -R0, RZ, RZ ;  /* 0x000000ff00007210 */ /* 0x000fe20007ffe1ff */
[----:B------:R-:W-:-:S04]  /*bfd0*/  IMAD.HI.U32 R2, R252, R45, RZ ;  /* 0x0000002dfc027227 */ /* 0x000fc800078e00ff */
[----:B------:R-:W-:Y:S02]  /*bfe0*/  IMAD.MOV R3, RZ, RZ, -R3 ;  /* 0x000000ffff037224 */ /* 0x000fe400078e0a03 */
[----:B------:R-:W-:Y:S02]  /*bff0*/  IMAD R48, R251, R4, R48 ;  /* 0x00000004fb307224 */ /* 0x000fe400078e0230 */
[----:B------:R-:W-:-:S04]  /*c000*/  IMAD.HI.U32 R4, R252, R43, RZ ;  /* 0x0000002bfc047227 */ /* 0x000fc800078e00ff */
[----:B------:R-:W-:Y:S01]  /*c010*/  IMAD R42, R251, R5, R42 ;  /* 0x00000005fb2a7224 */ /* 0x000fe200078e022a */
[----:B------:R-:W-:Y:S01]  /*c020*/  IADD3 R4, -R4, RZ, RZ ;  /* 0x000000ff04047210 */ /* 0x000fe20007ffe1ff */
[----:B------:R-:W-:Y:S02]  /*c030*/  IMAD.MOV R2, RZ, RZ, -R2 ;  /* 0x000000ffff027224 */ /* 0x000fe400078e0a02 */
[----:B------:R-:W-:-:S04]  /*c040*/  IMAD.HI.U32 R5, R252, R37, RZ ;  /* 0x00000025fc057227 */ /* 0x000fc800078e00ff */
[----:B------:R-:W-:Y:S01]  /*c050*/  IMAD R54, R251, R3, R54 ;  /* 0x00000003fb367224 */ /* 0x000fe200078e0236 */
[----:B------:R-:W-:Y:S01]  /*c060*/  IADD3 R5, -R5, RZ, RZ ;  /* 0x000000ff05057210 */ /* 0x000fe20007ffe1ff */
[----:B------:R-:W-:-:S04]  /*c070*/  IMAD.HI.U32 R3, R252, R49, RZ ;  /* 0x00000031fc037227 */ /* 0x000fc800078e00ff */
[----:B------:R-:W-:Y:S01]  /*c080*/  IMAD R45, R251, R2, R45 ;  /* 0x00000002fb2d7224 */ /* 0x000fe200078e022d */
[----:B------:R-:W-:Y:S01]  /*c090*/  IADD3 R3, -R3, RZ, RZ ;  /* 0x000000ff03037210 */ /* 0x000fe20007ffe1ff */
[----:B------:R-:W-:Y:S02]  /*c0a0*/  IMAD R46, R251, R0, R46 ;  /* 0x00000000fb2e7224 */ /* 0x000fe400078e022e */
[----:B------:R-:W-:-:S04]  /*c0b0*/  IMAD.HI.U32 R2, R252, R40, RZ ;  /* 0x00000028fc027227 */ /* 0x000fc800078e00ff */
[----:B------:R-:W-:Y:S01]  /*c0c0*/  IMAD.HI.U32 R0, R252, R41, RZ ;  /* 0x00000029fc007227 */ /* 0x000fe200078e00ff */
[----:B------:R-:W-:-:S03]  /*c0d0*/  IADD3 R2, -R2, RZ, RZ ;  /* 0x000000ff02027210 */ /* 0x000fc60007ffe1ff */
[----:B------:R-:W-:Y:S02]  /*c0e0*/  IMAD R43, R251, R4, R43 ;  /* 0x00000004fb2b7224 */ /* 0x000fe400078e022b */
[----:B------:R-:W-:-:S04]  /*c0f0*/  IMAD.HI.U32 R4, R252, R38, RZ ;  /* 0x00000026fc047227 */ /* 0x000fc800078e00ff */
[----:B------:R-:W-:Y:S02]  /*c100*/  IMAD.MOV R0, RZ, RZ, -R0 ;  /* 0x000000ffff007224 */ /* 0x000fe400078e0a00 */
[----:B------:R-:W-:Y:S02]  /*c110*/  IMAD R37, R251, R5, R37 ;  /* 0x00000005fb257224 */ /* 0x000fe400078e0225 */
[----:B------:R-:W-:-:S04]  /*c120*/  IMAD.HI.U32 R5, R252, R32, RZ ;  /* 0x00000020fc057227 */ /* 0x000fc800078e00ff */
[----:B------:R-:W-:Y:S02]  /*c130*/  IMAD R49, R251, R3, R49 ;  /* 0x00000003fb317224 */ /* 0x000fe400078e0231 */
[----:B------:R-:W-:-:S04]  /*c140*/  IMAD.HI.U32 R3, R252, R44, RZ ;  /* 0x0000002cfc037227 */ /* 0x000fc800078e00ff */
[----:B------:R-:W-:Y:S02]  /*c150*/  IMAD.MOV R4, RZ, RZ, -R4 ;  /* 0x000000ffff047224 */ /* 0x000fe400078e0a04 */
[C---:B------:R-:W-:Y:S02]  /*c160*/  IMAD R41, R251.reuse, R0, R41 ;  /* 0x00000000fb297224 */ /* 0x040fe400078e0229 */
[----:B------:R-:W-:Y:S02]  /*c170*/  IMAD R40, R251, R2, R40 ;  /* 0x00000002fb287224 */ /* 0x000fe400078e0228 */
[----:B------:R-:W-:-:S04]  /*c180*/  IMAD.HI.U32 R0, R252, R36, RZ ;  /* 0x00000024fc007227 */ /* 0x000fc800078e00ff */
[----:B------:R-:W-:Y:S02]  /*c190*/  IMAD.MOV R5, RZ, RZ, -R5 ;  /* 0x000000ffff057224 */ /* 0x000fe400078e0a05 */
[----:B------:R-:W-:-:S04]  /*c1a0*/  IMAD.HI.U32 R2, R252, R35, RZ ;  /* 0x00000023fc027227 */ /* 0x000fc800078e00ff */
[----:B------:R-:W-:Y:S02]  /*c1b0*/  IMAD.MOV R3, RZ, RZ, -R3 ;  /* 0x000000ffff037224 */ /* 0x000fe400078e0a03 */
[----:B------:R-:W-:Y:S02]  /*c1c0*/  IMAD R38, R251, R4, R38 ;  /* 0x00000004fb267224 */ /* 0x000fe400078e0226 */
[----:B------:R-:W-:-:S04]  /*c1d0*/  IMAD.HI.U32 R4, R252, R33, RZ ;  /* 0x00000021fc047227 */ /* 0x000fc800078e00ff */
        /* <DEDUP_REMOVED lines=77> */
[C---:B------:R-:W-:Y:S01]  /*c6b0*/  IMAD R7, R251.reuse, R5, R7 ;  /* 0x00000005fb077224 */ /* 0x040fe200078e0207 */
[----:B------:R-:W-:Y:S01]  /*c6c0*/  IABS R5, R214 ;  /* 0x000000d600057213 */ /* 0x000fe20000000000 */
[----:B------:R-:W-:Y:S01]  /*c6d0*/  IMAD R19, R251, R3, R19 ;  /* 0x00000003fb137224 */ /* 0x000fe200078e0213 */
[----:B--2---:R-:W-:Y:S01]  /*c6e0*/  IADD3 R214, R237, 0x1de, RZ ;  /* 0x000001deedd67810 */ /* 0x004fe20007ffe0ff */
[----:B------:R-:W-:-:S04]  /*c6f0*/  IMAD.HI.U32 R3, R252, R14, RZ ;  /* 0x0000000efc037227 */ /* 0x000fc800078e00ff */
[----:B------:R-:W-:Y:S02]  /*c700*/  IMAD.MOV R4, RZ, RZ, -R4 ;  /* 0x000000ffff047224 */ /* 0x000fe400078e0a04 */
[----:B------:R-:W-:Y:S01]  /*c710*/  IMAD R11, R251, R0, R11 ;  /* 0x00000000fb0b7224 */ /* 0x000fe200078e020b */
[----:B------:R-:W-:Y:S01]  /*c720*/  IADD3 R0, R237, 0x1d9, RZ ;  /* 0x000001d9ed007810 */ /* 0x000fe20007ffe0ff */
[----:B------:R-:W-:Y:S01]  /*c730*/  IMAD R10, R251, R2, R10 ;  /* 0x00000002fb0a7224 */ /* 0x000fe200078e020a */
[----:B------:R-:W-:Y:S01]  /*c740*/  IADD3 R2, R237, 0x1da, RZ ;  /* 0x000001daed027810 */ /* 0x000fe20007ffe0ff */
[C---:B------:R-:W-:Y:S02]  /*c750*/  IMAD.HI.U32 R243, R252.reuse, R5, RZ ;  /* 0x00000005fcf37227 */ /* 0x040fe400078e00ff */
[----:B------:R-:W-:Y:S02]  /*c760*/  STL [R1+0x78f8], R0 ;  /* 0x0078f80001007387 */ /* 0x000fe40000100800 */
[----:B------:R-:W-:Y:S01]  /*c770*/  IMAD.MOV R3, RZ, RZ, -R3 ;  /* 0x000000ffff037224 */ /* 0x000fe200078e0a03 */
[----:B------:R-:W-:Y:S01]  /*c780*/  IADD3 R243, -R243, RZ, RZ ;  /* 0x000000fff3f37210 */ /* 0x000fe20007ffe1ff */
[C---:B------:R-:W-:Y:S01]  /*c790*/  IMAD R8, R251.reuse, R4, R8 ;  /* 0x00000004fb087224 */ /* 0x040fe200078e0208 */
[----:B------:R-:W-:Y:S01]  /*c7a0*/  IABS R4, R213 ;  /* 0x000000d500047213 */ /* 0x000fe20000000000 */
[----:B------:R-:W-:Y:S01]  /*c7b0*/  IMAD R14, R251, R3, R14 ;  /* 0x00000003fb0e7224 */ /* 0x000fe200078e020e */
[----:B------:R1:W-:Y:S01]  /*c7c0*/  STL [R1+0x78ec], R2 ;  /* 0x0078ec0201007387 */ /* 0x0003e20000100800 */
[----:B------:R-:W-:Y:S01]  /*c7d0*/  IMAD.HI.U32 R3, R252, R9, RZ ;  /* 0x00000009fc037227 */ /* 0x000fe200078e00ff */
[----:B---3--:R-:W-:-:S03]  /*c7e0*/  IADD3 R213, R237, 0x1db, RZ ;  /* 0x000001dbedd57810 */ /* 0x008fc60007ffe0ff */
[C---:B------:R-:W-:Y:S02]  /*c7f0*/  IMAD.HI.U32 R244, R252.reuse, R4, RZ ;  /* 0x00000004fcf47227 */ /* 0x040fe400078e00ff */
[----:B------:R2:W-:Y:S02]  /*c800*/  STL [R1+0x78d8], R213 ;  /* 0x0078d8d501007387 */ /* 0x0005e40000100800 */
[----:B------:R-:W-:Y:S01]  /*c810*/  IMAD.MOV R3, RZ, RZ, -R3 ;  /* 0x000000ffff037224 */ /* 0x000fe200078e0a03 */
[----:B-1----:R-:W-:Y:S01]  /*c820*/  IABS R2, R2 ;  /* 0x0000000200027213 */ /* 0x002fe20000000000 */
[----:B------:R-:W-:Y:S01]  /*c830*/  IMAD R5, R251, R243, R5 ;  /* 0x000000f3fb057224 */ /* 0x000fe200078e0205 */
[----:B------:R-:W-:Y:S01]  /*c840*/  STL [R1+0x371c], R223 ;  /* 0x00371cdf01007387 */ /* 0x000fe20000100800 */
[----:B------:R-:W-:Y:S02]  /*c850*/  IMAD.MOV R244, RZ, RZ, -R244 ;  /* 0x000000fffff47224 */ /* 0x000fe400078e0af4 */
[----:B------:R-:W-:-:S04]  /*c860*/  IMAD.HI.U32 R243, R252, R2, RZ ;  /* 0x00000002fcf37227 */ /* 0x000fc800078e00ff */
[C---:B------:R-:W-:Y:S01]  /*c870*/  IMAD R9, R251.reuse, R3, R9 ;  /* 0x00000003fb097224 */ /* 0x040fe200078e0209 */
[----:B------:R-:W-:Y:S01]  /*c880*/  IABS R3, R0 ;  /* 0x0000000000037213 */ /* 0x000fe20000000000 */
[----:B------:R-:W-:Y:S01]  /*c890*/  IMAD R4, R251, R244, R4 ;  /* 0x000000f4fb047224 */ /* 0x000fe200078e0204 */
[----:B------:R-:W-:Y:S01]  /*c8a0*/  IADD3 R243, -R243, RZ, RZ ;  /* 0x000000fff3f37210 */ /* 0x000fe20007ffe1ff */
[----:B------:R-:W-:-:S04]  /*c8b0*/  IMAD.HI.U32 R0, R252, R6, RZ ;  /* 0x00000006fc007227 */ /* 0x000fc800078e00ff */
[----:B------:R-:W-:Y:S01]  /*c8c0*/  IMAD.SHL.U32 R244, R246, 0x100, RZ ;  /* 0x00000100f6f47824 */ /* 0x000fe200078e00ff */
[----:B------:R-:W-:Y:S01]  /*c8d0*/  IABS R246, R215 ;  /* 0x000000d700f67213 */ /* 0x000fe20000000000 */
[----:B------:R-:W-:Y:S02]  /*c8e0*/  IMAD.MOV R0, RZ, RZ, -R0 ;  /* 0x000000ffff007224 */ /* 0x000fe400078e0a00 */
[----:B------:R-:W-:Y:S01]  /*c8f0*/  IMAD.HI.U32 R245, R252, R3, RZ ;  /* 0x00000003fcf57227 */ /* 0x000fe200078e00ff */
[----:B------:R-:W-:-:S03]  /*c900*/  LOP3.LUT R217, R244, 0x40, R212, 0xfe, !PT ;  /* 0x00000040f4d97812 */ /* 0x000fc600078efed4 */
[C---:B------:R-:W-:Y:S01]  /*c910*/  IMAD R2, R251.reuse, R243, R2 ;  /* 0x000000f3fb027224 */ /* 0x040fe200078e0202 */
[----:B------:R-:W-:Y:S01]  /*c920*/  IABS R243, R223 ;  /* 0x000000df00f37213 */ /* 0x000fe20000000000 */
[----:B------:R-:W-:Y:S01]  /*c930*/  IMAD R6, R251, R0, R6 ;  /* 0x00000000fb067224 */ /* 0x000fe200078e0206 */
[----:B------:R-:W-:Y:S01]  /*c940*/  IABS R244, R217 ;  /* 0x000000d900f47213 */ /* 0x000fe20000000000 */
[----:B------:R-:W-:Y:S01]  /*c950*/  IMAD.MOV R0, RZ, RZ, -R245 ;  /* 0x000000ffff007224 */ /* 0x000fe200078e0af5 */
[----:B------:R-:W-:Y:S01]  /*c960*/  IABS R245, R216 ;  /* 0x000000d800f57213 */ /* 0x000fe20000000000 */
[C---:B------:R-:W-:Y:S01]  /*c970*/  IMAD.HI.U32 R248, R238.reuse, R243, RZ ;  /* 0x000000f3eef87227 */ /* 0x040fe200078e00ff */
[----:B------:R-:W-:Y:S03]  /*c980*/  STL [R1+0x3724], R217 ;  /* 0x003724d901007387 */ /* 0x000fe60000100800 */
[----:B------:R-:W-:Y:S01]  /*c990*/  IMAD.HI.U32 R249, R238, R244, RZ ;  /* 0x000000f4eef97227 */ /* 0x000fe200078e00ff */
[----:B------:R-:W-:Y:S01]  /*c9a0*/  IADD3 R248, -R248, RZ, RZ ;  /* 0x000000fff8f87210 */ /* 0x000fe20007ffe1ff */
[----:B------:R-:W-:Y:S02]  /*c9b0*/  STL [R1+0x372c], R216 ;  /* 0x00372cd801007387 */ /* 0x000fe40000100800 */
[----:B------:R-:W-:-:S02]  /*c9c0*/  IMAD.HI.U32 R212, R238, R246, RZ ;  /* 0x000000f6eed47227 */ /* 0x000fc400078e00ff */
[----:B------:R-:W-:Y:S02]  /*c9d0*/  STL [R1+0x3728], R215 ;  /* 0x003728d701007387 */ /* 0x000fe40000100800 */
[----:B------:R-:W-:Y:S01]  /*c9e0*/  IMAD.HI.U32 R250, R238, R245, RZ ;  /* 0x000000f5eefa7227 */ /* 0x000fe200078e00ff */
[----:B------:R-:W-:Y:S01]  /*c9f0*/  IABS R238, c[0x0][0x178] ;  /* 0x00005e0000ee7a13 */ /* 0x000fe20000000000 */
[----:B------:R1:W-:Y:S01]  /*ca00*/  STL [R1+0x78b8], R220 ;  /* 0x0078b8dc01007387 */ /* 0x0003e20000100800 */
[----:B------:R-:W-:Y:S01]  /*ca10*/  IADD3 R212, -R212, RZ, RZ ;  /* 0x000000ffd4d47210 */ /* 0x000fe20007ffe1ff */
[----:B------:R-:W-:Y:S01]  /*ca20*/  IMAD R3, R251, R0, R3 ;  /* 0x00000000fb037224 */ /* 0x000fe200078e0203 */
[----:B------:R-:W-:Y:S01]  /*ca30*/  IABS R0, R213 ;  /* 0x000000d500007213 */ /* 0x000fe20000000000 */
[----:B------:R-:W-:Y:S01]  /*ca40*/  IMAD.MOV R249, RZ, RZ, -R249 ;  /* 0x000000fffff97224 */ /* 0x000fe200078e0af9 */
[C---:B--2---:R-:W-:Y:S01]  /*ca50*/  IADD3 R213, R237.reuse, 0x1df, RZ ;  /* 0x000001dfedd57810 */ /* 0x044fe20007ffe0ff */
[----:B------:R-:W-:Y:S01]  /*ca60*/  IMAD.MOV R250, RZ, RZ, -R250 ;  /* 0x000000fffffa7224 */ /* 0x000fe200078e0afa */
[----:B------:R-:W-:Y:S01]  /*ca70*/  STL [R1+0x78b0], R218 ;  /* 0x0078b0da01007387 */ /* 0x000fe20000100800 */
[C---:B------:R-:W-:Y:S01]  /*ca80*/  IMAD R219, R238.reuse, R248, R243 ;  /* 0x000000f8eedb7224 */ /* 0x040fe200078e02f3 */
[----:B------:R-:W-:Y:S01]  /*ca90*/  IABS R248, R214 ;  /* 0x000000d600f87213 */ /* 0x000fe20000000000 */
[C---:B------:R-:W-:Y:S01]  /*caa0*/  IMAD R243, R238.reuse, R249, R244 ;  /* 0x000000f9eef37224 */ /* 0x040fe200078e02f4 */
[----:B------:R-:W-:Y:S01]  /*cab0*/  IABS R249, R213 ;  /* 0x000000d500f97213 */ /* 0x000fe20000000000 */
[C---:B------:R-:W-:Y:S01]  /*cac0*/  IMAD R244, R238.reuse, R250, R245 ;  /* 0x000000faeef47224 */ /* 0x040fe200078e02f5 */
[----:B------:R2:W-:Y:S01]  /*cad0*/  STL [R1+0x78a8], R214 ;  /* 0x0078a8d601007387 */ /* 0x0005e20000100800 */
[----:B------:R-:W-:Y:S01]  /*cae0*/  IMAD R245, R238, R212, R246 ;  /* 0x000000d4eef57224 */ /* 0x000fe200078e02f6 */
[----:B------:R-:W-:Y:S01]  /*caf0*/  IABS R246, R220 ;  /* 0x000000dc00f67213 */ /* 0x000fe20000000000 */
[----:B------:R-:W-:Y:S01]  /*cb00*/  IMAD.HI.U32 R247, R252, R0, RZ ;  /* 0x00000000fcf77227 */ /* 0x000fe200078e00ff */
[----:B------:R3:W-:Y:S01]  /*cb10*/  STL [R1+0x78a4], R213 ;  /* 0x0078a4d501007387 */ /* 0x0007e20000100800 */
[----:B------:R-:W-:-:S02]  /*cb20*/  IADD3 R212, R237, 0x1e0, RZ ;  /* 0x000001e0edd47810 */ /* 0x000fc40007ffe0ff */
[----:B-1----:R-:W-:Y:S01]  /*cb30*/  IMAD.HI.U32 R220, R252, R246, RZ ;  /* 0x000000f6fcdc7227 */ /* 0x002fe200078e00ff */
[----:B------:R-:W-:Y:S02]  /*cb40*/  ISETP.GT.U32.AND P2, PT, R238, R244, PT ;  /* 0x000000f4ee00720c */ /* 0x000fe40003f44070 */
[----:B------:R1:W-:Y:S01]  /*cb50*/  STL [R1+0x789c], R212 ;  /* 0x00789cd401007387 */ /* 0x0003e20000100800 */
[----:B------:R-:W-:Y:S01]  /*cb60*/  IMAD.MOV R220, RZ, RZ, -R220 ;  /* 0x000000ffffdc7224 */ /* 0x000fe200078e0adc */
[----:B------:R-:W-:Y:S01]  /*cb70*/  IABS R250, R212 ;  /* 0x000000d400fa7213 */ /* 0x000fe20000000000 */
[----:B--2---:R-:W-:Y:S01]  /*cb80*/  IMAD.HI.U32 R214, R252, R248, RZ ;  /* 0x000000f8fcd67227 */ /* 0x004fe200078e00ff */
[C---:B------:R-:W-:Y:S02]  /*cb90*/  ISETP.GT.U32.AND P0, PT, R238.reuse, R219, PT ;  /* 0x000000dbee00720c */ /* 0x040fe40003f04070 */
[----:B------:R-:W-:Y:S01]  /*cba0*/  ISETP.GT.U32.AND P3, PT, R238, R245, PT ;  /* 0x000000f5ee00720c */ /* 0x000fe20003f64070 */
[----:B---3--:R-:W-:Y:S01]  /*cbb0*/  IMAD.HI.U32 R213, R252, R249, RZ ;  /* 0x000000f9fcd57227 */ /* 0x008fe200078e00ff */
[----:B------:R-:W-:-:S03]  /*cbc0*/  ISETP.GT.U32.AND P1, PT, R238, R243, PT ;  /* 0x000000f3ee00720c */ /* 0x000fc60003f24070 */
[----:B------:R-:W-:Y:S02]  /*cbd0*/  IMAD.MOV R213, RZ, RZ, -R213 ;  /* 0x000000ffffd57224 */ /* 0x000fe400078e0ad5 */
[C---:B------:R-:W-:Y:S02]  /*cbe0*/  IMAD R246, R251.reuse, R220, R246 ;  /* 0x000000dcfbf67224 */ /* 0x040fe400078e02f6 */
[----:B------:R-:W-:Y:S01]  /*cbf0*/  IMAD R249, R251, R213, R249 ;  /* 0x000000d5fbf97224 */ /* 0x000fe200078e02f9 */
[----:B------:R-:W2:Y:S01]  /*cc00*/  LDL.LU R220, [R1+0x34] ;  /* 0x0000340001dc7983 */ /* 0x000ea20000300800 */
[----:B-1----:R-:W-:-:S03]  /*cc10*/  IMAD.HI.U32 R212, R252, R250, RZ ;  /* 0x000000fafcd47227 */ /* 0x002fc600078e00ff */
[----:B------:R-:W3:Y:S01]  /*cc20*/  LDL.LU R222, [R1+0x30] ;  /* 0x0000300001de7983 */ /* 0x000ee20000300800 */
[----:B------:R-:W-:Y:S01]  /*cc30*/  IMAD.MOV R214, RZ, RZ, -R214 ;  /* 0x000000ffffd67224 */ /* 0x000fe200078e0ad6 */
[----:B------:R-:W-:Y:S01]  /*cc40*/  IADD3 R212, -R212, RZ, RZ ;  /* 0x000000ffd4d47210 */ /* 0x000fe20007ffe1ff */
[----:B------:R-:W-:Y:S01]  /*cc50*/  @!P2 IMAD.IADD R244, R244, 0x1, -R238 ;  /* 0x00000001f4f4a824 */ /* 0x000fe200078e0aee */
[----:B------:R1:W-:Y:S01]  /*cc60*/  STL [R1+0x8040], R249 ;  /* 0x008040f901007387 */ /* 0x0003e20000100800 */
[----:B------:R-:W-:Y:S01]  /*cc70*/  IMAD R248, R251, R214, R248 ;  /* 0x000000d6fbf87224 */ /* 0x000fe200078e02f8 */
[----:B------:R-:W-:Y:S01]  /*cc80*/  @!P1 IADD3 R243, R243, -R238, RZ ;  /* 0x800000eef3f39210 */ /* 0x000fe20007ffe0ff */
[----:B------:R-:W-:Y:S01]  /*cc90*/  IMAD R250, R251, R212, R250 ;  /* 0x000000d4fbfa7224 */ /* 0x000fe200078e02fa */
[C---:B------:R-:W-:Y:S01]  /*cca0*/  ISETP.GT.U32.AND P2, PT, R238.reuse, R244, PT ;  /* 0x000000f4ee00720c */ /* 0x040fe20003f44070 */
[--C-:B------:R-:W-:Y:S01]  /*ccb0*/  @!P0 IMAD.IADD R219, R219, 0x1, -R238.reuse ;  /* 0x00000001dbdb8824 */ /* 0x100fe200078e0aee */
[----:B------:R-:W-:Y:S01]  /*ccc0*/  ISETP.GT.U32.AND P1, PT, R238, R243, PT ;  /* 0x000000f3ee00720c */ /* 0x000fe20003f24070 */
[----:B------:R-:W-:-:S02]  /*ccd0*/  @!P3 IMAD.IADD R245, R245, 0x1, -R238 ;  /* 0x00000001f5f5b824 */ /* 0x000fc400078e0aee */
[----:B------:R-:W-:Y:S01]  /*cce0*/  IMAD.MOV R247, RZ, RZ, -R247 ;  /* 0x000000fffff77224 */ /* 0x000fe200078e0af7 */
[----:B-1----:R-:W4:Y:S01]  /*ccf0*/  LDL R249, [R1+0x3720] ;  /* 0x0037200001f97983 */ /* 0x002f220000100800 */
[C---:B------:R-:W-:Y:S02]  /*cd00*/  ISETP.GT.U32.AND P0, PT, R238.reuse, R219, PT ;  /* 0x000000dbee00720c */ /* 0x040fe40003f04070 */
[----:B------:R-:W-:Y:S01]  /*cd10*/  ISETP.GT.U32.AND P3, PT, R238, R245, PT ;  /* 0x000000f5ee00720c */ /* 0x000fe20003f64070 */
[----:B------:R-:W-:Y:S01]  /*cd20*/  IMAD R0, R251, R247, R0 ;  /* 0x000000f7fb007224 */ /* 0x000fe200078e0200 */
[----:B------:R-:W-:Y:S02]  /*cd30*/  IABS R247, R218 ;  /* 0x000000da00f77213 */ /* 0x000fe40000000000 */
[----:B------:R-:W-:Y:S02]  /*cd40*/  @!P2 IADD3 R244, R244, -R238, RZ ;  /* 0x800000eef4f4a210 */ /* 0x000fe40007ffe0ff */
[----:B------:R-:W-:Y:S01]  /*cd50*/  ISETP.GE.AND P2, PT, R223, RZ, PT ;  /* 0x000000ffdf00720c */ /* 0x000fe20003f46270 */
[----:B------:R-:W-:-:S04]  /*cd60*/  IMAD.HI.U32 R218, R252, R247, RZ ;  /* 0x000000f7fcda7227 */ /* 0x000fc800078e00ff */
[--C-:B------:R-:W-:Y:S01]  /*cd70*/  @!P0 IMAD.IADD R219, R219, 0x1, -R238.reuse ;  /* 0x00000001dbdb8824 */ /* 0x100fe200078e0aee */
[----:B------:R-:W-:Y:S02]  /*cd80*/  ISETP.GE.AND P4, PT, R216, RZ, PT ;  /* 0x000000ffd800720c */ /* 0x000fe40003f86270 */
[C---:B----4-:R-:W-:Y:S02]  /*cd90*/  IADD3 R214, R249.reuse, 0x1e1, RZ ;  /* 0x000001e1f9d67810 */ /* 0x050fe40007ffe0ff */
[C---:B------:R-:W-:Y:S02]  /*cda0*/  IADD3 R213, R249.reuse, 0x1e2, RZ ;  /* 0x000001e2f9d57810 */ /* 0x040fe40007ffe0ff */
[----:B------:R-:W-:Y:S01]  /*cdb0*/  IADD3 R212, R249, 0x1e3, RZ ;  /* 0x000001e3f9d47810 */ /* 0x000fe20007ffe0ff */
[----:B------:R-:W-:Y:S01]  /*cdc0*/  STL [R1+0x7878], R214 ;  /* 0x007878d601007387 */ /* 0x000fe20000100800 */
[----:B------:R-:W-:Y:S01]  /*cdd0*/  @!P3 IMAD.IADD R245, R245, 0x1, -R238 ;  /* 0x00000001f5f5b824 */ /* 0x000fe200078e0aee */
[----:B------:R-:W-:-:S02]  /*cde0*/  ISETP.GE.AND P5, PT, R215, RZ, PT ;  /* 0x000000ffd700720c */ /* 0x000fc40003fa6270 */
[----:B------:R1:W-:Y:S01]  /*cdf0*/  STL [R1+0x7888], R213 ;  /* 0x007888d501007387 */ /* 0x0003e20000100800 */
[----:B------:R-:W-:-:S03]  /*ce00*/  IADD3 R218, -R218, RZ, RZ ;  /* 0x000000ffdada7210 */ /* 0x000fc60007ffe1ff */
[----:B------:R-:W-:Y:S01]  /*ce10*/  STL [R1+0x7884], R212 ;  /* 0x007884d401007387 */ /* 0x000fe20000100800 */
[----:B------:R-:W-:Y:S01]  /*ce20*/  IMAD.MOV.U32 R228, RZ, RZ, R219 ;  /* 0x000000ffffe47224 */ /* 0x000fe200078e00db */
[----:B------:R-:W-:Y:S01]  /*ce30*/  ISETP.GE.AND P3, PT, R217, RZ, PT ;  /* 0x000000ffd900720c */ /* 0x000fe20003f66270 */
[----:B------:R-:W-:Y:S01]  /*ce40*/  @!P1 IMAD.IADD R243, R243, 0x1, -R238 ;  /* 0x00000001f3f39824 */ /* 0x000fe200078e0aee */
[----:B------:R-:W4:Y:S01]  /*ce50*/  LDL.LU R221, [R1+0x2c] ;  /* 0x00002c0001dd7983 */ /* 0x000f220000300800 */
[----:B------:R-:W-:-:S03]  /*ce60*/  IMAD R247, R251, R218, R247 ;  /* 0x000000dafbf77224 */ /* 0x000fc600078e02f7 */
[----:B------:R-:W4:Y:S04]  /*ce70*/  LDL.LU R223, [R1+0x28] ;  /* 0x0000280001df7983 */ /* 0x000f280000300800 */
[----:B------:R-:W4:Y:S04]  /*ce80*/  LDL.LU R224, [R1+0x24] ;  /* 0x0000240001e07983 */ /* 0x000f280000300800 */
[----:B------:R-:W4:Y:S04]  /*ce90*/  LDL.LU R225, [R1+0x20] ;  /* 0x0000200001e17983 */ /* 0x000f280000300800 */
[----:B------:R-:W4:Y:S04]  /*cea0*/  LDL.LU R226, [R1+0x1c] ;  /* 0x00001c0001e27983 */ /* 0x000f280000300800 */
[----:B------:R-:W4:Y:S04]  /*ceb0*/  LDL.LU R227, [R1+0x18] ;  /* 0x0000180001e37983 */ /* 0x000f280000300800 */
[----:B------:R-:W4:Y:S01]  /*cec0*/  LDL R219, [R1+0x711c] ;  /* 0x00711c0001db7983 */ /* 0x000f220000100800 */
[----:B------:R-:W-:Y:S01]  /*ced0*/  ISETP.NE.AND P0, PT, RZ, c[0x0][0x178], PT ;  /* 0x00005e00ff007a0c */ /* 0x000fe20003f05270 */
[----:B------:R-:W-:Y:S01]  /*cee0*/  @!P3 IMAD.MOV R243, RZ, RZ, -R243 ;  /* 0x000000fffff3b224 */ /* 0x000fe200078e0af3 */
[----:B------:R-:W-:Y:S01]  /*cef0*/  LOP3.LUT R218, RZ, c[0x0][0x178], RZ, 0x33, !PT ;  /* 0x00005e00ffda7a12 */ /* 0x000fe200078e33ff */
[----:B------:R-:W-:Y:S01]  /*cf00*/  @!P4 IMAD.MOV R244, RZ, RZ, -R244 ;  /* 0x000000fffff4c224 */ /* 0x000fe200078e0af4 */
[----:B--2---:R-:W-:-:S02]  /*cf10*/  ISETP.GT.U32.AND P1, PT, R251, R220, PT ;  /* 0x000000dcfb00720c */ /* 0x004fc40003f24070 */
[----:B------:R-:W-:Y:S02]  /*cf20*/  @!P2 IADD3 R228, -R228, RZ, RZ ;  /* 0x000000ffe4e4a210 */ /* 0x000fe40007ffe1ff */
[----:B------:R-:W-:Y:S02]  /*cf30*/  @!P5 IADD3 R245, -R245, RZ, RZ ;  /* 0x000000fff5f5d210 */ /* 0x000fe40007ffe1ff */
[----:B---3--:R-:W-:Y:S02]  /*cf40*/  ISETP.GT.U32.AND P6, PT, R251, R222, PT ;  /* 0x000000defb00720c */ /* 0x008fe40003fc4070 */
[C---:B------:R-:W-:Y:S02]  /*cf50*/  SEL R236, R218.reuse, R228, !P0 ;  /* 0x000000e4daec7207 */ /* 0x040fe40004000000 */
[C---:B------:R-:W-:Y:S02]  /*cf60*/  SEL R235, R218.reuse, R243, !P0 ;  /* 0x000000f3daeb7207 */ /* 0x040fe40004000000 */
[----:B------:R-:W-:-:S02]  /*cf70*/  SEL R228, R218, R244, !P0 ;  /* 0x000000f4dae47207 */ /* 0x000fc40004000000 */
[----:B------:R-:W-:Y:S01]  /*cf80*/  SEL R218, R218, R245, !P0 ;  /* 0x000000f5dada7207 */ /* 0x000fe20004000000 */
[----:B------:R-:W-:Y:S01]  /*cf90*/  STL [R1+0x5d0], R236 ;  /* 0x0005d0ec01007387 */ /* 0x000fe20000100800 */
[----:B------:R-:W-:-:S03]  /*cfa0*/  @!P1 IMAD.IADD R220, R220, 0x1, -R251 ;  /* 0x00000001dcdc9824 */ /* 0x000fc600078e0afb */
[----:B------:R-:W-:Y:S01]  /*cfb0*/  STL [R1+0x5cc], R235 ;  /* 0x0005cceb01007387 */ /* 0x000fe20000100800 */
[----:B-1----:R-:W-:-:S03]  /*cfc0*/  IABS R213, R213 ;  /* 0x000000d500d57213 */ /* 0x002fc60000000000 */
[----:B------:R1:W-:Y:S04]  /*cfd0*/  STL [R1+0x5c4], R228 ;  /* 0x0005c4e401007387 */ /* 0x0003e80000100800 */
[----:B------:R2:W-:Y:S01]  /*cfe0*/  STL [R1+0x5c8], R218 ;  /* 0x0005c8da01007387 */ /* 0x0005e20000100800 */
[----:B------:R-:W-:Y:S01]  /*cff0*/  IABS R214, R214 ;  /* 0x000000d600d67213 */ /* 0x000fe20000000000 */
[----:B------:R-:W-:Y:S02]  /*d000*/  @!P6 IMAD.IADD R222, R222, 0x1, -R251 ;  /* 0x00000001dedee824 */ /* 0x000fe400078e0afb */
[----:B-1----:R-:W3:Y:S01]  /*d010*/  LDL.LU R228, [R1+0x14] ;  /* 0x0000140001e47983 */ /* 0x002ee20000300800 */
[----:B------:R-:W-:Y:S01]  /*d020*/  ISETP.GT.U32.AND P5, PT, R251, R220, PT ;  /* 0x000000dcfb00720c */ /* 0x000fe20003fa4070 */
[C---:B------:R-:W-:Y:S01]  /*d030*/  IMAD.HI.U32 R216, R252.reuse, R213, RZ ;  /* 0x000000d5fcd87227 */ /* 0x040fe200078e00ff */
[----:B------:R-:W-:Y:S01]  /*d040*/  IABS R212, R212 ;  /* 0x000000d400d47213 */ /* 0x000fe20000000000 */
[----:B------:R-:W3:Y:S02]  /*d050*/  LDL.LU R235, [R1+0x10] ;  /* 0x0000100001eb7983 */ /* 0x000ee40000300800 */
[----:B------:R-:W-:-:S02]  /*d060*/  IMAD.HI.U32 R217, R252, R214, RZ ;  /* 0x000000d6fcd97227 */ /* 0x000fc400078e00ff */
[----:B------:R-:W3:Y:S02]  /*d070*/  LDL.LU R236, [R1+0xc] ;  /* 0x00000c0001ec7983 */ /* 0x000ee40000300800 */
[----:B------:R-:W-:Y:S02]  /*d080*/  IMAD.MOV R244, RZ, RZ, -R216 ;  /* 0x000000fffff47224 */ /* 0x000fe400078e0ad8 */
[----:B------:R-:W3:Y:S01]  /*d090*/  LDL.LU R237, [R1+0x8] ;  /* 0x0000080001ed7983 */ /* 0x000ee20000300800 */
[----:B------:R-:W-:-:S03]  /*d0a0*/  IMAD.HI.U32 R215, R252, R212, RZ ;  /* 0x000000d4fcd77227 */ /* 0x000fc600078e00ff */
[----:B------:R-:W3:Y:S01]  /*d0b0*/  LDL.LU R238, [R1+0x4] ;  /* 0x0000040001ee7983 */ /* 0x000ee20000300800 */
[----:B------:R-:W-:-:S03]  /*d0c0*/  IMAD.MOV R243, RZ, RZ, -R217 ;  /* 0x000000fffff37224 */ /* 0x000fc600078e0ad9 */
[----:B------:R-:W3:Y:S01]  /*d0d0*/  LDL R216, [R1+0x7118] ;  /* 0x0071180001d87983 */ /* 0x000ee20000100800 */
[----:B------:R-:W-:-:S03]  /*d0e0*/  IADD3 R245, -R215, RZ, RZ ;  /* 0x000000ffd7f57210 */ /* 0x000fc60007ffe1ff */
[----:B------:R-:W3:Y:S01]  /*d0f0*/  LDL R217, [R1+0x7120] ;  /* 0x0071200001d97983 */ /* 0x000ee20000100800 */
[----:B------:R-:W-:Y:S02]  /*d100*/  @!P5 IMAD.IADD R220, R220, 0x1, -R251 ;  /* 0x00000001dcdcd824 */ /* 0x000fe400078e0afb */
[----:B------:R-:W-:Y:S01]  /*d110*/  IMAD R245, R251, R245, R212 ;  /* 0x000000f5fbf57224 */ /* 0x000fe200078e02d4 */
[----:B--2---:R-:W2:Y:S01]  /*d120*/  LDL R218, [R1+0x7124] ;  /* 0x0071240001da7983 */ /* 0x004ea20000100800 */
[----:B------:R-:W-:-:S03]  /*d130*/  IMAD.MOV.U32 R212, RZ, RZ, R220 ;  /* 0x000000ffffd47224 */ /* 0x000fc600078e00dc */
[----:B------:R-:W2:Y:S01]  /*d140*/  LDL R220, [R1+0x7128] ;  /* 0x0071280001dc7983 */ /* 0x000ea20000100800 */
[C---:B------:R-:W-:Y:S01]  /*d150*/  IMAD R244, R251.reuse, R244, R213 ;  /* 0x000000f4fbf47224 */ /* 0x040fe200078e02d5 */
[C---:B----4-:R-:W-:Y:S02]  /*d160*/  ISETP.GT.U32.AND P3, PT, R251.reuse, R221, PT ;  /* 0x000000ddfb00720c */ /* 0x050fe40003f64070 */
[----:B------:R-:W-:-:S11]  /*d170*/  ISETP.GT.U32.AND P4, PT, R251, R224, PT ;  /* 0x000000e0fb00720c */ /* 0x000fd60003f84070 */
[----:B------:R-:W-:Y:S02]  /*d180*/  @!P3 IADD3 R221, R221, -R251, RZ ;  /* 0x800000fbddddb210 */ /* 0x000fe40007ffe0ff */
[----:B------:R-:W-:Y:S01]  /*d190*/  ISETP.GT.U32.AND P3, PT, R251, R222, PT ;  /* 0x000000defb00720c */ /* 0x000fe20003f64070 */
[--C-:B------:R-:W-:Y:S01]  /*d1a0*/  @!P4 IMAD.IADD R224, R224, 0x1, -R251.reuse ;  /* 0x00000001e0e0c824 */ /* 0x100fe200078e0afb */
[----:B------:R-:W-:Y:S02]  /*d1b0*/  ISETP.GE.AND P4, PT, R219, RZ, PT ;  /* 0x000000ffdb00720c */ /* 0x000fe40003f86270 */
[----:B------:R-:W4:Y:S09]  /*d1c0*/  LDL R219, [R1+0x712c] ;  /* 0x00712c0001db7983 */ /* 0x000f320000100800 */
[----:B------:R-:W-:-:S04]  /*d1d0*/  @!P3 IMAD.IADD R222, R222, 0x1, -R251 ;  /* 0x00000001dedeb824 */ /* 0x000fc800078e0afb */
[----:B------:R-:W-:Y:S02]  /*d1e0*/  IMAD.MOV.U32 R213, RZ, RZ, R222 ;  /* 0x000000ffffd57224 */ /* 0x000fe400078e00de */
[----:B------:R-:W4:Y:S01]  /*d1f0*/  LDL R222, [R1+0x7130] ;  /* 0x0071300001de7983 */ /* 0x000f220000100800 */
[C---:B------:R-:W-:Y:S02]  /*d200*/  ISETP.GT.U32.AND P0, PT, R251.reuse, R223, PT ;  /* 0x000000dffb00720c */ /* 0x040fe40003f04070 */
[C---:B------:R-:W-:Y:S02]  /*d210*/  ISETP.GT.U32.AND P1, PT, R251.reuse, R225, PT ;  /* 0x000000e1fb00720c */ /* 0x040fe40003f24070 */
[C---:B------:R-:W-:Y:S02]  /*d220*/  ISETP.GT.U32.AND P6, PT, R251.reuse, R227, PT ;  /* 0x000000e3fb00720c */ /* 0x040fe40003fc4070 */
[C---:B------:R-:W-:Y:S02]  /*d230*/  ISETP.GT.U32.AND P2, PT, R251.reuse, R226, PT ;  /* 0x000000e2fb00720c */ /* 0x040fe40003f44070 */
[----:B------:R-:W-:-:S05]  /*d240*/  ISETP.GT.U32.AND P3, PT, R251, R224, PT ;  /* 0x000000e0fb00720c */ /* 0x000fca0003f64070 */
[--C-:B------:R-:W-:Y:S02]  /*d250*/  @!P0 IMAD.IADD R223, R223, 0x1, -R251.reuse ;  /* 0x00000001dfdf8824 */ /* 0x100fe400078e0afb */
[-C--:B------:R-:W-:Y:S02]  /*d260*/  @!P1 IADD3 R225, R225, -R251.reuse, RZ ;  /* 0x800000fbe1e19210 */ /* 0x080fe40007ffe0ff */
[----:B------:R-:W-:Y:S02]  /*d270*/  @!P6 IADD3 R227, R227, -R251, RZ ;  /* 0x800000fbe3e3e210 */ /* 0x000fe40007ffe0ff */
[----:B------:R-:W-:Y:S01]  /*d280*/  @!P2 IMAD.IADD R226, R226, 0x1, -R251 ;  /* 0x00000001e2e2a824 */ /* 0x000fe200078e0afb */
[C---:B------:R-:W-:Y:S02]  /*d290*/  ISETP.GT.U32.AND P1, PT, R251.reuse, R221, PT ;  /* 0x000000ddfb00720c */ /* 0x040fe40003f24070 */
[----:B------:R-:W-:Y:S02]  /*d2a0*/  ISETP.GT.U32.AND P2, PT, R251, R223, PT ;  /* 0x000000dffb00720c */ /* 0x000fe40003f44070 */
[----:B------:R-:W-:Y:S01]  /*d2b0*/  ISETP.GE.AND P0, PT, R249, RZ, PT ;  /* 0x000000fff900720c */ /* 0x000fe20003f06270 */
[----:B------:R-:W-:Y:S01]  /*d2c0*/  @!P4 IMAD.MOV R213, RZ, RZ, -R213 ;  /* 0x000000ffffd5c224 */ /* 0x000fe200078e0ad5 */
[----:B------:R-:W-:-:S02]  /*d2d0*/  ISETP.GT.U32.AND P5, PT, R251, R227, PT ;  /* 0x000000e3fb00720c */ /* 0x000fc40003fa4070 */
[C---:B------:R-:W-:Y:S02]  /*d2e0*/  ISETP.GT.U32.AND P6, PT, R251.reuse, R225, PT ;  /* 0x000000e1fb00720c */ /* 0x040fe40003fc4070 */
[----:B---3--:R-:W-:Y:S01]  /*d2f0*/  ISETP.GT.U32.AND P4, PT, R251, R228, PT ;  /* 0x000000e4fb00720c */ /* 0x008fe20003f84070 */
[--C-:B------:R-:W-:Y:S02]  /*d300*/  @!P3 IMAD.IADD R224, R224, 0x1, -R251.reuse ;  /* 0x00000001e0e0b824 */ /* 0x100fe400078e0afb */
[----:B------:R-:W-:Y:S02]  /*d310*/  @!P1 IADD3 R221, R221, -R251, RZ ;  /* 0x800000fbdddd9210 */ /* 0x000fe40007ffe0ff */
[----:B------:R-:W-:Y:S01]  /*d320*/  ISETP.GT.U32.AND P1, PT, R251, R235, PT ;  /* 0x000000ebfb00720c */ /* 0x000fe20003f24070 */
[--C-:B------:R-:W-:Y:S01]  /*d330*/  @!P2 IMAD.IADD R223, R223, 0x1, -R251.reuse ;  /* 0x00000001dfdfa824 */ /* 0x100fe200078e0afb */
[----:B------:R-:W-:Y:S02]  /*d340*/  @!P0 IADD3 R212, -R212, RZ, RZ ;  /* 0x000000ffd4d48210 */ /* 0x000fe40007ffe1ff */
[----:B------:R-:W-:Y:S01]  /*d350*/  ISETP.GT.U32.AND P2, PT, R251, R236, PT ;  /* 0x000000ecfb00720c */ /* 0x000fe20003f44070 */
[----:B------:R-:W-:Y:S01]  /*d360*/  @!P5 IMAD.IADD R227, R227, 0x1, -R251 ;  /* 0x00000001e3e3d824 */ /* 0x000fe200078e0afb */
[----:B------:R-:W-:-:S02]  /*d370*/  ISETP.GT.U32.AND P3, PT, R251, R237, PT ;  /* 0x000000edfb00720c */ /* 0x000fc40003f64070 */
[-C--:B------:R-:W-:Y:S02]  /*d380*/  @!P6 IADD3 R225, R225, -R251.reuse, RZ ;  /* 0x800000fbe1e1e210 */ /* 0x080fe40007ffe0ff */
[----:B------:R-:W-:Y:S02]  /*d390*/  @!P4 IADD3 R228, R228, -R251, RZ ;  /* 0x800000fbe4e4c210 */ /* 0x000fe40007ffe0ff */
[----:B------:R-:W-:Y:S01]  /*d3a0*/  ISETP.GE.AND P5, PT, R216, RZ, PT ;  /* 0x000000ffd800720c */ /* 0x000fe20003fa6270 */
[----:B------:R1:W-:Y:S01]  /*d3b0*/  STL [R1+0x5c0], R212 ;  /* 0x0005c0d401007387 */ /* 0x0003e20000100800 */
[----:B------:R-:W-:Y:S02]  /*d3c0*/  ISETP.GT.U32.AND P6, PT, R251, R238, PT ;  /* 0x000000eefb00720c */ /* 0x000fe40003fc4070 */
[----:B------:R-:W-:Y:S01]  /*d3d0*/  ISETP.GE.AND P4, PT, R217, RZ, PT ;  /* 0x000000ffd900720c */ /* 0x000fe20003f86270 */
[----:B------:R-:W-:Y:S01]  /*d3e0*/  IMAD R243, R251, R243, R214 ;  /* 0x000000f3fbf37224 */ /* 0x000fe200078e02d6 */
[----:B-1----:R-:W-:Y:S01]  /*d3f0*/  IADD3 R212, R249, 0x1e4, RZ ;  /* 0x000001e4f9d47810 */ /* 0x002fe20007ffe0ff */
[----:B------:R-:W-:Y:S01]  /*d400*/  IMAD.MOV.U32 R214, RZ, RZ, R221 ;  /* 0x000000ffffd67224 */ /* 0x000fe200078e00dd */
[----:B------:R-:W-:Y:S01]  /*d410*/  @!P3 IADD3 R237, R237, -R251, RZ ;  /* 0x800000fbededb210 */ /* 0x000fe20007ffe0ff */
[----:B------:R-:W-:-:S02]  /*d420*/  @!P1 IMAD.IADD R235, R235, 0x1, -R251 ;  /* 0x00000001ebeb9824 */ /* 0x000fc400078e0afb */
[----:B------:R-:W-:Y:S01]  /*d430*/  STL [R1+0x7868], R212 ;  /* 0x007868d401007387 */ /* 0x000fe20000100800 */
[----:B--2---:R-:W-:Y:S01]  /*d440*/  ISETP.GE.AND P1, PT, R218, RZ, PT ;  /* 0x000000ffda00720c */ /* 0x004fe20003f26270 */
[--C-:B------:R-:W-:Y:S02]  /*d450*/  @!P2 IMAD.IADD R236, R236, 0x1, -R251.reuse ;  /* 0x00000001ececa824 */ /* 0x100fe400078e0afb */
[----:B------:R1:W-:Y:S01]  /*d460*/  STL [R1+0x5bc], R213 ;  /* 0x0005bcd501007387 */ /* 0x0003e20000100800 */
[----:B------:R-:W-:Y:S01]  /*d470*/  ISETP.GT.U32.AND P0, PT, R251, R226, PT ;  /* 0x000000e2fb00720c */ /* 0x000fe20003f04070 */
[----:B------:R-:W-:Y:S01]  /*d480*/  @!P5 IMAD.MOV R214, RZ, RZ, -R214 ;  /* 0x000000ffffd6d224 */ /* 0x000fe200078e0ad6 */
[----:B------:R-:W-:Y:S01]  /*d490*/  ISETP.GE.AND P3, PT, R220, RZ, PT ;  /* 0x000000ffdc00720c */ /* 0x000fe20003f66270 */
[----:B------:R-:W2:Y:S01]  /*d4a0*/  LDL.LU R215, [R1+0x78] ;  /* 0x0000780001d77983 */ /* 0x000ea20000300800 */
[----:B------:R-:W-:-:S03]  /*d4b0*/  @!P6 IMAD.IADD R238, R238, 0x1, -R251 ;  /* 0x00000001eeeee824 */ /* 0x000fc600078e0afb */
[----:B------:R-:W3:Y:S01]  /*d4c0*/  LDL.LU R217, [R1+0x74] ;  /* 0x0000740001d97983 */ /* 0x000ee20000300800 */
[----:B-1----:R-:W-:-:S03]  /*d4d0*/  IMAD.MOV.U32 R213, RZ, RZ, R223 ;  /* 0x000000ffffd57224 */ /* 0x002fc600078e00df */
[----:B------:R-:W2:Y:S01]  /*d4e0*/  LDL R220, [R1+0x7134] ;  /* 0x0071340001dc7983 */ /* 0x000ea20000100800 */
[----:B------:R-:W-:-:S03]  /*d4f0*/  @!P4 IMAD.MOV R213, RZ, RZ, -R213 ;  /* 0x000000ffffd5c224 */ /* 0x000fc600078e0ad5 */
[----:B------:R-:W2:Y:S01]  /*d500*/  LDL.LU R218, [R1+0x70] ;  /* 0x0000700001da7983 */ /* 0x000ea20000300800 */
[----:B------:R-:W-:Y:S01]  /*d510*/  @!P0 IMAD.IADD R226, R226, 0x1, -R251 ;  /* 0x00000001e2e28824 */ /* 0x000fe200078e0afb */
[----:B----4-:R-:W-:Y:S02]  /*d520*/  ISETP.GE.AND P2, PT, R219, RZ, PT ;  /* 0x000000ffdb00720c */ /* 0x010fe40003f46270 */
[----:B------:R-:W4:Y:S04]  /*d530*/  LDL.LU R219, [R1+0x6c] ;  /* 0x00006c0001db7983 */ /* 0x000f280000300800 */
[----:B------:R-:W4:Y:S01]  /*d540*/  LDL.LU R221, [R1+0x68] ;  /* 0x0000680001dd7983 */ /* 0x000f220000300800 */
[----:B------:R-:W-:-:S03]  /*d550*/  ISETP.GE.AND P6, PT, R222, RZ, PT ;  /* 0x000000ffde00720c */ /* 0x000fc60003fc6270 */
[----:B------:R-:W4:Y:S04]  /*d560*/  LDL.LU R222, [R1+0x64] ;  /* 0x0000640001de7983 */ /* 0x000f280000300800 */
[----:B------:R1:W-:Y:S04]  /*d570*/  STL [R1+0x5b8], R214 ;  /* 0x0005b8d601007387 */ /* 0x0003e80000100800 */
[----:B------:R-:W4:Y:S04]  /*d580*/  LDL R223, [R1+0x713c] ;  /* 0x00713c0001df7983 */ /* 0x000f280000100800 */
[----:B------:R1:W-:Y:S02]  /*d590*/  STL [R1+0x5b4], R213 ;  /* 0x0005b4d501007387 */ /* 0x0003e40000100800 */
[----:B-1----:R-:W-:-:S02]  /*d5a0*/  MOV R214, R224 ;  /* 0x000000e000d67202 */ /* 0x002fc40000000f00 */
[----:B------:R-:W4:Y:S02]  /*d5b0*/  LDL R224, [R1+0x7138] ;  /* 0x0071380001e07983 */ /* 0x000f240000100800 */
[----:B------:R-:W-:Y:S01]  /*d5c0*/  @!P1 IADD3 R214, -R214, RZ, RZ ;  /* 0x000000ffd6d69210 */ /* 0x000fe20007ffe1ff */
[----:B------:R-:W-:Y:S02]  /*d5d0*/  IMAD.MOV.U32 R213, RZ, RZ, R225 ;  /* 0x000000ffffd57224 */ /* 0x000fe400078e00e1 */
[----:B------:R-:W4:Y:S02]  /*d5e0*/  LDL R225, [R1+0x7140] ;  /* 0x0071400001e17983 */ /* 0x000f240000100800 */
[----:B------:R-:W-:Y:S02]  /*d5f0*/  @!P2 IMAD.MOV R213, RZ, RZ, -R213 ;  /* 0x000000ffffd5a224 */ /* 0x000fe400078e0ad5 */
[----:B------:R1:W-:Y:S04]  /*d600*/  STL [R1+0x5b0], R214 ;  /* 0x0005b0d601007387 */ /* 0x0003e80000100800 */
[----:B------:R1:W-:Y:S02]  /*d610*/  STL [R1+0x5ac], R213 ;  /* 0x0005acd501007387 */ /* 0x0003e40000100800 */
[----:B-1----:R-:W-:-:S02]  /*d620*/  IMAD.MOV.U32 R214, RZ, RZ, R226 ;  /* 0x000000ffffd67224 */ /* 0x002fc400078e00e2 */
[----:B------:R-:W4:Y:S01]  /*d630*/  LDL R226, [R1+0x7144] ;  /* 0x0071440001e27983 */ /* 0x000f220000100800 */
[----:B------:R-:W-:-:S03]  /*d640*/  MOV R213, R227 ;  /* 0x000000e300d57202 */ /* 0x000fc60000000f00 */
[----:B------:R-:W4:Y:S01]  /*d650*/  LDL R227, [R1+0x714c] ;  /* 0x00714c0001e37983 */ /* 0x000f220000100800 */
[C---:B------:R-:W-:Y:S02]  /*d660*/  ISETP.GT.U32.AND P0, PT, R251.reuse, R242, PT ;  /* 0x000000f2fb00720c */ /* 0x040fe40003f04070 */
[C---:B------:R-:W-:Y:S01]  /*d670*/  ISETP.GT.U32.AND P4, PT, R251.reuse, R235, PT ;  /* 0x000000ebfb00720c */ /* 0x040fe20003f84070 */
[----:B------:R-:W-:Y:S01]  /*d680*/  @!P3 IMAD.MOV R214, RZ, RZ, -R214 ;  /* 0x000000ffffd6b224 */ /* 0x000fe200078e0ad6 */
[C---:B------:R-:W-:Y:S02]  /*d690*/  ISETP.GT.U32.AND P1, PT, R251.reuse, R236, PT ;  /* 0x000000ecfb00720c */ /* 0x040fe40003f24070 */
[C---:B------:R-:W-:Y:S02]  /*d6a0*/  ISETP.GT.U32.AND P2, PT, R251.reuse, R237, PT ;  /* 0x000000edfb00720c */ /* 0x040fe40003f44070 */
[----:B------:R-:W-:-:S05]  /*d6b0*/  ISETP.GT.U32.AND P3, PT, R251, R238, PT ;  /* 0x000000eefb00720c */ /* 0x000fca0003f64070 */
[-C--:B------:R-:W-:Y:S02]  /*d6c0*/  @!P0 IADD3 R242, R242, -R251.reuse, RZ ;  /* 0x800000fbf2f28210 */ /* 0x080fe40007ffe0ff */
[C---:B------:R-:W-:Y:S02]  /*d6d0*/  ISETP.GT.U32.AND P0, PT, R251.reuse, R228, PT ;  /* 0x000000e4fb00720c */ /* 0x040fe40003f04070 */
[----:B------:R-:W-:Y:S01]  /*d6e0*/  ISETP.GT.U32.AND P5, PT, R251, R242, PT ;  /* 0x000000f2fb00720c */ /* 0x000fe20003fa4070 */
[--C-:B------:R-:W-:Y:S01]  /*d6f0*/  @!P4 IMAD.IADD R235, R235, 0x1, -R251.reuse ;  /* 0x00000001ebebc824 */ /* 0x100fe200078e0afb */
[----:B------:R-:W-:Y:S01]  /*d700*/  @!P2 IADD3 R237, R237, -R251, RZ ;  /* 0x800000fbededa210 */ /* 0x000fe20007ffe0ff */
[--C-:B------:R-:W-:Y:S01]  /*d710*/  @!P1 IMAD.IADD R236, R236, 0x1, -R251.reuse ;  /* 0x00000001ecec9824 */ /* 0x100fe200078e0afb */
[----:B------:R-:W-:Y:S01]  /*d720*/  IABS R212, R212 ;  /* 0x000000d400d47213 */ /* 0x000fe20000000000 */
[----:B------:R-:W-:Y:S01]  /*d730*/  @!P3 IMAD.IADD R238, R238, 0x1, -R251 ;  /* 0x00000001eeeeb824 */ /* 0x000fe200078e0afb */
[----:B---3--:R-:W-:-:S05]  /*d740*/  ISETP.GT.U32.AND P4, PT, R251, R217, PT ;  /* 0x000000d9fb00720c */ /* 0x008fca0003f84070 */
[----:B------:R-:W-:Y:S02]  /*d750*/  @!P0 IADD3 R228, R228, -R251, RZ ;  /* 0x800000fbe4e48210 */ /* 0x000fe40007ffe0ff */
[----:B--2---:R-:W-:Y:S01]  /*d760*/  ISETP.GE.AND P0, PT, R220, RZ, PT ;  /* 0x000000ffdc00720c */ /* 0x004fe20003f06270 */
[----:B------:R-:W-:Y:S01]  /*d770*/  @!P6 IMAD.MOV R213, RZ, RZ, -R213 ;  /* 0x000000ffffd5e224 */ /* 0x000fe200078e0ad5 */
[----:B------:R-:W-:Y:S01]  /*d780*/  ISETP.GT.U32.AND P1, PT, R251, R218, PT ;  /* 0x000000dafb00720c */ /* 0x000fe20003f24070 */
[----:B------:R1:W-:Y:S01]  /*d790*/  STL [R1+0x5a8], R214 ;  /* 0x0005a8d601007387 */ /* 0x0003e20000100800 */
[--C-:B------:R-:W-:Y:S01]  /*d7a0*/  @!P5 IMAD.IADD R242, R242, 0x1, -R251.reuse ;  /* 0x00000001f2f2d824 */ /* 0x100fe200078e0afb */
[----:B------:R-:W-:Y:S02]  /*d7b0*/  MOV R216, R228 ;  /* 0x000000e400d87202 */ /* 0x000fe40000000f00 */
[----:B------:R2:W-:Y:S01]  /*d7c0*/  STL [R1+0x5a4], R213 ;  /* 0x0005a4d501007387 */ /* 0x0005e20000100800 */
[----:B------:R-:W-:-:S03]  /*d7d0*/  @!P4 IMAD.IADD R217, R217, 0x1, -R251 ;  /* 0x00000001d9d9c824 */ /* 0x000fc600078e0afb */
[----:B------:R-:W3:Y:S01]  /*d7e0*/  LDL.LU R220, [R1+0x60] ;  /* 0x0000600001dc7983 */ /* 0x000ee20000300800 */
[----:B-1----:R-:W-:-:S03]  /*d7f0*/  IMAD.MOV.U32 R214, RZ, RZ, R212 ;  /* 0x000000ffffd67224 */ /* 0x002fc600078e00d4 */
[----:B------:R-:W-:Y:S01]  /*d800*/  @!P1 IADD3 R218, R218, -R251, RZ ;  /* 0x800000fbdada9210 */ /* 0x000fe20007ffe0ff */
[----:B------:R-:W-:-:S04]  /*d810*/  IMAD.HI.U32 R212, R252, R214, RZ ;  /* 0x000000d6fcd47227 */ /* 0x000fc800078e00ff */
[----:B------:R-:W-:Y:S02]  /*d820*/  @!P0 IMAD.MOV R216, RZ, RZ, -R216 ;  /* 0x000000ffffd88224 */ /* 0x000fe400078e0ad8 */
[----:B--2---:R-:W-:Y:S01]  /*d830*/  IMAD.MOV R213, RZ, RZ, -R212 ;  /* 0x000000ffffd57224 */ /* 0x004fe200078e0ad4 */
[----:B------:R-:W-:Y:S02]  /*d840*/  MOV R212, R235 ;  /* 0x000000eb00d47202 */ /* 0x000fe40000000f00 */
[C---:B----4-:R-:W-:Y:S02]  /*d850*/  ISETP.GT.U32.AND P2, PT, R251.reuse, R219, PT ;  /* 0x000000dbfb00720c */ /* 0x050fe40003f44070 */
[----:B------:R-:W-:Y:S02]  /*d860*/  ISETP.GT.U32.AND P3, PT, R251, R221, PT ;  /* 0x000000ddfb00720c */ /* 0x000fe40003f64070 */
[----:B------:R-:W-:-:S09]  /*d870*/  ISETP.GE.AND P5, PT, R223, RZ, PT ;  /* 0x000000ffdf00720c */ /* 0x000fd20003fa6270 */
[--C-:B------:R-:W-:Y:S01]  /*d880*/  @!P2 IMAD.IADD R219, R219, 0x1, -R251.reuse ;  /* 0x00000001dbdba824 */ /* 0x100fe200078e0afb */
[----:B------:R-:W2:Y:S01]  /*d890*/  LDL.LU R223, [R1+0x5c] ;  /* 0x00005c0001df7983 */ /* 0x000ea20000300800 */
[----:B------:R-:W-:Y:S01]  /*d8a0*/  @!P3 IMAD.IADD R221, R221, 0x1, -R251 ;  /* 0x00000001ddddb824 */ /* 0x000fe200078e0afb */
[----:B------:R-:W-:Y:S02]  /*d8b0*/  ISETP.GE.AND P4, PT, R224, RZ, PT ;  /* 0x000000ffe000720c */ /* 0x000fe40003f86270 */
[----:B------:R-:W4:Y:S01]  /*d8c0*/  LDL.LU R224, [R1+0x58] ;  /* 0x0000580001e07983 */ /* 0x000f220000300800 */
[----:B------:R-:W-:-:S03]  /*d8d0*/  ISETP.GE.AND P1, PT, R225, RZ, PT ;  /* 0x000000ffe100720c */ /* 0x000fc60003f26270 */
[----:B------:R-:W4:Y:S01]  /*d8e0*/  LDL.LU R225, [R1+0x54] ;  /* 0x0000540001e17983 */ /* 0x000f220000300800 */
[----:B------:R-:W-:Y:S02]  /*d8f0*/  @!P5 IADD3 R212, -R212, RZ, RZ ;  /* 0x000000ffd4d4d210 */ /* 0x000fe40007ffe1ff */
[----:B------:R-:W-:Y:S02]  /*d900*/  ISETP.GE.AND P2, PT, R226, RZ, PT ;  /* 0x000000ffe200720c */ /* 0x000fe40003f46270 */
[----:B------:R-:W4:Y:S01]  /*d910*/  LDL.LU R226, [R1+0x50] ;  /* 0x0000500001e27983 */ /* 0x000f220000300800 */
[----:B------:R-:W-:-:S03]  /*d920*/  ISETP.GE.AND P3, PT, R227, RZ, PT ;  /* 0x000000ffe300720c */ /* 0x000fc60003f66270 */
[----:B------:R-:W4:Y:S04]  /*d930*/  LDL.LU R227, [R1+0x4c] ;  /* 0x00004c0001e37983 */ /* 0x000f280000300800 */
[----:B------:R1:W-:Y:S04]  /*d940*/  STL [R1+0x5a0], R216 ;  /* 0x0005a0d801007387 */ /* 0x0003e80000100800 */
[----:B------:R-:W4:Y:S04]  /*d950*/  LDL R228, [R1+0x7148] ;  /* 0x0071480001e47983 */ /* 0x000f280000100800 */
[----:B------:R-:W4:Y:S01]  /*d960*/  LDL R235, [R1+0x7150] ;  /* 0x0071500001eb7983 */ /* 0x000f220000100800 */
[----:B-1----:R-:W-:-:S03]  /*d970*/  IMAD.MOV.U32 R216, RZ, RZ, R236 ;  /* 0x000000ffffd87224 */ /* 0x002fc600078e00ec */
[----:B------:R1:W-:Y:S01]  /*d980*/  STL [R1+0x59c], R212 ;  /* 0x00059cd401007387 */ /* 0x0003e20000100800 */
[----:B------:R-:W-:Y:S02]  /*d990*/  @!P4 IMAD.MOV R216, RZ, RZ, -R216 ;  /* 0x000000ffffd8c224 */ /* 0x000fe400078e0ad8 */
[----:B-1----:R-:W-:Y:S02]  /*d9a0*/  IMAD.MOV.U32 R212, RZ, RZ, R237 ;  /* 0x000000ffffd47224 */ /* 0x002fe400078e00ed */
[----:B------:R-:W4:Y:S04]  /*d9b0*/  LDL R237, [R1+0x7154] ;  /* 0x0071540001ed7983 */ /* 0x000f280000100800 */
[----:B------:R1:W-:Y:S01]  /*d9c0*/  STL [R1+0x598], R216 ;  /* 0x000598d801007387 */ /* 0x0003e20000100800 */
[----:B------:R-:W-:-:S03]  /*d9d0*/  @!P1 IMAD.MOV R212, RZ, RZ, -R212 ;  /* 0x000000ffffd49224 */ /* 0x000fc600078e0ad4 */
[----:B------:R-:W4:Y:S01]  /*d9e0*/  LDL R236, [R1+0x715c] ;  /* 0x00715c0001ec7983 */ /* 0x000f220000100800 */
[----:B-1----:R-:W-:-:S03]  /*d9f0*/  MOV R216, R238 ;  /* 0x000000ee00d87202 */ /* 0x002fc60000000f00 */
[----:B------:R-:W4:Y:S01]  /*da00*/  LDL R238, [R1+0x7158] ;  /* 0x0071580001ee7983 */ /* 0x000f220000100800 */
[----:B------:R-:W-:-:S03]  /*da10*/  @!P2 IADD3 R216, -R216, RZ, RZ ;  /* 0x000000ffd8d8a210 */ /* 0x000fc60007ffe1ff */
[----:B------:R-:W-:Y:S04]  /*da20*/  STL [R1+0x594], R212 ;  /* 0x000594d401007387 */ /* 0x000fe80000100800 */
[----:B------:R1:W-:Y:S04]  /*da30*/  STL [R1+0x590], R216 ;  /* 0x000590d801007387 */ /* 0x0003e80000100800 */
[----:B-1----:R-:W4:Y:S01]  /*da40*/  LDL R216, [R1+0x7160] ;  /* 0x0071600001d87983 */ /* 0x002f220000100800 */
[----:B------:R-:W-:-:S13]  /*da50*/  ISETP.GT.U32.AND P6, PT, R251, R215, PT ;  /* 0x000000d7fb00720c */ /* 0x000fda0003fc4070 */
[----:B------:R-:W-:Y:S02]  /*da60*/  @!P6 IADD3 R215, R215, -R251, RZ ;  /* 0x800000fbd7d7e210 */ /* 0x000fe40007ffe0ff */
[C---:B------:R-:W-:Y:S02]  /*da70*/  ISETP.GT.U32.AND P6, PT, R251.reuse, R222, PT ;  /* 0x000000defb00720c */ /* 0x040fe40003fc4070 */
[C---:B------:R-:W-:Y:S01]  /*da80*/  ISETP.GT.U32.AND P0, PT, R251.reuse, R215, PT ;  /* 0x000000d7fb00720c */ /* 0x040fe20003f04070 */
[----:B------:R-:W-:Y:S01]  /*da90*/  IMAD.MOV.U32 R212, RZ, RZ, R242 ;  /* 0x000000ffffd47224 */ /* 0x000fe200078e00f2 */
[C---:B------:R-:W-:Y:S02]  /*daa0*/  ISETP.GT.U32.AND P5, PT, R251.reuse, R217, PT ;  /* 0x000000d9fb00720c */ /* 0x040fe40003fa4070 */
[----:B------:R-:W-:Y:S01]  /*dab0*/  ISETP.GT.U32.AND P4, PT, R251, R218, PT ;  /* 0x000000dafb00720c */ /* 0x000fe20003f84070 */
[----:B------:R-:W-:-:S06]  /*dac0*/  @!P3 IMAD.MOV R212, RZ, RZ, -R212 ;  /* 0x000000ffffd4b224 */ /* 0x000fcc00078e0ad4 */
[----:B------:R-:W-:Y:S01]  /*dad0*/  @!P6 IMAD.IADD R222, R222, 0x1, -R251 ;  /* 0x00000001dedee824 */ /* 0x000fe200078e0afb */
[----:B---3--:R-:W-:-:S04]  /*dae0*/  ISETP.GT.U32.AND P3, PT, R251, R220, PT ;  /* 0x000000dcfb00720c */ /* 0x008fc80003f64070 */
[----:B------:R-:W-:Y:S01]  /*daf0*/  ISETP.GT.U32.AND P6, PT, R251, R222, PT ;  /* 0x000000defb00720c */ /* 0x000fe20003fc4070 */
[--C-:B------:R-:W-:Y:S01]  /*db00*/  @!P0 IMAD.IADD R215, R215, 0x1, -R251.reuse ;  /* 0x00000001d7d78824 */ /* 0x100fe200078e0afb */
[----:B------:R-:W-:Y:S01]  /*db10*/  ISETP.GT.U32.AND P1, PT, R251, R219, PT ;  /* 0x000000dbfb00720c */ /* 0x000fe20003f24070 */
[----:B------:R-:W-:Y:S01]  /*db20*/  @!P4 IMAD.IADD R218, R218, 0x1, -R251 ;  /* 0x00000001dadac824 */ /* 0x000fe200078e0afb */
[----:B------:R-:W-:-:S05]  /*db30*/  @!P5 IADD3 R217, R217, -R251, RZ ;  /* 0x800000fbd9d9d210 */ /* 0x000fca0007ffe0ff */
[----:B------:R-:W-:-:S04]  /*db40*/  @!P3 IMAD.IADD R220, R220, 0x1, -R251 ;  /* 0x00000001dcdcb824 */ /* 0x000fc800078e0afb */
[--C-:B------:R-:W-:Y:S02]  /*db50*/  @!P6 IMAD.IADD R222, R222, 0x1, -R251.reuse ;  /* 0x00000001dedee824 */ /* 0x100fe400078e0afb */
[----:B------:R-:W-:Y:S01]  /*db60*/  @!P1 IMAD.IADD R219, R219, 0x1, -R251 ;  /* 0x00000001dbdb9824 */ /* 0x000fe200078e0afb */
[----:B------:R1:W-:Y:S01]  /*db70*/  STL [R1+0x58c], R212 ;  /* 0x00058cd401007387 */ /* 0x0003e20000100800 */
[C---:B------:R-:W-:Y:S01]  /*db80*/  IMAD R242, R251.reuse, R213, R214 ;  /* 0x000000d5fbf27224 */ /* 0x040fe200078e02d6 */
[----:B------:R-:W-:Y:S02]  /*db90*/  MOV R213, R217 ;  /* 0x000000d900d57202 */ /* 0x000fe40000000f00 */
[----:B------:R-:W-:Y:S01]  /*dba0*/  ISETP.GT.U32.AND P2, PT, R251, R221, PT ;  /* 0x000000ddfb00720c */ /* 0x000fe20003f44070 */
[----:B-1----:R-:W-:-:S12]  /*dbb0*/  IMAD.MOV.U32 R212, RZ, RZ, R215 ;  /* 0x000000ffffd47224 */ /* 0x002fd800078e00d7 */
[----:B------:R-:W-:Y:S02]  /*dbc0*/  @!P2 IADD3 R221, R221, -R251, RZ ;  /* 0x800000fbdddda210 */ /* 0x000fe40007ffe0ff */
[C---:B--2---:R-:W-:Y:S02]  /*dbd0*/  ISETP.GT.U32.AND P0, PT, R251.reuse, R223, PT ;  /* 0x000000dffb00720c */ /* 0x044fe40003f04070 */
[----:B----4-:R-:W-:-:S11]  /*dbe0*/  ISETP.GT.U32.AND P5, PT, R251, R224, PT ;  /* 0x000000e0fb00720c */ /* 0x010fd60003fa4070 */
[----:B------:R-:W-:Y:S02]  /*dbf0*/  @!P0 IADD3 R223, R223, -R251, RZ ;  /* 0x800000fbdfdf8210 */ /* 0x000fe40007ffe0ff */
[C---:B------:R-:W-:Y:S01]  /*dc00*/  ISETP.GT.U32.AND P4, PT, R251.reuse, R225, PT ;  /* 0x000000e1fb00720c */ /* 0x040fe20003f84070 */
[----:B------:R-:W-:Y:S01]  /*dc10*/  @!P5 IMAD.IADD R224, R224, 0x1, -R251 ;  /* 0x00000001e0e0d824 */ /* 0x000fe200078e0afb */
[----:B------:R-:W-:Y:S02]  /*dc20*/  ISETP.GT.U32.AND P1, PT, R251, R226, PT ;  /* 0x000000e2fb00720c */ /* 0x000fe40003f24070 */
[----:B------:R-:W-:Y:S02]  /*dc30*/  ISETP.GE.AND P6, PT, R228, RZ, PT ;  /* 0x000000ffe400720c */ /* 0x000fe40003fc6270 */
[----:B------:R-:W-:-:S07]  /*dc40*/  ISETP.GE.AND P3, PT, R235, RZ, PT ;  /* 0x000000ffeb00720c */ /* 0x000fce0003f66270 */
[----:B------:R-:W-:Y:S02]  /*dc50*/  @!P4 IMAD.IADD R225, R225, 0x1, -R251 ;  /* 0x00000001e1e1c824 */ /* 0x000fe400078e0afb */
[----:B------:R-:W-:Y:S02]  /*dc60*/  @!P1 IADD3 R226, R226, -R251, RZ ;  /* 0x800000fbe2e29210 */ /* 0x000fe40007ffe0ff */
[----:B------:R-:W-:Y:S01]  /*dc70*/  @!P6 IMAD.MOV R212, RZ, RZ, -R212 ;  /* 0x000000ffffd4e224 */ /* 0x000fe200078e0ad4 */
[----:B------:R-:W-:Y:S02]  /*dc80*/  ISETP.GE.AND P0, PT, R237, RZ, PT ;  /* 0x000000ffed00720c */ /* 0x000fe40003f06270 */
[----:B------:R-:W2:Y:S01]  /*dc90*/  LDL.LU R237, [R1+0x48] ;  /* 0x0000480001ed7983 */ /* 0x000ea20000300800 */
[----:B------:R-:W-:-:S03]  /*dca0*/  @!P3 IADD3 R213, -R213, RZ, RZ ;  /* 0x000000ffd5d5b210 */ /* 0x000fc60007ffe1ff */
[----:B------:R-:W3:Y:S01]  /*dcb0*/  LDL.LU R228, [R1+0x44] ;  /* 0x0000440001e47983 */ /* 0x000ee20000300800 */
[----:B------:R-:W-:-:S03]  /*dcc0*/  ISETP.GE.AND P5, PT, R236, RZ, PT ;  /* 0x000000ffec00720c */ /* 0x000fc60003fa6270 */
[----:B------:R-:W4:Y:S04]  /*dcd0*/  LDL.LU R235, [R1+0x40] ;  /* 0x0000400001eb7983 */ /* 0x000f280000300800 */
[----:B------:R-:W4:Y:S01]  /*dce0*/  LDL.LU R236, [R1+0x3c] ;  /* 0x00003c0001ec7983 */ /* 0x000f220000300800 */
[----:B------:R-:W-:-:S03]  /*dcf0*/  ISETP.GE.AND P4, PT, R238, RZ, PT ;  /* 0x000000ffee00720c */ /* 0x000fc60003f86270 */
[----:B------:R-:W4:Y:S04]  /*dd00*/  LDL.LU R238, [R1+0x38] ;  /* 0x0000380001ee7983 */ /* 0x000f280000300800 */
[----:B------:R1:W-:Y:S02]  /*dd10*/  STL [R1+0x588], R212 ;  /* 0x000588d401007387 */ /* 0x0003e40000100800 */
[----:B-1----:R-:W-:Y:S01]  /*dd20*/  IMAD.MOV.U32 R212, RZ, RZ, R218 ;  /* 0x000000ffffd47224 */ /* 0x002fe200078e00da */
[----:B------:R-:W-:Y:S02]  /*dd30*/  ISETP.GE.AND P1, PT, R216, RZ, PT ;  /* 0x000000ffd800720c */ /* 0x000fe40003f26270 */
[----:B------:R-:W4:Y:S04]  /*dd40*/  LDL R216, [R1+0x7164] ;  /* 0x0071640001d87983 */ /* 0x000f280000100800 */
[----:B------:R1:W-:Y:S01]  /*dd50*/  STL [R1+0x584], R213 ;  /* 0x000584d501007387 */ /* 0x0003e20000100800 */
[----:B------:R-:W-:-:S03]  /*dd60*/  @!P0 IMAD.MOV R212, RZ, RZ, -R212 ;  /* 0x000000ffffd48224 */ /* 0x000fc600078e0ad4 */
[----:B------:R-:W4:Y:S04]  /*dd70*/  LDL R217, [R1+0x716c] ;  /* 0x00716c0001d97983 */ /* 0x000f280000100800 */
[----:B------:R-:W4:Y:S01]  /*dd80*/  LDL R218, [R1+0x7168] ;  /* 0x0071680001da7983 */ /* 0x000f220000100800 */
[----:B-1----:R-:W-:-:S03]  /*dd90*/  IMAD.MOV.U32 R213, RZ, RZ, R219 ;  /* 0x000000ffffd57224 */ /* 0x002fc600078e00db */
[----:B------:R1:W-:Y:S01]  /*dda0*/  STL [R1+0x580], R212 ;  /* 0x000580d401007387 */ /* 0x0003e20000100800 */
[----:B------:R-:W-:-:S03]  /*ddb0*/  @!P5 IMAD.MOV R213, RZ, RZ, -R213 ;  /* 0x000000ffffd5d224 */ /* 0x000fc600078e0ad5 */
[----:B------:R-:W4:Y:S01]  /*ddc0*/  LDL R219, [R1+0x7170] ;  /* 0x0071700001db7983 */ /* 0x000f220000100800 */
[----:B-1----:R-:W-:-:S03]  /*ddd0*/  MOV R212, R221 ;  /* 0x000000dd00d47202 */ /* 0x002fc60000000f00 */
[----:B------:R-:W4:Y:S04]  /*dde0*/  LDL R221, [R1+0x7174] ;  /* 0x0071740001dd7983 */ /* 0x000f280000100800 */
[----:B------:R1:W-:Y:S02]  /*ddf0*/  STL [R1+0x57c], R213 ;  /* 0x00057cd501007387 */ /* 0x0003e40000100800 */
[----:B-1----:R-:W-:Y:S02]  /*de00*/  IMAD.MOV.U32 R213, RZ, RZ, R222 ;  /* 0x000000ffffd57224 */ /* 0x002fe400078e00de */
[----:B------:R-:W4:Y:S01]  /*de10*/  LDL R222, [R1+0x717c] ;  /* 0x00717c0001de7983 */ /* 0x000f220000100800 */
[C---:B------:R-:W-:Y:S02]  /*de20*/  ISETP.GT.U32.AND P2, PT, R251.reuse, R227, PT ;  /* 0x000000e3fb00720c */ /* 0x040fe40003f44070 */
[----:B------:R-:W-:-:S02]  /*de30*/  ISETP.GT.U32.AND P3, PT, R251, R223, PT ;  /* 0x000000dffb00720c */ /* 0x000fc40003f64070 */
[C---:B------:R-:W-:Y:S01]  /*de40*/  ISETP.GT.U32.AND P0, PT, R251.reuse, R224, PT ;  /* 0x000000e0fb00720c */ /* 0x040fe20003f04070 */
[----:B------:R-:W-:Y:S01]  /*de50*/  @!P1 IMAD.MOV R213, RZ, RZ, -R213 ;  /* 0x000000ffffd59224 */ /* 0x000fe200078e0ad5 */
[----:B------:R-:W-:-:S07]  /*de60*/  ISETP.GT.U32.AND P6, PT, R251, R225, PT ;  /* 0x000000e1fb00720c */ /* 0x000fce0003fc4070 */
[----:B------:R-:W-:Y:S01]  /*de70*/  @!P2 IMAD.IADD R227, R227, 0x1, -R251 ;  /* 0x00000001e3e3a824 */ /* 0x000fe200078e0afb */
[----:B------:R-:W-:-:S04]  /*de80*/  ISETP.GT.U32.AND P2, PT, R251, R220, PT ;  /* 0x000000dcfb00720c */ /* 0x000fc80003f44070 */
[----:B------:R-:W-:Y:S01]  /*de90*/  ISETP.GT.U32.AND P5, PT, R251, R227, PT ;  /* 0x000000e3fb00720c */ /* 0x000fe20003fa4070 */
[----:B------:R-:W-:Y:S01]  /*dea0*/  @!P0 IMAD.IADD R224, R224, 0x1, -R251 ;  /* 0x00000001e0e08824 */ /* 0x000fe200078e0afb */
[----:B------:R-:W-:Y:S02]  /*deb0*/  @!P3 IADD3 R223, R223, -R251, RZ ;  /* 0x800000fbdfdfb210 */ /* 0x000fe40007ffe0ff */
[----:B------:R-:W-:-:S05]  /*dec0*/  @!P4 IADD3 R212, -R212, RZ, RZ ;  /* 0x000000ffd4d4c210 */ /* 0x000fca0007ffe1ff */
[--C-:B------:R-:W-:Y:S02]  /*ded0*/  @!P2 IMAD.IADD R220, R220, 0x1, -R251.reuse ;  /* 0x00000001dcdca824 */ /* 0x100fe400078e0afb */
[--C-:B------:R-:W-:Y:S02]  /*dee0*/  @!P6 IMAD.IADD R225, R225, 0x1, -R251.reuse ;  /* 0x00000001e1e1e824 */ /* 0x100fe400078e0afb */
[----:B------:R-:W-:Y:S01]  /*def0*/  @!P5 IMAD.IADD R227, R227, 0x1, -R251 ;  /* 0x00000001e3e3d824 */ /* 0x000fe200078e0afb */
[----:B------:R1:W-:Y:S01]  /*df00*/  STL [R1+0x578], R212 ;  /* 0x000578d401007387 */ /* 0x0003e20000100800 */
[----:B------:R-:W-:Y:S01]  /*df10*/  IMAD.MOV.U32 R214, RZ, RZ, R220 ;  /* 0x000000ffffd67224 */ /* 0x000fe200078e00dc */
[----:B------:R-:W-:Y:S02]  /*df20*/  ISETP.GT.U32.AND P4, PT, R251, R226, PT ;  /* 0x000000e2fb00720c */ /* 0x000fe40003f84070 */
[----:B-1----:R-:W-:-:S05]  /*df30*/  IADD3 R212, R249, 0x1e5, RZ ;  /* 0x000001e5f9d47810 */ /* 0x002fca0007ffe0ff */
[----:B------:R-:W-:Y:S04]  /*df40*/  STL [R1+0x784c], R212 ;  /* 0x00784cd401007387 */ /* 0x000fe80000100800 */
[----:B------:R1:W-:Y:S04]  /*df50*/  STL [R1+0x574], R213 ;  /* 0x000574d501007387 */ /* 0x0003e80000100800 */
[----:B------:R-:W4:Y:S01]  /*df60*/  LDL.LU R215, [R1+0xbc] ;  /* 0x0000bc0001d77983 */ /* 0x000f220000300800 */
[----:B-1----:R-:W-:Y:S02]  /*df70*/  MOV R213, R223 ;  /* 0x000000df00d57202 */ /* 0x002fe40000000f00 */
[----:B------:R-:W-:-:S02]  /*df80*/  @!P4 IADD3 R226, R226, -R251, RZ ;  /* 0x800000fbe2e2c210 */ /* 0x000fc40007ffe0ff */
[C---:B--2---:R-:W-:Y:S02]  /*df90*/  ISETP.GT.U32.AND P1, PT, R251.reuse, R237, PT ;  /* 0x000000edfb00720c */ /* 0x044fe40003f24070 */
[C---:B---3--:R-:W-:Y:S02]  /*dfa0*/  ISETP.GT.U32.AND P2, PT, R251.reuse, R228, PT ;  /* 0x000000e4fb00720c */ /* 0x048fe40003f44070 */
[C---:B----4-:R-:W-:Y:S02]  /*dfb0*/  ISETP.GT.U32.AND P3, PT, R251.reuse, R235, PT ;  /* 0x000000ebfb00720c */ /* 0x050fe40003f64070 */
[----:B------:R-:W-:-:S07]  /*dfc0*/  ISETP.GT.U32.AND P0, PT, R251, R236, PT ;  /* 0x000000ecfb00720c */ /* 0x000fce0003f04070 */
[--C-:B------:R-:W-:Y:S01]  /*dfd0*/  @!P1 IMAD.IADD R237, R237, 0x1, -R251.reuse ;  /* 0x00000001eded9824 */ /* 0x100fe200078e0afb */
[----:B------:R-:W-:Y:S02]  /*dfe0*/  ISETP.GT.U32.AND P6, PT, R251, R238, PT ;  /* 0x000000eefb00720c */ /* 0x000fe40003fc4070 */
[----:B------:R-:W-:Y:S01]  /*dff0*/  @!P2 IADD3 R228, R228, -R251, RZ ;  /* 0x800000fbe4e4a210 */ /* 0x000fe20007ffe0ff */
[--C-:B------:R-:W-:Y:S01]  /*e000*/  @!P3 IMAD.IADD R235, R235, 0x1, -R251.reuse ;  /* 0x00000001ebebb824 */ /* 0x100fe200078e0afb */
[----:B------:R-:W-:Y:S02]  /*e010*/  ISETP.GE.AND P5, PT, R216, RZ, PT ;  /* 0x000000ffd800720c */ /* 0x000fe40003fa6270 */
[----:B------:R-:W-:Y:S01]  /*e020*/  ISETP.GE.AND P1, PT, R217, RZ, PT ;  /* 0x000000ffd900720c */ /* 0x000fe20003f26270 */
[----:B------:R-:W-:Y:S01]  /*e030*/  @!P0 IMAD.IADD R236, R236, 0x1, -R251 ;  /* 0x00000001ecec8824 */ /* 0x000fe200078e0afb */
[----:B------:R-:W2:Y:S01]  /*e040*/  LDL.LU R217, [R1+0xb8] ;  /* 0x0000b80001d97983 */ /* 0x000ea20000300800 */
[----:B------:R-:W-:-:S08]  /*e050*/  ISETP.GE.AND P2, PT, R218, RZ, PT ;  /* 0x000000ffda00720c */ /* 0x000fd00003f46270 */
[----:B------:R-:W-:Y:S01]  /*e060*/  @!P5 IMAD.MOV R214, RZ, RZ, -R214 ;  /* 0x000000ffffd6d224 */ /* 0x000fe200078e0ad6 */
[----:B------:R-:W-:Y:S02]  /*e070*/  @!P6 IADD3 R238, R238, -R251, RZ ;  /* 0x800000fbeeeee210 */ /* 0x000fe40007ffe0ff */
[----:B------:R-:W-:Y:S02]  /*e080*/  ISETP.GE.AND P3, PT, R219, RZ, PT ;  /* 0x000000ffdb00720c */ /* 0x000fe40003f66270 */
[----:B------:R-:W-:Y:S02]  /*e090*/  @!P1 IADD3 R213, -R213, RZ, RZ ;  /* 0x000000ffd5d59210 */ /* 0x000fe40007ffe1ff */
[----:B------:R-:W-:Y:S02]  /*e0a0*/  ISETP.GE.AND P0, PT, R221, RZ, PT ;  /* 0x000000ffdd00720c */ /* 0x000fe40003f06270 */
[----:B------:R-:W3:Y:S04]  /*e0b0*/  LDL R221, [R1+0x7178] ;  /* 0x0071780001dd7983 */ /* 0x000ee80000100800 */
[----:B------:R-:W4:Y:S04]  /*e0c0*/  LDL.LU R218, [R1+0xb4] ;  /* 0x0000b40001da7983 */ /* 0x000f280000300800 */
[----:B------:R-:W4:Y:S04]  /*e0d0*/  LDL.LU R219, [R1+0xb0] ;  /* 0x0000b00001db7983 */ /* 0x000f280000300800 */
[----:B------:R-:W4:Y:S01]  /*e0e0*/  LDL.LU R220, [R1+0xac] ;  /* 0x0000ac0001dc7983 */ /* 0x000f220000300800 */
[----:B------:R-:W-:-:S03]  /*e0f0*/  ISETP.GE.AND P6, PT, R222, RZ, PT ;  /* 0x000000ffde00720c */ /* 0x000fc60003fc6270 */
[----:B------:R-:W4:Y:S04]  /*e100*/  LDL.LU R222, [R1+0xa8] ;  /* 0x0000a80001de7983 */ /* 0x000f280000300800 */
[----:B------:R1:W-:Y:S04]  /*e110*/  STL [R1+0x570], R214 ;  /* 0x000570d601007387 */ /* 0x0003e80000100800 */
[----:B------:R-:W4:Y:S04]  /*e120*/  LDL R223, [R1+0x7180] ;  /* 0x0071800001df7983 */ /* 0x000f280000100800 */
[----:B------:R1:W-:Y:S02]  /*e130*/  STL [R1+0x56c], R213 ;  /* 0x00056cd501007387 */ /* 0x0003e40000100800 */
[----:B-1----:R-:W-:-:S02]  /*e140*/  IMAD.MOV.U32 R214, RZ, RZ, R224 ;  /* 0x000000ffffd67224 */ /* 0x002fc400078e00e0 */
[----:B------:R-:W4:Y:S02]  /*e150*/  LDL R224, [R1+0x7184] ;  /* 0x0071840001e07983 */ /* 0x000f240000100800 */
[----:B------:R-:W-:Y:S02]  /*e160*/  @!P2 IMAD.MOV R214, RZ, RZ, -R214 ;  /* 0x000000ffffd6a224 */ /* 0x000fe400078e0ad6 */
[----:B------:R-:W-:Y:S02]  /*e170*/  IMAD.MOV.U32 R213, RZ, RZ, R225 ;  /* 0x000000ffffd57224 */ /* 0x000fe400078e00e1 */
[----:B------:R-:W4:Y:S02]  /*e180*/  LDL R225, [R1+0x718c] ;  /* 0x00718c0001e17983 */ /* 0x000f240000100800 */
[----:B------:R-:W-:Y:S02]  /*e190*/  @!P3 IMAD.MOV R213, RZ, RZ, -R213 ;  /* 0x000000ffffd5b224 */ /* 0x000fe400078e0ad5 */
[----:B------:R1:W-:Y:S04]  /*e1a0*/  STL [R1+0x568], R214 ;  /* 0x000568d601007387 */ /* 0x0003e80000100800 */
[----:B------:R1:W-:Y:S02]  /*e1b0*/  STL [R1+0x564], R213 ;  /* 0x000564d501007387 */ /* 0x0003e40000100800 */
[----:B-1----:R-:W-:-:S02]  /*e1c0*/  MOV R214, R226 ;  /* 0x000000e200d67202 */ /* 0x002fc40000000f00 */
[----:B------:R-:W4:Y:S01]  /*e1d0*/  LDL R226, [R1+0x7188] ;  /* 0x0071880001e27983 */ /* 0x000f220000100800 */
[----:B------:R-:W-:-:S03]  /*e1e0*/  IMAD.MOV.U32 R213, RZ, RZ, R227 ;  /* 0x000000ffffd57224 */ /* 0x000fc600078e00e3 */
[----:B------:R-:W4:Y:S01]  /*e1f0*/  LDL R227, [R1+0x7190] ;  /* 0x0071900001e37983 */ /* 0x000f220000100800 */
[C---:B------:R-:W-:Y:S02]  /*e200*/  ISETP.GT.U32.AND P4, PT, R251.reuse, R241, PT ;  /* 0x000000f1fb00720c */ /* 0x040fe40003f84070 */
[C---:B------:R-:W-:Y:S02]  /*e210*/  ISETP.GT.U32.AND P1, PT, R251.reuse, R228, PT ;  /* 0x000000e4fb00720c */ /* 0x040fe40003f24070 */
[C---:B------:R-:W-:Y:S02]  /*e220*/  ISETP.GT.U32.AND P2, PT, R251.reuse, R235, PT ;  /* 0x000000ebfb00720c */ /* 0x040fe40003f44070 */
[----:B------:R-:W-:-:S07]  /*e230*/  ISETP.GT.U32.AND P3, PT, R251, R236, PT ;  /* 0x000000ecfb00720c */ /* 0x000fce0003f64070 */
[--C-:B------:R-:W-:Y:S01]  /*e240*/  @!P4 IMAD.IADD R241, R241, 0x1, -R251.reuse ;  /* 0x00000001f1f1c824 */ /* 0x100fe200078e0afb */
[C---:B------:R-:W-:Y:S02]  /*e250*/  ISETP.GT.U32.AND P4, PT, R251.reuse, R237, PT ;  /* 0x000000edfb00720c */ /* 0x040fe40003f84070 */
[----:B------:R-:W-:Y:S02]  /*e260*/  @!P0 IADD3 R214, -R214, RZ, RZ ;  /* 0x000000ffd6d68210 */ /* 0x000fe40007ffe1ff */
[C---:B------:R-:W-:Y:S02]  /*e270*/  ISETP.GT.U32.AND P0, PT, R251.reuse, R238, PT ;  /* 0x000000eefb00720c */ /* 0x040fe40003f04070 */
[----:B------:R-:W-:Y:S02]  /*e280*/  ISETP.GT.U32.AND P5, PT, R251, R241, PT ;  /* 0x000000f1fb00720c */ /* 0x000fe40003fa4070 */
[----:B------:R-:W-:Y:S01]  /*e290*/  @!P1 IADD3 R228, R228, -R251, RZ ;  /* 0x800000fbe4e49210 */ /* 0x000fe20007ffe0ff */
[----:B------:R-:W-:-:S02]  /*e2a0*/  @!P2 IMAD.IADD R235, R235, 0x1, -R251 ;  /* 0x00000001ebeba824 */ /* 0x000fc400078e0afb */
[--C-:B------:R-:W-:Y:S02]  /*e2b0*/  @!P3 IMAD.IADD R236, R236, 0x1, -R251.reuse ;  /* 0x00000001ececb824 */ /* 0x100fe400078e0afb */
[----:B------:R-:W-:Y:S01]  /*e2c0*/  @!P4 IMAD.IADD R237, R237, 0x1, -R251 ;  /* 0x00000001ededc824 */ /* 0x000fe200078e0afb */
[----:B------:R-:W-:Y:S01]  /*e2d0*/  IABS R212, R212 ;  /* 0x000000d400d47213 */ /* 0x000fe20000000000 */
[----:B------:R-:W-:Y:S01]  /*e2e0*/  @!P6 IMAD.MOV R213, RZ, RZ, -R213 ;  /* 0x000000ffffd5e224 */ /* 0x000fe200078e0ad5 */
[----:B------:R1:W-:Y:S01]  /*e2f0*/  STL [R1+0x560], R214 ;  /* 0x000560d601007387 */ /* 0x0003e20000100800 */
[----:B------:R-:W-:Y:S01]  /*e300*/  @!P0 IADD3 R238, R238, -R251, RZ ;  /* 0x800000fbeeee8210 */ /* 0x000fe20007ffe0ff */
[----:B------:R-:W-:Y:S02]  /*e310*/  IMAD.MOV.U32 R216, RZ, RZ, R237 ;  /* 0x000000ffffd87224 */ /* 0x000fe400078e00ed */
[----:B------:R-:W-:Y:S01]  /*e320*/  @!P5 IMAD.IADD R241, R241, 0x1, -R251 ;  /* 0x00000001f1f1d824 */ /* 0x000fe200078e0afb */
[----:B------:R1:W-:Y:S02]  /*e330*/  STL [R1+0x55c], R213 ;  /* 0x00055cd501007387 */ /* 0x0003e40000100800 */
[----:B-1----:R-:W-:-:S05]  /*e340*/  MOV R214, R212 ;  /* 0x000000d400d67202 */ /* 0x002fca0000000f00 */
[----:B------:R-:W-:-:S05]  /*e350*/  IMAD.HI.U32 R212, R252, R214, RZ ;  /* 0x000000d6fcd47227 */ /* 0x000fca00078e00ff */
[----:B------:R-:W-:Y:S01]  /*e360*/  IADD3 R213, -R212, RZ, RZ ;  /* 0x000000ffd4d57210 */ /* 0x000fe20007ffe1ff */
[----:B------:R-:W-:Y:S01]  /*e370*/  IMAD.MOV.U32 R212, RZ, RZ, R228 ;  /* 0x000000ffffd47224 */ /* 0x000fe200078e00e4 */
[----:B--2---:R-:W-:Y:S02]  /*e380*/  ISETP.GT.U32.AND P1, PT, R251, R217, PT ;  /* 0x000000d9fb00720c */ /* 0x004fe40003f24070 */
[----:B---3--:R-:W-:Y:S02]  /*e390*/  ISETP.GE.AND P4, PT, R221, RZ, PT ;  /* 0x000000ffdd00720c */ /* 0x008fe40003f86270 */
[C---:B----4-:R-:W-:Y:S02]  /*e3a0*/  ISETP.GT.U32.AND P2, PT, R251.reuse, R218, PT ;  /* 0x000000dafb00720c */ /* 0x050fe40003f44070 */
[----:B------:R-:W-:-:S07]  /*e3b0*/  ISETP.GT.U32.AND P3, PT, R251, R219, PT ;  /* 0x000000dbfb00720c */ /* 0x000fce0003f64070 */
[--C-:B------:R-:W-:Y:S01]  /*e3c0*/  @!P1 IMAD.IADD R217, R217, 0x1, -R251.reuse ;  /* 0x00000001d9d99824 */ /* 0x100fe200078e0afb */
[----:B------:R-:W2:Y:S01]  /*e3d0*/  LDL.LU R221, [R1+0xa4] ;  /* 0x0000a40001dd7983 */ /* 0x000ea20000300800 */
[----:B------:R-:W-:Y:S02]  /*e3e0*/  ISETP.GT.U32.AND P0, PT, R251, R220, PT ;  /* 0x000000dcfb00720c */ /* 0x000fe40003f04070 */
[----:B------:R-:W-:Y:S01]  /*e3f0*/  @!P4 IADD3 R216, -R216, RZ, RZ ;  /* 0x000000ffd8d8c210 */ /* 0x000fe20007ffe1ff */
[----:B------:R-:W-:Y:S01]  /*e400*/  @!P2 IMAD.IADD R218, R218, 0x1, -R251 ;  /* 0x00000001dadaa824 */ /* 0x000fe200078e0afb */
[----:B------:R-:W-:Y:S02]  /*e410*/  ISETP.GE.AND P5, PT, R223, RZ, PT ;  /* 0x000000ffdf00720c */ /* 0x000fe40003fa6270 */
[----:B------:R-:W3:Y:S01]  /*e420*/  LDL.LU R223, [R1+0xa0] ;  /* 0x0000a00001df7983 */ /* 0x000ee20000300800 */
[----:B------:R-:W-:Y:S02]  /*e430*/  @!P3 IADD3 R219, R219, -R251, RZ ;  /* 0x800000fbdbdbb210 */ /* 0x000fe40007ffe0ff */
[----:B------:R-:W-:-:S02]  /*e440*/  ISETP.GE.AND P1, PT, R224, RZ, PT ;  /* 0x000000ffe000720c */ /* 0x000fc40003f26270 */
[----:B------:R-:W4:Y:S02]  /*e450*/  LDL.LU R224, [R1+0x9c] ;  /* 0x00009c0001e07983 */ /* 0x000f240000300800 */
[----:B------:R-:W-:Y:S01]  /*e460*/  @!P0 IMAD.IADD R220, R220, 0x1, -R251 ;  /* 0x00000001dcdc8824 */ /* 0x000fe200078e0afb */
[----:B------:R-:W-:Y:S02]  /*e470*/  ISETP.GE.AND P2, PT, R225, RZ, PT ;  /* 0x000000ffe100720c */ /* 0x000fe40003f46270 */
[----:B------:R-:W4:Y:S01]  /*e480*/  LDL.LU R225, [R1+0x98] ;  /* 0x0000980001e17983 */ /* 0x000f220000300800 */
[----:B------:R-:W-:Y:S01]  /*e490*/  @!P5 IMAD.MOV R212, RZ, RZ, -R212 ;  /* 0x000000ffffd4d224 */ /* 0x000fe200078e0ad4 */
[----:B------:R-:W-:Y:S02]  /*e4a0*/  ISETP.GE.AND P3, PT, R226, RZ, PT ;  /* 0x000000ffe200720c */ /* 0x000fe40003f66270 */
[----:B------:R-:W4:Y:S04]  /*e4b0*/  LDL.LU R226, [R1+0x94] ;  /* 0x0000940001e27983 */ /* 0x000f280000300800 */
[----:B------:R-:W4:Y:S01]  /*e4c0*/  LDL.LU R237, [R1+0x90] ;  /* 0x0000900001ed7983 */ /* 0x000f220000300800 */
[----:B------:R-:W-:-:S03]  /*e4d0*/  ISETP.GE.AND P0, PT, R227, RZ, PT ;  /* 0x000000ffe300720c */ /* 0x000fc60003f06270 */
[----:B------:R1:W-:Y:S04]  /*e4e0*/  STL [R1+0x558], R216 ;  /* 0x000558d801007387 */ /* 0x0003e80000100800 */
[----:B------:R-:W4:Y:S04]  /*e4f0*/  LDL R227, [R1+0x7194] ;  /* 0x0071940001e37983 */ /* 0x000f280000100800 */
[----:B------:R-:W4:Y:S01]  /*e500*/  LDL R228, [R1+0x719c] ;  /* 0x00719c0001e47983 */ /* 0x000f220000100800 */
[----:B-1----:R-:W-:-:S04]  /*e510*/  IMAD.MOV.U32 R216, RZ, RZ, R235 ;  /* 0x000000ffffd87224 */ /* 0x002fc800078e00eb */
[----:B------:R-:W-:Y:S01]  /*e520*/  @!P1 IMAD.MOV R216, RZ, RZ, -R216 ;  /* 0x000000ffffd89224 */ /* 0x000fe200078e0ad8 */
        /* <DEDUP_REMOVED lines=9> */
[----:B------:R-:W-:Y:S04]  /*e5c0*/  STL [R1+0x54c], R212 ;  /* 0x00054cd401007387 */ /* 0x000fe80000100800 */
[----:B------:R1:W-:Y:S04]  /*e5d0*/  STL [R1+0x548], R216 ;  /* 0x000548d801007387 */ /* 0x0003e80000100800 */
[----:B-1----:R-:W4:Y:S01]  /*e5e0*/  LDL R216, [R1+0x71ac] ;  /* 0x0071ac0001d87983 */ /* 0x002f220000100800 */
[----:B------:R-:W-:-:S13]  /*e5f0*/  ISETP.GT.U32.AND P6, PT, R251, R215, PT ;  /* 0x000000d7fb00720c */ /* 0x000fda0003fc4070 */
[----:B------:R-:W-:Y:S01]  /*e600*/  @!P6 IMAD.IADD R215, R215, 0x1, -R251 ;  /* 0x00000001d7d7e824 */ /* 0x000fe200078e0afb */
[----:B------:R-:W-:-:S04]  /*e610*/  ISETP.GT.U32.AND P6, PT, R251, R222, PT ;  /* 0x000000defb00720c */ /* 0x000fc80003fc4070 */
[C---:B------:R-:W-:Y:S01]  /*e620*/  ISETP.GT.U32.AND P4, PT, R251.reuse, R215, PT ;  /* 0x000000d7fb00720c */ /* 0x040fe20003f84070 */
[----:B------:R-:W-:Y:S01]  /*e630*/  IMAD.MOV.U32 R212, RZ, RZ, R241 ;  /* 0x000000ffffd47224 */ /* 0x000fe200078e00f1 */
[----:B------:R-:W-:-:S07]  /*e640*/  ISETP.GT.U32.AND P5, PT, R251, R217, PT ;  /* 0x000000d9fb00720c */ /* 0x000fce0003fa4070 */
[--C-:B------:R-:W-:Y:S01]  /*e650*/  @!P6 IMAD.IADD R222, R222, 0x1, -R251.reuse ;  /* 0x00000001dedee824 */ /* 0x100fe200078e0afb */
[----:B------:R-:W-:Y:S02]  /*e660*/  @!P0 IADD3 R212, -R212, RZ, RZ ;  /* 0x000000ffd4d48210 */ /* 0x000fe40007ffe1ff */
[C---:B------:R-:W-:Y:S02]  /*e670*/  ISETP.GT.U32.AND P1, PT, R251.reuse, R218, PT ;  /* 0x000000dafb00720c */ /* 0x040fe40003f24070 */
[----:B------:R-:W-:Y:S01]  /*e680*/  ISETP.GT.U32.AND P6, PT, R251, R222, PT ;  /* 0x000000defb00720c */ /* 0x000fe20003fc4070 */
[--C-:B------:R-:W-:Y:S01]  /*e690*/  @!P4 IMAD.IADD R215, R215, 0x1, -R251.reuse ;  /* 0x00000001d7d7c824 */ /* 0x100fe200078e0afb */
[----:B------:R-:W-:Y:S01]  /*e6a0*/  ISETP.GT.U32.AND P2, PT, R251, R219, PT ;  /* 0x000000dbfb00720c */ /* 0x000fe20003f44070 */
[----:B------:R-:W-:Y:S01]  /*e6b0*/  @!P5 IMAD.IADD R217, R217, 0x1, -R251 ;  /* 0x00000001d9d9d824 */ /* 0x000fe200078e0afb */
[----:B------:R1:W-:Y:S07]  /*e6c0*/  STL [R1+0x544], R212 ;  /* 0x000544d401007387 */ /* 0x0003ee0000100800 */
[----:B------:R-:W-:-:S02]  /*e6d0*/  @!P1 IADD3 R218, R218, -R251, RZ ;  /* 0x800000fbdada9210 */ /* 0x000fc40007ffe0ff */
[----:B------:R-:W-:Y:S02]  /*e6e0*/  @!P6 IADD3 R222, R222, -R251, RZ ;  /* 0x800000fbdedee210 */ /* 0x000fe40007ffe0ff */
[----:B------:R-:W-:Y:S01]  /*e6f0*/  @!P2 IMAD.IADD R219, R219, 0x1, -R251 ;  /* 0x00000001dbdba824 */ /* 0x000fe200078e0afb */
[----:B-1----:R-:W-:Y:S01]  /*e700*/  MOV R212, R215 ;  /* 0x000000d700d47202 */ /* 0x002fe20000000f00 */
[C---:B------:R-:W-:Y:S01]  /*e710*/  IMAD R241, R251.reuse, R213, R214 ;  /* 0x000000d5fbf17224 */ /* 0x040fe200078e02d6 */
[----:B------:R-:W-:Y:S01]  /*e720*/  ISETP.GT.U32.AND P3, PT, R251, R220, PT ;  /* 0x000000dcfb00720c */ /* 0x000fe20003f64070 */
[----:B------:R-:W-:-:S12]  /*e730*/  IMAD.MOV.U32 R213, RZ, RZ, R217 ;  /* 0x000000ffffd57224 */ /* 0x000fd800078e00d9 */
[----:B------:R-:W-:Y:S01]  /*e740*/  @!P3 IMAD.IADD R220, R220, 0x1, -R251 ;  /* 0x00000001dcdcb824 */ /* 0x000fe200078e0afb */
[C---:B--2---:R-:W-:Y:S02]  /*e750*/  ISETP.GT.U32.AND P0, PT, R251.reuse, R221, PT ;  /* 0x000000ddfb00720c */ /* 0x044fe40003f04070 */
[----:B---3--:R-:W-:-:S11]  /*e760*/  ISETP.GT.U32.AND P4, PT, R251, R223, PT ;  /* 0x000000dffb00720c */ /* 0x008fd60003f84070 */
[--C-:B------:R-:W-:Y:S01]  /*e770*/  @!P0 IMAD.IADD R221, R221, 0x1, -R251.reuse ;  /* 0x00000001dddd8824 */ /* 0x100fe200078e0afb */
[----:B----4-:R-:W-:Y:S01]  /*e780*/  ISETP.GT.U32.AND P5, PT, R251, R224, PT ;  /* 0x000000e0fb00720c */ /* 0x010fe20003fa4070 */
[----:B------:R-:W-:Y:S01]  /*e790*/  @!P4 IMAD.IADD R223, R223, 0x1, -R251 ;  /* 0x00000001dfdfc824 */ /* 0x000fe200078e0afb */
[----:B------:R-:W-:-:S11]  /*e7a0*/  ISETP.GT.U32.AND P1, PT, R251, R225, PT ;  /* 0x000000e1fb00720c */ /* 0x000fd60003f24070 */
[----:B------:R-:W-:Y:S02]  /*e7b0*/  @!P5 IADD3 R224, R224, -R251, RZ ;  /* 0x800000fbe0e0d210 */ /* 0x000fe40007ffe0ff */
[----:B------:R-:W-:Y:S02]  /*e7c0*/  ISETP.GT.U32.AND P2, PT, R251, R226, PT ;  /* 0x000000e2fb00720c */ /* 0x000fe40003f44070 */
[----:B------:R-:W-:Y:S02]  /*e7d0*/  ISETP.GE.AND P6, PT, R227, RZ, PT ;  /* 0x000000ffe300720c */ /* 0x000fe40003fc6270 */
[----:B------:R-:W-:Y:S01]  /*e7e0*/  ISETP.GE.AND P0, PT, R228, RZ, PT ;  /* 0x000000ffe400720c */ /* 0x000fe20003f06270 */
[----:B------:R-:W-:Y:S01]  /*e7f0*/  @!P1 IMAD.IADD R225, R225, 0x1, -R251 ;  /* 0x00000001e1e19824 */ /* 0x000fe200078e0afb */
[----:B------:R-:W-:Y:S02]  /*e800*/  ISETP.GE.AND P4, PT, R235, RZ, PT ;  /* 0x000000ffeb00720c */ /* 0x000fe40003f86270 */
[----:B------:R-:W2:Y:S07]  /*e810*/  LDL.LU R235, [R1+0x8c] ;  /* 0x00008c0001eb7983 */ /* 0x000eae0000300800 */
[----:B------:R-:W-:-:S02]  /*e820*/  @!P6 IADD3 R212, -R212, RZ, RZ ;  /* 0x000000ffd4d4e210 */ /* 0x000fc40007ffe1ff */
[----:B------:R-:W-:Y:S01]  /*e830*/  @!P0 IMAD.MOV R213, RZ, RZ, -R213 ;  /* 0x000000ffffd58224 */ /* 0x000fe200078e0ad5 */
[----:B------:R-:W3:Y:S01]  /*e840*/  LDL.LU R227, [R1+0x88] ;  /* 0x0000880001e37983 */ /* 0x000ee20000300800 */
[----:B------:R-:W-:Y:S01]  /*e850*/  @!P2 IMAD.IADD R226, R226, 0x1, -R251 ;  /* 0x00000001e2e2a824 */ /* 0x000fe200078e0afb */
[----:B------:R-:W-:Y:S02]  /*e860*/  ISETP.GE.AND P1, PT, R236, RZ, PT ;  /* 0x000000ffec00720c */ /* 0x000fe40003f26270 */
[----:B------:R-:W4:Y:S01]  /*e870*/  LDL.LU R228, [R1+0x84] ;  /* 0x0000840001e47983 */ /* 0x000f220000300800 */
[----:B------:R-:W-:-:S03]  /*e880*/  ISETP.GE.AND P5, PT, R238, RZ, PT ;  /* 0x000000ffee00720c */ /* 0x000fc60003fa6270 */
[----:B------:R-:W4:Y:S04]  /*e890*/  LDL.LU R238, [R1+0x80] ;  /* 0x0000800001ee7983 */ /* 0x000f280000300800 */
[----:B------:R-:W4:Y:S04]  /*e8a0*/  LDL.LU R236, [R1+0x7c] ;  /* 0x00007c0001ec7983 */ /* 0x000f280000300800 */
[----:B------:R1:W-:Y:S01]  /*e8b0*/  STL [R1+0x540], R212 ;  /* 0x000540d401007387 */ /* 0x0003e20000100800 */
[----:B------:R-:W-:-:S03]  /*e8c0*/  ISETP.GE.AND P2, PT, R216, RZ, PT ;  /* 0x000000ffd800720c */ /* 0x000fc60003f46270 */
[----:B------:R-:W4:Y:S01]  /*e8d0*/  LDL R216, [R1+0x71a8] ;  /* 0x0071a80001d87983 */ /* 0x000f220000100800 */
[----:B-1----:R-:W-:-:S03]  /*e8e0*/  IMAD.MOV.U32 R212, RZ, RZ, R218 ;  /* 0x000000ffffd47224 */ /* 0x002fc600078e00da */
[----:B------:R1:W-:Y:S01]  /*e8f0*/  STL [R1+0x53c], R213 ;  /* 0x00053cd501007387 */ /* 0x0003e20000100800 */
[----:B------:R-:W-:-:S03]  /*e900*/  @!P4 IMAD.MOV R212, RZ, RZ, -R212 ;  /* 0x000000ffffd4c224 */ /* 0x000fc600078e0ad4 */
[----:B------:R-:W4:Y:S04]  /*e910*/  LDL R217, [R1+0x71b0] ;  /* 0x0071b00001d97983 */ /* 0x000f280000100800 */
[----:B------:R-:W4:Y:S01]  /*e920*/  LDL R218, [R1+0x71b4] ;  /* 0x0071b40001da7983 */ /* 0x000f220000100800 */
[----:B-1----:R-:W-:-:S03]  /*e930*/  MOV R213, R219 ;  /* 0x000000db00d57202 */ /* 0x002fc60000000f00 */
[----:B------:R1:W-:Y:S01]  /*e940*/  STL [R1+0x538], R212 ;  /* 0x000538d401007387 */ /* 0x0003e20000100800 */
[----:B------:R-:W-:-:S03]  /*e950*/  @!P5 IADD3 R213, -R213, RZ, RZ ;  /* 0x000000ffd5d5d210 */ /* 0x000fc60007ffe1ff */
[----:B------:R-:W4:Y:S01]  /*e960*/  LDL R219, [R1+0x71bc] ;  /* 0x0071bc0001db7983 */ /* 0x000f220000100800 */
[----:B-1----:R-:W-:-:S03]  /*e970*/  IMAD.MOV.U32 R212, RZ, RZ, R220 ;  /* 0x000000ffffd47224 */ /* 0x002fc600078e00dc */
[----:B------:R-:W4:Y:S04]  /*e980*/  LDL R220, [R1+0x71b8] ;  /* 0x0071b80001dc7983 */ /* 0x000f280000100800 */
[----:B------:R1:W-:Y:S02]  /*e990*/  STL [R1+0x534], R213 ;  /* 0x000534d501007387 */ /* 0x0003e40000100800 */
[----:B-1----:R-:W-:Y:S02]  /*e9a0*/  IMAD.MOV.U32 R213, RZ, RZ, R222 ;  /* 0x000000ffffd57224 */ /* 0x002fe400078e00de */
[----:B------:R-:W4:Y:S01]  /*e9b0*/  LDL R222, [R1+0x71c0] ;  /* 0x0071c00001de7983 */ /* 0x000f220000100800 */
[C---:B------:R-:W-:Y:S02]  /*e9c0*/  ISETP.GT.U32.AND P3, PT, R251.reuse, R237, PT ;  /* 0x000000edfb00720c */ /* 0x040fe40003f64070 */
[----:B------:R-:W-:-:S02]  /*e9d0*/  ISETP.GT.U32.AND P0, PT, R251, R223, PT ;  /* 0x000000dffb00720c */ /* 0x000fc40003f04070 */
[C---:B------:R-:W-:Y:S02]  /*e9e0*/  ISETP.GT.U32.AND P4, PT, R251.reuse, R224, PT ;  /* 0x000000e0fb00720c */ /* 0x040fe40003f84070 */
[----:B------:R-:W-:-:S07]  /*e9f0*/  ISETP.GT.U32.AND P6, PT, R251, R225, PT ;  /* 0x000000e1fb00720c */ /* 0x000fce0003fc4070 */
[--C-:B------:R-:W-:Y:S01]  /*ea00*/  @!P3 IMAD.IADD R237, R237, 0x1, -R251.reuse ;  /* 0x00000001ededb824 */ /* 0x100fe200078e0afb */
[----:B------:R-:W-:Y:S02]  /*ea10*/  ISETP.GT.U32.AND P3, PT, R251, R221, PT ;  /* 0x000000ddfb00720c */ /* 0x000fe40003f64070 */
[----:B------:R-:W-:Y:S02]  /*ea20*/  @!P2 IADD3 R213, -R213, RZ, RZ ;  /* 0x000000ffd5d5a210 */ /* 0x000fe40007ffe1ff */
[----:B------:R-:W-:Y:S01]  /*ea30*/  ISETP.GT.U32.AND P5, PT, R251, R237, PT ;  /* 0x000000edfb00720c */ /* 0x000fe20003fa4070 */
[--C-:B------:R-:W-:Y:S01]  /*ea40*/  @!P0 IMAD.IADD R223, R223, 0x1, -R251.reuse ;  /* 0x00000001dfdf8824 */ /* 0x100fe200078e0afb */
[----:B------:R-:W-:Y:S01]  /*ea50*/  @!P4 IADD3 R224, R224, -R251, RZ ;  /* 0x800000fbe0e0c210 */ /* 0x000fe20007ffe0ff */
[----:B------:R-:W-:Y:S02]  /*ea60*/  @!P1 IMAD.MOV R212, RZ, RZ, -R212 ;  /* 0x000000ffffd49224 */ /* 0x000fe400078e0ad4 */
[----:B------:R-:W-:-:S04]  /*ea70*/  @!P6 IMAD.IADD R225, R225, 0x1, -R251 ;  /* 0x00000001e1e1e824 */ /* 0x000fc800078e0afb */
[----:B------:R-:W-:-:S04]  /*ea80*/  @!P3 IMAD.IADD R221, R221, 0x1, -R251 ;  /* 0x00000001ddddb824 */ /* 0x000fc800078e0afb */
[----:B------:R-:W-:Y:S01]  /*ea90*/  @!P5 IADD3 R237, R237, -R251, RZ ;  /* 0x800000fbededd210 */ /* 0x000fe20007ffe0ff */
[----:B------:R1:W-:Y:S01]  /*eaa0*/  STL [R1+0x530], R212 ;  /* 0x000530d401007387 */ /* 0x0003e20000100800 */
[----:B------:R-:W-:Y:S02]  /*eab0*/  MOV R214, R221 ;  /* 0x000000dd00d67202 */ /* 0x000fe40000000f00 */
[----:B-1----:R-:W-:-:S05]  /*eac0*/  IADD3 R212, R249, 0x1f3, RZ ;  /* 0x000001f3f9d47810 */ /* 0x002fca0007ffe0ff */
[----:B------:R-:W-:Y:S04]  /*ead0*/  STL [R1+0x7834], R212 ;  /* 0x007834d401007387 */ /* 0x000fe80000100800 */
[----:B------:R1:W-:Y:S04]  /*eae0*/  STL [R1+0x52c], R213 ;  /* 0x00052cd501007387 */ /* 0x0003e80000100800 */
[----:B------:R-:W4:Y:S01]  /*eaf0*/  LDL.LU R215, [R1+0x100] ;  /* 0x0001000001d77983 */ /* 0x000f220000300800 */
[----:B------:R-:W-:Y:S01]  /*eb00*/  ISETP.GT.U32.AND P1, PT, R251, R226, PT ;  /* 0x000000e2fb00720c */ /* 0x000fe20003f24070 */
[----:B-1----:R-:W-:-:S12]  /*eb10*/  IMAD.MOV.U32 R213, RZ, RZ, R223 ;  /* 0x000000ffffd57224 */ /* 0x002fd800078e00df */
[----:B------:R-:W-:Y:S01]  /*eb20*/  @!P1 IMAD.IADD R226, R226, 0x1, -R251 ;  /* 0x00000001e2e29824 */ /* 0x000fe200078e0afb */
[C---:B--2---:R-:W-:Y:S02]  /*eb30*/  ISETP.GT.U32.AND P2, PT, R251.reuse, R235, PT ;  /* 0x000000ebfb00720c */ /* 0x044fe40003f44070 */
[C---:B---3--:R-:W-:Y:S02]  /*eb40*/  ISETP.GT.U32.AND P3, PT, R251.reuse, R227, PT ;  /* 0x000000e3fb00720c */ /* 0x048fe40003f64070 */
[----:B----4-:R-:W-:-:S09]  /*eb50*/  ISETP.GT.U32.AND P0, PT, R251, R228, PT ;  /* 0x000000e4fb00720c */ /* 0x010fd20003f04070 */
[--C-:B------:R-:W-:Y:S01]  /*eb60*/  @!P2 IMAD.IADD R235, R235, 0x1, -R251.reuse ;  /* 0x00000001ebeba824 */ /* 0x100fe200078e0afb */
[C---:B------:R-:W-:Y:S02]  /*eb70*/  ISETP.GT.U32.AND P4, PT, R251.reuse, R238, PT ;  /* 0x000000eefb00720c */ /* 0x040fe40003f84070 */
[----:B------:R-:W-:Y:S01]  /*eb80*/  ISETP.GT.U32.AND P6, PT, R251, R236, PT ;  /* 0x000000ecfb00720c */ /* 0x000fe20003fc4070 */
[----:B------:R-:W-:Y:S01]  /*eb90*/  @!P3 IMAD.IADD R227, R227, 0x1, -R251 ;  /* 0x00000001e3e3b824 */ /* 0x000fe200078e0afb */
[----:B------:R-:W-:Y:S02]  /*eba0*/  @!P0 IADD3 R228, R228, -R251, RZ ;  /* 0x800000fbe4e48210 */ /* 0x000fe40007ffe0ff */
[----:B------:R-:W-:Y:S02]  /*ebb0*/  ISETP.GE.AND P5, PT, R216, RZ, PT ;  /* 0x000000ffd800720c */ /* 0x000fe40003fa6270 */
[----:B------:R-:W-:-:S05]  /*ebc0*/  ISETP.GE.AND P2, PT, R217, RZ, PT ;  /* 0x000000ffd900720c */ /* 0x000fca0003f46270 */
[--C-:B------:R-:W-:Y:S01]  /*ebd0*/  @!P4 IMAD.IADD R238, R238, 0x1, -R251.reuse ;  /* 0x00000001eeeec824 */ /* 0x100fe200078e0afb */
[----:B------:R-:W2:Y:S01]  /*ebe0*/  LDL.LU R217, [R1+0xfc] ;  /* 0x0000fc0001d97983 */ /* 0x000ea20000300800 */
[----:B------:R-:W-:Y:S01]  /*ebf0*/  ISETP.GE.AND P3, PT, R218, RZ, PT ;  /* 0x000000ffda00720c */ /* 0x000fe20003f66270 */
[----:B------:R-:W-:-:S03]  /*ec00*/  @!P6 IMAD.IADD R236, R236, 0x1, -R251 ;  /* 0x00000001ecece824 */ /* 0x000fc600078e0afb */
[----:B------:R-:W-:Y:S02]  /*ec10*/  @!P5 IADD3 R214, -R214, RZ, RZ ;  /* 0x000000ffd6d6d210 */ /* 0x000fe40007ffe1ff */
[----:B------:R-:W-:Y:S01]  /*ec20*/  ISETP.GE.AND P0, PT, R219, RZ, PT ;  /* 0x000000ffdb00720c */ /* 0x000fe20003f06270 */
[----:B------:R-:W-:Y:S01]  /*ec30*/  @!P2 IMAD.MOV R213, RZ, RZ, -R213 ;  /* 0x000000ffffd5a224 */ /* 0x000fe200078e0ad5 */
[----:B------:R-:W-:Y:S02]  /*ec40*/  ISETP.GE.AND P4, PT, R220, RZ, PT ;  /* 0x000000ffdc00720c */ /* 0x000fe40003f86270 */
[----:B------:R-:W3:Y:S04]  /*ec50*/  LDL R220, [R1+0x71c4] ;  /* 0x0071c40001dc7983 */ /* 0x000ee80000100800 */
[----:B------:R-:W4:Y:S04]  /*ec60*/  LDL.LU R218, [R1+0xf8] ;  /* 0x0000f80001da7983 */ /* 0x000f280000300800 */
[----:B------:R-:W4:Y:S01]  /*ec70*/  LDL.LU R219, [R1+0xf4] ;  /* 0x0000f40001db7983 */ /* 0x000f220000300800 */
[----:B------:R-:W-:-:S03]  /*ec80*/  ISETP.GE.AND P6, PT, R222, RZ, PT ;  /* 0x000000ffde00720c */ /* 0x000fc60003fc6270 */
[----:B------:R-:W4:Y:S04]  /*ec90*/  LDL.LU R222, [R1+0xf0] ;  /* 0x0000f00001de7983 */ /* 0x000f280000300800 */
[----:B------:R-:W4:Y:S04]  /*eca0*/  LDL.LU R221, [R1+0xec] ;  /* 0x0000ec0001dd7983 */ /* 0x000f280000300800 */
[----:B------:R1:W-:Y:S04]  /*ecb0*/  STL [R1+0x528], R214 ;  /* 0x000528d601007387 */ /* 0x0003e80000100800 */
[----:B------:R-:W4:Y:S04]  /*ecc0*/  LDL R223, [R1+0x71cc] ;  /* 0x0071cc0001df7983 */ /* 0x000f280000100800 */
[----:B------:R1:W-:Y:S02]  /*ecd0*/  STL [R1+0x524], R213 ;  /* 0x000524d501007387 */ /* 0x0003e40000100800 */
[----:B-1----:R-:W-:-:S02]  /*ece0*/  IMAD.MOV.U32 R214, RZ, RZ, R224 ;  /* 0x000000ffffd67224 */ /* 0x002fc400078e00e0 */
[----:B------:R-:W4:Y:S02]  /*ecf0*/  LDL R224, [R1+0x71c8] ;  /* 0x0071c80001e07983 */ /* 0x000f240000100800 */
[----:B------:R-:W-:Y:S01]  /*ed00*/  @!P3 IMAD.MOV R214, RZ, RZ, -R214 ;  /* 0x000000ffffd6b224 */ /* 0x000fe200078e0ad6 */
[----:B------:R-:W-:Y:S02]  /*ed10*/  MOV R213, R225 ;  /* 0x000000e100d57202 */ /* 0x000fe40000000f00 */
[----:B------:R-:W4:Y:S02]  /*ed20*/  LDL R225, [R1+0x71d0] ;  /* 0x0071d00001e17983 */ /* 0x000f240000100800 */
[----:B------:R-:W-:Y:S02]  /*ed30*/  @!P0 IADD3 R213, -R213, RZ, RZ ;  /* 0x000000ffd5d58210 */ /* 0x000fe40007ffe1ff */
[----:B------:R1:W-:Y:S04]  /*ed40*/  STL [R1+0x520], R214 ;  /* 0x000520d601007387 */ /* 0x0003e80000100800 */
[----:B------:R1:W-:Y:S02]  /*ed50*/  STL [R1+0x51c], R213 ;  /* 0x00051cd501007387 */ /* 0x0003e40000100800 */
[----:B-1----:R-:W-:-:S02]  /*ed60*/  IMAD.MOV.U32 R214, RZ, RZ, R226 ;  /* 0x000000ffffd67224 */ /* 0x002fc400078e00e2 */
[----:B------:R-:W4:Y:S01]  /*ed70*/  LDL R226, [R1+0x71dc] ;  /* 0x0071dc0001e27983 */ /* 0x000f220000100800 */
[----:B------:R-:W-:-:S03]  /*ed80*/  IMAD.MOV.U32 R213, RZ, RZ, R237 ;  /* 0x000000ffffd57224 */ /* 0x000fc600078e00ed */
[----:B------:R-:W4:Y:S01]  /*ed90*/  LDL R237, [R1+0x71d4] ;  /* 0x0071d40001ed7983 */ /* 0x000f220000100800 */
[C---:B------:R-:W-:Y:S02]  /*eda0*/  ISETP.GT.U32.AND P1, PT, R251.reuse, R240, PT ;  /* 0x000000f0fb00720c */ /* 0x040fe40003f24070 */
[C---:B------:R-:W-:Y:S01]  /*edb0*/  ISETP.GT.U32.AND P2, PT, R251.reuse, R227, PT ;  /* 0x000000e3fb00720c */ /* 0x040fe20003f44070 */
[----:B------:R-:W-:Y:S01]  /*edc0*/  @!P4 IMAD.MOV R214, RZ, RZ, -R214 ;  /* 0x000000ffffd6c224 */ /* 0x000fe200078e0ad6 */
[C---:B------:R-:W-:Y:S02]  /*edd0*/  ISETP.GT.U32.AND P0, PT, R251.reuse, R238, PT ;  /* 0x000000eefb00720c */ /* 0x040fe40003f04070 */
[----:B------:R-:W-:-:S07]  /*ede0*/  ISETP.GT.U32.AND P4, PT, R251, R236, PT ;  /* 0x000000ecfb00720c */ /* 0x000fce0003f84070 */
[--C-:B------:R-:W-:Y:S01]  /*edf0*/  @!P1 IMAD.IADD R240, R240, 0x1, -R251.reuse ;  /* 0x00000001f0f09824 */ /* 0x100fe200078e0afb */
[C---:B------:R-:W-:Y:S02]  /*ee00*/  ISETP.GT.U32.AND P1, PT, R251.reuse, R235, PT ;  /* 0x000000ebfb00720c */ /* 0x040fe40003f24070 */
[C---:B------:R-:W-:Y:S02]  /*ee10*/  ISETP.GT.U32.AND P3, PT, R251.reuse, R228, PT ;  /* 0x000000e4fb00720c */ /* 0x040fe40003f64070 */
[----:B------:R-:W-:Y:S01]  /*ee20*/  ISETP.GT.U32.AND P5, PT, R251, R240, PT ;  /* 0x000000f0fb00720c */ /* 0x000fe20003fa4070 */
[--C-:B------:R-:W-:Y:S02]  /*ee30*/  @!P2 IMAD.IADD R227, R227, 0x1, -R251.reuse ;  /* 0x00000001e3e3a824 */ /* 0x100fe400078e0afb */
[--C-:B------:R-:W-:Y:S02]  /*ee40*/  @!P0 IMAD.IADD R238, R238, 0x1, -R251.reuse ;  /* 0x00000001eeee8824 */ /* 0x100fe400078e0afb */
[----:B------:R-:W-:Y:S01]  /*ee50*/  @!P4 IMAD.IADD R236, R236, 0x1, -R251 ;  /* 0x00000001ececc824 */ /* 0x000fe200078e0afb */
[----:B------:R-:W-:-:S03]  /*ee60*/  IABS R212, R212 ;  /* 0x000000d400d47213 */ /* 0x000fc60000000000 */
[----:B------:R-:W-:Y:S01]  /*ee70*/  @!P1 IMAD.IADD R235, R235, 0x1, -R251 ;  /* 0x00000001ebeb9824 */ /* 0x000fe200078e0afb */
[----:B------:R-:W-:Y:S02]  /*ee80*/  @!P6 IADD3 R213, -R213, RZ, RZ ;  /* 0x000000ffd5d5e210 */ /* 0x000fe40007ffe1ff */
[-C--:B------:R-:W-:Y:S01]  /*ee90*/  @!P3 IADD3 R228, R228, -R251.reuse, RZ ;  /* 0x800000fbe4e4b210 */ /* 0x080fe20007ffe0ff */
[----:B------:R1:W-:Y:S01]  /*eea0*/  STL [R1+0x518], R214 ;  /* 0x000518d601007387 */ /* 0x0003e20000100800 */
[----:B------:R-:W-:Y:S01]  /*eeb0*/  @!P5 IADD3 R240, R240, -R251, RZ ;  /* 0x800000fbf0f0d210 */ /* 0x000fe20007ffe0ff */
[----:B------:R-:W-:Y:S02]  /*eec0*/  IMAD.MOV.U32 R216, RZ, RZ, R235 ;  /* 0x000000ffffd87224 */ /* 0x000fe400078e00eb */
[----:B------:R1:W-:Y:S02]  /*eed0*/  STL [R1+0x514], R213 ;  /* 0x000514d501007387 */ /* 0x0003e40000100800 */
[----:B-1----:R-:W-:-:S04]  /*eee0*/  IMAD.MOV.U32 R214, RZ, RZ, R212 ;  /* 0x000000ffffd67224 */ /* 0x002fc800078e00d4 */
[----:B------:R-:W-:-:S04]  /*eef0*/  IMAD.HI.U32 R212, R252, R214, RZ ;  /* 0x000000d6fcd47227 */ /* 0x000fc800078e00ff */
[----:B------:R-:W-:Y:S02]  /*ef00*/  IMAD.MOV R213, RZ, RZ, -R212 ;  /* 0x000000ffffd57224 */ /* 0x000fe400078e0ad4 */
[----:B------:R-:W-:Y:S01]  /*ef10*/  IMAD.MOV.U32 R212, RZ, RZ, R227 ;  /* 0x000000ffffd47224 */ /* 0x000fe200078e00e3 */
[C---:B--2---:R-:W-:Y:S02]  /*ef20*/  ISETP.GT.U32.AND P2, PT, R251.reuse, R217, PT ;  /* 0x000000d9fb00720c */ /* 0x044fe40003f44070 */
[----:B---3--:R-:W-:Y:S02]  /*ef30*/  ISETP.GE.AND P1, PT, R220, RZ, PT ;  /* 0x000000ffdc00720c */ /* 0x008fe40003f26270 */
[C---:B----4-:R-:W-:Y:S01]  /*ef40*/  ISETP.GT.U32.AND P0, PT, R251.reuse, R219, PT ;  /* 0x000000dbfb00720c */ /* 0x050fe20003f04070 */
[----:B------:R-:W2:Y:S01]  /*ef50*/  LDL.LU R220, [R1+0xe8] ;  /* 0x0000e80001dc7983 */ /* 0x000ea20000300800 */
[C---:B------:R-:W-:Y:S02]  /*ef60*/  ISETP.GT.U32.AND P3, PT, R251.reuse, R218, PT ;  /* 0x000000dafb00720c */ /* 0x040fe40003f64070 */
[----:B------:R-:W-:-:S05]  /*ef70*/  ISETP.GT.U32.AND P4, PT, R251, R222, PT ;  /* 0x000000defb00720c */ /* 0x000fca0003f84070 */
[-C--:B------:R-:W-:Y:S02]  /*ef80*/  @!P2 IADD3 R217, R217, -R251.reuse, RZ ;  /* 0x800000fbd9d9a210 */ /* 0x080fe40007ffe0ff */
[----:B------:R-:W-:Y:S02]  /*ef90*/  @!P1 IMAD.MOV R216, RZ, RZ, -R216 ;  /* 0x000000ffffd89224 */ /* 0x000fe400078e0ad8 */
[--C-:B------:R-:W-:Y:S01]  /*efa0*/  @!P0 IMAD.IADD R219, R219, 0x1, -R251.reuse ;  /* 0x00000001dbdb8824 */ /* 0x100fe200078e0afb */
[----:B------:R-:W-:Y:S02]  /*efb0*/  ISETP.GE.AND P5, PT, R223, RZ, PT ;  /* 0x000000ffdf00720c */ /* 0x000fe40003fa6270 */
[----:B------:R-:W3:Y:S01]  /*efc0*/  LDL.LU R223, [R1+0xe4] ;  /* 0x0000e40001df7983 */ /* 0x000ee20000300800 */
[----:B------:R-:W-:Y:S02]  /*efd0*/  @!P4 IADD3 R222, R222, -R251, RZ ;  /* 0x800000fbdedec210 */ /* 0x000fe40007ffe0ff */
[----:B------:R-:W-:Y:S01]  /*efe0*/  ISETP.GE.AND P2, PT, R224, RZ, PT ;  /* 0x000000ffe000720c */ /* 0x000fe20003f46270 */
[----:B------:R-:W-:-:S07]  /*eff0*/  @!P3 IMAD.IADD R218, R218, 0x1, -R251 ;  /* 0x00000001dadab824 */ /* 0x000fce00078e0afb */
[----:B------:R-:W-:Y:S01]  /*f000*/  @!P5 IMAD.MOV R212, RZ, RZ, -R212 ;  /* 0x000000ffffd4d224 */ /* 0x000fe200078e0ad4 */
[----:B------:R-:W-:Y:S02]  /*f010*/  ISETP.GE.AND P3, PT, R225, RZ, PT ;  /* 0x000000ffe100720c */ /* 0x000fe40003f66270 */
[----:B------:R-:W-:Y:S02]  /*f020*/  ISETP.GE.AND P4, PT, R226, RZ, PT ;  /* 0x000000ffe200720c */ /* 0x000fe40003f86270 */
[----:B------:R-:W-:Y:S02]  /*f030*/  ISETP.GE.AND P0, PT, R237, RZ, PT ;  /* 0x000000ffed00720c */ /* 0x000fe40003f06270 */
[----:B------:R-:W4:Y:S04]  /*f040*/  LDL.LU R237, [R1+0xe0] ;  /* 0x0000e00001ed7983 */ /* 0x000f280000300800 */
[----:B------:R-:W4:Y:S04]  /*f050*/  LDL.LU R224, [R1+0xdc] ;  /* 0x0000dc0001e07983 */ /* 0x000f280000300800 */
[----:B------:R-:W4:Y:S04]  /*f060*/  LDL.LU R226, [R1+0xd8] ;  /* 0x0000d80001e27983 */ /* 0x000f280000300800 */
[----:B------:R-:W4:Y:S04]  /*f070*/  LDL.LU R235, [R1+0xd4] ;  /* 0x0000d40001eb7983 */ /* 0x000f280000300800 */
[----:B------:R1:W-:Y:S04]  /*f080*/  STL [R1+0x510], R216 ;  /* 0x000510d801007387 */ /* 0x0003e80000100800 */
[----:B------:R-:W4:Y:S04]  /*f090*/  LDL R225, [R1+0x71d8] ;  /* 0x0071d80001e17983 */ /* 0x000f280000100800 */
[----:B------:R-:W4:Y:S01]  /*f0a0*/  LDL R227, [R1+0x71e0] ;  /* 0x0071e00001e37983 */ /* 0x000f220000100800 */
[----:B-1----:R-:W-:-:S03]  /*f0b0*/  MOV R216, R228 ;  /* 0x000000e400d87202 */ /* 0x002fc60000000f00 */
[----:B------:R1:W-:Y:S01]  /*f0c0*/  STL [R1+0x50c], R212 ;  /* 0x00050cd401007387 */ /* 0x0003e20000100800 */
[----:B------:R-:W-:Y:S01]  /*f0d0*/  @!P2 IADD3 R216, -R216, RZ, RZ ;  /* 0x000000ffd8d8a210 */ /* 0x000fe20007ffe1ff */
[----:B-1----:R-:W-:Y:S02]  /*f0e0*/  IMAD.MOV.U32 R212, RZ, RZ, R238 ;  /* 0x000000ffffd47224 */ /* 0x002fe400078e00ee */
[----:B------:R-:W4:Y:S04]  /*f0f0*/  LDL R238, [R1+0x71e4] ;  /* 0x0071e40001ee7983 */ /* 0x000f280000100800 */
[----:B------:R1:W-:Y:S01]  /*f100*/  STL [R1+0x508], R216 ;  /* 0x000508d801007387 */ /* 0x0003e20000100800 */
[----:B------:R-:W-:-:S03]  /*f110*/  @!P3 IMAD.MOV R212, RZ, RZ, -R212 ;  /* 0x000000ffffd4b224 */ /* 0x000fc600078e0ad4 */
[----:B------:R-:W4:Y:S01]  /*f120*/  LDL R228, [R1+0x71e8] ;  /* 0x0071e80001e47983 */ /* 0x000f220000100800 */
[----:B-1----:R-:W-:-:S03]  /*f130*/  IMAD.MOV.U32 R216, RZ, RZ, R236 ;  /* 0x000000ffffd87224 */ /* 0x002fc600078e00ec */
[----:B------:R-:W4:Y:S01]  /*f140*/  LDL R236, [R1+0x71ec] ;  /* 0x0071ec0001ec7983 */ /* 0x000f220000100800 */
[----:B------:R-:W-:-:S03]  /*f150*/  @!P0 IMAD.MOV R216, RZ, RZ, -R216 ;  /* 0x000000ffffd88224 */ /* 0x000fc600078e0ad8 */
[----:B------:R-:W-:Y:S04]  /*f160*/  STL [R1+0x504], R212 ;  /* 0x000504d401007387 */ /* 0x000fe80000100800 */
[----:B------:R1:W-:Y:S04]  /*f170*/  STL [R1+0x500], R216 ;  /* 0x000500d801007387 */ /* 0x0003e80000100800 */
[----:B-1----:R-:W4:Y:S01]  /*f180*/  LDL R216, [R1+0x71f0] ;  /* 0x0071f00001d87983 */ /* 0x002f220000100800 */
[----:B------:R-:W-:-:S13]  /*f190*/  ISETP.GT.U32.AND P6, PT, R251, R215, PT ;  /* 0x000000d7fb00720c */ /* 0x000fda0003fc4070 */
[----:B------:R-:W-:Y:S01]  /*f1a0*/  @!P6 IMAD.IADD R215, R215, 0x1, -R251 ;  /* 0x00000001d7d7e824 */ /* 0x000fe200078e0afb */
[----:B------:R-:W-:-:S04]  /*f1b0*/  ISETP.GT.U32.AND P6, PT, R251, R221, PT ;  /* 0x000000ddfb00720c */ /* 0x000fc80003fc4070 */
[C---:B------:R-:W-:Y:S02]  /*f1c0*/  ISETP.GT.U32.AND P1, PT, R251.reuse, R215, PT ;  /* 0x000000d7fb00720c */ /* 0x040fe40003f24070 */
[----:B------:R-:W-:Y:S02]  /*f1d0*/  MOV R212, R240 ;  /* 0x000000f000d47202 */ /* 0x000fe40000000f00 */
[----:B------:R-:W-:-:S05]  /*f1e0*/  ISETP.GT.U32.AND P5, PT, R251, R217, PT ;  /* 0x000000d9fb00720c */ /* 0x000fca0003fa4070 */
[----:B------:R-:W-:Y:S01]  /*f1f0*/  @!P6 IADD3 R221, R221, -R251, RZ ;  /* 0x800000fbdddde210 */ /* 0x000fe20007ffe0ff */
[----:B------:R-:W-:Y:S01]  /*f200*/  @!P4 IMAD.MOV R212, RZ, RZ, -R212 ;  /* 0x000000ffffd4c224 */ /* 0x000fe200078e0ad4 */
[C---:B------:R-:W-:Y:S02]  /*f210*/  ISETP.GT.U32.AND P2, PT, R251.reuse, R218, PT ;  /* 0x000000dafb00720c */ /* 0x040fe40003f44070 */
[C---:B------:R-:W-:Y:S02]  /*f220*/  ISETP.GT.U32.AND P6, PT, R251.reuse, R221, PT ;  /* 0x000000ddfb00720c */ /* 0x040fe40003fc4070 */
[----:B------:R-:W-:Y:S02]  /*f230*/  ISETP.GT.U32.AND P3, PT, R251, R219, PT ;  /* 0x000000dbfb00720c */ /* 0x000fe40003f64070 */
[----:B------:R-:W-:Y:S01]  /*f240*/  @!P1 IADD3 R215, R215, -R251, RZ ;  /* 0x800000fbd7d79210 */ /* 0x000fe20007ffe0ff */
[----:B------:R-:W-:-:S06]  /*f250*/  @!P5 IMAD.IADD R217, R217, 0x1, -R251 ;  /* 0x00000001d9d9d824 */ /* 0x000fcc00078e0afb */
[--C-:B------:R-:W-:Y:S02]  /*f260*/  @!P2 IMAD.IADD R218, R218, 0x1, -R251.reuse ;  /* 0x00000001dadaa824 */ /* 0x100fe400078e0afb */
[----:B------:R-:W-:Y:S02]  /*f270*/  @!P6 IMAD.IADD R221, R221, 0x1, -R251 ;  /* 0x00000001dddde824 */ /* 0x000fe400078e0afb */
[----:B------:R-:W-:Y:S01]  /*f280*/  @!P3 IADD3 R219, R219, -R251, RZ ;  /* 0x800000fbdbdbb210 */ /* 0x000fe20007ffe0ff */
[----:B------:R1:W-:Y:S01]  /*f290*/  STL [R1+0x4fc], R212 ;  /* 0x0004fcd401007387 */ /* 0x0003e20000100800 */
[C---:B------:R-:W-:Y:S01]  /*f2a0*/  IMAD R240, R251.reuse, R213, R214 ;  /* 0x000000d5fbf07224 */ /* 0x040fe200078e02d6 */
[----:B------:R-:W-:Y:S01]  /*f2b0*/  ISETP.GT.U32.AND P0, PT, R251, R222, PT ;  /* 0x000000defb00720c */ /* 0x000fe20003f04070 */
[----:B------:R-:W-:Y:S02]  /*f2c0*/  IMAD.MOV.U32 R213, RZ, RZ, R217 ;  /* 0x000000ffffd57224 */ /* 0x000fe400078e00d9 */
[----:B-1----:R-:W-:-:S10]  /*f2d0*/  IMAD.MOV.U32 R212, RZ, RZ, R215 ;  /* 0x000000ffffd47224 */ /* 0x002fd400078e00d7 */
[----:B------:R-:W-:Y:S01]  /*f2e0*/  @!P0 IMAD.IADD R222, R222, 0x1, -R251 ;  /* 0x00000001dede8824 */ /* 0x000fe200078e0afb */
[C---:B--2---:R-:W-:Y:S02]  /*f2f0*/  ISETP.GT.U32.AND P4, PT, R251.reuse, R220, PT ;  /* 0x000000dcfb00720c */ /* 0x044fe40003f84070 */
[----:B---3--:R-:W-:-:S11]  /*f300*/  ISETP.GT.U32.AND P1, PT, R251, R223, PT ;  /* 0x000000dffb00720c */ /* 0x008fd60003f24070 */
[----:B------:R-:W-:Y:S02]  /*f310*/  @!P4 IADD3 R220, R220, -R251, RZ ;  /* 0x800000fbdcdcc210 */ /* 0x000fe40007ffe0ff */
[----:B------:R-:W-:Y:S01]  /*f320*/  @!P1 IMAD.IADD R223, R223, 0x1, -R251 ;  /* 0x00000001dfdf9824 */ /* 0x000fe200078e0afb */
[C---:B----4-:R-:W-:Y:S02]  /*f330*/  ISETP.GT.U32.AND P5, PT, R251.reuse, R237, PT ;  /* 0x000000edfb00720c */ /* 0x050fe40003fa4070 */
[C---:B------:R-:W-:Y:S02]  /*f340*/  ISETP.GT.U32.AND P2, PT, R251.reuse, R224, PT ;  /* 0x000000e0fb00720c */ /* 0x040fe40003f44070 */
[----:B------:R-:W-:Y:S02]  /*f350*/  ISETP.GT.U32.AND P3, PT, R251, R226, PT ;  /* 0x000000e2fb00720c */ /* 0x000fe40003f64070 */
[----:B------:R-:W-:Y:S02]  /*f360*/  ISETP.GE.AND P6, PT, R225, RZ, PT ;  /* 0x000000ffe100720c */ /* 0x000fe40003fc6270 */
[----:B------:R-:W-:-:S05]  /*f370*/  ISETP.GE.AND P4, PT, R227, RZ, PT ;  /* 0x000000ffe300720c */ /* 0x000fca0003f86270 */
[--C-:B------:R-:W-:Y:S02]  /*f380*/  @!P5 IMAD.IADD R237, R237, 0x1, -R251.reuse ;  /* 0x00000001ededd824 */ /* 0x100fe400078e0afb */
[----:B------:R-:W-:Y:S02]  /*f390*/  @!P2 IADD3 R224, R224, -R251, RZ ;  /* 0x800000fbe0e0a210 */ /* 0x000fe40007ffe0ff */
[----:B------:R-:W-:Y:S02]  /*f3a0*/  @!P3 IMAD.IADD R226, R226, 0x1, -R251 ;  /* 0x00000001e2e2b824 */ /* 0x000fe400078e0afb */
[----:B------:R-:W-:Y:S01]  /*f3b0*/  @!P6 IMAD.MOV R212, RZ, RZ, -R212 ;  /* 0x000000ffffd4e224 */ /* 0x000fe200078e0ad4 */
[----:B------:R-:W-:Y:S02]  /*f3c0*/  ISETP.GE.AND P1, PT, R238, RZ, PT ;  /* 0x000000ffee00720c */ /* 0x000fe40003f26270 */
[----:B------:R-:W2:Y:S01]  /*f3d0*/  LDL.LU R238, [R1+0xd0] ;  /* 0x0000d00001ee7983 */ /* 0x000ea20000300800 */
[----:B------:R-:W-:-:S03]  /*f3e0*/  @!P4 IMAD.MOV R213, RZ, RZ, -R213 ;  /* 0x000000ffffd5c224 */ /* 0x000fc600078e0ad5 */
[----:B------:R-:W3:Y:S01]  /*f3f0*/  LDL.LU R225, [R1+0xcc] ;  /* 0x0000cc0001e17983 */ /* 0x000ee20000300800 */
[----:B------:R-:W-:Y:S02]  /*f400*/  ISETP.GE.AND P2, PT, R228, RZ, PT ;  /* 0x000000ffe400720c */ /* 0x000fe40003f46270 */
[----:B------:R-:W-:Y:S02]  /*f410*/  ISETP.GE.AND P5, PT, R236, RZ, PT ;  /* 0x000000ffec00720c */ /* 0x000fe40003fa6270 */
[----:B------:R-:W4:Y:S04]  /*f420*/  LDL.LU R236, [R1+0xc8] ;  /* 0x0000c80001ec7983 */ /* 0x000f280000300800 */
[----:B------:R-:W4:Y:S04]  /*f430*/  LDL.LU R227, [R1+0xc4] ;  /* 0x0000c40001e37983 */ /* 0x000f280000300800 */
[----:B------:R-:W4:Y:S04]  /*f440*/  LDL.LU R228, [R1+0xc0] ;  /* 0x0000c00001e47983 */ /* 0x000f280000300800 */
[----:B------:R1:W-:Y:S01]  /*f450*/  STL [R1+0x4f8], R212 ;  /* 0x0004f8d401007387 */ /* 0x0003e20000100800 */
[----:B------:R-:W-:-:S03]  /*f460*/  ISETP.GE.AND P3, PT, R216, RZ, PT ;  /* 0x000000ffd800720c */ /* 0x000fc60003f66270 */
[----:B------:R-:W4:Y:S01]  /*f470*/  LDL R216, [R1+0x71f4] ;  /* 0x0071f40001d87983 */ /* 0x000f220000100800 */
[----:B-1----:R-:W-:-:S03]  /*f480*/  MOV R212, R218 ;  /* 0x000000da00d47202 */ /* 0x002fc60000000f00 */
[----:B------:R1:W-:Y:S04]  /*f490*/  STL [R1+0x4f4], R213 ;  /* 0x0004f4d501007387 */ /* 0x0003e80000100800 */
[----:B------:R-:W4:Y:S01]  /*f4a0*/  LDL R217, [R1+0x71fc] ;  /* 0x0071fc0001d97983 */ /* 0x000f220000100800 */
[----:B------:R-:W-:-:S03]  /*f4b0*/  @!P1 IADD3 R212, -R212, RZ, RZ ;  /* 0x000000ffd4d49210 */ /* 0x000fc60007ffe1ff */
[----:B------:R-:W4:Y:S01]  /*f4c0*/  LDL R218, [R1+0x71f8] ;  /* 0x0071f80001da7983 */ /* 0x000f220000100800 */
[----:B-1----:R-:W-:-:S03]  /*f4d0*/  IMAD.MOV.U32 R213, RZ, RZ, R219 ;  /* 0x000000ffffd57224 */ /* 0x002fc600078e00db */
[----:B------:R1:W-:Y:S01]  /*f4e0*/  STL [R1+0x4f0], R212 ;  /* 0x0004f0d401007387 */ /* 0x0003e20000100800 */
[----:B------:R-:W-:-:S03]  /*f4f0*/  @!P5 IMAD.MOV R213, RZ, RZ, -R213 ;  /* 0x000000ffffd5d224 */ /* 0x000fc600078e0ad5 */
[----:B------:R-:W4:Y:S01]  /*f500*/  LDL R219, [R1+0x7200] ;  /* 0x0072000001db7983 */ /* 0x000f220000100800 */
[----:B-1----:R-:W-:-:S03]  /*f510*/  IMAD.MOV.U32 R212, RZ, RZ, R222 ;  /* 0x000000ffffd47224 */ /* 0x002fc600078e00de */
[----:B------:R-:W4:Y:S04]  /*f520*/  LDL R222, [R1+0x7204] ;  /* 0x0072040001de7983 */ /* 0x000f280000100800 */
[----:B------:R1:W-:Y:S02]  /*f530*/  STL [R1+0x4ec], R213 ;  /* 0x0004ecd501007387 */ /* 0x0003e40000100800 */
[----:B-1----:R-:W-:Y:S02]  /*f540*/  MOV R213, R221 ;  /* 0x000000dd00d57202 */ /* 0x002fe40000000f00 */
[----:B------:R-:W4:Y:S01]  /*f550*/  LDL R221, [R1+0x720c] ;  /* 0x00720c0001dd7983 */ /* 0x000f220000100800 */
[C---:B------:R-:W-:Y:S02]  /*f560*/  ISETP.GT.U32.AND P0, PT, R251.reuse, R235, PT ;  /* 0x000000ebfb00720c */ /* 0x040fe40003f04070 */
[----:B------:R-:W-:-:S02]  /*f570*/  ISETP.GT.U32.AND P1, PT, R251, R237, PT ;  /* 0x000000edfb00720c */ /* 0x000fc40003f24070 */
[C---:B------:R-:W-:Y:S01]  /*f580*/  ISETP.GT.U32.AND P4, PT, R251.reuse, R223, PT ;  /* 0x000000dffb00720c */ /* 0x040fe20003f84070 */
[----:B------:R-:W-:Y:S01]  /*f590*/  @!P3 IMAD.MOV R213, RZ, RZ, -R213 ;  /* 0x000000ffffd5b224 */ /* 0x000fe200078e0ad5 */
[----:B------:R-:W-:-:S07]  /*f5a0*/  ISETP.GT.U32.AND P6, PT, R251, R224, PT ;  /* 0x000000e0fb00720c */ /* 0x000fce0003fc4070 */
[----:B------:R-:W-:Y:S02]  /*f5b0*/  @!P0 IADD3 R235, R235, -R251, RZ ;  /* 0x800000fbebeb8210 */ /* 0x000fe40007ffe0ff */
[C---:B------:R-:W-:Y:S02]  /*f5c0*/  ISETP.GT.U32.AND P0, PT, R251.reuse, R220, PT ;  /* 0x000000dcfb00720c */ /* 0x040fe40003f04070 */
[----:B------:R-:W-:Y:S01]  /*f5d0*/  ISETP.GT.U32.AND P5, PT, R251, R235, PT ;  /* 0x000000ebfb00720c */ /* 0x000fe20003fa4070 */
[--C-:B------:R-:W-:Y:S02]  /*f5e0*/  @!P1 IMAD.IADD R237, R237, 0x1, -R251.reuse ;  /* 0x00000001eded9824 */ /* 0x100fe400078e0afb */
[----:B------:R-:W-:Y:S02]  /*f5f0*/  @!P2 IMAD.MOV R212, RZ, RZ, -R212 ;  /* 0x000000ffffd4a224 */ /* 0x000fe400078e0ad4 */
[----:B------:R-:W-:Y:S01]  /*f600*/  @!P4 IMAD.IADD R223, R223, 0x1, -R251 ;  /* 0x00000001dfdfc824 */ /* 0x000fe200078e0afb */
[----:B------:R-:W-:-:S05]  /*f610*/  @!P6 IADD3 R224, R224, -R251, RZ ;  /* 0x800000fbe0e0e210 */ /* 0x000fca0007ffe0ff */
[----:B------:R-:W-:Y:S02]  /*f620*/  @!P0 IADD3 R220, R220, -R251, RZ ;  /* 0x800000fbdcdc8210 */ /* 0x000fe40007ffe0ff */
[----:B------:R-:W-:Y:S01]  /*f630*/  @!P5 IMAD.IADD R235, R235, 0x1, -R251 ;  /* 0x00000001ebebd824 */ /* 0x000fe200078e0afb */
[----:B------:R1:W-:Y:S02]  /*f640*/  STL [R1+0x4e8], R212 ;  /* 0x0004e8d401007387 */ /* 0x0003e40000100800 */
[----:B------:R-:W-:Y:S01]  /*f650*/  IMAD.MOV.U32 R215, RZ, RZ, R220 ;  /* 0x000000ffffd77224 */ /* 0x000fe200078e00dc */
        /* <DEDUP_REMOVED lines=8> */
[----:B---3--:R-:W-:-:S11]  /*f6e0*/  ISETP.GT.U32.AND P0, PT, R251, R225, PT ;  /* 0x000000e1fb00720c */ /* 0x008fd60003f04070 */
[----:B------:R-:W-:Y:S02]  /*f6f0*/  @!P3 IADD3 R238, R238, -R251, RZ ;  /* 0x800000fbeeeeb210 */ /* 0x000fe40007ffe0ff */
[C---:B----4-:R-:W-:Y:S02]  /*f700*/  ISETP.GT.U32.AND P4, PT, R251.reuse, R236, PT ;  /* 0x000000ecfb00720c */ /* 0x050fe40003f84070 */
[C---:B------:R-:W-:Y:S02]  /*f710*/  ISETP.GT.U32.AND P1, PT, R251.reuse, R227, PT ;  /* 0x000000e3fb00720c */ /* 0x040fe40003f24070 */
[----:B------:R-:W-:Y:S02]  /*f720*/  ISETP.GT.U32.AND P6, PT, R251, R228, PT ;  /* 0x000000e4fb00720c */ /* 0x000fe40003fc4070 */
[----:B------:R-:W-:Y:S01]  /*f730*/  ISETP.GE.AND P5, PT, R216, RZ, PT ;  /* 0x000000ffd800720c */ /* 0x000fe20003fa6270 */
[----:B------:R-:W-:Y:S01]  /*f740*/  @!P0 IMAD.IADD R225, R225, 0x1, -R251 ;  /* 0x00000001e1e18824 */ /* 0x000fe200078e0afb */
[----:B------:R-:W-:-:S05]  /*f750*/  ISETP.GE.AND P3, PT, R217, RZ, PT ;  /* 0x000000ffd900720c */ /* 0x000fca0003f66270 */
[----:B------:R-:W-:Y:S02]  /*f760*/  @!P4 IMAD.IADD R236, R236, 0x1, -R251 ;  /* 0x00000001ececc824 */ /* 0x000fe400078e0afb */
[----:B------:R-:W-:Y:S01]  /*f770*/  @!P1 IADD3 R227, R227, -R251, RZ ;  /* 0x800000fbe3e39210 */ /* 0x000fe20007ffe0ff */
[----:B------:R-:W2:Y:S01]  /*f780*/  LDL.LU R216, [R1+0x13c] ;  /* 0x00013c0001d87983 */ /* 0x000ea20000300800 */
[----:B------:R-:W-:Y:S02]  /*f790*/  ISETP.GE.AND P0, PT, R218, RZ, PT ;  /* 0x000000ffda00720c */ /* 0x000fe40003f06270 */
[----:B------:R-:W-:Y:S02]  /*f7a0*/  @!P5 IMAD.MOV R215, RZ, RZ, -R215 ;  /* 0x000000ffffd7d224 */ /* 0x000fe400078e0ad7 */
[----:B------:R-:W-:Y:S01]  /*f7b0*/  @!P6 IMAD.IADD R228, R228, 0x1, -R251 ;  /* 0x00000001e4e4e824 */ /* 0x000fe200078e0afb */
[----:B------:R-:W-:Y:S01]  /*f7c0*/  ISETP.GE.AND P4, PT, R219, RZ, PT ;  /* 0x000000ffdb00720c */ /* 0x000fe20003f86270 */
[----:B------:R-:W-:Y:S01]  /*f7d0*/  @!P3 IMAD.MOV R213, RZ, RZ, -R213 ;  /* 0x000000ffffd5b224 */ /* 0x000fe200078e0ad5 */
[----:B------:R-:W-:-:S02]  /*f7e0*/  ISETP.GE.AND P1, PT, R222, RZ, PT ;  /* 0x000000ffde00720c */ /* 0x000fc40003f26270 */
[----:B------:R-:W3:Y:S04]  /*f7f0*/  LDL R222, [R1+0x7208] ;  /* 0x0072080001de7983 */ /* 0x000ee80000100800 */
[----:B------:R-:W4:Y:S04]  /*f800*/  LDL.LU R217, [R1+0x138] ;  /* 0x0001380001d97983 */ /* 0x000f280000300800 */
[----:B------:R-:W4:Y:S01]  /*f810*/  LDL.LU R218, [R1+0x134] ;  /* 0x0001340001da7983 */ /* 0x000f220000300800 */
[----:B------:R-:W-:-:S03]  /*f820*/  ISETP.GE.AND P6, PT, R221, RZ, PT ;  /* 0x000000ffdd00720c */ /* 0x000fc60003fc6270 */
[----:B------:R-:W4:Y:S04]  /*f830*/  LDL.LU R221, [R1+0x130] ;  /* 0x0001300001dd7983 */ /* 0x000f280000300800 */
[----:B------:R-:W4:Y:S04]  /*f840*/  LDL.LU R220, [R1+0x12c] ;  /* 0x00012c0001dc7983 */ /* 0x000f280000300800 */
[----:B------:R1:W-:Y:S02]  /*f850*/  STL [R1+0x4e0], R215 ;  /* 0x0004e0d701007387 */ /* 0x0003e40000100800 */
[----:B-1----:R-:W-:-:S02]  /*f860*/  MOV R215, R237 ;  /* 0x000000ed00d77202 */ /* 0x002fc40000000f00 */
[----:B------:R-:W4:Y:S04]  /*f870*/  LDL R237, [R1+0x7210] ;  /* 0x0072100001ed7983 */ /* 0x000f280000100800 */
[----:B------:R1:W-:Y:S01]  /*f880*/  STL [R1+0x4dc], R213 ;  /* 0x0004dcd501007387 */ /* 0x0003e20000100800 */
[----:B------:R-:W-:-:S03]  /*f890*/  @!P0 IADD3 R215, -R215, RZ, RZ ;  /* 0x000000ffd7d78210 */ /* 0x000fc60007ffe1ff */
[----:B------:R-:W4:Y:S01]  /*f8a0*/  LDL R223, [R1+0x7214] ;  /* 0x0072140001df7983 */ /* 0x000f220000100800 */
[----:B-1----:R-:W-:-:S03]  /*f8b0*/  IMAD.MOV.U32 R213, RZ, RZ, R224 ;  /* 0x000000ffffd57224 */ /* 0x002fc600078e00e0 */
[----:B------:R-:W4:Y:S01]  /*f8c0*/  LDL R224, [R1+0x721c] ;  /* 0x00721c0001e07983 */ /* 0x000f220000100800 */
[----:B------:R-:W-:-:S03]  /*f8d0*/  @!P4 IMAD.MOV R213, RZ, RZ, -R213 ;  /* 0x000000ffffd5c224 */ /* 0x000fc600078e0ad5 */
[----:B------:R1:W-:Y:S04]  /*f8e0*/  STL [R1+0x4d8], R215 ;  /* 0x0004d8d701007387 */ /* 0x0003e80000100800 */
[----:B------:R1:W-:Y:S02]  /*f8f0*/  STL [R1+0x4d4], R213 ;  /* 0x0004d4d501007387 */ /* 0x0003e40000100800 */
[----:B-1----:R-:W-:Y:S02]  /*f900*/  IMAD.MOV.U32 R215, RZ, RZ, R226 ;  /* 0x000000ffffd77224 */ /* 0x002fe400078e00e2 */
[----:B------:R-:W4:Y:S01]  /*f910*/  LDL R226, [R1+0x7220] ;  /* 0x0072200001e27983 */ /* 0x000f220000100800 */
[----:B------:R-:W-:-:S03]  /*f920*/  MOV R213, R235 ;  /* 0x000000eb00d57202 */ /* 0x000fc60000000f00 */
[----:B------:R-:W4:Y:S01]  /*f930*/  LDL R235, [R1+0x7218] ;  /* 0x0072180001eb7983 */ /* 0x000f220000100800 */
[C---:B------:R-:W-:Y:S02]  /*f940*/  ISETP.GT.U32.AND P2, PT, R251.reuse, R239, PT ;  /* 0x000000effb00720c */ /* 0x040fe40003f44070 */
[C---:B------:R-:W-:Y:S02]  /*f950*/  ISETP.GT.U32.AND P3, PT, R251.reuse, R225, PT ;  /* 0x000000e1fb00720c */ /* 0x040fe40003f64070 */
[C---:B------:R-:W-:Y:S01]  /*f960*/  ISETP.GT.U32.AND P4, PT, R251.reuse, R227, PT ;  /* 0x000000e3fb00720c */ /* 0x040fe20003f84070 */
[----:B------:R-:W-:Y:S01]  /*f970*/  @!P1 IMAD.MOV R215, RZ, RZ, -R215 ;  /* 0x000000ffffd79224 */ /* 0x000fe200078e0ad7 */
[C---:B------:R-:W-:Y:S02]  /*f980*/  ISETP.GT.U32.AND P0, PT, R251.reuse, R236, PT ;  /* 0x000000ecfb00720c */ /* 0x040fe40003f04070 */
[----:B------:R-:W-:-:S05]  /*f990*/  ISETP.GT.U32.AND P1, PT, R251, R228, PT ;  /* 0x000000e4fb00720c */ /* 0x000fca0003f24070 */
[----:B------:R-:W-:Y:S02]  /*f9a0*/  @!P2 IADD3 R239, R239, -R251, RZ ;  /* 0x800000fbefefa210 */ /* 0x000fe40007ffe0ff */
[C---:B------:R-:W-:Y:S02]  /*f9b0*/  ISETP.GT.U32.AND P2, PT, R251.reuse, R238, PT ;  /* 0x000000eefb00720c */ /* 0x040fe40003f44070 */
[----:B------:R-:W-:Y:S01]  /*f9c0*/  ISETP.GT.U32.AND P5, PT, R251, R239, PT ;  /* 0x000000effb00720c */ /* 0x000fe20003fa4070 */
[--C-:B------:R-:W-:Y:S01]  /*f9d0*/  @!P3 IMAD.IADD R225, R225, 0x1, -R251.reuse ;  /* 0x00000001e1e1b824 */ /* 0x100fe200078e0afb */
[----:B------:R-:W-:Y:S01]  /*f9e0*/  @!P4 IADD3 R227, R227, -R251, RZ ;  /* 0x800000fbe3e3c210 */ /* 0x000fe20007ffe0ff */
[--C-:B------:R-:W-:Y:S01]  /*f9f0*/  @!P0 IMAD.IADD R236, R236, 0x1, -R251.reuse ;  /* 0x00000001ecec8824 */ /* 0x100fe200078e0afb */
[----:B------:R-:W-:Y:S01]  /*fa00*/  IABS R212, R212 ;  /* 0x000000d400d47213 */ /* 0x000fe20000000000 */
[----:B------:R-:W-:Y:S02]  /*fa10*/  @!P1 IMAD.IADD R228, R228, 0x1, -R251 ;  /* 0x00000001e4e49824 */ /* 0x000fe400078e0afb */
[----:B------:R-:W-:-:S04]  /*fa20*/  @!P6 IMAD.MOV R213, RZ, RZ, -R213 ;  /* 0x000000ffffd5e224 */ /* 0x000fc800078e0ad5 */
[----:B------:R-:W-:Y:S01]  /*fa30*/  @!P2 IADD3 R238, R238, -R251, RZ ;  /* 0x800000fbeeeea210 */ /* 0x000fe20007ffe0ff */
[----:B------:R-:W-:Y:S01]  /*fa40*/  STL [R1+0x4d0], R215 ;  /* 0x0004d0d701007387 */ /* 0x000fe20000100800 */
[----:B------:R-:W-:-:S03]  /*fa50*/  @!P5 IMAD.IADD R239, R239, 0x1, -R251 ;  /* 0x00000001efefd824 */ /* 0x000fc600078e0afb */
[----:B------:R1:W-:Y:S04]  /*fa60*/  STL [R1+0x4cc], R213 ;  /* 0x0004ccd501007387 */ /* 0x0003e80000100800 */
[----:B------:R-:W4:Y:S01]  /*fa70*/  LDL.LU R219, [R1+0x128] ;  /* 0x0001280001db7983 */ /* 0x000f220000300800 */
[----:B-1----:R-:W-:Y:S02]  /*fa80*/  MOV R213, R238 ;  /* 0x000000ee00d57202 */ /* 0x002fe40000000f00 */
[----:B------:R-:W-:Y:S02]  /*fa90*/  MOV R215, R228 ;  /* 0x000000e400d77202 */ /* 0x000fe40000000f00 */
[----:B--2---:R-:W-:Y:S02]  /*faa0*/  ISETP.GT.U32.AND P3, PT, R251, R216, PT ;  /* 0x000000d8fb00720c */ /* 0x004fe40003f64070 */
[----:B---3--:R-:W-:-:S02]  /*fab0*/  ISETP.GE.AND P2, PT, R222, RZ, PT ;  /* 0x000000ffde00720c */ /* 0x008fc40003f46270 */
[C---:B----4-:R-:W-:Y:S02]  /*fac0*/  ISETP.GT.U32.AND P0, PT, R251.reuse, R217, PT ;  /* 0x000000d9fb00720c */ /* 0x050fe40003f04070 */
[----:B------:R-:W-:-:S07]  /*fad0*/  ISETP.GT.U32.AND P4, PT, R251, R218, PT ;  /* 0x000000dafb00720c */ /* 0x000fce0003f84070 */
[----:B------:R-:W-:Y:S01]  /*fae0*/  @!P3 IMAD.IADD R216, R216, 0x1, -R251 ;  /* 0x00000001d8d8b824 */ /* 0x000fe200078e0afb */
[----:B------:R-:W2:Y:S01]  /*faf0*/  LDL.LU R222, [R1+0x124] ;  /* 0x0001240001de7983 */ /* 0x000ea20000300800 */
[----:B------:R-:W-:Y:S01]  /*fb00*/  ISETP.GT.U32.AND P1, PT, R251, R221, PT ;  /* 0x000000ddfb00720c */ /* 0x000fe20003f24070 */
[----:B------:R-:W-:Y:S01]  /*fb10*/  @!P2 IMAD.MOV R213, RZ, RZ, -R213 ;  /* 0x000000ffffd5a224 */ /* 0x000fe200078e0ad5 */
[----:B------:R-:W-:Y:S02]  /*fb20*/  @!P0 IADD3 R217, R217, -R251, RZ ;  /* 0x800000fbd9d98210 */ /* 0x000fe40007ffe0ff */
[----:B------:R-:W-:Y:S01]  /*fb30*/  @!P4 IMAD.IADD R218, R218, 0x1, -R251 ;  /* 0x00000001dadac824 */ /* 0x000fe200078e0afb */
[----:B------:R-:W-:Y:S01]  /*fb40*/  ISETP.GE.AND P5, PT, R237, RZ, PT ;  /* 0x000000ffed00720c */ /* 0x000fe20003fa6270 */
[----:B------:R-:W-:-:S04]  /*fb50*/  IMAD.MOV.U32 R237, RZ, RZ, R212 ;  /* 0x000000ffffed7224 */ /* 0x000fc800078e00d4 */
[----:B------:R-:W-:Y:S01]  /*fb60*/  IMAD.HI.U32 R212, R252, R237, RZ ;  /* 0x000000edfcd47227 */ /* 0x000fe200078e00ff */
[----:B------:R-:W-:-:S03]  /*fb70*/  ISETP.GE.AND P3, PT, R223, RZ, PT ;  /* 0x000000ffdf00720c */ /* 0x000fc60003f66270 */
[----:B------:R-:W-:Y:S02]  /*fb80*/  @!P1 IMAD.IADD R221, R221, 0x1, -R251 ;  /* 0x00000001dddd9824 */ /* 0x000fe400078e0afb */
[----:B------:R-:W-:Y:S01]  /*fb90*/  IMAD.MOV R238, RZ, RZ, -R212 ;  /* 0x000000ffffee7224 */ /* 0x000fe200078e0ad4 */
[----:B------:R-:W-:Y:S02]  /*fba0*/  MOV R212, R225 ;  /* 0x000000e100d47202 */ /* 0x000fe40000000f00 */
[----:B------:R-:W-:Y:S02]  /*fbb0*/  ISETP.GE.AND P0, PT, R224, RZ, PT ;  /* 0x000000ffe000720c */ /* 0x000fe40003f06270 */
[----:B------:R-:W-:Y:S02]  /*fbc0*/  @!P5 IADD3 R212, -R212, RZ, RZ ;  /* 0x000000ffd4d4d210 */ /* 0x000fe40007ffe1ff */
[----:B------:R-:W-:Y:S02]  /*fbd0*/  ISETP.GE.AND P1, PT, R226, RZ, PT ;  /* 0x000000ffe200720c */ /* 0x000fe40003f26270 */
[----:B------:R-:W-:-:S02]  /*fbe0*/  ISETP.GE.AND P4, PT, R235, RZ, PT ;  /* 0x000000ffeb00720c */ /* 0x000fc40003f86270 */
[----:B------:R-:W3:Y:S04]  /*fbf0*/  LDL.LU R235, [R1+0x120] ;  /* 0x0001200001eb7983 */ /* 0x000ee80000300800 */
[----:B------:R-:W4:Y:S04]  /*fc00*/  LDL.LU R223, [R1+0x11c] ;  /* 0x00011c0001df7983 */ /* 0x000f280000300800 */
[----:B------:R-:W3:Y:S04]  /*fc10*/  LDL.LU R224, [R1+0x118] ;  /* 0x0001180001e07983 */ /* 0x000ee80000300800 */
[----:B------:R-:W3:Y:S04]  /*fc20*/  LDL.LU R226, [R1+0x114] ;  /* 0x0001140001e27983 */ /* 0x000ee80000300800 */
[----:B------:R1:W-:Y:S04]  /*fc30*/  STL [R1+0x4c8], R213 ;  /* 0x0004c8d501007387 */ /* 0x0003e80000100800 */
[----:B------:R-:W3:Y:S01]  /*fc40*/  LDL R225, [R1+0x7224] ;  /* 0x0072240001e17983 */ /* 0x000ee20000100800 */
[----:B-1----:R-:W-:-:S03]  /*fc50*/  IMAD.MOV.U32 R213, RZ, RZ, R236 ;  /* 0x000000ffffd57224 */ /* 0x002fc600078e00ec */
[----:B------:R-:W3:Y:S01]  /*fc60*/  LDL R236, [R1+0x722c] ;  /* 0x00722c0001ec7983 */ /* 0x000ee20000100800 */
[----:B------:R-:W-:-:S03]  /*fc70*/  @!P3 IMAD.MOV R213, RZ, RZ, -R213 ;  /* 0x000000ffffd5b224 */ /* 0x000fc600078e0ad5 */
[----:B------:R1:W-:Y:S02]  /*fc80*/  STL [R1+0x4c4], R212 ;  /* 0x0004c4d401007387 */ /* 0x0003e40000100800 */
[----:B-1----:R-:W-:Y:S02]  /*fc90*/  IMAD.MOV.U32 R212, RZ, RZ, R227 ;  /* 0x000000ffffd47224 */ /* 0x002fe400078e00e3 */
[----:B------:R-:W3:Y:S04]  /*fca0*/  LDL R227, [R1+0x7228] ;  /* 0x0072280001e37983 */ /* 0x000ee80000100800 */
[----:B------:R1:W-:Y:S01]  /*fcb0*/  STL [R1+0x4c0], R213 ;  /* 0x0004c0d501007387 */ /* 0x0003e20000100800 */
[----:B------:R-:W-:Y:S01]  /*fcc0*/  @!P0 IMAD.MOV R212, RZ, RZ, -R212 ;  /* 0x000000ffffd48224 */ /* 0x000fe200078e0ad4 */
[----:B------:R-:W-:-:S02]  /*fcd0*/  @!P4 IADD3 R215, -R215, RZ, RZ ;  /* 0x000000ffd7d7c210 */ /* 0x000fc40007ffe1ff */
[----:B------:R-:W3:Y:S04]  /*fce0*/  LDL R228, [R1+0x7230] ;  /* 0x0072300001e47983 */ /* 0x000ee80000100800 */
[----:B-1----:R-:W3:Y:S04]  /*fcf0*/  LDL R213, [R1+0x7234] ;  /* 0x0072340001d57983 */ /* 0x002ee80000100800 */
[----:B------:R-:W-:Y:S04]  /*fd00*/  STL [R1+0x4bc], R212 ;  /* 0x0004bcd401007387 */ /* 0x000fe80000100800 */
[----:B------:R1:W-:Y:S04]  /*fd10*/  STL [R1+0x4b8], R215 ;  /* 0x0004b8d701007387 */ /* 0x0003e80000100800 */
[----:B-1----:R-:W3:Y:S01]  /*fd20*/  LDL R215, [R1+0x723c] ;  /* 0x00723c0001d77983 */ /* 0x002ee20000100800 */
[----:B------:R-:W-:-:S13]  /*fd30*/  ISETP.GT.U32.AND P6, PT, R251, R214, PT ;  /* 0x000000d6fb00720c */ /* 0x000fda0003fc4070 */
[----:B------:R-:W-:Y:S02]  /*fd40*/  @!P6 IADD3 R214, R214, -R251, RZ ;  /* 0x800000fbd6d6e210 */ /* 0x000fe40007ffe0ff */
[C---:B------:R-:W-:Y:S02]  /*fd50*/  ISETP.GT.U32.AND P6, PT, R251.reuse, R220, PT ;  /* 0x000000dcfb00720c */ /* 0x040fe40003fc4070 */
[C---:B------:R-:W-:Y:S02]  /*fd60*/  ISETP.GT.U32.AND P3, PT, R251.reuse, R217, PT ;  /* 0x000000d9fb00720c */ /* 0x040fe40003f64070 */
[C---:B------:R-:W-:Y:S01]  /*fd70*/  ISETP.GT.U32.AND P2, PT, R251.reuse, R214, PT ;  /* 0x000000d6fb00720c */ /* 0x040fe20003f44070 */
[----:B------:R-:W-:Y:S01]  /*fd80*/  IMAD.MOV.U32 R212, RZ, RZ, R239 ;  /* 0x000000ffffd47224 */ /* 0x000fe200078e00ef */
[----:B------:R-:W-:-:S07]  /*fd90*/  ISETP.GT.U32.AND P5, PT, R251, R216, PT ;  /* 0x000000d8fb00720c */ /* 0x000fce0003fa4070 */
[----:B------:R-:W-:-:S05]  /*fda0*/  @!P6 IMAD.IADD R220, R220, 0x1, -R251 ;  /* 0x00000001dcdce824 */ /* 0x000fca00078e0afb */
[C---:B------:R-:W-:Y:S01]  /*fdb0*/  ISETP.GT.U32.AND P6, PT, R251.reuse, R220, PT ;  /* 0x000000dcfb00720c */ /* 0x040fe20003fc4070 */
[----:B------:R-:W-:Y:S01]  /*fdc0*/  @!P1 IMAD.MOV R212, RZ, RZ, -R212 ;  /* 0x000000ffffd49224 */ /* 0x000fe200078e0ad4 */
[----:B------:R-:W-:Y:S01]  /*fdd0*/  ISETP.GT.U32.AND P1, PT, R251, R219, PT ;  /* 0x000000dbfb00720c */ /* 0x000fe20003f24070 */
[--C-:B------:R-:W-:Y:S01]  /*fde0*/  @!P3 IMAD.IADD R217, R217, 0x1, -R251.reuse ;  /* 0x00000001d9d9b824 */ /* 0x100fe200078e0afb */
[----:B------:R-:W-:Y:S01]  /*fdf0*/  ISETP.GT.U32.AND P0, PT, R251, R218, PT ;  /* 0x000000dafb00720c */ /* 0x000fe20003f04070 */
[----:B------:R-:W-:Y:S01]  /*fe00*/  @!P2 IMAD.IADD R214, R214, 0x1, -R251 ;  /* 0x00000001d6d6a824 */ /* 0x000fe200078e0afb */
[----:B------:R-:W-:-:S07]  /*fe10*/  @!P5 IADD3 R216, R216, -R251, RZ ;  /* 0x800000fbd8d8d210 */ /* 0x000fce0007ffe0ff */
[--C-:B------:R-:W-:Y:S02]  /*fe20*/  @!P6 IMAD.IADD R220, R220, 0x1, -R251.reuse ;  /* 0x00000001dcdce824 */ /* 0x100fe400078e0afb */
[----:B------:R-:W-:Y:S02]  /*fe30*/  @!P1 IMAD.IADD R219, R219, 0x1, -R251 ;  /* 0x00000001dbdb9824 */ /* 0x000fe400078e0afb */
[----:B------:R-:W-:Y:S02]  /*fe40*/  IMAD R239, R251, R238, R237 ;  /* 0x000000eefbef7224 */ /* 0x000fe400078e02ed */
[----:B------:R-:W3:Y:S01]  /*fe50*/  LDL.LU R237, [R1+0x8094] ;  /* 0x0080940001ed7983 */ /* 0x000ee20000300800 */
[----:B------:R-:W-:-:S03]  /*fe60*/  @!P0 IMAD.IADD R218, R218, 0x1, -R251 ;  /* 0x00000001dada8824 */ /* 0x000fc600078e0afb */
[----:B------:R-:W3:Y:S04]  /*fe70*/  LDL.LU R238, [R1+0x8090] ;  /* 0x0080900001ee7983 */ /* 0x000ee80000300800 */
[----:B------:R1:W-:Y:S01]  /*fe80*/  STL [R1+0x4b4], R212 ;  /* 0x0004b4d401007387 */ /* 0x0003e20000100800 */
[----:B------:R-:W-:Y:S02]  /*fe90*/  ISETP.GT.U32.AND P4, PT, R251, R221, PT ;  /* 0x000000ddfb00720c */ /* 0x000fe40003f84070 */
[----:B-1----:R-:W-:-:S11]  /*fea0*/  MOV R212, R216 ;  /* 0x000000d800d47202 */ /* 0x002fd60000000f00 */
[----:B------:R-:W-:Y:S02]  /*feb0*/  @!P4 IADD3 R221, R221, -R251, RZ ;  /* 0x800000fbddddc210 */ /* 0x000fe40007ffe0ff */
[----:B--2---:R-:W-:-:S13]  /*fec0*/  ISETP.GT.U32.AND P2, PT, R251, R222, PT ;  /* 0x000000defb00720c */ /* 0x004fda0003f44070 */
[----:B------:R-:W-:Y:S02]  /*fed0*/  @!P2 IADD3 R222, R222, -R251, RZ ;  /* 0x800000fbdedea210 */ /* 0x000fe40007ffe0ff */
[C---:B----4-:R-:W-:Y:S02]  /*fee0*/  ISETP.GT.U32.AND P3, PT, R251.reuse, R223, PT ;  /* 0x000000dffb00720c */ /* 0x050fe40003f64070 */
[C---:B---3--:R-:W-:Y:S02]  /*fef0*/  ISETP.GT.U32.AND P5, PT, R251.reuse, R235, PT ;  /* 0x000000ebfb00720c */ /* 0x048fe40003fa4070 */
[----:B------:R-:W-:Y:S02]  /*ff00*/  ISETP.GT.U32.AND P0, PT, R251, R224, PT ;  /* 0x000000e0fb00720c */ /* 0x000fe40003f04070 */
[----:B------:R-:W-:-:S07]  /*ff10*/  ISETP.GE.AND P6, PT, R225, RZ, PT ;  /* 0x000000ffe100720c */ /* 0x000fce0003fc6270 */
[--C-:B------:R-:W-:Y:S01]  /*ff20*/  @!P3 IMAD.IADD R223, R223, 0x1, -R251.reuse ;  /* 0x00000001dfdfb824 */ /* 0x100fe200078e0afb */
[----:B------:R-:W-:Y:S02]  /*ff30*/  ISETP.GE.AND P1, PT, R236, RZ, PT ;  /* 0x000000ffec00720c */ /* 0x000fe40003f26270 */
[----:B------:R-:W2:Y:S01]  /*ff40*/  LDL.LU R236, [R1+0x110] ;  /* 0x0001100001ec7983 */ /* 0x000ea20000300800 */
[----:B------:R-:W-:-:S03]  /*ff50*/  @!P5 IMAD.IADD R235, R235, 0x1, -R251 ;  /* 0x00000001ebebd824 */ /* 0x000fc600078e0afb */
[----:B------:R-:W3:Y:S01]  /*ff60*/  LDL.LU R225, [R1+0x10c] ;  /* 0x00010c0001e17983 */ /* 0x000ee20000300800 */
[----:B------:R-:W-:-:S03]  /*ff70*/  ISETP.GE.AND P2, PT, R227, RZ, PT ;  /* 0x000000ffe300720c */ /* 0x000fc60003f46270 */
[----:B------:R-:W4:Y:S03]  /*ff80*/  LDL.LU R227, [R1+0x108] ;  /* 0x0001080001e37983 */ /* 0x000f260000300800 */
[----:B------:R-:W-:Y:S02]  /*ff90*/  @!P1 IADD3 R212, -R212, RZ, RZ ;  /* 0x000000ffd4d49210 */ /* 0x000fe40007ffe1ff */
[----:B------:R-:W-:Y:S01]  /*ffa0*/  ISETP.GE.AND P3, PT, R213, RZ, PT ;  /* 0x000000ffd500720c */ /* 0x000fe20003f66270 */
[----:B------:R-:W-:Y:S01]  /*ffb0*/  IMAD.MOV.U32 R213, RZ, RZ, R214 ;  /* 0x000000ffffd57224 */ /* 0x000fe200078e00d6 */
[----:B------:R-:W-:Y:S02]  /*ffc0*/  ISETP.GE.AND P5, PT, R228, RZ, PT ;  /* 0x000000ffe400720c */ /* 0x000fe40003fa6270 */
[----:B------:R-:W4:Y:S01]  /*ffd0*/  LDL.LU R228, [R1+0x104] ;  /* 0x0001040001e47983 */ /* 0x000f220000300800 */
[----:B------:R-:W-:Y:S01]  /*ffe0*/  @!P6 IMAD.MOV R213, RZ, RZ, -R213 ;  /* 0x000000ffffd5e224 */ /* 0x000fe200078e0ad5 */
[----:B------:R-:W-:-:S04]  /*fff0*/  @!P0 IADD3 R224, R224, -R251, RZ ;  /* 0x800000fbe0e08210 */ /* 0x000fc80007ffe0ff */
[----:B------:R1:W-:Y:S04]  /*10000*/  STL [R1+0x4b0], R213 ;  /* 0x0004b0d501007387 */ /* 0x0003e80000100800 */
[----:B------:R-:W4:Y:S01]  /*10010*/  LDL R214, [R1+0x7238] ;  /* 0x0072380001d67983 */ /* 0x000f220000100800 */
[----:B-1----:R-:W-:Y:S01]  /*10020*/  IMAD.MOV.U32 R213, RZ, RZ, R217 ;  /* 0x000000ffffd57224 */ /* 0x002fe200078e00d9 */
[----:B------:R-:W-:Y:S02]  /*10030*/  ISETP.GE.AND P0, PT, R215, RZ, PT ;  /* 0x000000ffd700720c */ /* 0x000fe40003f06270 */
[----:B------:R1:W-:Y:S01]  /*10040*/  STL [R1+0x4ac], R212 ;  /* 0x0004acd401007387 */ /* 0x0003e20000100800 */
[----:B------:R-:W-:-:S03]  /*10050*/  @!P2 IMAD.MOV R213, RZ, RZ, -R213 ;  /* 0x000000ffffd5a224 */ /* 0x000fc600078e0ad5 */
[----:B------:R-:W4:Y:S04]  /*10060*/  LDL R215, [R1+0x7240] ;  /* 0x0072400001d77983 */ /* 0x000f280000100800 */
[----:B------:R-:W4:Y:S01]  /*10070*/  LDL R216, [R1+0x7244] ;  /* 0x0072440001d87983 */ /* 0x000f220000100800 */
[----:B-1----:R-:W-:-:S03]  /*10080*/  IMAD.MOV.U32 R212, RZ, RZ, R218 ;  /* 0x000000ffffd47224 */ /* 0x002fc600078e00da */
[----:B------:R1:W-:Y:S04]  /*10090*/  STL [R1+0x4a8], R213 ;  /* 0x0004a8d501007387 */ /* 0x0003e80000100800 */
[----:B------:R-:W4:Y:S01]  /*100a0*/  LDL R218, [R1+0x724c] ;  /* 0x00724c0001da7983 */ /* 0x000f220000100800 */
[----:B------:R-:W-:Y:S01]  /*100b0*/  @!P5 IMAD.MOV R212, RZ, RZ, -R212 ;  /* 0x000000ffffd4d224 */ /* 0x000fe200078e0ad4 */
[----:B-1----:R-:W-:Y:S02]  /*100c0*/  MOV R213, R221 ;  /* 0x000000dd00d57202 */ /* 0x002fe40000000f00 */
[----:B------:R-:W4:Y:S04]  /*100d0*/  LDL R221, [R1+0x7248] ;  /* 0x0072480001dd7983 */ /* 0x000f280000100800 */
[----:B------:R1:W-:Y:S02]  /*100e0*/  STL [R1+0x4a4], R212 ;  /* 0x0004a4d401007387 */ /* 0x0003e40000100800 */
[----:B-1----:R-:W-:-:S02]  /*100f0*/  IMAD.MOV.U32 R212, RZ, RZ, R220 ;  /* 0x000000ffffd47224 */ /* 0x002fc400078e00dc */
[----:B------:R-:W4:Y:S01]  /*10100*/  LDL R220, [R1+0x7250] ;  /* 0x0072500001dc7983 */ /* 0x000f220000100800 */
[C---:B------:R-:W-:Y:S02]  /*10110*/  ISETP.GT.U32.AND P4, PT, R251.reuse, R226, PT ;  /* 0x000000e2fb00720c */ /* 0x040fe40003f84070 */
[C---:B------:R-:W-:Y:S02]  /*10120*/  ISETP.GT.U32.AND P1, PT, R251.reuse, R222, PT ;  /* 0x000000defb00720c */ /* 0x040fe40003f24070 */
[----:B------:R-:W-:Y:S01]  /*10130*/  ISETP.GT.U32.AND P2, PT, R251, R235, PT ;  /* 0x000000ebfb00720c */ /* 0x000fe20003f44070 */
[----:B------:R-:W-:-:S08]  /*10140*/  @!P0 IMAD.MOV R212, RZ, RZ, -R212 ;  /* 0x000000ffffd48224 */ /* 0x000fd000078e0ad4 */
[----:B------:R-:W-:Y:S01]  /*10150*/  @!P4 IMAD.IADD R226, R226, 0x1, -R251 ;  /* 0x00000001e2e2c824 */ /* 0x000fe200078e0afb */
[----:B------:R-:W-:-:S04]  /*10160*/  ISETP.GT.U32.AND P4, PT, R251, R219, PT ;  /* 0x000000dbfb00720c */ /* 0x000fc80003f84070 */
[C---:B------:R-:W-:Y:S02]  /*10170*/  ISETP.GT.U32.AND P5, PT, R251.reuse, R226, PT ;  /* 0x000000e2fb00720c */ /* 0x040fe40003fa4070 */
[----:B------:R-:W-:Y:S02]  /*10180*/  ISETP.GT.U32.AND P6, PT, R251, R223, PT ;  /* 0x000000dffb00720c */ /* 0x000fe40003fc4070 */
[----:B------:R-:W-:Y:S01]  /*10190*/  @!P1 IADD3 R222, R222, -R251, RZ ;  /* 0x800000fbdede9210 */ /* 0x000fe20007ffe0ff */
[----:B------:R-:W-:-:S04]  /*101a0*/  @!P2 IMAD.IADD R235, R235, 0x1, -R251 ;  /* 0x00000001ebeba824 */ /* 0x000fc800078e0afb */
[----:B------:R-:W-:-:S04]  /*101b0*/  @!P4 IMAD.IADD R219, R219, 0x1, -R251 ;  /* 0x00000001dbdbc824 */ /* 0x000fc800078e0afb */
[--C-:B------:R-:W-:Y:S01]  /*101c0*/  @!P5 IMAD.IADD R226, R226, 0x1, -R251.reuse ;  /* 0x00000001e2e2d824 */ /* 0x100fe200078e0afb */
[----:B------:R-:W-:Y:S01]  /*101d0*/  @!P3 IADD3 R213, -R213, RZ, RZ ;  /* 0x000000ffd5d5b210 */ /* 0x000fe20007ffe1ff */
[----:B------:R-:W-:Y:S01]  /*101e0*/  @!P6 IMAD.IADD R223, R223, 0x1, -R251 ;  /* 0x00000001dfdfe824 */ /* 0x000fe200078e0afb */
[----:B------:R-:W-:Y:S02]  /*101f0*/  ISETP.GT.U32.AND P6, PT, R251, R238, PT ;  /* 0x000000eefb00720c */ /* 0x000fe40003fc4070 */
[----:B------:R-:W-:Y:S01]  /*10200*/  IADD3 R217, R249, 0x1e7, RZ ;  /* 0x000001e7f9d97810 */ /* 0x000fe20007ffe0ff */
[----:B------:R1:W-:Y:S01]  /*10210*/  STL [R1+0x4a0], R213 ;  /* 0x0004a0d501007387 */ /* 0x0003e20000100800 */
[----:B------:R-:W-:-:S03]  /*10220*/  ISETP.GT.U32.AND P3, PT, R251, R224, PT ;  /* 0x000000e0fb00720c */ /* 0x000fc60003f64070 */
[----:B------:R-:W-:Y:S04]  /*10230*/  STL [R1+0x7808], R217 ;  /* 0x007808d901007387 */ /* 0x000fe80000100800 */
[----:B------:R1:W-:Y:S04]  /*10240*/  STL [R1+0x49c], R212 ;  /* 0x00049cd401007387 */ /* 0x0003e80000100800 */
[----:B-1----:R-:W4:Y:S01]  /*10250*/  LDL.LU R213, [R1+0x184] ;  /* 0x0001840001d57983 */ /* 0x002f220000300800 */
[----:B------:R-:W-:-:S03]  /*10260*/  @!P6 IADD3 R238, R238, -R251, RZ ;  /* 0x800000fbeeeee210 */ /* 0x000fc60007ffe0ff */
[----:B------:R-:W4:Y:S01]  /*10270*/  LDL.LU R212, [R1+0x180] ;  /* 0x0001800001d47983 */ /* 0x000f220000300800 */
[----:B------:R-:W-:Y:S02]  /*10280*/  @!P3 IADD3 R224, R224, -R251, RZ ;  /* 0x800000fbe0e0b210 */ /* 0x000fe40007ffe0ff */
[C---:B--2---:R-:W-:Y:S02]  /*10290*/  ISETP.GT.U32.AND P0, PT, R251.reuse, R236, PT ;  /* 0x000000ecfb00720c */ /* 0x044fe40003f04070 */
[C---:B---3--:R-:W-:Y:S02]  /*102a0*/  ISETP.GT.U32.AND P4, PT, R251.reuse, R225, PT ;  /* 0x000000e1fb00720c */ /* 0x048fe40003f84070 */
[----:B----4-:R-:W-:-:S09]  /*102b0*/  ISETP.GT.U32.AND P1, PT, R251, R227, PT ;  /* 0x000000e3fb00720c */ /* 0x010fd20003f24070 */
[--C-:B------:R-:W-:Y:S02]  /*102c0*/  @!P0 IMAD.IADD R236, R236, 0x1, -R251.reuse ;  /* 0x00000001ecec8824 */ /* 0x100fe400078e0afb */
[----:B------:R-:W-:Y:S02]  /*102d0*/  @!P4 IADD3 R225, R225, -R251, RZ ;  /* 0x800000fbe1e1c210 */ /* 0x000fe40007ffe0ff */
[----:B------:R-:W-:Y:S01]  /*102e0*/  ISETP.GT.U32.AND P2, PT, R251, R228, PT ;  /* 0x000000e4fb00720c */ /* 0x000fe20003f44070 */
[----:B------:R-:W-:Y:S01]  /*102f0*/  @!P1 IMAD.IADD R227, R227, 0x1, -R251 ;  /* 0x00000001e3e39824 */ /* 0x000fe200078e0afb */
[----:B------:R-:W-:-:S11]  /*10300*/  ISETP.GE.AND P5, PT, R214, RZ, PT ;  /* 0x000000ffd600720c */ /* 0x000fd60003fa6270 */
[----:B------:R-:W-:Y:S01]  /*10310*/  @!P2 IMAD.IADD R228, R228, 0x1, -R251 ;  /* 0x00000001e4e4a824 */ /* 0x000fe200078e0afb */
[----:B------:R-:W-:Y:S02]  /*10320*/  ISETP.GE.AND P0, PT, R215, RZ, PT ;  /* 0x000000ffd700720c */ /* 0x000fe40003f06270 */
[----:B------:R-:W-:Y:S02]  /*10330*/  ISETP.GE.AND P4, PT, R216, RZ, PT ;  /* 0x000000ffd800720c */ /* 0x000fe40003f86270 */
[----:B------:R-:W-:Y:S01]  /*10340*/  ISETP.GE.AND P1, PT, R218, RZ, PT ;  /* 0x000000ffda00720c */ /* 0x000fe20003f26270 */
[----:B------:R-:W-:Y:S01]  /*10350*/  IMAD.MOV.U32 R218, RZ, RZ, R219 ;  /* 0x000000ffffda7224 */ /* 0x000fe200078e00db */
[----:B------:R-:W-:-:S03]  /*10360*/  MOV R219, R222 ;  /* 0x000000de00db7202 */ /* 0x000fc60000000f00 */
[----:B------:R-:W-:Y:S01]  /*10370*/  @!P5 IMAD.MOV R218, RZ, RZ, -R218 ;  /* 0x000000ffffdad224 */ /* 0x000fe200078e0ada */
[----:B------:R-:W-:Y:S02]  /*10380*/  ISETP.GE.AND P2, PT, R221, RZ, PT ;  /* 0x000000ffdd00720c */ /* 0x000fe40003f46270 */
[----:B------:R-:W2:Y:S01]  /*10390*/  LDL R221, [R1+0x7254] ;  /* 0x0072540001dd7983 */ /* 0x000ea20000100800 */
[----:B------:R-:W-:-:S03]  /*103a0*/  @!P0 IADD3 R219, -R219, RZ, RZ ;  /* 0x000000ffdbdb8210 */ /* 0x000fc60007ffe1ff */
[----:B------:R-:W3:Y:S04]  /*103b0*/  LDL.LU R214, [R1+0x17c] ;  /* 0x00017c0001d67983 */ /* 0x000ee80000300800 */
[----:B------:R-:W4:Y:S04]  /*103c0*/  LDL.LU R216, [R1+0x178] ;  /* 0x0001780001d87983 */ /* 0x000f280000300800 */
[----:B------:R-:W2:Y:S01]  /*103d0*/  LDL.LU R215, [R1+0x174] ;  /* 0x0001740001d77983 */ /* 0x000ea20000300800 */
[----:B------:R-:W-:Y:S01]  /*103e0*/  ISETP.GE.AND P6, PT, R220, RZ, PT ;  /* 0x000000ffdc00720c */ /* 0x000fe20003fc6270 */
[----:B------:R-:W-:-:S02]  /*103f0*/  IMAD.MOV.U32 R220, RZ, RZ, R235 ;  /* 0x000000ffffdc7224 */ /* 0x000fc400078e00eb */
[----:B------:R1:W-:Y:S02]  /*10400*/  STL [R1+0x498], R218 ;  /* 0x000498da01007387 */ /* 0x0003e40000100800 */
[----:B------:R-:W-:Y:S02]  /*10410*/  @!P4 IMAD.MOV R220, RZ, RZ, -R220 ;  /* 0x000000ffffdcc224 */ /* 0x000fe400078e0adc */
[----:B-1----:R-:W2:Y:S04]  /*10420*/  LDL.LU R218, [R1+0x170] ;  /* 0x0001700001da7983 */ /* 0x002ea80000300800 */
[----:B------:R-:W2:Y:S04]  /*10430*/  LDL R235, [R1+0x725c] ;  /* 0x00725c0001eb7983 */ /* 0x000ea80000100800 */
[----:B------:R1:W-:Y:S04]  /*10440*/  STL [R1+0x494], R219 ;  /* 0x000494db01007387 */ /* 0x0003e80000100800 */
[----:B------:R-:W2:Y:S01]  /*10450*/  LDL R222, [R1+0x7258] ;  /* 0x0072580001de7983 */ /* 0x000ea20000100800 */
[----:B-1----:R-:W-:-:S03]  /*10460*/  IMAD.MOV.U32 R219, RZ, RZ, R223 ;  /* 0x000000ffffdb7224 */ /* 0x002fc600078e00df */
[----:B------:R-:W2:Y:S01]  /*10470*/  LDL R223, [R1+0x7260] ;  /* 0x0072600001df7983 */ /* 0x000ea20000100800 */
[----:B------:R-:W-:-:S03]  /*10480*/  @!P1 IMAD.MOV R219, RZ, RZ, -R219 ;  /* 0x000000ffffdb9224 */ /* 0x000fc600078e0adb */
[----:B------:R1:W-:Y:S04]  /*10490*/  STL [R1+0x490], R220 ;  /* 0x000490dc01007387 */ /* 0x0003e80000100800 */
[----:B------:R1:W-:Y:S02]  /*104a0*/  STL [R1+0x48c], R219 ;  /* 0x00048cdb01007387 */ /* 0x0003e40000100800 */
[----:B-1----:R-:W-:Y:S02]  /*104b0*/  MOV R220, R224 ;  /* 0x000000e000dc7202 */ /* 0x002fe40000000f00 */
[----:B------:R-:W2:Y:S01]  /*104c0*/  LDL R224, [R1+0x7264] ;  /* 0x0072640001e07983 */ /* 0x000ea20000100800 */
[----:B------:R-:W-:-:S03]  /*104d0*/  IMAD.MOV.U32 R219, RZ, RZ, R226 ;  /* 0x000000ffffdb7224 */ /* 0x000fc600078e00e2 */
[----:B------:R-:W2:Y:S01]  /*104e0*/  LDL R226, [R1+0x726c] ;  /* 0x00726c0001e27983 */ /* 0x000ea20000100800 */
        /* <DEDUP_REMOVED lines=10> */
[--C-:B------:R-:W-:Y:S01]  /*10590*/  @!P4 IMAD.IADD R227, R227, 0x1, -R251.reuse ;  /* 0x00000001e3e3c824 */ /* 0x100fe200078e0afb */
[C---:B------:R-:W-:Y:S01]  /*105a0*/  ISETP.GT.U32.AND P0, PT, R251.reuse, R212, PT ;  /* 0x000000d4fb00720c */ /* 0x040fe20003f04070 */
[----:B------:R-:W-:Y:S01]  /*105b0*/  @!P1 IMAD.IADD R228, R228, 0x1, -R251 ;  /* 0x00000001e4e49824 */ /* 0x000fe200078e0afb */
[----:B------:R-:W-:Y:S01]  /*105c0*/  IABS R217, R217 ;  /* 0x000000d900d97213 */ /* 0x000fe20000000000 */
[----:B------:R-:W-:Y:S01]  /*105d0*/  @!P6 IMAD.MOV R219, RZ, RZ, -R219 ;  /* 0x000000ffffdbe224 */ /* 0x000fe200078e0adb */
[----:B------:R-:W-:Y:S01]  /*105e0*/  ISETP.GT.U32.AND P6, PT, R251, R213, PT ;  /* 0x000000d5fb00720c */ /* 0x000fe20003fc4070 */
[----:B------:R-:W-:-:S02]  /*105f0*/  @!P3 IMAD.IADD R236, R236, 0x1, -R251 ;  /* 0x00000001ececb824 */ /* 0x000fc400078e0afb */
[--C-:B------:R-:W-:Y:S02]  /*10600*/  @!P5 IMAD.IADD R237, R237, 0x1, -R251.reuse ;  /* 0x00000001ededd824 */ /* 0x100fe400078e0afb */
[----:B------:R-:W-:Y:S01]  /*10610*/  @!P2 IADD3 R238, R238, -R251, RZ ;  /* 0x800000fbeeeea210 */ /* 0x000fe20007ffe0ff */
[----:B------:R-:W-:Y:S03]  /*10620*/  STL [R1+0x488], R220 ;  /* 0x000488dc01007387 */ /* 0x000fe60000100800 */
[--C-:B------:R-:W-:Y:S01]  /*10630*/  @!P0 IMAD.IADD R212, R212, 0x1, -R251.reuse ;  /* 0x00000001d4d48824 */ /* 0x100fe200078e0afb */
[----:B------:R1:W-:Y:S03]  /*10640*/  STL [R1+0x484], R219 ;  /* 0x000484db01007387 */ /* 0x0003e60000100800 */
[----:B------:R-:W-:Y:S01]  /*10650*/  @!P6 IMAD.IADD R213, R213, 0x1, -R251 ;  /* 0x00000001d5d5e824 */ /* 0x000fe200078e0afb */
[----:B---3--:R-:W-:-:S02]  /*10660*/  ISETP.GT.U32.AND P4, PT, R251, R214, PT ;  /* 0x000000d6fb00720c */ /* 0x008fc40003f84070 */
[----:B----4-:R-:W-:Y:S02]  /*10670*/  ISETP.GT.U32.AND P1, PT, R251, R216, PT ;  /* 0x000000d8fb00720c */ /* 0x010fe40003f24070 */
[----:B--2---:R-:W-:Y:S02]  /*10680*/  ISETP.GE.AND P3, PT, R221, RZ, PT ;  /* 0x000000ffdd00720c */ /* 0x004fe40003f66270 */
[----:B------:R-:W-:-:S07]  /*10690*/  ISETP.GT.U32.AND P2, PT, R251, R215, PT ;  /* 0x000000d7fb00720c */ /* 0x000fce0003f44070 */
[----:B------:R-:W-:Y:S02]  /*106a0*/  @!P4 IMAD.IADD R214, R214, 0x1, -R251 ;  /* 0x00000001d6d6c824 */ /* 0x000fe400078e0afb */
[----:B------:R-:W-:Y:S02]  /*106b0*/  @!P1 IADD3 R216, R216, -R251, RZ ;  /* 0x800000fbd8d89210 */ /* 0x000fe40007ffe0ff */
[----:B------:R-:W-:Y:S02]  /*106c0*/  ISETP.GE.AND P5, PT, R235, RZ, PT ;  /* 0x000000ffeb00720c */ /* 0x000fe40003fa6270 */
[----:B------:R-:W-:Y:S02]  /*106d0*/  MOV R235, R217 ;  /* 0x000000d900eb7202 */ /* 0x000fe40000000f00 */
[----:B------:R-:W-:-:S03]  /*106e0*/  ISETP.GE.AND P0, PT, R222, RZ, PT ;  /* 0x000000ffde00720c */ /* 0x000fc60003f06270 */
[----:B-1----:R-:W-:Y:S01]  /*106f0*/  IMAD.HI.U32 R219, R252, R235, RZ ;  /* 0x000000ebfcdb7227 */ /* 0x002fe200078e00ff */
[----:B------:R-:W-:Y:S01]  /*10700*/  ISETP.GT.U32.AND P6, PT, R251, R218, PT ;  /* 0x000000dafb00720c */ /* 0x000fe20003fc4070 */
[----:B------:R-:W2:Y:S02]  /*10710*/  LDL.LU R217, [R1+0x16c] ;  /* 0x00016c0001d97983 */ /* 0x000ea40000300800 */
[----:B------:R-:W-:Y:S02]  /*10720*/  @!P2 IMAD.IADD R215, R215, 0x1, -R251 ;  /* 0x00000001d7d7a824 */ /* 0x000fe400078e0afb */
[----:B------:R-:W3:Y:S01]  /*10730*/  LDL.LU R220, [R1+0x168] ;  /* 0x0001680001dc7983 */ /* 0x000ee20000300800 */
[----:B------:R-:W-:-:S03]  /*10740*/  ISETP.GE.AND P4, PT, R223, RZ, PT ;  /* 0x000000ffdf00720c */ /* 0x000fc60003f86270 */
[----:B------:R-:W4:Y:S01]  /*10750*/  LDL.LU R221, [R1+0x164] ;  /* 0x0001640001dd7983 */ /* 0x000f220000300800 */
[----:B------:R-:W-:-:S03]  /*10760*/  @!P0 IMAD.MOV R227, RZ, RZ, -R227 ;  /* 0x000000ffffe38224 */ /* 0x000fc600078e0ae3 */
[----:B------:R-:W2:Y:S01]  /*10770*/  LDL.LU R222, [R1+0x160] ;  /* 0x0001600001de7983 */ /* 0x000ea20000300800 */
[----:B------:R-:W-:Y:S01]  /*10780*/  ISETP.GE.AND P1, PT, R224, RZ, PT ;  /* 0x000000ffe000720c */ /* 0x000fe20003f26270 */
[----:B------:R-:W-:Y:S01]  /*10790*/  IMAD.MOV.U32 R224, RZ, RZ, R236 ;  /* 0x000000ffffe07224 */ /* 0x000fe200078e00ec */
[----:B------:R-:W-:Y:S01]  /*107a0*/  IADD3 R236, -R219, RZ, RZ ;  /* 0x000000ffdbec7210 */ /* 0x000fe20007ffe1ff */
[----:B------:R-:W-:Y:S01]  /*107b0*/  IMAD.MOV.U32 R219, RZ, RZ, R225 ;  /* 0x000000ffffdb7224 */ /* 0x000fe200078e00e1 */
[----:B------:R-:W-:Y:S02]  /*107c0*/  ISETP.GE.AND P2, PT, R226, RZ, PT ;  /* 0x000000ffe200720c */ /* 0x000fe40003f46270 */
[----:B------:R-:W-:Y:S01]  /*107d0*/  @!P3 IADD3 R224, -R224, RZ, RZ ;  /* 0x000000ffe0e0b210 */ /* 0x000fe20007ffe1ff */
[----:B------:R-:W-:Y:S01]  /*107e0*/  @!P5 IMAD.MOV R219, RZ, RZ, -R219 ;  /* 0x000000ffffdbd224 */ /* 0x000fe200078e0adb */
[----:B------:R-:W2:Y:S01]  /*107f0*/  LDL.LU R226, [R1+0x15c] ;  /* 0x00015c0001e27983 */ /* 0x000ea20000300800 */
[----:B------:R-:W-:-:S03]  /*10800*/  @!P4 IADD3 R228, -R228, RZ, RZ ;  /* 0x000000ffe4e4c210 */ /* 0x000fc60007ffe1ff */
[----:B------:R-:W2:Y:S04]  /*10810*/  LDL.LU R223, [R1+0x158] ;  /* 0x0001580001df7983 */ /* 0x000ea80000300800 */
[----:B------:R1:W-:Y:S04]  /*10820*/  STL [R1+0x480], R224 ;  /* 0x000480e001007387 */ /* 0x0003e80000100800 */
[----:B------:R1:W-:Y:S01]  /*10830*/  STL [R1+0x47c], R219 ;  /* 0x00047cdb01007387 */ /* 0x0003e20000100800 */
[----:B------:R-:W-:-:S03]  /*10840*/  @!P1 IMAD.MOV R238, RZ, RZ, -R238 ;  /* 0x000000ffffee9224 */ /* 0x000fc600078e0aee */
[----:B------:R-:W2:Y:S04]  /*10850*/  LDL R225, [R1+0x7274] ;  /* 0x0072740001e17983 */ /* 0x000ea80000100800 */
[----:B-1----:R-:W2:Y:S04]  /*10860*/  LDL R224, [R1+0x7270] ;  /* 0x0072700001e07983 */ /* 0x002ea80000100800 */
[----:B------:R-:W2:Y:S01]  /*10870*/  LDL R219, [R1+0x7268] ;  /* 0x0072680001db7983 */ /* 0x000ea20000100800 */
[----:B------:R-:W-:-:S03]  /*10880*/  @!P6 IMAD.IADD R218, R218, 0x1, -R251 ;  /* 0x00000001dadae824 */ /* 0x000fc600078e0afb */
[----:B------:R1:W-:Y:S01]  /*10890*/  STL [R1+0x478], R227 ;  /* 0x000478e301007387 */ /* 0x0003e20000100800 */
[C---:B------:R-:W-:Y:S02]  /*108a0*/  ISETP.GT.U32.AND P3, PT, R251.reuse, R213, PT ;  /* 0x000000d5fb00720c */ /* 0x040fe40003f64070 */
[C---:B------:R-:W-:Y:S01]  /*108b0*/  ISETP.GT.U32.AND P5, PT, R251.reuse, R212, PT ;  /* 0x000000d4fb00720c */ /* 0x040fe20003fa4070 */
[----:B-1----:R-:W2:Y:S04]  /*108c0*/  LDL R227, [R1+0x727c] ;  /* 0x00727c0001e37983 */ /* 0x002ea80000100800 */
[----:B------:R1:W-:Y:S01]  /*108d0*/  STL [R1+0x474], R228 ;  /* 0x000474e401007387 */ /* 0x0003e20000100800 */
[C---:B------:R-:W-:Y:S02]  /*108e0*/  ISETP.GT.U32.AND P0, PT, R251.reuse, R214, PT ;  /* 0x000000d6fb00720c */ /* 0x040fe40003f04070 */
[----:B------:R-:W-:-:S02]  /*108f0*/  ISETP.GT.U32.AND P4, PT, R251, R216, PT ;  /* 0x000000d8fb00720c */ /* 0x000fc40003f84070 */
[C---:B------:R-:W-:Y:S01]  /*10900*/  ISETP.GT.U32.AND P1, PT, R251.reuse, R215, PT ;  /* 0x000000d7fb00720c */ /* 0x040fe20003f24070 */
[----:B-1----:R-:W2:Y:S04]  /*10910*/  LDL R228, [R1+0x7278] ;  /* 0x0072780001e47983 */ /* 0x002ea80000100800 */
[----:B------:R1:W-:Y:S01]  /*10920*/  STL [R1+0x46c], R237 ;  /* 0x00046ced01007387 */ /* 0x0003e20000100800 */
[C---:B------:R-:W-:Y:S01]  /*10930*/  ISETP.GT.U32.AND P6, PT, R251.reuse, R218, PT ;  /* 0x000000dafb00720c */ /* 0x040fe20003fc4070 */
[----:B-1----:R-:W-:Y:S02]  /*10940*/  IMAD R237, R251, R236, R235 ;  /* 0x000000ecfbed7224 */ /* 0x002fe400078e02eb */
[----:B------:R-:W2:Y:S04]  /*10950*/  LDL.LU R235, [R1+0x808c] ;  /* 0x00808c0001eb7983 */ /* 0x000ea80000300800 */
[----:B------:R1:W-:Y:S04]  /*10960*/  STL [R1+0x470], R238 ;  /* 0x000470ee01007387 */ /* 0x0003e80000100800 */
[----:B------:R-:W2:Y:S04]  /*10970*/  LDL.LU R236, [R1+0x8088] ;  /* 0x0080880001ec7983 */ /* 0x000ea80000300800 */
[----:B------:R-:W2:Y:S04]  /*10980*/  LDL R251, [R1+0x46c] ;  /* 0x00046c0001fb7983 */ /* 0x000ea80000100800 */
[----:B-1----:R-:W3:Y:S01]  /*10990*/  LDL R238, [R1+0x7280] ;  /* 0x0072800001ee7983 */ /* 0x002ee20000100800 */
[----:B--2---:R-:W-:-:S05]  /*109a0*/  @!P2 IMAD.MOV R251, RZ, RZ, -R251 ;  /* 0x000000fffffba224 */ /* 0x004fca00078e0afb */
[----:B------:R1:W-:Y:S02]  /*109b0*/  @!P2 STL [R1+0x46c], R251 ;  /* 0x00046cfb0100a387 */ /* 0x0003e40000100800 */
[----:B-1----:R-:W-:-:S04]  /*109c0*/  IABS R251, c[0x0][0x17c] ;  /* 0x00005f0000fb7a13 */ /* 0x002fc80000000000 */
[----:B------:R-:W-:Y:S02]  /*109d0*/  ISETP.GT.U32.AND P2, PT, R251, R217, PT ;  /* 0x000000d9fb00720c */ /* 0x000fe40003f44070 */
[----:B------:R-:W-:Y:S01]  /*109e0*/  @!P3 IADD3 R213, R213, -R251, RZ ;  /* 0x800000fbd5d5b210 */ /* 0x000fe20007ffe0ff */
[--C-:B------:R-:W-:Y:S01]  /*109f0*/  @!P5 IMAD.IADD R212, R212, 0x1, -R251.reuse ;  /* 0x00000001d4d4d824 */ /* 0x100fe200078e0afb */
[C---:B---3--:R-:W-:Y:S01]  /*10a00*/  ISETP.GT.U32.AND P3, PT, R251.reuse, R220, PT ;  /* 0x000000dcfb00720c */ /* 0x048fe20003f64070 */
[--C-:B------:R-:W-:Y:S01]  /*10a10*/  @!P6 IMAD.IADD R218, R218, 0x1, -R251.reuse ;  /* 0x00000001dadae824 */ /* 0x100fe200078e0afb */
[----:B----4-:R-:W-:Y:S01]  /*10a20*/  ISETP.GT.U32.AND P5, PT, R251, R221, PT ;  /* 0x000000ddfb00720c */ /* 0x010fe20003fa4070 */
[----:B------:R-:W-:Y:S01]  /*10a30*/  @!P0 IMAD.IADD R214, R214, 0x1, -R251 ;  /* 0x00000001d6d68824 */ /* 0x000fe200078e0afb */
[----:B------:R-:W-:Y:S02]  /*10a40*/  ISETP.GE.AND P6, PT, R219, RZ, PT ;  /* 0x000000ffdb00720c */ /* 0x000fe40003fc6270 */
[----:B------:R-:W-:-:S03]  /*10a50*/  ISETP.GT.U32.AND P0, PT, R251, R222, PT ;  /* 0x000000defb00720c */ /* 0x000fc60003f04070 */
[-C--:B------:R-:W-:Y:S02]  /*10a60*/  @!P2 IADD3 R217, R217, -R251.reuse, RZ ;  /* 0x800000fbd9d9a210 */ /* 0x080fe40007ffe0ff */
[----:B------:R-:W-:Y:S02]  /*10a70*/  ISETP.GE.AND P2, PT, R224, RZ, PT ;  /* 0x000000ffe000720c */ /* 0x000fe40003f46270 */
[----:B------:R-:W-:Y:S01]  /*10a80*/  @!P4 IADD3 R216, R216, -R251, RZ ;  /* 0x800000fbd8d8c210 */ /* 0x000fe20007ffe0ff */
[--C-:B------:R-:W-:Y:S01]  /*10a90*/  @!P3 IMAD.IADD R220, R220, 0x1, -R251.reuse ;  /* 0x00000001dcdcb824 */ /* 0x100fe200078e0afb */
[----:B------:R-:W-:Y:S01]  /*10aa0*/  ISETP.GT.U32.AND P4, PT, R251, R226, PT ;  /* 0x000000e2fb00720c */ /* 0x000fe20003f84070 */
[----:B------:R-:W-:Y:S01]  /*10ab0*/  @!P5 IMAD.IADD R221, R221, 0x1, -R251 ;  /* 0x00000001ddddd824 */ /* 0x000fe200078e0afb */
[----:B------:R-:W-:Y:S01]  /*10ac0*/  ISETP.GE.AND P3, PT, R225, RZ, PT ;  /* 0x000000ffe100720c */ /* 0x000fe20003f66270 */
[----:B------:R-:W2:Y:S01]  /*10ad0*/  LDL.LU R224, [R1+0x154] ;  /* 0x0001540001e07983 */ /* 0x000ea20000300800 */
[----:B------:R-:W-:-:S02]  /*10ae0*/  ISETP.GE.AND P5, PT, R227, RZ, PT ;  /* 0x000000ffe300720c */ /* 0x000fc40003fa6270 */
[----:B------:R-:W-:Y:S01]  /*10af0*/  @!P6 IADD3 R213, -R213, RZ, RZ ;  /* 0x000000ffd5d5e210 */ /* 0x000fe20007ffe1ff */
[----:B------:R-:W3:Y:S01]  /*10b00*/  LDL.LU R219, [R1+0x150] ;  /* 0x0001500001db7983 */ /* 0x000ee20000300800 */
[----:B------:R-:W-:Y:S01]  /*10b10*/  @!P0 IADD3 R222, R222, -R251, RZ ;  /* 0x800000fbdede8210 */ /* 0x000fe20007ffe0ff */
[----:B------:R-:W-:Y:S01]  /*10b20*/  @!P1 IMAD.IADD R215, R215, 0x1, -R251 ;  /* 0x00000001d7d79824 */ /* 0x000fe200078e0afb */
[----:B------:R-:W-:Y:S01]  /*10b30*/  ISETP.GE.AND P0, PT, R228, RZ, PT ;  /* 0x000000ffe400720c */ /* 0x000fe20003f06270 */
[----:B------:R-:W4:Y:S01]  /*10b40*/  LDL.LU R225, [R1+0x14c] ;  /* 0x00014c0001e17983 */ /* 0x000f220000300800 */
[----:B------:R-:W-:-:S03]  /*10b50*/  ISETP.GT.U32.AND P1, PT, R251, R223, PT ;  /* 0x000000dffb00720c */ /* 0x000fc60003f24070 */
[----:B------:R-:W2:Y:S04]  /*10b60*/  LDL.LU R227, [R1+0x148] ;  /* 0x0001480001e37983 */ /* 0x000ea80000300800 */
[----:B------:R-:W2:Y:S04]  /*10b70*/  LDL.LU R228, [R1+0x144] ;  /* 0x0001440001e47983 */ /* 0x000ea80000300800 */
[----:B------:R1:W-:Y:S01]  /*10b80*/  STL [R1+0x468], R213 ;  /* 0x000468d501007387 */ /* 0x0003e20000100800 */
[----:B------:R-:W-:Y:S02]  /*10b90*/  @!P2 IMAD.MOV R212, RZ, RZ, -R212 ;  /* 0x000000ffffd4a224 */ /* 0x000fe400078e0ad4 */
[----:B------:R-:W-:Y:S01]  /*10ba0*/  @!P4 IMAD.IADD R226, R226, 0x1, -R251 ;  /* 0x00000001e2e2c824 */ /* 0x000fe200078e0afb */
[----:B------:R-:W-:Y:S01]  /*10bb0*/  ISETP.GE.AND P4, PT, R238, RZ, PT ;  /* 0x000000ffee00720c */ /* 0x000fe20003f86270 */
[----:B------:R-:W-:Y:S01]  /*10bc0*/  @!P5 IMAD.MOV R216, RZ, RZ, -R216 ;  /* 0x000000ffffd8d224 */ /* 0x000fe200078e0ad8 */
[----:B------:R-:W2:Y:S01]  /*10bd0*/  LDL R238, [R1+0x7284] ;  /* 0x0072840001ee7983 */ /* 0x000ea20000100800 */
[----:B-1----:R-:W-:-:S03]  /*10be0*/  IMAD.MOV.U32 R213, RZ, RZ, R214 ;  /* 0x000000ffffd57224 */ /* 0x002fc600078e00d6 */
[----:B------:R1:W-:Y:S02]  /*10bf0*/  STL [R1+0x464], R212 ;  /* 0x000464d401007387 */ /* 0x0003e40000100800 */
[----:B------:R-:W-:Y:S01]  /*10c00*/  @!P3 IADD3 R213, -R213, RZ, RZ ;  /* 0x000000ffd5d5b210 */ /* 0x000fe20007ffe1ff */
[----:B------:R-:W-:Y:S02]  /*10c10*/  @!P0 IMAD.MOV R215, RZ, RZ, -R215 ;  /* 0x000000ffffd78224 */ /* 0x000fe400078e0ad7 */
[----:B------:R-:W-:Y:S01]  /*10c20*/  @!P1 IMAD.IADD R223, R223, 0x1, -R251 ;  /* 0x00000001dfdf9824 */ /* 0x000fe200078e0afb */
[----:B-1----:R-:W2:Y:S04]  /*10c30*/  LDL R212, [R1+0x728c] ;  /* 0x00728c0001d47983 */ /* 0x002ea80000100800 */
[----:B------:R1:W-:Y:S04]  /*10c40*/  STL [R1+0x460], R213 ;  /* 0x000460d501007387 */ /* 0x0003e80000100800 */
[----:B------:R-:W2:Y:S01]  /*10c50*/  LDL R214, [R1+0x7290] ;  /* 0x0072900001d67983 */ /* 0x000ea20000100800 */
[----:B------:R-:W-:-:S03]  /*10c60*/  ISETP.GT.U32.AND P1, PT, R251, R217, PT ;  /* 0x000000d9fb00720c */ /* 0x000fc60003f24070 */
[----:B-1----:R-:W2:Y:S01]  /*10c70*/  LDL R213, [R1+0x7288] ;  /* 0x0072880001d57983 */ /* 0x002ea20000100800 */
[----:B------:R-:W-:-:S03]  /*10c80*/  ISETP.GT.U32.AND P2, PT, R251, R220, PT ;  /* 0x000000dcfb00720c */ /* 0x000fc60003f44070 */
[----:B------:R1:W-:Y:S01]  /*10c90*/  STL [R1+0x45c], R216 ;  /* 0x00045cd801007387 */ /* 0x0003e20000100800 */
[C---:B------:R-:W-:Y:S02]  /*10ca0*/  ISETP.GT.U32.AND P3, PT, R251.reuse, R221, PT ;  /* 0x000000ddfb00720c */ /* 0x040fe40003f64070 */
[C---:B------:R-:W-:Y:S02]  /*10cb0*/  ISETP.GT.U32.AND P6, PT, R251.reuse, R222, PT ;  /* 0x000000defb00720c */ /* 0x040fe40003fc4070 */
[C---:B------:R-:W-:Y:S02]  /*10cc0*/  ISETP.GT.U32.AND P0, PT, R251.reuse, R226, PT ;  /* 0x000000e2fb00720c */ /* 0x040fe40003f04070 */
[----:B------:R-:W-:Y:S01]  /*10cd0*/  ISETP.GT.U32.AND P5, PT, R251, R223, PT ;  /* 0x000000dffb00720c */ /* 0x000fe20003fa4070 */
[----:B-1----:R-:W2:Y:S04]  /*10ce0*/  LDL R216, [R1+0x7294] ;  /* 0x0072940001d87983 */ /* 0x002ea80000100800 */
[----:B------:R1:W-:Y:S04]  /*10cf0*/  STL [R1+0x458], R215 ;  /* 0x000458d701007387 */ /* 0x0003e80000100800 */
[----:B------:R1:W-:Y:S04]  /*10d00*/  STL [R1+0x454], R218 ;  /* 0x000454da01007387 */ /* 0x0003e80000100800 */
[----:B------:R-:W2:Y:S04]  /*10d10*/  LDL R251, [R1+0x454] ;  /* 0x0004540001fb7983 */ /* 0x000ea80000100800 */
[----:B-1----:R-:W3:Y:S01]  /*10d20*/  LDL R215, [R1+0x729c] ;  /* 0x00729c0001d77983 */ /* 0x002ee20000100800 */
[----:B------:R-:W-:-:S02]  /*10d30*/  IADD3 R218, R249, 0x1e8, RZ ;  /* 0x000001e8f9da7810 */ /* 0x000fc40007ffe0ff */
[----:B--2---:R-:W-:-:S05]  /*10d40*/  @!P4 IADD3 R251, -R251, RZ, RZ ;  /* 0x000000fffbfbc210 */ /* 0x004fca0007ffe1ff */
[----:B------:R1:W-:Y:S02]  /*10d50*/  @!P4 STL [R1+0x454], R251 ;  /* 0x000454fb0100c387 */ /* 0x0003e40000100800 */
[----:B-1----:R-:W-:-:S05]  /*10d60*/  IABS R251, c[0x0][0x17c] ;  /* 0x00005f0000fb7a13 */ /* 0x002fca0000000000 */
[--C-:B------:R-:W-:Y:S01]  /*10d70*/  @!P1 IMAD.IADD R217, R217, 0x1, -R251.reuse ;  /* 0x00000001d9d99824 */ /* 0x100fe200078e0afb */
[C---:B---3--:R-:W-:Y:S01]  /*10d80*/  ISETP.GT.U32.AND P1, PT, R251.reuse, R219, PT ;  /* 0x000000dbfb00720c */ /* 0x048fe20003f24070 */
[--C-:B------:R-:W-:Y:S01]  /*10d90*/  @!P2 IMAD.IADD R220, R220, 0x1, -R251.reuse ;  /* 0x00000001dcdca824 */ /* 0x100fe200078e0afb */
[----:B------:R-:W-:Y:S02]  /*10da0*/  ISETP.GT.U32.AND P4, PT, R251, R224, PT ;  /* 0x000000e0fb00720c */ /* 0x000fe40003f84070 */
[----:B------:R-:W-:Y:S01]  /*10db0*/  @!P5 IADD3 R223, R223, -R251, RZ ;  /* 0x800000fbdfdfd210 */ /* 0x000fe20007ffe0ff */
[----:B------:R-:W-:Y:S01]  /*10dc0*/  @!P6 IMAD.IADD R222, R222, 0x1, -R251 ;  /* 0x00000001dedee824 */ /* 0x000fe200078e0afb */
[----:B----4-:R-:W-:Y:S02]  /*10dd0*/  ISETP.GT.U32.AND P2, PT, R251, R225, PT ;  /* 0x000000e1fb00720c */ /* 0x010fe40003f44070 */
[----:B------:R-:W-:Y:S02]  /*10de0*/  @!P3 IADD3 R221, R221, -R251, RZ ;  /* 0x800000fbddddb210 */ /* 0x000fe40007ffe0ff */
[----:B------:R-:W-:-:S02]  /*10df0*/  ISETP.GE.AND P5, PT, R238, RZ, PT ;  /* 0x000000ffee00720c */ /* 0x000fc40003fa6270 */
[C---:B------:R-:W-:Y:S02]  /*10e00*/  ISETP.GT.U32.AND P3, PT, R251.reuse, R227, PT ;  /* 0x000000e3fb00720c */ /* 0x040fe40003f64070 */
[C---:B------:R-:W-:Y:S01]  /*10e10*/  ISETP.GT.U32.AND P6, PT, R251.reuse, R228, PT ;  /* 0x000000e4fb00720c */ /* 0x040fe20003fc4070 */
[--C-:B------:R-:W-:Y:S01]  /*10e20*/  @!P0 IMAD.IADD R226, R226, 0x1, -R251.reuse ;  /* 0x00000001e2e28824 */ /* 0x100fe200078e0afb */
[----:B------:R-:W-:Y:S01]  /*10e30*/  ISETP.GT.U32.AND P0, PT, R251, R236, PT ;  /* 0x000000ecfb00720c */ /* 0x000fe20003f04070 */
[--C-:B------:R-:W-:Y:S01]  /*10e40*/  @!P1 IMAD.IADD R219, R219, 0x1, -R251.reuse ;  /* 0x00000001dbdb9824 */ /* 0x100fe200078e0afb */
[----:B------:R-:W-:Y:S01]  /*10e50*/  STL [R1+0x77e0], R218 ;  /* 0x0077e0da01007387 */ /* 0x000fe20000100800 */
[----:B------:R-:W-:Y:S01]  /*10e60*/  @!P4 IMAD.IADD R224, R224, 0x1, -R251 ;  /* 0x00000001e0e0c824 */ /* 0x000fe200078e0afb */
[----:B------:R-:W-:Y:S02]  /*10e70*/  ISETP.GE.AND P1, PT, R213, RZ, PT ;  /* 0x000000ffd500720c */ /* 0x000fe40003f26270 */
[----:B------:R-:W-:Y:S01]  /*10e80*/  ISETP.GE.AND P4, PT, R212, RZ, PT ;  /* 0x000000ffd400720c */ /* 0x000fe20003f86270 */
[----:B------:R-:W2:Y:S01]  /*10e90*/  LDL.LU R213, [R1+0x1c8] ;  /* 0x0001c80001d57983 */ /* 0x000ea20000300800 */
[----:B------:R-:W-:Y:S01]  /*10ea0*/  @!P2 IADD3 R225, R225, -R251, RZ ;  /* 0x800000fbe1e1a210 */ /* 0x000fe20007ffe0ff */
[----:B------:R-:W-:Y:S01]  /*10eb0*/  @!P5 IMAD.MOV R217, RZ, RZ, -R217 ;  /* 0x000000ffffd9d224 */ /* 0x000fe200078e0ad9 */
[----:B------:R-:W-:Y:S01]  /*10ec0*/  ISETP.GE.AND P2, PT, R214, RZ, PT ;  /* 0x000000ffd600720c */ /* 0x000fe20003f46270 */
[----:B------:R-:W3:Y:S01]  /*10ed0*/  LDL.LU R212, [R1+0x1c4] ;  /* 0x0001c40001d47983 */ /* 0x000ee20000300800 */
[--C-:B------:R-:W-:Y:S01]  /*10ee0*/  @!P3 IMAD.IADD R227, R227, 0x1, -R251.reuse ;  /* 0x00000001e3e3b824 */ /* 0x100fe200078e0afb */
[----:B------:R-:W-:Y:S01]  /*10ef0*/  ISETP.GE.AND P3, PT, R216, RZ, PT ;  /* 0x000000ffd800720c */ /* 0x000fe20003f66270 */
[----:B------:R-:W-:Y:S01]  /*10f00*/  @!P6 IMAD.IADD R228, R228, 0x1, -R251 ;  /* 0x00000001e4e4e824 */ /* 0x000fe200078e0afb */
[----:B------:R-:W4:Y:S01]  /*10f10*/  LDL R238, [R1+0x7298] ;  /* 0x0072980001ee7983 */ /* 0x000f220000100800 */
[----:B------:R-:W-:-:S03]  /*10f20*/  ISETP.GE.AND P6, PT, R215, RZ, PT ;  /* 0x000000ffd700720c */ /* 0x000fc60003fc6270 */
[----:B------:R-:W2:Y:S01]  /*10f30*/  LDL.LU R214, [R1+0x1c0] ;  /* 0x0001c00001d67983 */ /* 0x000ea20000300800 */
[----:B------:R-:W-:-:S03]  /*10f40*/  @!P0 IADD3 R236, R236, -R251, RZ ;  /* 0x800000fbecec8210 */ /* 0x000fc60007ffe0ff */
[----:B------:R-:W2:Y:S01]  /*10f50*/  LDL.LU R216, [R1+0x1bc] ;  /* 0x0001bc0001d87983 */ /* 0x000ea20000300800 */
[----:B------:R-:W-:-:S03]  /*10f60*/  ISETP.GT.U32.AND P0, PT, R251, R224, PT ;  /* 0x000000e0fb00720c */ /* 0x000fc60003f04070 */
[----:B------:R-:W2:Y:S04]  /*10f70*/  LDL.LU R215, [R1+0x1b8] ;  /* 0x0001b80001d77983 */ /* 0x000ea80000300800 */
[----:B------:R1:W-:Y:S04]  /*10f80*/  STL [R1+0x450], R217 ;  /* 0x000450d901007387 */ /* 0x0003e80000100800 */
[----:B------:R1:W-:Y:S04]  /*10f90*/  STL [R1+0x44c], R220 ;  /* 0x00044cdc01007387 */ /* 0x0003e80000100800 */
[----:B-1----:R-:W2:Y:S04]  /*10fa0*/  LDL.LU R217, [R1+0x1b4] ;  /* 0x0001b40001d97983 */ /* 0x002ea80000300800 */
[----:B------:R-:W2:Y:S01]  /*10fb0*/  LDL R251, [R1+0x44c] ;  /* 0x00044c0001fb7983 */ /* 0x000ea20000100800 */
[----:B------:R-:W-:-:S03]  /*10fc0*/  @!P1 IADD3 R221, -R221, RZ, RZ ;  /* 0x000000ffdddd9210 */ /* 0x000fc60007ffe1ff */
[----:B------:R-:W3:Y:S01]  /*10fd0*/  LDL R220, [R1+0x72a0] ;  /* 0x0072a00001dc7983 */ /* 0x000ee20000100800 */
[----:B--2---:R-:W-:-:S05]  /*10fe0*/  @!P4 IMAD.MOV R251, RZ, RZ, -R251 ;  /* 0x000000fffffbc224 */ /* 0x004fca00078e0afb */
[----:B------:R1:W-:Y:S04]  /*10ff0*/  @!P4 STL [R1+0x44c], R251 ;  /* 0x00044cfb0100c387 */ /* 0x0003e80000100800 */
[----:B------:R2:W-:Y:S01]  /*11000*/  STL [R1+0x448], R221 ;  /* 0x000448dd01007387 */ /* 0x0005e20000100800 */
[----:B-1----:R-:W-:-:S03]  /*11010*/  IABS R251, c[0x0][0x17c] ;  /* 0x00005f0000fb7a13 */ /* 0x002fc60000000000 */
[----:B------:R1:W-:Y:S01]  /*11020*/  STL [R1+0x444], R222 ;  /* 0x000444de01007387 */ /* 0x0003e20000100800 */
[----:B------:R-:W-:-:S03]  /*11030*/  ISETP.GT.U32.AND P4, PT, R251, R219, PT ;  /* 0x000000dbfb00720c */ /* 0x000fc60003f84070 */
[----:B--2---:R-:W2:Y:S01]  /*11040*/  LDL R221, [R1+0x72a4] ;  /* 0x0072a40001dd7983 */ /* 0x004ea20000100800 */
[----:B------:R-:W-:-:S03]  /*11050*/  ISETP.GT.U32.AND P1, PT, R251, R225, PT ;  /* 0x000000e1fb00720c */ /* 0x000fc60003f24070 */
[----:B------:R-:W2:Y:S01]  /*11060*/  LDL R251, [R1+0x444] ;  /* 0x0004440001fb7983 */ /* 0x000ea20000100800 */
[----:B------:R-:W-:-:S03]  /*11070*/  @!P3 IMAD.MOV R226, RZ, RZ, -R226 ;  /* 0x000000ffffe2b224 */ /* 0x000fc600078e0ae2 */
[----:B-1----:R-:W3:Y:S01]  /*11080*/  LDL R222, [R1+0x72ac] ;  /* 0x0072ac0001de7983 */ /* 0x002ee20000100800 */
[----:B--2---:R-:W-:-:S05]  /*11090*/  @!P2 IMAD.MOV R251, RZ, RZ, -R251 ;  /* 0x000000fffffba224 */ /* 0x004fca00078e0afb */
[----:B------:R1:W-:Y:S04]  /*110a0*/  @!P2 STL [R1+0x444], R251 ;  /* 0x000444fb0100a387 */ /* 0x0003e80000100800 */
[----:B------:R2:W-:Y:S01]  /*110b0*/  STL [R1+0x43c], R223 ;  /* 0x00043cdf01007387 */ /* 0x0005e20000100800 */
[----:B-1----:R-:W-:-:S03]  /*110c0*/  IABS R251, c[0x0][0x17c] ;  /* 0x00005f0000fb7a13 */ /* 0x002fc60000000000 */
[----:B--2---:R-:W2:Y:S01]  /*110d0*/  LDL R223, [R1+0x72a8] ;  /* 0x0072a80001df7983 */ /* 0x004ea20000100800 */
[C---:B------:R-:W-:Y:S02]  /*110e0*/  ISETP.GT.U32.AND P2, PT, R251.reuse, R227, PT ;  /* 0x000000e3fb00720c */ /* 0x040fe40003f44070 */
[C---:B------:R-:W-:Y:S01]  /*110f0*/  ISETP.GT.U32.AND P3, PT, R251.reuse, R228, PT ;  /* 0x000000e4fb00720c */ /* 0x040fe20003f64070 */
[----:B------:R1:W-:Y:S01]  /*11100*/  STL [R1+0x440], R226 ;  /* 0x000440e201007387 */ /* 0x0003e20000100800 */
[----:B------:R-:W-:-:S03]  /*11110*/  ISETP.GT.U32.AND P5, PT, R251, R236, PT ;  /* 0x000000ecfb00720c */ /* 0x000fc60003fa4070 */
[----:B------:R-:W2:Y:S04]  /*11120*/  LDL R251, [R1+0x43c] ;  /* 0x00043c0001fb7983 */ /* 0x000ea80000100800 */
[----:B-1----:R-:W3:Y:S01]  /*11130*/  LDL R226, [R1+0x72b0] ;  /* 0x0072b00001e27983 */ /* 0x002ee20000100800 */
[----:B--2---:R-:W-:-:S05]  /*11140*/  @!P6 IADD3 R251, -R251, RZ, RZ ;  /* 0x000000fffbfbe210 */ /* 0x004fca0007ffe1ff */
[----:B------:R1:W-:Y:S02]  /*11150*/  @!P6 STL [R1+0x43c], R251 ;  /* 0x00043cfb0100e387 */ /* 0x0003e40000100800 */
[----:B-1----:R-:W-:-:S04]  /*11160*/  IABS R251, c[0x0][0x17c] ;  /* 0x00005f0000fb7a13 */ /* 0x002fc80000000000 */
[----:B------:R-:W-:Y:S01]  /*11170*/  ISETP.GT.U32.AND P6, PT, R251, R213, PT ;  /* 0x000000d5fb00720c */ /* 0x000fe20003fc4070 */
[--C-:B------:R-:W-:Y:S01]  /*11180*/  @!P4 IMAD.IADD R219, R219, 0x1, -R251.reuse ;  /* 0x00000001dbdbc824 */ /* 0x100fe200078e0afb */
[----:B---3--:R-:W-:Y:S01]  /*11190*/  ISETP.GT.U32.AND P4, PT, R251, R212, PT ;  /* 0x000000d4fb00720c */ /* 0x008fe20003f84070 */
[--C-:B------:R-:W-:Y:S01]  /*111a0*/  @!P0 IMAD.IADD R224, R224, 0x1, -R251.reuse ;  /* 0x00000001e0e08824 */ /* 0x100fe200078e0afb */
[----:B------:R-:W-:Y:S01]  /*111b0*/  @!P1 IADD3 R225, R225, -R251, RZ ;  /* 0x800000fbe1e19210 */ /* 0x000fe20007ffe0ff */
[--C-:B------:R-:W-:Y:S01]  /*111c0*/  @!P3 IMAD.IADD R228, R228, 0x1, -R251.reuse ;  /* 0x00000001e4e4b824 */ /* 0x100fe200078e0afb */
[----:B----4-:R-:W-:Y:S01]  /*111d0*/  ISETP.GE.AND P0, PT, R238, RZ, PT ;  /* 0x000000ffee00720c */ /* 0x010fe20003f06270 */
[----:B------:R-:W-:Y:S01]  /*111e0*/  @!P2 IMAD.IADD R227, R227, 0x1, -R251 ;  /* 0x00000001e3e3a824 */ /* 0x000fe200078e0afb */
[C---:B------:R-:W-:Y:S02]  /*111f0*/  ISETP.GT.U32.AND P1, PT, R251.reuse, R214, PT ;  /* 0x000000d6fb00720c */ /* 0x040fe40003f24070 */
[----:B------:R-:W-:-:S02]  /*11200*/  ISETP.GT.U32.AND P3, PT, R251, R215, PT ;  /* 0x000000d7fb00720c */ /* 0x000fc40003f64070 */
[----:B------:R-:W-:Y:S02]  /*11210*/  ISETP.GT.U32.AND P2, PT, R251, R216, PT ;  /* 0x000000d8fb00720c */ /* 0x000fe40003f44070 */
[----:B------:R-:W-:Y:S02]  /*11220*/  @!P5 IADD3 R236, R236, -R251, RZ ;  /* 0x800000fbececd210 */ /* 0x000fe40007ffe0ff */
[----:B------:R-:W-:Y:S01]  /*11230*/  ISETP.GE.AND P5, PT, R220, RZ, PT ;  /* 0x000000ffdc00720c */ /* 0x000fe20003fa6270 */
[--C-:B------:R-:W-:Y:S01]  /*11240*/  @!P6 IMAD.IADD R213, R213, 0x1, -R251.reuse ;  /* 0x00000001d5d5e824 */ /* 0x100fe200078e0afb */
[----:B------:R-:W-:Y:S01]  /*11250*/  IABS R238, R218 ;  /* 0x000000da00ee7213 */ /* 0x000fe20000000000 */
[--C-:B------:R-:W-:Y:S01]  /*11260*/  @!P4 IMAD.IADD R212, R212, 0x1, -R251.reuse ;  /* 0x00000001d4d4c824 */ /* 0x100fe200078e0afb */
[----:B------:R-:W-:Y:S01]  /*11270*/  ISETP.GT.U32.AND P6, PT, R251, R217, PT ;  /* 0x000000d9fb00720c */ /* 0x000fe20003fc4070 */
[----:B------:R-:W2:Y:S01]  /*11280*/  LDL.LU R218, [R1+0x1b0] ;  /* 0x0001b00001da7983 */ /* 0x000ea20000300800 */
[----:B------:R-:W-:Y:S01]  /*11290*/  ISETP.GE.AND P4, PT, R221, RZ, PT ;  /* 0x000000ffdd00720c */ /* 0x000fe20003f86270 */
[----:B------:R-:W-:Y:S01]  /*112a0*/  @!P0 IMAD.MOV R224, RZ, RZ, -R224 ;  /* 0x000000ffffe08224 */ /* 0x000fe200078e0ae0 */
[----:B------:R-:W-:Y:S01]  /*112b0*/  @!P1 IADD3 R214, R214, -R251, RZ ;  /* 0x800000fbd6d69210 */ /* 0x000fe20007ffe0ff */
[----:B------:R-:W3:Y:S01]  /*112c0*/  LDL.LU R220, [R1+0x1ac] ;  /* 0x0001ac0001dc7983 */ /* 0x000ee20000300800 */
[----:B------:R-:W-:Y:S01]  /*112d0*/  ISETP.GE.AND P1, PT, R222, RZ, PT ;  /* 0x000000ffde00720c */ /* 0x000fe20003f26270 */
[--C-:B------:R-:W-:Y:S01]  /*112e0*/  @!P3 IMAD.IADD R215, R215, 0x1, -R251.reuse ;  /* 0x00000001d7d7b824 */ /* 0x100fe200078e0afb */
[----:B------:R-:W-:Y:S01]  /*112f0*/  ISETP.GE.AND P3, PT, R226, RZ, PT ;  /* 0x000000ffe200720c */ /* 0x000fe20003f66270 */
[----:B------:R-:W4:Y:S01]  /*11300*/  LDL.LU R221, [R1+0x1a8] ;  /* 0x0001a80001dd7983 */ /* 0x000f220000300800 */
[----:B------:R-:W-:Y:S01]  /*11310*/  @!P2 IMAD.IADD R216, R216, 0x1, -R251 ;  /* 0x00000001d8d8a824 */ /* 0x000fe200078e0afb */
[----:B------:R-:W-:-:S02]  /*11320*/  ISETP.GE.AND P2, PT, R223, RZ, PT ;  /* 0x000000ffdf00720c */ /* 0x000fc40003f46270 */
[----:B------:R-:W2:Y:S01]  /*11330*/  LDL.LU R222, [R1+0x1a4] ;  /* 0x0001a40001de7983 */ /* 0x000ea20000300800 */
[----:B------:R-:W-:-:S03]  /*11340*/  @!P5 IADD3 R219, -R219, RZ, RZ ;  /* 0x000000ffdbdbd210 */ /* 0x000fc60007ffe1ff */
[----:B------:R-:W2:Y:S04]  /*11350*/  LDL.LU R226, [R1+0x1a0] ;  /* 0x0001a00001e27983 */ /* 0x000ea80000300800 */
[----:B------:R-:W2:Y:S04]  /*11360*/  LDL.LU R223, [R1+0x19c] ;  /* 0x00019c0001df7983 */ /* 0x000ea80000300800 */
[----:B------:R1:W-:Y:S01]  /*11370*/  STL [R1+0x438], R224 ;  /* 0x000438e001007387 */ /* 0x0003e20000100800 */
[----:B------:R-:W-:Y:S02]  /*11380*/  @!P6 IADD3 R217, R217, -R251, RZ ;  /* 0x800000fbd9d9e210 */ /* 0x000fe40007ffe0ff */
[C---:B------:R-:W-:Y:S01]  /*11390*/  ISETP.GT.U32.AND P0, PT, R251.reuse, R213, PT ;  /* 0x000000d5fb00720c */ /* 0x040fe20003f04070 */
[----:B------:R1:W-:Y:S01]  /*113a0*/  STL [R1+0x434], R219 ;  /* 0x000434db01007387 */ /* 0x0003e20000100800 */
[----:B------:R-:W-:Y:S01]  /*113b0*/  ISETP.GT.U32.AND P5, PT, R251, R212, PT ;  /* 0x000000d4fb00720c */ /* 0x000fe20003fa4070 */
[----:B-1----:R-:W-:-:S05]  /*113c0*/  IMAD.MOV.U32 R224, RZ, RZ, R225 ;  /* 0x000000ffffe07224 */ /* 0x002fca00078e00e1 */
[----:B------:R1:W-:Y:S04]  /*113d0*/  STL [R1+0x430], R224 ;  /* 0x000430e001007387 */ /* 0x0003e80000100800 */
[----:B------:R-:W2:Y:S01]  /*113e0*/  LDL R251, [R1+0x430] ;  /* 0x0004300001fb7983 */ /* 0x000ea20000100800 */
[----:B------:R-:W-:-:S03]  /*113f0*/  @!P1 IMAD.MOV R227, RZ, RZ, -R227 ;  /* 0x000000ffffe39224 */ /* 0x000fc600078e0ae3 */
[----:B------:R-:W3:Y:S04]  /*11400*/  LDL R219, [R1+0x72b4] ;  /* 0x0072b40001db7983 */ /* 0x000ee80000100800 */
[----:B-1----:R-:W3:Y:S04]  /*11410*/  LDL R224, [R1+0x72bc] ;  /* 0x0072bc0001e07983 */ /* 0x002ee80000100800 */
[----:B------:R-:W3:Y:S01]  /*11420*/  LDL R225, [R1+0x72b8] ;  /* 0x0072b80001e17983 */ /* 0x000ee20000100800 */
[----:B--2---:R-:W-:-:S05]  /*11430*/  @!P4 IMAD.MOV R251, RZ, RZ, -R251 ;  /* 0x000000fffffbc224 */ /* 0x004fca00078e0afb */
[----:B------:R1:W-:Y:S04]  /*11440*/  @!P4 STL [R1+0x430], R251 ;  /* 0x000430fb0100c387 */ /* 0x0003e80000100800 */
[----:B------:R2:W-:Y:S01]  /*11450*/  STL [R1+0x428], R228 ;  /* 0x000428e401007387 */ /* 0x0005e20000100800 */
[----:B-1----:R-:W-:-:S03]  /*11460*/  IABS R251, c[0x0][0x17c] ;  /* 0x00005f0000fb7a13 */ /* 0x002fc60000000000 */
[----:B--2---:R-:W2:Y:S01]  /*11470*/  LDL R228, [R1+0x72c0] ;  /* 0x0072c00001e47983 */ /* 0x004ea20000100800 */
[C---:B------:R-:W-:Y:S02]  /*11480*/  ISETP.GT.U32.AND P4, PT, R251.reuse, R214, PT ;  /* 0x000000d6fb00720c */ /* 0x040fe40003f84070 */
[----:B------:R-:W-:Y:S01]  /*11490*/  ISETP.GT.U32.AND P1, PT, R251, R216, PT ;  /* 0x000000d8fb00720c */ /* 0x000fe20003f24070 */
[----:B------:R1:W-:Y:S04]  /*114a0*/  STL [R1+0x42c], R227 ;  /* 0x00042ce301007387 */ /* 0x0003e80000100800 */
[----:B------:R-:W2:Y:S04]  /*114b0*/  LDL R251, [R1+0x428] ;  /* 0x0004280001fb7983 */ /* 0x000ea80000100800 */
[----:B-1----:R-:W3:Y:S04]  /*114c0*/  LDL R227, [R1+0x72c4] ;  /* 0x0072c40001e37983 */ /* 0x002ee80000100800 */
[----:B------:R1:W-:Y:S02]  /*114d0*/  STL [R1+0x424], R236 ;  /* 0x000424ec01007387 */ /* 0x0003e40000100800 */
[----:B-1----:R-:W-:-:S05]  /*114e0*/  IMAD.HI.U32 R236, R252, R238, RZ ;  /* 0x000000eefcec7227 */ /* 0x002fca00078e00ff */
[----:B------:R-:W-:Y:S01]  /*114f0*/  IADD3 R236, -R236, RZ, RZ ;  /* 0x000000ffecec7210 */ /* 0x000fe20007ffe1ff */
[----:B--2---:R-:W-:-:S05]  /*11500*/  @!P2 IMAD.MOV R251, RZ, RZ, -R251 ;  /* 0x000000fffffba224 */ /* 0x004fca00078e0afb */
[----:B------:R1:W-:Y:S02]  /*11510*/  @!P2 STL [R1+0x428], R251 ;  /* 0x000428fb0100a387 */ /* 0x0003e40000100800 */
[----:B-1----:R-:W-:-:S04]  /*11520*/  IABS R251, c[0x0][0x17c] ;  /* 0x00005f0000fb7a13 */ /* 0x002fc80000000000 */
[C---:B------:R-:W-:Y:S01]  /*11530*/  ISETP.GT.U32.AND P2, PT, R251.reuse, R215, PT ;  /* 0x000000d7fb00720c */ /* 0x040fe20003f44070 */
[C---:B------:R-:W-:Y:S01]  /*11540*/  IMAD R236, R251.reuse, R236, R238 ;  /* 0x000000ecfbec7224 */ /* 0x040fe200078e02ee */
[----:B------:R-:W-:Y:S01]  /*11550*/  ISETP.GT.U32.AND P6, PT, R251, R217, PT ;  /* 0x000000d9fb00720c */ /* 0x000fe20003fc4070 */
[----:B------:R-:W2:Y:S04]  /*11560*/  LDL R238, [R1+0x72cc] ;  /* 0x0072cc0001ee7983 */ /* 0x000ea80000100800 */
[----:B------:R-:W2:Y:S02]  /*11570*/  LDL R251, [R1+0x424] ;  /* 0x0004240001fb7983 */ /* 0x000ea40000100800 */
[----:B--2---:R-:W-:-:S05]  /*11580*/  @!P3 IMAD.MOV R251, RZ, RZ, -R251 ;  /* 0x000000fffffbb224 */ /* 0x004fca00078e0afb */
[----:B------:R1:W-:Y:S02]  /*11590*/  @!P3 STL [R1+0x424], R251 ;  /* 0x000424fb0100b387 */ /* 0x0003e40000100800 */
[----:B-1----:R-:W-:-:S04]  /*115a0*/  IABS R251, c[0x0][0x17c] ;  /* 0x00005f0000fb7a13 */ /* 0x002fc80000000000 */
[----:B------:R-:W-:Y:S02]  /*115b0*/  ISETP.GT.U32.AND P3, PT, R251, R218, PT ;  /* 0x000000dafb00720c */ /* 0x000fe40003f64070 */
[----:B------:R-:W-:Y:S01]  /*115c0*/  @!P0 IADD3 R213, R213, -R251, RZ ;  /* 0x800000fbd5d58210 */ /* 0x000fe20007ffe0ff */
[--C-:B------:R-:W-:Y:S01]  /*115d0*/  @!P5 IMAD.IADD R212, R212, 0x1, -R251.reuse ;  /* 0x00000001d4d4d824 */ /* 0x100fe200078e0afb */
[----:B---3--:R-:W-:Y:S01]  /*115e0*/  ISETP.GT.U32.AND P0, PT, R251, R220, PT ;  /* 0x000000dcfb00720c */ /* 0x008fe20003f04070 */
        /* <DEDUP_REMOVED lines=69> */
[--C-:B------:R-:W-:Y:S01]  /*11a40*/  @!P1 IMAD.IADD R224, R224, 0x1, -R251.reuse ;  /* 0x00000001e0e09824 */ /* 0x100fe200078e0afb */
        /* <DEDUP_REMOVED lines=468> */
[----:B------:R-:W-:-:S03]  /*13790*/  IMAD.MOV.U32 R225, RZ, RZ, R228 ;  /* 0x000000ffffe17224 */ /* 0x000fc600078e00e4 */
[----:B------:R-:W3:Y:S02]  /*137a0*/  LDL R219, [R1+0x7388] ;  /* 0x0073880001db7983 */ /* 0x000ee40000100800 */
[----:B------:R-:W-:Y:S02]  /*137b0*/  @!P0 IADD3 R225, -R225, RZ, RZ ;  /* 0x000000ffe1e18210 */ /* 0x000fe40007ffe1ff */
        /* <DEDUP_REMOVED lines=13> */
[----:B-1----:R-:W-:-:S04]  /*13890*/  IMAD.HI.U32 R233, R252, R238, RZ ;  /* 0x000000eefce97227 */ /* 0x002fc800078e00ff */
[----:B------:R-:W-:Y:S02]  /*138a0*/  IMAD.MOV R233, RZ, RZ, -R233 ;  /* 0x000000ffffe97224 */ /* 0x000fe400078e0ae9 */
        /* <DEDUP_REMOVED lines=8> */
[----:B--2---:R-:W-:-:S05]  /*13930*/  @!P1 IADD3 R251, -R251, RZ, RZ ;  /* 0x000000fffbfb9210 */ /* 0x004fca0007ffe1ff */
[----:B------:R1:W-:Y:S02]  /*13940*/  @!P1 STL [R1+0x1ac], R251 ;  /* 0x0001acfb01009387 */ /* 0x0003e40000100800 */
[----:B-1----:R-:W-:-:S04]  /*13950*/  IABS R251, c[0x0][0x17c] ;  /* 0x00005f0000fb7a13 */ /* 0x002fc80000000000 */
[----:B------:R-:W-:Y:S01]  /*13960*/  ISETP.GT.U32.AND P1, PT, R251, R217, PT ;  /* 0x000000d9fb00720c */ /* 0x000fe20003f24070 */
[--C-:B------:R-:W-:Y:S01]  /*13970*/  @!P2 IMAD.IADD R213, R213, 0x1, -R251.reuse ;  /* 0x00000001d5d5a824 */ /* 0x100fe200078e0afb */
[C---:B---3--:R-:W-:Y:S01]  /*13980*/  ISETP.GT.U32.AND P2, PT, R251.reuse, R220, PT ;  /* 0x000000dcfb00720c */ /* 0x048fe20003f44070 */
[----:B------:R-:W-:Y:S01]  /*13990*/  @!P5 IMAD.IADD R212, R212, 0x1, -R251 ;  /* 0x00000001d4d4d824 */ /* 0x000fe200078e0afb */
[C---:B----4-:R-:W-:Y:S02]  /*139a0*/  ISETP.GT.U32.AND P5, PT, R251.reuse, R221, PT ;  /* 0x000000ddfb00720c */ /* 0x050fe40003fa4070 */
[-C--:B------:R-:W-:Y:S02]  /*139b0*/  @!P3 IADD3 R214, R214, -R251.reuse, RZ ;  /* 0x800000fbd6d6b210 */ /* 0x080fe40007ffe0ff */
[----:B------:R-:W-:Y:S02]  /*139c0*/  @!P6 IADD3 R218, R218, -R251, RZ ;  /* 0x800000fbdadae210 */ /* 0x000fe40007ffe0ff */
[----:B------:R-:W-:-:S02]  /*139d0*/  ISETP.GT.U32.AND P3, PT, R251, R222, PT ;  /* 0x000000defb00720c */ /* 0x000fc40003f64070 */
[----:B------:R-:W-:Y:S01]  /*139e0*/  ISETP.GE.AND P6, PT, R219, RZ, PT ;  /* 0x000000ffdb00720c */ /* 0x000fe20003fc6270 */
[--C-:B------:R-:W-:Y:S01]  /*139f0*/  @!P1 IMAD.IADD R217, R217, 0x1, -R251.reuse ;  /* 0x00000001d9d99824 */ /* 0x100fe200078e0afb */
[----:B------:R-:W-:Y:S01]  /*13a00*/  ISETP.GE.AND P1, PT, R224, RZ, PT ;  /* 0x000000ffe000720c */ /* 0x000fe20003f26270 */
[--C-:B------:R-:W-:Y:S01]  /*13a10*/  @!P0 IMAD.IADD R216, R216, 0x1, -R251.reuse ;  /* 0x00000001d8d88824 */ /* 0x100fe200078e0afb */
[----:B------:R-:W-:Y:S01]  /*13a20*/  ISETP.GT.U32.AND P0, PT, R251, R226, PT ;  /* 0x000000e2fb00720c */ /* 0x000fe20003f04070 */
[--C-:B------:R-:W-:Y:S01]  /*13a30*/  @!P2 IMAD.IADD R220, R220, 0x1, -R251.reuse ;  /* 0x00000001dcdca824 */ /* 0x100fe200078e0afb */
[----:B------:R-:W-:Y:S02]  /*13a40*/  ISETP.GE.AND P2, PT, R228, RZ, PT ;  /* 0x000000ffe400720c */ /* 0x000fe40003f46270 */
[----:B------:R-:W-:Y:S01]  /*13a50*/  @!P5 IADD3 R221, R221, -R251, RZ ;  /* 0x800000fbddddd210 */ /* 0x000fe20007ffe0ff */
[----:B------:R-:W2:Y:S01]  /*13a60*/  LDL.LU R228, [R1+0x264] ;  /* 0x0002640001e47983 */ /* 0x000ea20000300800 */
[----:B------:R-:W-:Y:S01]  /*13a70*/  ISETP.GE.AND P5, PT, R227, RZ, PT ;  /* 0x000000ffe300720c */ /* 0x000fe20003fa6270 */
[----:B------:R-:W-:Y:S01]  /*13a80*/  @!P3 IMAD.IADD R222, R222, 0x1, -R251 ;  /* 0x00000001dedeb824 */ /* 0x000fe200078e0afb */
[----:B------:R-:W-:Y:S01]  /*13a90*/  ISETP.GE.AND P3, PT, R225, RZ, PT ;  /* 0x000000ffe100720c */ /* 0x000fe20003f66270 */
[----:B------:R-:W-:Y:S01]  /*13aa0*/  @!P6 IMAD.MOV R213, RZ, RZ, -R213 ;  /* 0x000000ffffd5e224 */ /* 0x000fe200078e0ad5 */
[----:B------:R-:W3:Y:S01]  /*13ab0*/  LDL.LU R219, [R1+0x260] ;  /* 0x0002600001db7983 */ /* 0x000ee20000300800 */
[----:B------:R-:W-:Y:S01]  /*13ac0*/  @!P4 IMAD.IADD R215, R215, 0x1, -R251 ;  /* 0x00000001d7d7c824 */ /* 0x000fe200078e0afb */
[----:B------:R-:W-:-:S02]  /*13ad0*/  ISETP.GT.U32.AND P4, PT, R251, R223, PT ;  /* 0x000000dffb00720c */ /* 0x000fc40003f84070 */
[----:B------:R-:W4:Y:S04]  /*13ae0*/  LDL.LU R224, [R1+0x25c] ;  /* 0x00025c0001e07983 */ /* 0x000f280000300800 */
[----:B------:R-:W2:Y:S04]  /*13af0*/  LDL.LU R227, [R1+0x258] ;  /* 0x0002580001e37983 */ /* 0x000ea80000300800 */
[----:B------:R-:W2:Y:S01]  /*13b00*/  LDL.LU R225, [R1+0x254] ;  /* 0x0002540001e17983 */ /* 0x000ea20000300800 */
[----:B------:R-:W-:-:S03]  /*13b10*/  @!P1 IADD3 R212, -R212, RZ, RZ ;  /* 0x000000ffd4d49210 */ /* 0x000fc60007ffe1ff */
[----:B------:R1:W-:Y:S01]  /*13b20*/  STL [R1+0x1a8], R213 ;  /* 0x0001a8d501007387 */ /* 0x0003e20000100800 */
[----:B------:R-:W-:Y:S01]  /*13b30*/  @!P0 IMAD.IADD R226, R226, 0x1, -R251 ;  /* 0x00000001e2e28824 */ /* 0x000fe200078e0afb */
[----:B------:R-:W-:Y:S01]  /*13b40*/  ISETP.GE.AND P0, PT, R238, RZ, PT ;  /* 0x000000ffee00720c */ /* 0x000fe20003f06270 */
[----:B------:R-:W-:Y:S01]  /*13b50*/  @!P5 IMAD.MOV R216, RZ, RZ, -R216 ;  /* 0x000000ffffd8d224 */ /* 0x000fe200078e0ad8 */
[----:B------:R-:W2:Y:S01]  /*13b60*/  LDL R238, [R1+0x73ac] ;  /* 0x0073ac0001ee7983 */ /* 0x000ea20000100800 */
[----:B-1----:R-:W-:-:S03]  /*13b70*/  IMAD.MOV.U32 R213, RZ, RZ, R214 ;  /* 0x000000ffffd57224 */ /* 0x002fc600078e00d6 */
[----:B------:R1:W-:Y:S01]  /*13b80*/  STL [R1+0x1a4], R212 ;  /* 0x0001a4d401007387 */ /* 0x0003e20000100800 */
[----:B------:R-:W-:Y:S01]  /*13b90*/  @!P2 IMAD.MOV R213, RZ, RZ, -R213 ;  /* 0x000000ffffd5a224 */ /* 0x000fe200078e0ad5 */
[----:B------:R-:W-:Y:S02]  /*13ba0*/  @!P3 IADD3 R215, -R215, RZ, RZ ;  /* 0x000000ffd7d7b210 */ /* 0x000fe40007ffe1ff */
[----:B------:R-:W-:Y:S01]  /*13bb0*/  @!P4 IADD3 R223, R223, -R251, RZ ;  /* 0x800000fbdfdfc210 */ /* 0x000fe20007ffe0ff */
        /* <DEDUP_REMOVED lines=16> */
[----:B------:R-:W-:Y:S01]  /*13cc0*/  IADD3 R218, R249, 0x1ec, RZ ;  /* 0x000001ecf9da7810 */ /* 0x000fe20007ffe0ff */
[----:B--2---:R-:W-:-:S05]  /*13cd0*/  @!P0 IMAD.MOV R251, RZ, RZ, -R251 ;  /* 0x000000fffffb8224 */ /* 0x004fca00078e0afb */
[----:B------:R1:W-:Y:S02]  /*13ce0*/  @!P0 STL [R1+0x194], R251 ;  /* 0x000194fb01008387 */ /* 0x0003e40000100800 */
[----:B-1----:R-:W-:-:S05]  /*13cf0*/  IABS R251, c[0x0][0x17c] ;  /* 0x00005f0000fb7a13 */ /* 0x002fca0000000000 */
[--C-:B------:R-:W-:Y:S01]  /*13d00*/  @!P4 IMAD.IADD R217, R217, 0x1, -R251.reuse ;  /* 0x00000001d9d9c824 */ /* 0x100fe200078e0afb */
[----:B---3--:R-:W-:Y:S01]  /*13d10*/  ISETP.GT.U32.AND P4, PT, R251, R219, PT ;  /* 0x000000dbfb00720c */ /* 0x008fe20003f84070 */
[--C-:B------:R-:W-:Y:S01]  /*13d20*/  @!P5 IMAD.IADD R223, R223, 0x1, -R251.reuse ;  /* 0x00000001dfdfd824 */ /* 0x100fe200078e0afb */
[----:B------:R-:W-:Y:S01]  /*13d30*/  ISETP.GT.U32.AND P0, PT, R251, R228, PT ;  /* 0x000000e4fb00720c */ /* 0x000fe20003f04070 */
[--C-:B------:R-:W-:Y:S01]  /*13d40*/  @!P2 IMAD.IADD R221, R221, 0x1, -R251.reuse ;  /* 0x00000001dddda824 */ /* 0x100fe200078e0afb */
[----:B------:R-:W-:Y:S01]  /*13d50*/  @!P1 IADD3 R220, R220, -R251, RZ ;  /* 0x800000fbdcdc9210 */ /* 0x000fe20007ffe0ff */
[----:B------:R-:W-:Y:S01]  /*13d60*/  @!P6 IMAD.IADD R222, R222, 0x1, -R251 ;  /* 0x00000001dedee824 */ /* 0x000fe200078e0afb */
[C---:B----4-:R-:W-:Y:S02]  /*13d70*/  ISETP.GT.U32.AND P1, PT, R251.reuse, R224, PT ;  /* 0x000000e0fb00720c */ /* 0x050fe40003f24070 */
[----:B------:R-:W-:Y:S02]  /*13d80*/  ISETP.GE.AND P5, PT, R238, RZ, PT ;  /* 0x000000ffee00720c */ /* 0x000fe40003fa6270 */
[----:B------:R-:W-:-:S02]  /*13d90*/  ISETP.GT.U32.AND P2, PT, R251, R227, PT ;  /* 0x000000e3fb00720c */ /* 0x000fc40003f44070 */
[C---:B------:R-:W-:Y:S02]  /*13da0*/  ISETP.GT.U32.AND P6, PT, R251.reuse, R225, PT ;  /* 0x000000e1fb00720c */ /* 0x040fe40003fc4070 */
[-C--:B------:R-:W-:Y:S02]  /*13db0*/  @!P3 IADD3 R226, R226, -R251.reuse, RZ ;  /* 0x800000fbe2e2b210 */ /* 0x080fe40007ffe0ff */
[----:B------:R-:W-:Y:S01]  /*13dc0*/  ISETP.GT.U32.AND P3, PT, R251, R232, PT ;  /* 0x000000e8fb00720c */ /* 0x000fe20003f64070 */
[----:B------:R-:W-:Y:S01]  /*13dd0*/  STL [R1+0x7778], R218 ;  /* 0x007778da01007387 */ /* 0x000fe20000100800 */
[----:B------:R-:W-:Y:S01]  /*13de0*/  @!P4 IADD3 R219, R219, -R251, RZ ;  /* 0x800000fbdbdbc210 */ /* 0x000fe20007ffe0ff */
[--C-:B------:R-:W-:Y:S01]  /*13df0*/  @!P0 IMAD.IADD R228, R228, 0x1, -R251.reuse ;  /* 0x00000001e4e48824 */ /* 0x100fe200078e0afb */
[----:B------:R-:W-:Y:S01]  /*13e00*/  ISETP.GE.AND P4, PT, R213, RZ, PT ;  /* 0x000000ffd500720c */ /* 0x000fe20003f86270 */
[----:B------:R-:W-:Y:S01]  /*13e10*/  @!P1 IMAD.IADD R224, R224, 0x1, -R251 ;  /* 0x00000001e0e09824 */ /* 0x000fe200078e0afb */
[----:B------:R-:W-:Y:S01]  /*13e20*/  ISETP.GE.AND P0, PT, R212, RZ, PT ;  /* 0x000000ffd400720c */ /* 0x000fe20003f06270 */
[----:B------:R-:W2:Y:S01]  /*13e30*/  LDL.LU R213, [R1+0x2d8] ;  /* 0x0002d80001d57983 */ /* 0x000ea20000300800 */
[----:B------:R-:W-:Y:S01]  /*13e40*/  @!P5 IMAD.MOV R217, RZ, RZ, -R217 ;  /* 0x000000ffffd9d224 */ /* 0x000fe200078e0ad9 */
[----:B------:R-:W-:Y:S01]  /*13e50*/  ISETP.GE.AND P1, PT, R214, RZ, PT ;  /* 0x000000ffd600720c */ /* 0x000fe20003f26270 */
[----:B------:R-:W-:Y:S01]  /*13e60*/  @!P2 IMAD.IADD R227, R227, 0x1, -R251 ;  /* 0x00000001e3e3a824 */ /* 0x000fe200078e0afb */
[----:B------:R-:W3:Y:S01]  /*13e70*/  LDL.LU R212, [R1+0x2d4] ;  /* 0x0002d40001d47983 */ /* 0x000ee20000300800 */
[----:B------:R-:W-:-:S02]  /*13e80*/  ISETP.GE.AND P2, PT, R216, RZ, PT ;  /* 0x000000ffd800720c */ /* 0x000fc40003f46270 */
[----:B------:R-:W-:Y:S01]  /*13e90*/  @!P6 IADD3 R225, R225, -R251, RZ ;  /* 0x800000fbe1e1e210 */ /* 0x000fe20007ffe0ff */
[----:B------:R-:W4:Y:S01]  /*13ea0*/  LDL R238, [R1+0x73bc] ;  /* 0x0073bc0001ee7983 */ /* 0x000f220000100800 */
[----:B------:R-:W-:-:S03]  /*13eb0*/  ISETP.GE.AND P6, PT, R215, RZ, PT ;  /* 0x000000ffd700720c */ /* 0x000fc60003fc6270 */
[----:B------:R-:W2:Y:S01]  /*13ec0*/  LDL.LU R214, [R1+0x2d0] ;  /* 0x0002d00001d67983 */ /* 0x000ea20000300800 */
[----:B------:R-:W-:-:S03]  /*13ed0*/  @!P3 IMAD.IADD R232, R232, 0x1, -R251 ;  /* 0x00000001e8e8b824 */ /* 0x000fc600078e0afb */
[----:B------:R-:W2:Y:S01]  /*13ee0*/  LDL.LU R216, [R1+0x2cc] ;  /* 0x0002cc0001d87983 */ /* 0x000ea20000300800 */
[----:B------:R-:W-:-:S03]  /*13ef0*/  ISETP.GT.U32.AND P3, PT, R251, R228, PT ;  /* 0x000000e4fb00720c */ /* 0x000fc60003f64070 */
[----:B------:R-:W2:Y:S04]  /*13f00*/  LDL.LU R215, [R1+0x2c8] ;  /* 0x0002c80001d77983 */ /* 0x000ea80000300800 */
[----:B------:R1:W-:Y:S04]  /*13f10*/  STL [R1+0x190], R217 ;  /* 0x000190d901007387 */ /* 0x0003e80000100800 */
[----:B------:R1:W-:Y:S04]  /*13f20*/  STL [R1+0x18c], R220 ;  /* 0x00018cdc01007387 */ /* 0x0003e80000100800 */
[----:B-1----:R-:W2:Y:S04]  /*13f30*/  LDL.LU R217, [R1+0x2c4] ;  /* 0x0002c40001d97983 */ /* 0x002ea80000300800 */
[----:B------:R-:W2:Y:S01]  /*13f40*/  LDL R251, [R1+0x18c] ;  /* 0x00018c0001fb7983 */ /* 0x000ea20000100800 */
[----:B------:R-:W-:-:S03]  /*13f50*/  @!P4 IMAD.MOV R221, RZ, RZ, -R221 ;  /* 0x000000ffffddc224 */ /* 0x000fc600078e0add */
[----:B------:R-:W3:Y:S01]  /*13f60*/  LDL R220, [R1+0x73b4] ;  /* 0x0073b40001dc7983 */ /* 0x000ee20000100800 */
[----:B--2---:R-:W-:-:S05]  /*13f70*/  @!P0 IADD3 R251, -R251, RZ, RZ ;  /* 0x000000fffbfb8210 */ /* 0x004fca0007ffe1ff */
        /* <DEDUP_REMOVED lines=8> */
[----:B------:R-:W-:-:S03]  /*14000*/  @!P2 IADD3 R226, -R226, RZ, RZ ;  /* 0x000000ffe2e2a210 */ /* 0x000fc60007ffe1ff */
        /* <DEDUP_REMOVED lines=12> */
[----:B--2---:R-:W-:-:S05]  /*140d0*/  @!P6 IMAD.MOV R251, RZ, RZ, -R251 ;  /* 0x000000fffffbe224 */ /* 0x004fca00078e0afb */
[----:B------:R1:W-:Y:S02]  /*140e0*/  @!P6 STL [R1+0x17c], R251 ;  /* 0x00017cfb0100e387 */ /* 0x0003e40000100800 */
[----:B-1----:R-:W-:-:S05]  /*140f0*/  IABS R251, c[0x0][0x17c] ;  /* 0x00005f0000fb7a13 */ /* 0x002fca0000000000 */
[--C-:B------:R-:W-:Y:S01]  /*14100*/  @!P1 IMAD.IADD R227, R227, 0x1, -R251.reuse ;  /* 0x00000001e3e39824 */ /* 0x100fe200078e0afb */
[C---:B------:R-:W-:Y:S02]  /*14110*/  ISETP.GT.U32.AND P1, PT, R251.reuse, R216, PT ;  /* 0x000000d8fb00720c */ /* 0x040fe40003f24070 */
[----:B------:R-:W-:Y:S01]  /*14120*/  ISETP.GT.U32.AND P6, PT, R251, R213, PT ;  /* 0x000000d5fb00720c */ /* 0x000fe20003fc4070 */
[--C-:B------:R-:W-:Y:S01]  /*14130*/  @!P3 IMAD.IADD R228, R228, 0x1, -R251.reuse ;  /* 0x00000001e4e4b824 */ /* 0x100fe200078e0afb */
[----:B------:R-:W-:Y:S01]  /*14140*/  @!P0 IADD3 R219, R219, -R251, RZ ;  /* 0x800000fbdbdb8210 */ /* 0x000fe20007ffe0ff */
[----:B------:R-:W-:Y:S01]  /*14150*/  @!P4 IMAD.IADD R224, R224, 0x1, -R251 ;  /* 0x00000001e0e0c824 */ /* 0x000fe200078e0afb */
[C---:B---3--:R-:W-:Y:S02]  /*14160*/  ISETP.GT.U32.AND P0, PT, R251.reuse, R212, PT ;  /* 0x000000d4fb00720c */ /* 0x048fe40003f04070 */
[----:B----4-:R-:W-:Y:S02]  /*14170*/  ISETP.GE.AND P3, PT, R238, RZ, PT ;  /* 0x000000ffee00720c */ /* 0x010fe40003f66270 */
[----:B------:R-:W-:-:S02]  /*14180*/  ISETP.GT.U32.AND P4, PT, R251, R214, PT ;  /* 0x000000d6fb00720c */ /* 0x000fc40003f84070 */
[----:B------:R-:W-:Y:S02]  /*14190*/  @!P2 IADD3 R225, R225, -R251, RZ ;  /* 0x800000fbe1e1a210 */ /* 0x000fe40007ffe0ff */
[----:B------:R-:W-:Y:S01]  /*141a0*/  ISETP.GT.U32.AND P2, PT, R251, R215, PT ;  /* 0x000000d7fb00720c */ /* 0x000fe20003f44070 */
[--C-:B------:R-:W-:Y:S01]  /*141b0*/  @!P5 IMAD.IADD R232, R232, 0x1, -R251.reuse ;  /* 0x00000001e8e8d824 */ /* 0x100fe200078e0afb */
[----:B------:R-:W-:Y:S01]  /*141c0*/  ISETP.GE.AND P5, PT, R220, RZ, PT ;  /* 0x000000ffdc00720c */ /* 0x000fe20003fa6270 */
[--C-:B------:R-:W-:Y:S01]  /*141d0*/  @!P1 IMAD.IADD R216, R216, 0x1, -R251.reuse ;  /* 0x00000001d8d89824 */ /* 0x100fe200078e0afb */
[----:B------:R-:W-:Y:S01]  /*141e0*/  ISETP.GE.AND P1, PT, R223, RZ, PT ;  /* 0x000000ffdf00720c */ /* 0x000fe20003f26270 */
[----:B------:R-:W-:Y:S01]  /*141f0*/  IMAD.MOV.U32 R223, RZ, RZ, R228 ;  /* 0x000000ffffdf7224 */ /* 0x000fe200078e00e4 */
[----:B------:R-:W-:Y:S01]  /*14200*/  IABS R238, R218 ;  /* 0x000000da00ee7213 */ /* 0x000fe20000000000 */
[--C-:B------:R-:W-:Y:S01]  /*14210*/  @!P6 IMAD.IADD R213, R213, 0x1, -R251.reuse ;  /* 0x00000001d5d5e824 */ /* 0x100fe200078e0afb */
[----:B------:R-:W-:Y:S01]  /*14220*/  ISETP.GT.U32.AND P6, PT, R251, R217, PT ;  /* 0x000000d9fb00720c */ /* 0x000fe20003fc4070 */
[----:B------:R-:W2:Y:S01]  /*14230*/  LDL.LU R218, [R1+0x2c0] ;  /* 0x0002c00001da7983 */ /* 0x000ea20000300800 */
[----:B------:R-:W-:Y:S01]  /*14240*/  @!P0 IADD3 R212, R212, -R251, RZ ;  /* 0x800000fbd4d48210 */ /* 0x000fe20007ffe0ff */
[----:B------:R-:W-:Y:S01]  /*14250*/  @!P4 IMAD.IADD R214, R214, 0x1, -R251 ;  /* 0x00000001d6d6c824 */ /* 0x000fe200078e0afb */
[----:B------:R-:W-:Y:S01]  /*14260*/  ISETP.GE.AND P0, PT, R221, RZ, PT ;  /* 0x000000ffdd00720c */ /* 0x000fe20003f06270 */
[----:B------:R-:W3:Y:S01]  /*14270*/  LDL.LU R220, [R1+0x2bc] ;  /* 0x0002bc0001dc7983 */ /* 0x000ee20000300800 */
[----:B------:R-:W-:-:S02]  /*14280*/  @!P3 IADD3 R223, -R223, RZ, RZ ;  /* 0x000000ffdfdfb210 */ /* 0x000fc40007ffe1ff */
[----:B------:R-:W-:Y:S01]  /*14290*/  ISETP.GE.AND P4, PT, R222, RZ, PT ;  /* 0x000000ffde00720c */ /* 0x000fe20003f86270 */
[----:B------:R-:W4:Y:S01]  /*142a0*/  LDL.LU R221, [R1+0x2b8] ;  /* 0x0002b80001dd7983 */ /* 0x000f220000300800 */
[----:B------:R-:W-:Y:S02]  /*142b0*/  @!P2 IADD3 R215, R215, -R251, RZ ;  /* 0x800000fbd7d7a210 */ /* 0x000fe40007ffe0ff */
[----:B------:R-:W-:Y:S01]  /*142c0*/  ISETP.GE.AND P2, PT, R226, RZ, PT ;  /* 0x000000ffe200720c */ /* 0x000fe20003f46270 */
[----:B------:R-:W2:Y:S01]  /*142d0*/  LDL.LU R222, [R1+0x2b4] ;  /* 0x0002b40001de7983 */ /* 0x000ea20000300800 */
[----:B------:R-:W-:-:S03]  /*142e0*/  @!P5 IMAD.MOV R219, RZ, RZ, -R219 ;  /* 0x000000ffffdbd224 */ /* 0x000fc600078e0adb */
[----:B------:R-:W2:Y:S04]  /*142f0*/  LDL.LU R226, [R1+0x2b0] ;  /* 0x0002b00001e27983 */ /* 0x000ea80000300800 */
[----:B------:R-:W2:Y:S04]  /*14300*/  LDL.LU R228, [R1+0x2ac] ;  /* 0x0002ac0001e47983 */ /* 0x000ea80000300800 */
[----:B------:R1:W-:Y:S01]  /*14310*/  STL [R1+0x178], R223 ;  /* 0x000178df01007387 */ /* 0x0003e20000100800 */
[----:B------:R-:W-:Y:S01]  /*14320*/  @!P6 IMAD.IADD R217, R217, 0x1, -R251 ;  /* 0x00000001d9d9e824 */ /* 0x000fe200078e0afb */
[----:B------:R-:W-:-:S02]  /*14330*/  ISETP.GT.U32.AND P3, PT, R251, R213, PT ;  /* 0x000000d5fb00720c */ /* 0x000fc40003f64070 */
        /* <DEDUP_REMOVED lines=9> */
[----:B--2---:R-:W-:-:S05]  /*143d0*/  @!P0 IADD3 R251, -R251, RZ, RZ ;  /* 0x000000fffbfb8210 */ /* 0x004fca0007ffe1ff */
        /* <DEDUP_REMOVED lines=11> */
[----:B------:R-:W-:Y:S01]  /*14490*/  IMAD.MOV R232, RZ, RZ, -R232 ;  /* 0x000000ffffe87224 */ /* 0x000fe200078e0ae8 */
[----:B--2---:R-:W-:-:S05]  /*144a0*/  @!P1 IADD3 R251, -R251, RZ, RZ ;  /* 0x000000fffbfb9210 */ /* 0x004fca0007ffe1ff */
        /* <DEDUP_REMOVED lines=16> */
[----:B----4-:R-:W-:Y:S02]  /*145b0*/  ISETP.GT.U32.AND P5, PT, R251, R221, PT ;  /* 0x000000ddfb00720c */ /* 0x010fe40003fa4070 */
[----:B------:R-:W-:Y:S02]  /*145c0*/  ISETP.GE.AND P6, PT, R219, RZ, PT ;  /* 0x000000ffdb00720c */ /* 0x000fe40003fc6270 */
[----:B------:R-:W-:Y:S01]  /*145d0*/  ISETP.GT.U32.AND P0, PT, R251, R222, PT ;  /* 0x000000defb00720c */ /* 0x000fe20003f04070 */
[----:B------:R-:W-:-:S02]  /*145e0*/  @!P4 IMAD.IADD R216, R216, 0x1, -R251 ;  /* 0x00000001d8d8c824 */ /* 0x000fc400078e0afb */
[--C-:B------:R-:W-:Y:S01]  /*145f0*/  @!P2 IMAD.IADD R218, R218, 0x1, -R251.reuse ;  /* 0x00000001dadaa824 */ /* 0x100fe200078e0afb */
[----:B------:R-:W-:Y:S02]  /*14600*/  ISETP.GE.AND P2, PT, R223, RZ, PT ;  /* 0x000000ffdf00720c */ /* 0x000fe40003f46270 */
[-C--:B------:R-:W-:Y:S02]  /*14610*/  @!P3 IADD3 R220, R220, -R251.reuse, RZ ;  /* 0x800000fbdcdcb210 */ /* 0x080fe40007ffe0ff */
[----:B------:R-:W-:Y:S01]  /*14620*/  ISETP.GT.U32.AND P4, PT, R251, R226, PT ;  /* 0x000000e2fb00720c */ /* 0x000fe20003f84070 */
[----:B------:R-:W-:Y:S01]  /*14630*/  @!P5 IMAD.IADD R221, R221, 0x1, -R251 ;  /* 0x00000001ddddd824 */ /* 0x000fe200078e0afb */
[----:B------:R-:W-:Y:S01]  /*14640*/  ISETP.GE.AND P3, PT, R224, RZ, PT ;  /* 0x000000ffe000720c */ /* 0x000fe20003f66270 */
[----:B------:R-:W-:Y:S01]  /*14650*/  @!P6 IMAD.MOV R213, RZ, RZ, -R213 ;  /* 0x000000ffffd5e224 */ /* 0x000fe200078e0ad5 */
[----:B------:R-:W2:Y:S01]  /*14660*/  LDL.LU R224, [R1+0x2a8] ;  /* 0x0002a80001e07983 */ /* 0x000ea20000300800 */
[----:B------:R-:W-:Y:S01]  /*14670*/  ISETP.GE.AND P5, PT, R225, RZ, PT ;  /* 0x000000ffe100720c */ /* 0x000fe20003fa6270 */
[----:B------:R-:W-:Y:S01]  /*14680*/  @!P0 IMAD.IADD R222, R222, 0x1, -R251 ;  /* 0x00000001dede8824 */ /* 0x000fe200078e0afb */
[----:B------:R-:W-:Y:S01]  /*14690*/  @!P1 IADD3 R215, R215, -R251, RZ ;  /* 0x800000fbd7d79210 */ /* 0x000fe20007ffe0ff */
[----:B------:R-:W3:Y:S01]  /*146a0*/  LDL.LU R219, [R1+0x2a4] ;  /* 0x0002a40001db7983 */ /* 0x000ee20000300800 */
[----:B------:R-:W-:-:S02]  /*146b0*/  ISETP.GE.AND P0, PT, R227, RZ, PT ;  /* 0x000000ffe300720c */ /* 0x000fc40003f06270 */
[----:B------:R-:W-:Y:S01]  /*146c0*/  ISETP.GT.U32.AND P1, PT, R251, R228, PT ;  /* 0x000000e4fb00720c */ /* 0x000fe20003f24070 */
[----:B------:R-:W4:Y:S04]  /*146d0*/  LDL.LU R223, [R1+0x2a0] ;  /* 0x0002a00001df7983 */ /* 0x000f280000300800 */
[----:B------:R-:W2:Y:S04]  /*146e0*/  LDL.LU R225, [R1+0x29c] ;  /* 0x00029c0001e17983 */ /* 0x000ea80000300800 */
[----:B------:R-:W2:Y:S04]  /*146f0*/  LDL.LU R227, [R1+0x298] ;  /* 0x0002980001e37983 */ /* 0x000ea80000300800 */
[----:B------:R1:W-:Y:S01]  /*14700*/  STL [R1+0x160], R213 ;  /* 0x000160d501007387 */ /* 0x0003e20000100800 */
[----:B------:R-:W-:Y:S01]  /*14710*/  @!P2 IMAD.MOV R212, RZ, RZ, -R212 ;  /* 0x000000ffffd4a224 */ /* 0x000fe200078e0ad4 */
[----:B------:R-:W-:-:S02]  /*14720*/  @!P4 IADD3 R226, R226, -R251, RZ ;  /* 0x800000fbe2e2c210 */ /* 0x000fc40007ffe0ff */
[----:B------:R-:W-:Y:S02]  /*14730*/  ISETP.GE.AND P4, PT, R238, RZ, PT ;  /* 0x000000ffee00720c */ /* 0x000fe40003f86270 */
[----:B------:R-:W2:Y:S01]  /*14740*/  LDL R238, [R1+0x73e4] ;  /* 0x0073e40001ee7983 */ /* 0x000ea20000100800 */
[----:B-1----:R-:W-:-:S03]  /*14750*/  MOV R213, R214 ;  /* 0x000000d600d57202 */ /* 0x002fc60000000f00 */
[----:B------:R1:W-:Y:S01]  /*14760*/  STL [R1+0x15c], R212 ;  /* 0x00015cd401007387 */ /* 0x0003e20000100800 */
[----:B------:R-:W-:Y:S01]  /*14770*/  @!P5 IADD3 R216, -R216, RZ, RZ ;  /* 0x000000ffd8d8d210 */ /* 0x000fe20007ffe1ff */
[----:B------:R-:W-:Y:S02]  /*14780*/  @!P3 IMAD.MOV R213, RZ, RZ, -R213 ;  /* 0x000000ffffd5b224 */ /* 0x000fe400078e0ad5 */
        /* <DEDUP_REMOVED lines=21> */
[----:B-1----:R-:W-:-:S04]  /*148e0*/  IABS R251, c[0x0][0x17c] ;  /* 0x00005f0000fb7a13 */ /* 0x002fc80000000000 */
[----:B------:R-:W-:Y:S02]  /*148f0*/  @!P1 IADD3 R218, R218, -R251, RZ ;  /* 0x800000fbdada9210 */ /* 0x000fe40007ffe0ff */
[C---:B---3--:R-:W-:Y:S01]  /*14900*/  ISETP.GT.U32.AND P1, PT, R251.reuse, R219, PT ;  /* 0x000000dbfb00720c */ /* 0x048fe20003f24070 */
[--C-:B------:R-:W-:Y:S01]  /*14910*/  @!P2 IMAD.IADD R220, R220, 0x1, -R251.reuse ;  /* 0x00000001dcdca824 */ /* 0x100fe200078e0afb */
[C---:B------:R-:W-:Y:S01]  /*14920*/  ISETP.GT.U32.AND P4, PT, R251.reuse, R224, PT ;  /* 0x000000e0fb00720c */ /* 0x040fe20003f84070 */
[--C-:B------:R-:W-:Y:S01]  /*14930*/  @!P5 IMAD.IADD R228, R228, 0x1, -R251.reuse ;  /* 0x00000001e4e4d824 */ /* 0x100fe200078e0afb */
[----:B----4-:R-:W-:Y:S01]  /*14940*/  ISETP.GT.U32.AND P2, PT, R251, R223, PT ;  /* 0x000000dffb00720c */ /* 0x010fe20003f44070 */
[----:B------:R-:W-:Y:S01]  /*14950*/  @!P3 IMAD.IADD R221, R221, 0x1, -R251 ;  /* 0x00000001ddddb824 */ /* 0x000fe200078e0afb */
[----:B------:R-:W-:Y:S02]  /*14960*/  ISETP.GE.AND P5, PT, R238, RZ, PT ;  /* 0x000000ffee00720c */ /* 0x000fe40003fa6270 */
[----:B------:R-:W-:-:S02]  /*14970*/  ISETP.GT.U32.AND P3, PT, R251, R225, PT ;  /* 0x000000e1fb00720c */ /* 0x000fc40003f64070 */
[----:B------:R-:W-:Y:S02]  /*14980*/  @!P6 IADD3 R222, R222, -R251, RZ ;  /* 0x800000fbdedee210 */ /* 0x000fe40007ffe0ff */
[C---:B------:R-:W-:Y:S01]  /*14990*/  ISETP.GT.U32.AND P6, PT, R251.reuse, R227, PT ;  /* 0x000000e3fb00720c */ /* 0x040fe20003fc4070 */
[--C-:B------:R-:W-:Y:S01]  /*149a0*/  @!P0 IMAD.IADD R226, R226, 0x1, -R251.reuse ;  /* 0x00000001e2e28824 */ /* 0x100fe200078e0afb */
[----:B------:R-:W-:Y:S01]  /*149b0*/  ISETP.GT.U32.AND P0, PT, R251, R231, PT ;  /* 0x000000e7fb00720c */ /* 0x000fe20003f04070 */
[--C-:B------:R-:W-:Y:S01]  /*149c0*/  @!P1 IMAD.IADD R219, R219, 0x1, -R251.reuse ;  /* 0x00000001dbdb9824 */ /* 0x100fe200078e0afb */
[----:B------:R-:W-:Y:S01]  /*149d0*/  STL [R1+0x7760], R217 ;  /* 0x007760d901007387 */ /* 0x000fe20000100800 */
[----:B------:R-:W-:Y:S02]  /*149e0*/  @!P4 IADD3 R224, R224, -R251, RZ ;  /* 0x800000fbe0e0c210 */ /* 0x000fe40007ffe0ff */
[----:B------:R-:W-:Y:S01]  /*149f0*/  ISETP.GE.AND P1, PT, R213, RZ, PT ;  /* 0x000000ffd500720c */ /* 0x000fe20003f26270 */
[----:B------:R-:W-:Y:S01]  /*14a00*/  @!P2 IMAD.IADD R223, R223, 0x1, -R251 ;  /* 0x00000001dfdfa824 */ /* 0x000fe200078e0afb */
[----:B------:R-:W-:Y:S01]  /*14a10*/  ISETP.GE.AND P4, PT, R212, RZ, PT ;  /* 0x000000ffd400720c */ /* 0x000fe20003f86270 */
[----:B------:R-:W2:Y:S01]  /*14a20*/  LDL.LU R213, [R1+0x31c] ;  /* 0x00031c0001d57983 */ /* 0x000ea20000300800 */
[----:B------:R-:W-:-:S02]  /*14a30*/  @!P5 IADD3 R218, -R218, RZ, RZ ;  /* 0x000000ffdadad210 */ /* 0x000fc40007ffe1ff */
[----:B------:R-:W-:Y:S01]  /*14a40*/  ISETP.GE.AND P2, PT, R214, RZ, PT ;  /* 0x000000ffd600720c */ /* 0x000fe20003f46270 */
[----:B------:R-:W3:Y:S01]  /*14a50*/  LDL.LU R212, [R1+0x318] ;  /* 0x0003180001d47983 */ /* 0x000ee20000300800 */
[----:B------:R-:W-:Y:S01]  /*14a60*/  @!P3 IADD3 R225, R225, -R251, RZ ;  /* 0x800000fbe1e1b210 */ /* 0x000fe20007ffe0ff */
[----:B------:R-:W-:Y:S01]  /*14a70*/  @!P6 IMAD.IADD R227, R227, 0x1, -R251 ;  /* 0x00000001e3e3e824 */ /* 0x000fe200078e0afb */
[----:B------:R-:W-:Y:S01]  /*14a80*/  ISETP.GE.AND P3, PT, R216, RZ, PT ;  /* 0x000000ffd800720c */ /* 0x000fe20003f66270 */
        /* <DEDUP_REMOVED lines=24> */
[----:B--2---:R-:W-:-:S05]  /*14c10*/  @!P2 IADD3 R251, -R251, RZ, RZ ;  /* 0x000000fffbfba210 */ /* 0x004fca0007ffe1ff */
        /* <DEDUP_REMOVED lines=14> */
[----:B------:R-:W-:Y:S01]  /*14d00*/  ISETP.GT.U32.AND P1, PT, R251, R214, PT ;  /* 0x000000d6fb00720c */ /* 0x000fe20003f24070 */
[--C-:B------:R-:W-:Y:S01]  /*14d10*/  @!P4 IMAD.IADD R219, R219, 0x1, -R251.reuse ;  /* 0x00000001dbdbc824 */ /* 0x100fe200078e0afb */
[----:B------:R-:W-:Y:S01]  /*14d20*/  ISETP.GT.U32.AND P6, PT, R251, R213, PT ;  /* 0x000000d5fb00720c */ /* 0x000fe20003fc4070 */
[----:B------:R-:W-:Y:S01]  /*14d30*/  @!P3 IMAD.IADD R227, R227, 0x1, -R251 ;  /* 0x00000001e3e3b824 */ /* 0x000fe200078e0afb */
[-C--:B------:R-:W-:Y:S02]  /*14d40*/  @!P0 IADD3 R224, R224, -R251.reuse, RZ ;  /* 0x800000fbe0e08210 */ /* 0x080fe40007ffe0ff */
[----:B---3--:R-:W-:Y:S02]  /*14d50*/  ISETP.GT.U32.AND P4, PT, R251, R212, PT ;  /* 0x000000d4fb00720c */ /* 0x008fe40003f84070 */
[----:B------:R-:W-:Y:S02]  /*14d60*/  @!P2 IADD3 R225, R225, -R251, RZ ;  /* 0x800000fbe1e1a210 */ /* 0x000fe40007ffe0ff */
[----:B----4-:R-:W-:-:S02]  /*14d70*/  ISETP.GE.AND P0, PT, R238, RZ, PT ;  /* 0x000000ffee00720c */ /* 0x010fc40003f06270 */
[C---:B------:R-:W-:Y:S02]  /*14d80*/  ISETP.GT.U32.AND P2, PT, R251.reuse, R216, PT ;  /* 0x000000d8fb00720c */ /* 0x040fe40003f44070 */
[----:B------:R-:W-:Y:S01]  /*14d90*/  ISETP.GT.U32.AND P3, PT, R251, R215, PT ;  /* 0x000000d7fb00720c */ /* 0x000fe20003f64070 */
[--C-:B------:R-:W-:Y:S01]  /*14da0*/  @!P5 IMAD.IADD R231, R231, 0x1, -R251.reuse ;  /* 0x00000001e7e7d824 */ /* 0x100fe200078e0afb */
[----:B------:R-:W-:Y:S01]  /*14db0*/  ISETP.GE.AND P5, PT, R220, RZ, PT ;  /* 0x000000ffdc00720c */ /* 0x000fe20003fa6270 */
[--C-:B------:R-:W-:Y:S01]  /*14dc0*/  @!P1 IMAD.IADD R214, R214, 0x1, -R251.reuse ;  /* 0x00000001d6d69824 */ /* 0x100fe200078e0afb */
[----:B------:R-:W-:Y:S01]  /*14dd0*/  ISETP.GE.AND P1, PT, R222, RZ, PT ;  /* 0x000000ffde00720c */ /* 0x000fe20003f26270 */
[----:B------:R-:W-:Y:S01]  /*14de0*/  IMAD.MOV.U32 R222, RZ, RZ, R224 ;  /* 0x000000ffffde7224 */ /* 0x000fe200078e00e0 */
[----:B------:R-:W-:Y:S01]  /*14df0*/  @!P6 IADD3 R213, R213, -R251, RZ ;  /* 0x800000fbd5d5e210 */ /* 0x000fe20007ffe0ff */
[----:B------:R-:W-:Y:S01]  /*14e00*/  @!P4 IMAD.IADD R212, R212, 0x1, -R251 ;  /* 0x00000001d4d4c824 */ /* 0x000fe200078e0afb */
[----:B------:R-:W-:-:S02]  /*14e10*/  IABS R238, R217 ;  /* 0x000000d900ee7213 */ /* 0x000fc40000000000 */
[----:B------:R-:W-:Y:S01]  /*14e20*/  ISETP.GT.U32.AND P6, PT, R251, R218, PT ;  /* 0x000000dafb00720c */ /* 0x000fe20003fc4070 */
[----:B------:R-:W2:Y:S01]  /*14e30*/  LDL.LU R217, [R1+0x304] ;  /* 0x0003040001d97983 */ /* 0x000ea20000300800 */
[----:B------:R-:W-:Y:S01]  /*14e40*/  ISETP.GE.AND P4, PT, R221, RZ, PT ;  /* 0x000000ffdd00720c */ /* 0x000fe20003f86270 */
[----:B------:R-:W-:Y:S01]  /*14e50*/  @!P0 IMAD.MOV R222, RZ, RZ, -R222 ;  /* 0x000000ffffde8224 */ /* 0x000fe200078e0ade */
[----:B------:R-:W-:Y:S01]  /*14e60*/  @!P2 IADD3 R216, R216, -R251, RZ ;  /* 0x800000fbd8d8a210 */ /* 0x000fe20007ffe0ff */
[----:B------:R-:W3:Y:S01]  /*14e70*/  LDL.LU R220, [R1+0x300] ;  /* 0x0003000001dc7983 */ /* 0x000ee20000300800 */
[----:B------:R-:W-:Y:S01]  /*14e80*/  ISETP.GE.AND P2, PT, R228, RZ, PT ;  /* 0x000000ffe400720c */ /* 0x000fe20003f46270 */
[----:B------:R-:W-:Y:S01]  /*14e90*/  @!P3 IMAD.IADD R215, R215, 0x1, -R251 ;  /* 0x00000001d7d7b824 */ /* 0x000fe200078e0afb */
[----:B------:R-:W-:Y:S01]  /*14ea0*/  ISETP.GE.AND P3, PT, R226, RZ, PT ;  /* 0x000000ffe200720c */ /* 0x000fe20003f66270 */
[----:B------:R-:W4:Y:S01]  /*14eb0*/  LDL.LU R221, [R1+0x2fc] ;  /* 0x0002fc0001dd7983 */ /* 0x000f220000300800 */
[----:B------:R-:W-:-:S03]  /*14ec0*/  @!P5 IADD3 R219, -R219, RZ, RZ ;  /* 0x000000ffdbdbd210 */ /* 0x000fc60007ffe1ff */
[----:B------:R-:W2:Y:S04]  /*14ed0*/  LDL.LU R228, [R1+0x2f8] ;  /* 0x0002f80001e47983 */ /* 0x000ea80000300800 */
[----:B------:R-:W2:Y:S04]  /*14ee0*/  LDL.LU R226, [R1+0x2f4] ;  /* 0x0002f40001e27983 */ /* 0x000ea80000300800 */
[----:B------:R-:W2:Y:S04]  /*14ef0*/  LDL.LU R224, [R1+0x2f0] ;  /* 0x0002f00001e07983 */ /* 0x000ea80000300800 */
[----:B------:R1:W-:Y:S01]  /*14f00*/  STL [R1+0x130], R222 ;  /* 0x000130de01007387 */ /* 0x0003e20000100800 */
[----:B------:R-:W-:-:S02]  /*14f10*/  @!P6 IADD3 R218, R218, -R251, RZ ;  /* 0x800000fbdadae210 */ /* 0x000fc40007ffe0ff */
        /* <DEDUP_REMOVED lines=65> */
[----:B------:R-:W-:Y:S02]  /*15330*/  ISETP.GE.AND P1, PT, R238, RZ, PT ;  /* 0x000000ffee00720c */ /* 0x000fe40003f26270 */
[----:B------:R-:W2:Y:S01]  /*15340*/  LDL R238, [R1+0x7444] ;  /* 0x0074440001ee7983 */ /* 0x000ea20000100800 */
[----:B-1----:R-:W-:Y:S02]  /*15350*/  IMAD.MOV.U32 R213, RZ, RZ, R214 ;  /* 0x000000ffffd57224 */ /* 0x002fe400078e00d6 */
[----:B------:R-:W-:Y:S02]  /*15360*/  IMAD.MOV.U32 R214, RZ, RZ, R215 ;  /* 0x000000ffffd67224 */ /* 0x000fe400078e00d7 */
[----:B------:R-:W-:Y:S01]  /*15370*/  @!P0 IMAD.MOV R213, RZ, RZ, -R213 ;  /* 0x000000ffffd58224 */ /* 0x000fe200078e0ad5 */
[----:B------:R-:W-:Y:S01]  /*15380*/  @!P5 IADD3 R216, -R216, RZ, RZ ;  /* 0x000000ffd8d8d210 */ /* 0x000fe20007ffe1ff */
[----:B------:R1:W-:Y:S01]  /*15390*/  STL [R1+0x114], R212 ;  /* 0x000114d401007387 */ /* 0x0003e20000100800 */
[----:B------:R-:W-:Y:S01]  /*153a0*/  @!P4 IMAD.MOV R214, RZ, RZ, -R214 ;  /* 0x000000ffffd6c224 */ /* 0x000fe200078e0ad6 */
[----:B------:R-:W-:-:S02]  /*153b0*/  @!P2 IADD3 R224, R224, -R251, RZ ;  /* 0x800000fbe0e0a210 */ /* 0x000fc40007ffe0ff */
[C---:B------:R-:W-:Y:S01]  /*153c0*/  ISETP.GT.U32.AND P2, PT, R251.reuse, R217, PT ;  /* 0x000000d9fb00720c */ /* 0x040fe20003f44070 */
        /* <DEDUP_REMOVED lines=20> */
[----:B----4-:R-:W-:Y:S02]  /*15510*/  ISETP.GT.U32.AND P3, PT, R251, R222, PT ;  /* 0x000000defb00720c */ /* 0x010fe40003f64070 */
[----:B------:R-:W-:Y:S02]  /*15520*/  @!P2 IADD3 R217, R217, -R251, RZ ;  /* 0x800000fbd9d9a210 */ /* 0x000fe40007ffe0ff */
[----:B---3--:R-:W-:Y:S01]  /*15530*/  ISETP.GT.U32.AND P2, PT, R251, R219, PT ;  /* 0x000000dbfb00720c */ /* 0x008fe20003f44070 */
[--C-:B------:R-:W-:Y:S01]  /*15540*/  @!P0 IMAD.IADD R221, R221, 0x1, -R251.reuse ;  /* 0x00000001dddd8824 */ /* 0x100fe200078e0afb */
[C---:B------:R-:W-:Y:S01]  /*15550*/  ISETP.GT.U32.AND P1, PT, R251.reuse, R225, PT ;  /* 0x000000e1fb00720c */ /* 0x040fe20003f24070 */
[----:B------:R-:W-:Y:S01]  /*15560*/  @!P5 IMAD.IADD R224, R224, 0x1, -R251 ;  /* 0x00000001e0e0d824 */ /* 0x000fe200078e0afb */
[----:B------:R-:W-:Y:S02]  /*15570*/  ISETP.GT.U32.AND P0, PT, R251, R227, PT ;  /* 0x000000e3fb00720c */ /* 0x000fe40003f04070 */
[----:B------:R-:W-:-:S02]  /*15580*/  ISETP.GE.AND P5, PT, R238, RZ, PT ;  /* 0x000000ffee00720c */ /* 0x000fc40003fa6270 */
[----:B------:R-:W-:Y:S02]  /*15590*/  @!P6 IADD3 R228, R228, -R251, RZ ;  /* 0x800000fbe4e4e210 */ /* 0x000fe40007ffe0ff */
[C---:B------:R-:W-:Y:S01]  /*155a0*/  ISETP.GT.U32.AND P6, PT, R251.reuse, R223, PT ;  /* 0x000000dffb00720c */ /* 0x040fe20003fc4070 */
[--C-:B------:R-:W-:Y:S01]  /*155b0*/  @!P4 IMAD.IADD R226, R226, 0x1, -R251.reuse ;  /* 0x00000001e2e2c824 */ /* 0x100fe200078e0afb */
[----:B------:R-:W-:Y:S01]  /*155c0*/  ISETP.GT.U32.AND P4, PT, R251, R230, PT ;  /* 0x000000e6fb00720c */ /* 0x000fe20003f84070 */
[----:B------:R-:W-:Y:S01]  /*155d0*/  @!P3 IMAD.IADD R222, R222, 0x1, -R251 ;  /* 0x00000001dedeb824 */ /* 0x000fe200078e0afb */
[----:B------:R-:W-:Y:S01]  /*155e0*/  ISETP.GE.AND P3, PT, R215, RZ, PT ;  /* 0x000000ffd700720c */ /* 0x000fe20003f66270 */
[----:B------:R-:W-:Y:S01]  /*155f0*/  IMAD.MOV.U32 R215, RZ, RZ, R217 ;  /* 0x000000ffffd77224 */ /* 0x000fe200078e00d9 */
[----:B------:R-:W-:Y:S01]  /*15600*/  STL [R1+0x774c], R218 ;  /* 0x00774cda01007387 */ /* 0x000fe20000100800 */
[----:B------:R-:W-:Y:S01]  /*15610*/  @!P2 IMAD.IADD R219, R219, 0x1, -R251 ;  /* 0x00000001dbdba824 */ /* 0x000fe200078e0afb */
[----:B------:R-:W-:-:S02]  /*15620*/  @!P1 IADD3 R225, R225, -R251, RZ ;  /* 0x800000fbe1e19210 */ /* 0x000fc40007ffe0ff */
[----:B------:R-:W-:Y:S01]  /*15630*/  ISETP.GE.AND P2, PT, R213, RZ, PT ;  /* 0x000000ffd500720c */ /* 0x000fe20003f46270 */
[----:B------:R-:W-:Y:S01]  /*15640*/  @!P5 IMAD.MOV R215, RZ, RZ, -R215 ;  /* 0x000000ffffd7d224 */ /* 0x000fe200078e0ad7 */
[----:B------:R-:W-:Y:S01]  /*15650*/  ISETP.GE.AND P1, PT, R212, RZ, PT ;  /* 0x000000ffd400720c */ /* 0x000fe20003f26270 */
[----:B------:R-:W2:Y:S01]  /*15660*/  LDL.LU R213, [R1+0x360] ;  /* 0x0003600001d57983 */ /* 0x000ea20000300800 */
[----:B------:R-:W-:Y:S01]  /*15670*/  @!P0 IADD3 R227, R227, -R251, RZ ;  /* 0x800000fbe3e38210 */ /* 0x000fe20007ffe0ff */
[----:B------:R-:W-:Y:S01]  /*15680*/  @!P6 IMAD.IADD R223, R223, 0x1, -R251 ;  /* 0x00000001dfdfe824 */ /* 0x000fe200078e0afb */
[----:B------:R-:W-:Y:S01]  /*15690*/  ISETP.GE.AND P0, PT, R216, RZ, PT ;  /* 0x000000ffd800720c */ /* 0x000fe20003f06270 */
[----:B------:R-:W3:Y:S01]  /*156a0*/  LDL.LU R212, [R1+0x35c] ;  /* 0x00035c0001d47983 */ /* 0x000ee20000300800 */
[----:B------:R-:W-:-:S03]  /*156b0*/  ISETP.GE.AND P6, PT, R214, RZ, PT ;  /* 0x000000ffd600720c */ /* 0x000fc60003fc6270 */
[----:B------:R-:W4:Y:S04]  /*156c0*/  LDL R238, [R1+0x7440] ;  /* 0x0074400001ee7983 */ /* 0x000f280000100800 */
        /* <DEDUP_REMOVED lines=35> */
[----:B-1----:R-:W-:-:S05]  /*15900*/  IABS R251, c[0x0][0x17c] ;  /* 0x00005f0000fb7a13 */ /* 0x002fca0000000000 */
[--C-:B------:R-:W-:Y:S01]  /*15910*/  @!P1 IMAD.IADD R219, R219, 0x1, -R251.reuse ;  /* 0x00000001dbdb9824 */ /* 0x100fe200078e0afb */
[C---:B---3--:R-:W-:Y:S02]  /*15920*/  ISETP.GT.U32.AND P1, PT, R251.reuse, R212, PT ;  /* 0x000000d4fb00720c */ /* 0x048fe40003f24070 */
[----:B------:R-:W-:Y:S02]  /*15930*/  ISETP.GT.U32.AND P6, PT, R251, R213, PT ;  /* 0x000000d5fb00720c */ /* 0x000fe40003fc4070 */
[----:B------:R-:W-:Y:S01]  /*15940*/  @!P2 IADD3 R222, R222, -R251, RZ ;  /* 0x800000fbdedea210 */ /* 0x000fe20007ffe0ff */
[--C-:B------:R-:W-:Y:S01]  /*15950*/  @!P4 IMAD.IADD R225, R225, 0x1, -R251.reuse ;  /* 0x00000001e1e1c824 */ /* 0x100fe200078e0afb */
[----:B------:R-:W-:Y:S01]  /*15960*/  ISETP.GT.U32.AND P2, PT, R251, R216, PT ;  /* 0x000000d8fb00720c */ /* 0x000fe20003f44070 */
[--C-:B------:R-:W-:Y:S01]  /*15970*/  @!P3 IMAD.IADD R227, R227, 0x1, -R251.reuse ;  /* 0x00000001e3e3b824 */ /* 0x100fe200078e0afb */
[----:B----4-:R-:W-:Y:S01]  /*15980*/  ISETP.GE.AND P4, PT, R238, RZ, PT ;  /* 0x000000ffee00720c */ /* 0x010fe20003f86270 */
[----:B------:R-:W-:Y:S01]  /*15990*/  @!P0 IMAD.IADD R223, R223, 0x1, -R251 ;  /* 0x00000001dfdf8824 */ /* 0x000fe200078e0afb */
[----:B------:R-:W-:-:S02]  /*159a0*/  ISETP.GT.U32.AND P3, PT, R251, R217, PT ;  /* 0x000000d9fb00720c */ /* 0x000fc40003f64070 */
[----:B------:R-:W-:Y:S02]  /*159b0*/  ISETP.GT.U32.AND P0, PT, R251, R214, PT ;  /* 0x000000d6fb00720c */ /* 0x000fe40003f04070 */
[----:B------:R-:W-:Y:S01]  /*159c0*/  @!P5 IADD3 R230, R230, -R251, RZ ;  /* 0x800000fbe6e6d210 */ /* 0x000fe20007ffe0ff */
[--C-:B------:R-:W-:Y:S01]  /*159d0*/  @!P1 IMAD.IADD R212, R212, 0x1, -R251.reuse ;  /* 0x00000001d4d49824 */ /* 0x100fe200078e0afb */
[----:B------:R-:W-:Y:S02]  /*159e0*/  ISETP.GE.AND P5, PT, R220, RZ, PT ;  /* 0x000000ffdc00720c */ /* 0x000fe40003fa6270 */
[----:B------:R-:W-:Y:S02]  /*159f0*/  ISETP.GE.AND P1, PT, R221, RZ, PT ;  /* 0x000000ffdd00720c */ /* 0x000fe40003f26270 */
[----:B------:R-:W-:Y:S01]  /*15a00*/  MOV R221, R225 ;  /* 0x000000e100dd7202 */ /* 0x000fe20000000f00 */
[----:B------:R-:W-:Y:S01]  /*15a10*/  @!P6 IMAD.IADD R213, R213, 0x1, -R251 ;  /* 0x00000001d5d5e824 */ /* 0x000fe200078e0afb */
[----:B------:R-:W-:-:S02]  /*15a20*/  IABS R238, R218 ;  /* 0x000000da00ee7213 */ /* 0x000fc40000000000 */
[----:B------:R-:W-:Y:S01]  /*15a30*/  ISETP.GT.U32.AND P6, PT, R251, R215, PT ;  /* 0x000000d7fb00720c */ /* 0x000fe20003fc4070 */
[----:B------:R-:W2:Y:S01]  /*15a40*/  LDL.LU R218, [R1+0x348] ;  /* 0x0003480001da7983 */ /* 0x000ea20000300800 */
[----:B------:R-:W-:Y:S01]  /*15a50*/  @!P2 IADD3 R216, R216, -R251, RZ ;  /* 0x800000fbd8d8a210 */ /* 0x000fe20007ffe0ff */
[----:B------:R-:W-:Y:S01]  /*15a60*/  @!P3 IMAD.IADD R217, R217, 0x1, -R251 ;  /* 0x00000001d9d9b824 */ /* 0x000fe200078e0afb */
[----:B------:R-:W-:Y:S01]  /*15a70*/  ISETP.GE.AND P2, PT, R228, RZ, PT ;  /* 0x000000ffe400720c */ /* 0x000fe20003f46270 */
[----:B------:R-:W-:Y:S01]  /*15a80*/  @!P4 IMAD.MOV R221, RZ, RZ, -R221 ;  /* 0x000000ffffddc224 */ /* 0x000fe200078e0add */
[----:B------:R-:W3:Y:S01]  /*15a90*/  LDL.LU R228, [R1+0x344] ;  /* 0x0003440001e47983 */ /* 0x000ee20000300800 */
[----:B------:R-:W-:Y:S01]  /*15aa0*/  ISETP.GE.AND P3, PT, R224, RZ, PT ;  /* 0x000000ffe000720c */ /* 0x000fe20003f66270 */
[----:B------:R-:W-:Y:S01]  /*15ab0*/  @!P0 IMAD.IADD R214, R214, 0x1, -R251 ;  /* 0x00000001d6d68824 */ /* 0x000fe200078e0afb */
[----:B------:R-:W-:Y:S01]  /*15ac0*/  ISETP.GE.AND P0, PT, R226, RZ, PT ;  /* 0x000000ffe200720c */ /* 0x000fe20003f06270 */
[----:B------:R-:W4:Y:S01]  /*15ad0*/  LDL.LU R220, [R1+0x340] ;  /* 0x0003400001dc7983 */ /* 0x000f220000300800 */
[----:B------:R-:W-:-:S03]  /*15ae0*/  @!P5 IMAD.MOV R219, RZ, RZ, -R219 ;  /* 0x000000ffffdbd224 */ /* 0x000fc600078e0adb */
[----:B------:R-:W2:Y:S04]  /*15af0*/  LDL.LU R224, [R1+0x33c] ;  /* 0x00033c0001e07983 */ /* 0x000ea80000300800 */
[----:B------:R-:W2:Y:S04]  /*15b00*/  LDL.LU R226, [R1+0x338] ;  /* 0x0003380001e27983 */ /* 0x000ea80000300800 */
[----:B------:R-:W2:Y:S04]  /*15b10*/  LDL.LU R225, [R1+0x334] ;  /* 0x0003340001e17983 */ /* 0x000ea80000300800 */
[----:B------:R1:W-:Y:S01]  /*15b20*/  STL [R1+0xe8], R221 ;  /* 0x0000e8dd01007387 */ /* 0x0003e20000100800 */
[----:B------:R-:W-:Y:S01]  /*15b30*/  @!P6 IMAD.IADD R215, R215, 0x1, -R251 ;  /* 0x00000001d7d7e824 */ /* 0x000fe200078e0afb */
[----:B------:R-:W-:-:S02]  /*15b40*/  ISETP.GT.U32.AND P4, PT, R251, R213, PT ;  /* 0x000000d5fb00720c */ /* 0x000fc40003f84070 */
[----:B------:R1:W-:Y:S01]  /*15b50*/  STL [R1+0xe4], R219 ;  /* 0x0000e4db01007387 */ /* 0x0003e20000100800 */
[----:B------:R-:W-:Y:S02]  /*15b60*/  ISETP.GT.U32.AND P5, PT, R251, R212, PT ;  /* 0x000000d4fb00720c */ /* 0x000fe40003fa4070 */
[----:B-1----:R-:W-:-:S05]  /*15b70*/  MOV R221, R222 ;  /* 0x000000de00dd7202 */ /* 0x002fca0000000f00 */
[----:B------:R1:W-:Y:S04]  /*15b80*/  STL [R1+0xe0], R221 ;  /* 0x0000e0dd01007387 */ /* 0x0003e80000100800 */
[----:B------:R-:W2:Y:S01]  /*15b90*/  LDL R251, [R1+0xe0] ;  /* 0x0000e00001fb7983 */ /* 0x000ea20000100800 */
[----:B------:R-:W-:-:S03]  /*15ba0*/  IMAD.MOV.U32 R222, RZ, RZ, R227 ;  /* 0x000000ffffde7224 */ /* 0x000fc600078e00e3 */
[----:B------:R-:W3:Y:S01]  /*15bb0*/  LDL R219, [R1+0x7464] ;  /* 0x0074640001db7983 */ /* 0x000ee20000100800 */
[----:B------:R-:W-:-:S03]  /*15bc0*/  @!P2 IMAD.MOV R222, RZ, RZ, -R222 ;  /* 0x000000ffffdea224 */ /* 0x000fc600078e0ade */
        /* <DEDUP_REMOVED lines=62> */
[----:B------:R-:W2:Y:S01]  /*15fb0*/  LDL R216, [R1+0x7494] ;  /* 0x0074940001d87983 */ /* 0x000ea20000100800 */
[----:B------:R-:W-:Y:S02]  /*15fc0*/  @!P1 IMAD.MOV R214, RZ, RZ, -R214 ;  /* 0x000000ffffd69224 */ /* 0x000fe400078e0ad6 */
[----:B------:R-:W-:Y:S01]  /*15fd0*/  @!P3 IMAD.IADD R225, R225, 0x1, -R251 ;  /* 0x00000001e1e1b824 */ /* 0x000fe200078e0afb */
[----:B-1----:R-:W2:Y:S04]  /*15fe0*/  LDL R212, [R1+0x7480] ;  /* 0x0074800001d47983 */ /* 0x002ea80000100800 */
[----:B------:R1:W-:Y:S01]  /*15ff0*/  STL [R1+0xc8], R213 ;  /* 0x0000c8d501007387 */ /* 0x0003e20000100800 */
[----:B------:R-:W-:-:S02]  /*16000*/  ISETP.GT.U32.AND P3, PT, R251, R218, PT ;  /* 0x000000dafb00720c */ /* 0x000fc40003f64070 */
[C---:B------:R-:W-:Y:S02]  /*16010*/  ISETP.GT.U32.AND P0, PT, R251.reuse, R228, PT ;  /* 0x000000e4fb00720c */ /* 0x040fe40003f04070 */
[C---:B------:R-:W-:Y:S01]  /*16020*/  ISETP.GT.U32.AND P4, PT, R251.reuse, R220, PT ;  /* 0x000000dcfb00720c */ /* 0x040fe20003f84070 */
[----:B-1----:R-:W2:Y:S01]  /*16030*/  LDL R213, [R1+0x7488] ;  /* 0x0074880001d57983 */ /* 0x002ea20000100800 */
[----:B------:R-:W-:-:S03]  /*16040*/  ISETP.GT.U32.AND P6, PT, R251, R224, PT ;  /* 0x000000e0fb00720c */ /* 0x000fc60003fc4070 */
[----:B------:R1:W-:Y:S01]  /*16050*/  STL [R1+0xc4], R217 ;  /* 0x0000c4d901007387 */ /* 0x0003e20000100800 */
        /* <DEDUP_REMOVED lines=15> */
[----:B------:R-:W-:Y:S01]  /*16150*/  @!P0 IMAD.IADD R228, R228, 0x1, -R251 ;  /* 0x00000001e4e48824 */ /* 0x000fe200078e0afb */
[C---:B------:R-:W-:Y:S02]  /*16160*/  ISETP.GT.U32.AND P4, PT, R251.reuse, R223, PT ;  /* 0x000000dffb00720c */ /* 0x040fe40003f84070 */
[----:B----4-:R-:W-:Y:S02]  /*16170*/  ISETP.GT.U32.AND P0, PT, R251, R221, PT ;  /* 0x000000ddfb00720c */ /* 0x010fe40003f04070 */
[----:B------:R-:W-:-:S02]  /*16180*/  @!P6 IADD3 R224, R224, -R251, RZ ;  /* 0x800000fbe0e0e210 */ /* 0x000fc40007ffe0ff */
[C---:B------:R-:W-:Y:S01]  /*16190*/  ISETP.GT.U32.AND P6, PT, R251.reuse, R222, PT ;  /* 0x000000defb00720c */ /* 0x040fe20003fc4070 */
[--C-:B------:R-:W-:Y:S01]  /*161a0*/  @!P1 IMAD.IADD R226, R226, 0x1, -R251.reuse ;  /* 0x00000001e2e29824 */ /* 0x100fe200078e0afb */
[----:B------:R-:W-:Y:S01]  /*161b0*/  ISETP.GT.U32.AND P1, PT, R251, R229, PT ;  /* 0x000000e5fb00720c */ /* 0x000fe20003f24070 */
[--C-:B------:R-:W-:Y:S01]  /*161c0*/  @!P3 IMAD.IADD R219, R219, 0x1, -R251.reuse ;  /* 0x00000001dbdbb824 */ /* 0x100fe200078e0afb */
[----:B------:R-:W-:Y:S01]  /*161d0*/  STL [R1+0x7730], R215 ;  /* 0x007730d701007387 */ /* 0x000fe20000100800 */
[-C--:B------:R-:W-:Y:S01]  /*161e0*/  @!P2 IADD3 R227, R227, -R251.reuse, RZ ;  /* 0x800000fbe3e3a210 */ /* 0x080fe20007ffe0ff */
[--C-:B------:R-:W-:Y:S01]  /*161f0*/  @!P5 IMAD.IADD R225, R225, 0x1, -R251.reuse ;  /* 0x00000001e1e1d824 */ /* 0x100fe200078e0afb */
[----:B------:R-:W-:Y:S02]  /*16200*/  ISETP.GE.AND P3, PT, R216, RZ, PT ;  /* 0x000000ffd800720c */ /* 0x000fe40003f66270 */
[----:B------:R-:W-:Y:S01]  /*16210*/  ISETP.GE.AND P2, PT, R212, RZ, PT ;  /* 0x000000ffd400720c */ /* 0x000fe20003f46270 */
[----:B------:R-:W2:Y:S01]  /*16220*/  LDL.LU R216, [R1+0x3a4] ;  /* 0x0003a40001d87983 */ /* 0x000ea20000300800 */
[----:B------:R-:W-:Y:S01]  /*16230*/  ISETP.GE.AND P5, PT, R238, RZ, PT ;  /* 0x000000ffee00720c */ /* 0x000fe20003fa6270 */
[--C-:B------:R-:W-:Y:S01]  /*16240*/  @!P0 IMAD.IADD R221, R221, 0x1, -R251.reuse ;  /* 0x00000001dddd8824 */ /* 0x100fe200078e0afb */
[----:B------:R-:W-:Y:S01]  /*16250*/  @!P4 IADD3 R223, R223, -R251, RZ ;  /* 0x800000fbdfdfc210 */ /* 0x000fe20007ffe0ff */
[----:B------:R-:W3:Y:S01]  /*16260*/  LDL.LU R212, [R1+0x3a0] ;  /* 0x0003a00001d47983 */ /* 0x000ee20000300800 */
[----:B------:R-:W-:Y:S01]  /*16270*/  ISETP.GE.AND P4, PT, R217, RZ, PT ;  /* 0x000000ffd900720c */ /* 0x000fe20003f86270 */
        /* <DEDUP_REMOVED lines=10> */
[----:B-1----:R-:W2:Y:S04]  /*16320*/  LDL.LU R228, [R1+0x390] ;  /* 0x0003900001e47983 */ /* 0x002ea80000300800 */
[----:B------:R-:W2:Y:S01]  /*16330*/  LDL R251, [R1+0xb4] ;  /* 0x0000b40001fb7983 */ /* 0x000ea20000100800 */
[----:B------:R-:W-:Y:S01]  /*16340*/  @!P5 IADD3 R218, -R218, RZ, RZ ;  /* 0x000000ffdadad210 */ /* 0x000fe20007ffe1ff */
[----:B------:R-:W-:-:S04]  /*16350*/  @!P3 IMAD.MOV R220, RZ, RZ, -R220 ;  /* 0x000000ffffdcb224 */ /* 0x000fc800078e0adc */
[----:B------:R1:W-:Y:S04]  /*16360*/  STL [R1+0xb8], R218 ;  /* 0x0000b8da01007387 */ /* 0x0003e80000100800 */
[----:B-1----:R-:W3:Y:S01]  /*16370*/  LDL R218, [R1+0x74a0] ;  /* 0x0074a00001da7983 */ /* 0x002ee20000100800 */
        /* <DEDUP_REMOVED lines=26> */
[----:B---3--:R-:W-:Y:S01]  /*16520*/  ISETP.GT.U32.AND P2, PT, R251, R212, PT ;  /* 0x000000d4fb00720c */ /* 0x008fe20003f44070 */
[--C-:B------:R-:W-:Y:S01]  /*16530*/  @!P3 IMAD.IADD R221, R221, 0x1, -R251.reuse ;  /* 0x00000001ddddb824 */ /* 0x100fe200078e0afb */
[----:B------:R-:W-:Y:S01]  /*16540*/  ISETP.GT.U32.AND P6, PT, R251, R216, PT ;  /* 0x000000d8fb00720c */ /* 0x000fe20003fc4070 */
[----:B------:R-:W-:Y:S01]  /*16550*/  @!P4 IMAD.IADD R222, R222, 0x1, -R251 ;  /* 0x00000001dedec824 */ /* 0x000fe200078e0afb */
[----:B------:R-:W-:Y:S02]  /*16560*/  @!P1 IADD3 R227, R227, -R251, RZ ;  /* 0x800000fbe3e39210 */ /* 0x000fe40007ffe0ff */
[----:B------:R-:W-:Y:S02]  /*16570*/  ISETP.GT.U32.AND P3, PT, R251, R217, PT ;  /* 0x000000d9fb00720c */ /* 0x000fe40003f64070 */
[----:B------:R-:W-:Y:S02]  /*16580*/  @!P0 IADD3 R223, R223, -R251, RZ ;  /* 0x800000fbdfdf8210 */ /* 0x000fe40007ffe0ff */
[----:B----4-:R-:W-:-:S02]  /*16590*/  ISETP.GE.AND P1, PT, R238, RZ, PT ;  /* 0x000000ffee00720c */ /* 0x010fc40003f26270 */
[C---:B------:R-:W-:Y:S02]  /*165a0*/  ISETP.GT.U32.AND P0, PT, R251.reuse, R213, PT ;  /* 0x000000d5fb00720c */ /* 0x040fe40003f04070 */
[----:B------:R-:W-:Y:S01]  /*165b0*/  ISETP.GT.U32.AND P4, PT, R251, R214, PT ;  /* 0x000000d6fb00720c */ /* 0x000fe20003f84070 */
[--C-:B------:R-:W-:Y:S01]  /*165c0*/  @!P5 IMAD.IADD R229, R229, 0x1, -R251.reuse ;  /* 0x00000001e5e5d824 */ /* 0x100fe200078e0afb */
[----:B------:R-:W-:Y:S01]  /*165d0*/  ISETP.GE.AND P5, PT, R218, RZ, PT ;  /* 0x000000ffda00720c */ /* 0x000fe20003fa6270 */
[----:B------:R-:W-:Y:S01]  /*165e0*/  @!P2 IMAD.IADD R212, R212, 0x1, -R251 ;  /* 0x00000001d4d4a824 */ /* 0x000fe200078e0afb */
        /* <DEDUP_REMOVED lines=57> */
[-C--:B------:R-:W-:Y:S01]  /*16980*/  @!P1 IADD3 R216, R216, -R251.reuse, RZ ;  /* 0x800000fbd8d89210 */ /* 0x080fe20007ffe0ff */
[--C-:B------:R-:W-:Y:S01]  /*16990*/  @!P6 IMAD.IADD R228, R228, 0x1, -R251.reuse ;  /* 0x00000001e4e4e824 */ /* 0x100fe200078e0afb */
[----:B------:R-:W-:Y:S01]  /*169a0*/  @!P3 IADD3 R213, R213, -R251, RZ ;  /* 0x800000fbd5d5b210 */ /* 0x000fe20007ffe0ff */
[----:B------:R-:W-:Y:S01]  /*169b0*/  @!P2 IMAD.IADD R217, R217, 0x1, -R251 ;  /* 0x00000001d9d9a824 */ /* 0x000fe200078e0afb */
[C---:B---3--:R-:W-:Y:S02]  /*169c0*/  ISETP.GT.U32.AND P1, PT, R251.reuse, R218, PT ;  /* 0x000000dafb00720c */ /* 0x048fe40003f24070 */
[C---:B------:R-:W-:Y:S02]  /*169d0*/  ISETP.GT.U32.AND P3, PT, R251.reuse, R226, PT ;  /* 0x000000e2fb00720c */ /* 0x040fe40003f64070 */
[----:B----4-:R-:W-:-:S02]  /*169e0*/  ISETP.GT.U32.AND P5, PT, R251, R224, PT ;  /* 0x000000e0fb00720c */ /* 0x010fc40003fa4070 */
[----:B------:R-:W-:Y:S02]  /*169f0*/  ISETP.GE.AND P6, PT, R219, RZ, PT ;  /* 0x000000ffdb00720c */ /* 0x000fe40003fc6270 */
[C---:B------:R-:W-:Y:S01]  /*16a00*/  ISETP.GT.U32.AND P2, PT, R251.reuse, R225, PT ;  /* 0x000000e1fb00720c */ /* 0x040fe20003f44070 */
[--C-:B------:R-:W-:Y:S01]  /*16a10*/  @!P0 IMAD.IADD R214, R214, 0x1, -R251.reuse ;  /* 0x00000001d6d68824 */ /* 0x100fe200078e0afb */
[----:B------:R-:W-:Y:S01]  /*16a20*/  ISETP.GT.U32.AND P0, PT, R251, R227, PT ;  /* 0x000000e3fb00720c */ /* 0x000fe20003f04070 */
[----:B------:R-:W2:Y:S01]  /*16a30*/  LDL.LU R219, [R1+0x374] ;  /* 0x0003740001db7983 */ /* 0x000ea20000300800 */
[-C--:B------:R-:W-:Y:S01]  /*16a40*/  @!P4 IADD3 R215, R215, -R251.reuse, RZ ;  /* 0x800000fbd7d7c210 */ /* 0x080fe20007ffe0ff */
[--C-:B------:R-:W-:Y:S01]  /*16a50*/  @!P1 IMAD.IADD R218, R218, 0x1, -R251.reuse ;  /* 0x00000001dada9824 */ /* 0x100fe200078e0afb */
[----:B------:R-:W-:Y:S01]  /*16a60*/  ISETP.GE.AND P4, PT, R220, RZ, PT ;  /* 0x000000ffdc00720c */ /* 0x000fe20003f86270 */
[--C-:B------:R-:W-:Y:S01]  /*16a70*/  @!P3 IMAD.IADD R226, R226, 0x1, -R251.reuse ;  /* 0x00000001e2e2b824 */ /* 0x100fe200078e0afb */
[----:B------:R-:W-:Y:S01]  /*16a80*/  ISETP.GE.AND P1, PT, R221, RZ, PT ;  /* 0x000000ffdd00720c */ /* 0x000fe20003f26270 */
[----:B------:R-:W3:Y:S01]  /*16a90*/  LDL.LU R220, [R1+0x370] ;  /* 0x0003700001dc7983 */ /* 0x000ee20000300800 */
[----:B------:R-:W-:Y:S01]  /*16aa0*/  @!P5 IMAD.IADD R224, R224, 0x1, -R251 ;  /* 0x00000001e0e0d824 */ /* 0x000fe200078e0afb */
[----:B------:R-:W-:Y:S01]  /*16ab0*/  ISETP.GE.AND P3, PT, R238, RZ, PT ;  /* 0x000000ffee00720c */ /* 0x000fe20003f66270 */
[----:B------:R-:W-:Y:S01]  /*16ac0*/  @!P6 IMAD.MOV R216, RZ, RZ, -R216 ;  /* 0x000000ffffd8e224 */ /* 0x000fe200078e0ad8 */
[----:B------:R-:W-:Y:S01]  /*16ad0*/  ISETP.GE.AND P5, PT, R222, RZ, PT ;  /* 0x000000ffde00720c */ /* 0x000fe20003fa6270 */
[----:B------:R-:W4:Y:S01]  /*16ae0*/  LDL.LU R221, [R1+0x36c] ;  /* 0x00036c0001dd7983 */ /* 0x000f220000300800 */
[----:B------:R-:W-:-:S02]  /*16af0*/  @!P2 IADD3 R225, R225, -R251, RZ ;  /* 0x800000fbe1e1a210 */ /* 0x000fc40007ffe0ff */
[----:B------:R-:W-:Y:S01]  /*16b00*/  MOV R238, R212 ;  /* 0x000000d400ee7202 */ /* 0x000fe20000000f00 */
[----:B------:R-:W2:Y:S01]  /*16b10*/  LDL.LU R222, [R1+0x368] ;  /* 0x0003680001de7983 */ /* 0x000ea20000300800 */
[----:B------:R-:W-:Y:S01]  /*16b20*/  ISETP.GE.AND P2, PT, R223, RZ, PT ;  /* 0x000000ffdf00720c */ /* 0x000fe20003f46270 */
[----:B------:R-:W-:Y:S02]  /*16b30*/  @!P0 IMAD.IADD R227, R227, 0x1, -R251 ;  /* 0x00000001e3e38824 */ /* 0x000fe400078e0afb */
[----:B------:R-:W2:Y:S01]  /*16b40*/  LDL.LU R223, [R1+0x364] ;  /* 0x0003640001df7983 */ /* 0x000ea20000300800 */
[----:B------:R-:W-:-:S03]  /*16b50*/  ISETP.GT.U32.AND P0, PT, R251, R215, PT ;  /* 0x000000d7fb00720c */ /* 0x000fc60003f04070 */
[----:B------:R-:W2:Y:S04]  /*16b60*/  LDL.LU R212, [R1+0x8084] ;  /* 0x0080840001d47983 */ /* 0x000ea80000300800 */
[----:B------:R1:W-:Y:S04]  /*16b70*/  STL [R1+0x88], R216 ;  /* 0x000088d801007387 */ /* 0x0003e80000100800 */
[----:B------:R1:W-:Y:S04]  /*16b80*/  STL [R1+0x84], R238 ;  /* 0x000084ee01007387 */ /* 0x0003e80000100800 */
[----:B------:R-:W2:Y:S04]  /*16b90*/  LDL R251, [R1+0x84] ;  /* 0x0000840001fb7983 */ /* 0x000ea80000100800 */
[----:B-1----:R-:W3:Y:S01]  /*16ba0*/  LDL R216, [R1+0x74c0] ;  /* 0x0074c00001d87983 */ /* 0x002ee20000100800 */
[----:B------:R-:W-:-:S03]  /*16bb0*/  IMAD.MOV.U32 R238, RZ, RZ, R217 ;  /* 0x000000ffffee7224 */ /* 0x000fc600078e00d9 */
[----:B------:R-:W3:Y:S01]  /*16bc0*/  LDL R217, [R1+0x74cc] ;  /* 0x0074cc0001d97983 */ /* 0x000ee20000100800 */
[----:B------:R-:W-:Y:S01]  /*16bd0*/  @!P1 IMAD.MOV R238, RZ, RZ, -R238 ;  /* 0x000000ffffee9224 */ /* 0x000fe200078e0aee */
[----:B--2---:R-:W-:-:S05]  /*16be0*/  @!P4 IADD3 R251, -R251, RZ, RZ ;  /* 0x000000fffbfbc210 */ /* 0x004fca0007ffe1ff */
[----:B------:R1:W-:Y:S02]  /*16bf0*/  @!P4 STL [R1+0x84], R251 ;  /* 0x000084fb0100c387 */ /* 0x0003e40000100800 */
[----:B-1----:R-:W-:-:S04]  /*16c00*/  IABS R251, c[0x0][0x17c] ;  /* 0x00005f0000fb7a13 */ /* 0x002fc80000000000 */
[----:B------:R-:W-:Y:S01]  /*16c10*/  ISETP.GT.U32.AND P4, PT, R251, R218, PT ;  /* 0x000000dafb00720c */ /* 0x000fe20003f84070 */
[----:B------:R-:W-:Y:S02]  /*16c20*/  IMAD.MOV.U32 R251, RZ, RZ, R213 ;  /* 0x000000fffffb7224 */ /* 0x000fe400078e00d5 */
[----:B------:R-:W2:Y:S04]  /*16c30*/  LDL.LU R213, [R1+0x8080] ;  /* 0x0080800001d57983 */ /* 0x000ea80000300800 */
[----:B------:R1:W-:Y:S02]  /*16c40*/  STL [R1+0x7c], R251 ;  /* 0x00007cfb01007387 */ /* 0x0003e40000100800 */
[----:B-1----:R-:W-:-:S04]  /*16c50*/  IABS R251, c[0x0][0x17c] ;  /* 0x00005f0000fb7a13 */ /* 0x002fc80000000000 */
[----:B------:R-:W-:Y:S02]  /*16c60*/  ISETP.GT.U32.AND P1, PT, R251, R224, PT ;  /* 0x000000e0fb00720c */ /* 0x000fe40003f24070 */
[----:B------:R-:W2:Y:S04]  /*16c70*/  LDL R251, [R1+0x7c] ;  /* 0x00007c0001fb7983 */ /* 0x000ea80000100800 */
[----:B------:R1:W-:Y:S02]  /*16c80*/  STL [R1+0x80], R238 ;  /* 0x000080ee01007387 */ /* 0x0003e40000100800 */
[----:B-1----:R-:W-:Y:S02]  /*16c90*/  MOV R238, R214 ;  /* 0x000000d600ee7202 */ /* 0x002fe40000000f00 */
[----:B------:R-:W3:Y:S02]  /*16ca0*/  LDL.LU R214, [R1+0x807c] ;  /* 0x00807c0001d67983 */ /* 0x000ee40000300800 */
[----:B------:R-:W-:Y:S01]  /*16cb0*/  @!P2 IADD3 R238, -R238, RZ, RZ ;  /* 0x000000ffeeeea210 */ /* 0x000fe20007ffe1ff */
[----:B--2---:R-:W-:-:S05]  /*16cc0*/  @!P5 IMAD.MOV R251, RZ, RZ, -R251 ;  /* 0x000000fffffbd224 */ /* 0x004fca00078e0afb */
[----:B------:R1:W-:Y:S02]  /*16cd0*/  @!P5 STL [R1+0x7c], R251 ;  /* 0x00007cfb0100d387 */ /* 0x0003e40000100800 */
[----:B-1----:R-:W-:-:S04]  /*16ce0*/  IABS R251, c[0x0][0x17c] ;  /* 0x00005f0000fb7a13 */ /* 0x002fc80000000000 */
[----:B------:R-:W-:Y:S01]  /*16cf0*/  ISETP.GT.U32.AND P6, PT, R251, R225, PT ;  /* 0x000000e1fb00720c */ /* 0x000fe20003fc4070 */
[----:B------:R-:W-:Y:S02]  /*16d00*/  IMAD.MOV.U32 R251, RZ, RZ, R228 ;  /* 0x000000fffffb7224 */ /* 0x000fe400078e00e4 */
[----:B------:R-:W2:Y:S04]  /*16d10*/  LDL.LU R228, [R1+0x8078] ;  /* 0x0080780001e47983 */ /* 0x000ea80000300800 */
[----:B------:R1:W-:Y:S04]  /*16d20*/  STL [R1+0x74], R251 ;  /* 0x000074fb01007387 */ /* 0x0003e80000100800 */
[----:B------:R3:W-:Y:S01]  /*16d30*/  STL [R1+0x78], R238 ;  /* 0x000078ee01007387 */ /* 0x0007e20000100800 */
[----:B-1----:R-:W-:-:S04]  /*16d40*/  IABS R251, c[0x0][0x17c] ;  /* 0x00005f0000fb7a13 */ /* 0x002fc80000000000 */
[C---:B------:R-:W-:Y:S02]  /*16d50*/  ISETP.GT.U32.AND P2, PT, R251.reuse, R226, PT ;  /* 0x000000e2fb00720c */ /* 0x040fe40003f44070 */
[----:B------:R-:W-:Y:S02]  /*16d60*/  ISETP.GT.U32.AND P5, PT, R251, R227, PT ;  /* 0x000000e3fb00720c */ /* 0x000fe40003fa4070 */
[----:B------:R-:W2:Y:S01]  /*16d70*/  LDL R251, [R1+0x74] ;  /* 0x0000740001fb7983 */ /* 0x000ea20000100800 */
[----:B---3--:R-:W-:Y:S01]  /*16d80*/  IADD3 R238, R249, 0x1f0, RZ ;  /* 0x000001f0f9ee7810 */ /* 0x008fe20007ffe0ff */
[----:B--2---:R-:W-:-:S05]  /*16d90*/  @!P3 IMAD.MOV R251, RZ, RZ, -R251 ;  /* 0x000000fffffbb224 */ /* 0x004fca00078e0afb */
[----:B------:R1:W-:Y:S02]  /*16da0*/  @!P3 STL [R1+0x74], R251 ;  /* 0x000074fb0100b387 */ /* 0x0003e40000100800 */
[----:B-1----:R-:W-:-:S04]  /*16db0*/  IABS R251, c[0x0][0x17c] ;  /* 0x00005f0000fb7a13 */ /* 0x002fc80000000000 */
[----:B------:R-:W-:Y:S01]  /*16dc0*/  ISETP.GT.U32.AND P3, PT, R251, R219, PT ;  /* 0x000000dbfb00720c */ /* 0x000fe20003f64070 */
[--C-:B------:R-:W-:Y:S01]  /*16dd0*/  @!P0 IMAD.IADD R215, R215, 0x1, -R251.reuse ;  /* 0x00000001d7d78824 */ /* 0x100fe200078e0afb */
[----:B------:R-:W-:Y:S01]  /*16de0*/  ISETP.GT.U32.AND P0, PT, R251, R220, PT ;  /* 0x000000dcfb00720c */ /* 0x000fe20003f04070 */
[--C-:B------:R-:W-:Y:S01]  /*16df0*/  @!P5 IMAD.IADD R227, R227, 0x1, -R251.reuse ;  /* 0x00000001e3e3d824 */ /* 0x100fe200078e0afb */
[----:B------:R-:W-:Y:S01]  /*16e00*/  STL [R1+0x7714], R238 ;  /* 0x007714ee01007387 */ /* 0x000fe20000100800 */
[----:B------:R-:W-:Y:S01]  /*16e10*/  ISETP.GE.AND P5, PT, R216, RZ, PT ;  /* 0x000000ffd800720c */ /* 0x000fe20003fa6270 */
[--C-:B------:R-:W-:Y:S01]  /*16e20*/  @!P1 IMAD.IADD R224, R224, 0x1, -R251.reuse ;  /* 0x00000001e0e09824 */ /* 0x100fe200078e0afb */
[-C--:B------:R-:W-:Y:S01]  /*16e30*/  @!P4 IADD3 R218, R218, -R251.reuse, RZ ;  /* 0x800000fbdadac210 */ /* 0x080fe20007ffe0ff */
[----:B------:R-:W-:Y:S01]  /*16e40*/  @!P6 IMAD.IADD R225, R225, 0x1, -R251 ;  /* 0x00000001e1e1e824 */ /* 0x000fe200078e0afb */
[----:B------:R-:W-:Y:S01]  /*16e50*/  @!P2 IADD3 R226, R226, -R251, RZ ;  /* 0x800000fbe2e2a210 */ /* 0x000fe20007ffe0ff */
[----:B------:R-:W2:Y:S01]  /*16e60*/  LDL.LU R216, [R1+0x3ac] ;  /* 0x0003ac0001d87983 */ /* 0x000ea20000300800 */
[----:B----4-:R-:W-:-:S02]  /*16e70*/  ISETP.GT.U32.AND P4, PT, R251, R221, PT ;  /* 0x000000ddfb00720c */ /* 0x010fc40003f84070 */
[----:B------:R-:W-:Y:S01]  /*16e80*/  @!P3 IMAD.IADD R219, R219, 0x1, -R251 ;  /* 0x00000001dbdbb824 */ /* 0x000fe200078e0afb */
[----:B------:R-:W-:Y:S02]  /*16e90*/  ISETP.GE.AND P3, PT, R217, RZ, PT ;  /* 0x000000ffd900720c */ /* 0x000fe40003f66270 */
[C---:B------:R-:W-:Y:S01]  /*16ea0*/  ISETP.GT.U32.AND P1, PT, R251.reuse, R222, PT ;  /* 0x000000defb00720c */ /* 0x040fe20003f24070 */
[----:B------:R-:W3:Y:S01]  /*16eb0*/  LDL.LU R217, [R1+0x3a8] ;  /* 0x0003a80001d97983 */ /* 0x000ee20000300800 */
[C---:B------:R-:W-:Y:S02]  /*16ec0*/  ISETP.GT.U32.AND P6, PT, R251.reuse, R223, PT ;  /* 0x000000dffb00720c */ /* 0x040fe40003fc4070 */
[----:B------:R-:W-:Y:S02]  /*16ed0*/  ISETP.GT.U32.AND P2, PT, R251, R228, PT ;  /* 0x000000e4fb00720c */ /* 0x000fe40003f44070 */
[----:B------:R-:W-:Y:S02]  /*16ee0*/  @!P0 IADD3 R220, R220, -R251, RZ ;  /* 0x800000fbdcdc8210 */ /* 0x000fe40007ffe0ff */
[----:B------:R-:W4:Y:S02]  /*16ef0*/  LDL R251, [R1+0x74c8] ;  /* 0x0074c80001fb7983 */ /* 0x000f240000100800 */
[----:B----4-:R-:W-:-:S02]  /*16f00*/  ISETP.GE.AND P0, PT, R251, RZ, PT ;  /* 0x000000fffb00720c */ /* 0x010fc40003f06270 */
[----:B------:R-:W-:-:S05]  /*16f10*/  IABS R251, c[0x0][0x17c] ;  /* 0x00005f0000fb7a13 */ /* 0x000fca0000000000 */
[----:B------:R-:W-:Y:S02]  /*16f20*/  @!P4 IMAD.IADD R221, R221, 0x1, -R251 ;  /* 0x00000001ddddc824 */ /* 0x000fe400078e0afb */
[----:B------:R-:W4:Y:S02]  /*16f30*/  LDL R251, [R1+0x74d0] ;  /* 0x0074d00001fb7983 */ /* 0x000f240000100800 */
[----:B----4-:R-:W-:Y:S02]  /*16f40*/  ISETP.GE.AND P4, PT, R251, RZ, PT ;  /* 0x000000fffb00720c */ /* 0x010fe40003f86270 */
[----:B------:R-:W-:-:S05]  /*16f50*/  IABS R251, c[0x0][0x17c] ;  /* 0x00005f0000fb7a13 */ /* 0x000fca0000000000 */
[----:B------:R-:W-:Y:S02]  /*16f60*/  @!P1 IMAD.IADD R222, R222, 0x1, -R251 ;  /* 0x00000001dede9824 */ /* 0x000fe400078e0afb */
[----:B------:R-:W4:Y:S02]  /*16f70*/  LDL R251, [R1+0x74e4] ;  /* 0x0074e40001fb7983 */ /* 0x000f240000100800 */
[----:B----4-:R-:W-:Y:S02]  /*16f80*/  ISETP.GE.AND P1, PT, R251, RZ, PT ;  /* 0x000000fffb00720c */ /* 0x010fe40003f26270 */
[----:B------:R-:W-:-:S04]  /*16f90*/  IABS R251, c[0x0][0x17c] ;  /* 0x00005f0000fb7a13 */ /* 0x000fc80000000000 */
[----:B------:R-:W-:Y:S02]  /*16fa0*/  @!P6 IADD3 R223, R223, -R251, RZ ;  /* 0x800000fbdfdfe210 */ /* 0x000fe40007ffe0ff */
[----:B------:R-:W4:Y:S04]  /*16fb0*/  LDL R251, [R1+0x74d8] ;  /* 0x0074d80001fb7983 */ /* 0x000f280000100800 */
[----:B------:R1:W-:Y:S04]  /*16fc0*/  STL [R1+0x70], R215 ;  /* 0x000070d701007387 */ /* 0x0003e80000100800 */
[----:B-1----:R-:W2:Y:S01]  /*16fd0*/  LDL.LU R215, [R1+0x8074] ;  /* 0x0080740001d77983 */ /* 0x002ea20000300800 */
[----:B----4-:R-:W-:-:S02]  /*16fe0*/  ISETP.GE.AND P6, PT, R251, RZ, PT ;  /* 0x000000fffb00720c */ /* 0x010fc40003fc6270 */
[----:B------:R-:W-:-:S05]  /*16ff0*/  IABS R251, c[0x0][0x17c] ;  /* 0x00005f0000fb7a13 */ /* 0x000fca0000000000 */
[----:B------:R-:W-:Y:S02]  /*17000*/  @!P2 IMAD.IADD R228, R228, 0x1, -R251 ;  /* 0x00000001e4e4a824 */ /* 0x000fe400078e0afb */
[----:B------:R-:W4:Y:S04]  /*17010*/  LDL R251, [R1+0x70] ;  /* 0x0000700001fb7983 */ /* 0x000f280000100800 */
[----:B------:R1:W-:Y:S04]  /*17020*/  STL [R1+0x6c], R218 ;  /* 0x00006cda01007387 */ /* 0x0003e80000100800 */
[----:B-1----:R-:W2:Y:S01]  /*17030*/  LDL.LU R218, [R1+0x8070] ;  /* 0x0080700001da7983 */ /* 0x002ea20000300800 */
[----:B----4-:R-:W-:-:S05]  /*17040*/  @!P5 IMAD.MOV R251, RZ, RZ, -R251 ;  /* 0x000000fffffbd224 */ /* 0x010fca00078e0afb */
[----:B------:R1:W-:Y:S02]  /*17050*/  @!P5 STL [R1+0x70], R251 ;  /* 0x000070fb0100d387 */ /* 0x0003e40000100800 */
[----:B-1----:R-:W-:-:S04]  /*17060*/  IABS R251, c[0x0][0x17c] ;  /* 0x00005f0000fb7a13 */ /* 0x002fc80000000000 */
[----:B------:R-:W-:Y:S02]  /*17070*/  ISETP.GT.U32.AND P2, PT, R251, R219, PT ;  /* 0x000000dbfb00720c */ /* 0x000fe40003f44070 */
[----:B------:R-:W4:Y:S04]  /*17080*/  LDL R251, [R1+0x6c] ;  /* 0x00006c0001fb7983 */ /* 0x000f280000100800 */
[----:B------:R1:W-:Y:S04]  /*17090*/  STL [R1+0x68], R224 ;  /* 0x000068e001007387 */ /* 0x0003e80000100800 */
[----:B-1----:R-:W2:Y:S01]  /*170a0*/  LDL.LU R224, [R1+0x806c] ;  /* 0x00806c0001e07983 */ /* 0x002ea20000300800 */
[----:B----4-:R-:W-:-:S05]  /*170b0*/  @!P3 IADD3 R251, -R251, RZ, RZ ;  /* 0x000000fffbfbb210 */ /* 0x010fca0007ffe1ff */
[----:B------:R1:W-:Y:S02]  /*170c0*/  @!P3 STL [R1+0x6c], R251 ;  /* 0x00006cfb0100b387 */ /* 0x0003e40000100800 */
[----:B-1----:R-:W-:-:S04]  /*170d0*/  IABS R251, c[0x0][0x17c] ;  /* 0x00005f0000fb7a13 */ /* 0x002fc80000000000 */
[----:B------:R-:W-:Y:S02]  /*170e0*/  ISETP.GT.U32.AND P3, PT, R251, R220, PT ;  /* 0x000000dcfb00720c */ /* 0x000fe40003f64070 */
        /* <DEDUP_REMOVED lines=20> */
[C---:B------:R-:W-:Y:S02]  /*17230*/  ISETP.GT.U32.AND P1, PT, R251.reuse, R223, PT ;  /* 0x000000dffb00720c */ /* 0x040fe40003f24070 */
[----:B------:R-:W-:Y:S02]  /*17240*/  ISETP.GT.U32.AND P5, PT, R251, R228, PT ;  /* 0x000000e4fb00720c */ /* 0x000fe40003fa4070 */
[----:B------:R-:W4:Y:S02]  /*17250*/  LDL R251, [R1+0x5c] ;  /* 0x00005c0001fb7983 */ /* 0x000f240000100800 */
[----:B----4-:R-:W-:-:S05]  /*17260*/  @!P6 IMAD.MOV R251, RZ, RZ, -R251 ;  /* 0x000000fffffbe224 */ /* 0x010fca00078e0afb */
[----:B------:R1:W-:Y:S02]  /*17270*/  @!P6 STL [R1+0x5c], R251 ;  /* 0x00005cfb0100e387 */ /* 0x0003e40000100800 */
[----:B-1----:R-:W-:-:S04]  /*17280*/  IABS R251, c[0x0][0x17c] ;  /* 0x00005f0000fb7a13 */ /* 0x002fc80000000000 */
[----:B--2---:R-:W-:Y:S01]  /*17290*/  ISETP.GT.U32.AND P6, PT, R251, R216, PT ;  /* 0x000000d8fb00720c */ /* 0x004fe20003fc4070 */
[----:B------:R-:W-:Y:S02]  /*172a0*/  @!P2 IMAD.IADD R219, R219, 0x1, -R251 ;  /* 0x00000001dbdba824 */ /* 0x000fe400078e0afb */
[----:B------:R-:W2:Y:S02]  /*172b0*/  LDL R251, [R1+0x74d4] ;  /* 0x0074d40001fb7983 */ /* 0x000ea40000100800 */
[----:B--2---:R-:W-:Y:S02]  /*172c0*/  ISETP.GE.AND P2, PT, R251, RZ, PT ;  /* 0x000000fffb00720c */ /* 0x004fe40003f46270 */
[----:B------:R-:W-:-:S04]  /*172d0*/  IABS R251, c[0x0][0x17c] ;  /* 0x00005f0000fb7a13 */ /* 0x000fc80000000000 */
[-C--:B------:R-:W-:Y:S01]  /*172e0*/  @!P3 IADD3 R220, R220, -R251.reuse, RZ ;  /* 0x800000fbdcdcb210 */ /* 0x080fe20007ffe0ff */
[--C-:B------:R-:W-:Y:S01]  /*172f0*/  @!P0 IMAD.IADD R221, R221, 0x1, -R251.reuse ;  /* 0x00000001dddd8824 */ /* 0x100fe200078e0afb */
[----:B------:R-:W-:Y:S01]  /*17300*/  @!P1 IADD3 R223, R223, -R251, RZ ;  /* 0x800000fbdfdf9210 */ /* 0x000fe20007ffe0ff */
[--C-:B------:R-:W-:Y:S01]  /*17310*/  @!P4 IMAD.IADD R222, R222, 0x1, -R251.reuse ;  /* 0x00000001dedec824 */ /* 0x100fe200078e0afb */
[C---:B---3--:R-:W-:Y:S01]  /*17320*/  ISETP.GT.U32.AND P3, PT, R251.reuse, R217, PT ;  /* 0x000000d9fb00720c */ /* 0x048fe20003f64070 */
[----:B------:R-:W-:Y:S01]  /*17330*/  @!P5 IMAD.IADD R228, R228, 0x1, -R251 ;  /* 0x00000001e4e4d824 */ /* 0x000fe200078e0afb */
[C---:B------:R-:W-:Y:S02]  /*17340*/  ISETP.GT.U32.AND P0, PT, R251.reuse, R227, PT ;  /* 0x000000e3fb00720c */ /* 0x040fe40003f04070 */
[C---:B------:R-:W-:Y:S02]  /*17350*/  ISETP.GT.U32.AND P4, PT, R251.reuse, R226, PT ;  /* 0x000000e2fb00720c */ /* 0x040fe40003f84070 */
[----:B------:R-:W-:-:S02]  /*17360*/  ISETP.GT.U32.AND P1, PT, R251, R225, PT ;  /* 0x000000e1fb00720c */ /* 0x000fc40003f24070 */
[----:B------:R-:W2:Y:S02]  /*17370*/  LDL R251, [R1+0x74dc] ;  /* 0x0074dc0001fb7983 */ /* 0x000ea40000100800 */
[----:B--2---:R-:W-:Y:S02]  /*17380*/  ISETP.GE.AND P5, PT, R251, RZ, PT ;  /* 0x000000fffb00720c */ /* 0x004fe40003fa6270 */
[----:B------:R-:W-:-:S04]  /*17390*/  IABS R251, c[0x0][0x17c] ;  /* 0x00005f0000fb7a13 */ /* 0x000fc80000000000 */
[----:B------:R-:W-:Y:S01]  /*173a0*/  @!P3 IADD3 R217, R217, -R251, RZ ;  /* 0x800000fbd9d9b210 */ /* 0x000fe20007ffe0ff */
[----:B------:R-:W-:Y:S01]  /*173b0*/  @!P6 IMAD.IADD R216, R216, 0x1, -R251 ;  /* 0x00000001d8d8e824 */ /* 0x000fe200078e0afb */
[----:B------:R-:W-:Y:S02]  /*173c0*/  ISETP.GT.U32.AND P6, PT, R251, R224, PT ;  /* 0x000000e0fb00720c */ /* 0x000fe40003fc4070 */
[----:B------:R-:W2:Y:S02]  /*173d0*/  LDL R251, [R1+0x74ec] ;  /* 0x0074ec0001fb7983 */ /* 0x000ea40000100800 */
[----:B--2---:R-:W-:Y:S02]  /*173e0*/  ISETP.GE.AND P3, PT, R251, RZ, PT ;  /* 0x000000fffb00720c */ /* 0x004fe40003f66270 */
[----:B------:R-:W-:-:S05]  /*173f0*/  IABS R251, c[0x0][0x17c] ;  /* 0x00005f0000fb7a13 */ /* 0x000fca0000000000 */
[----:B------:R-:W-:Y:S02]  /*17400*/  @!P0 IMAD.IADD R227, R227, 0x1, -R251 ;  /* 0x00000001e3e38824 */ /* 0x000fe400078e0afb */
[----:B------:R-:W2:Y:S02]  /*17410*/  LDL R251, [R1+0x74f0] ;  /* 0x0074f00001fb7983 */ /* 0x000ea40000100800 */
[----:B--2---:R-:W-:Y:S02]  /*17420*/  ISETP.GE.AND P0, PT, R251, RZ, PT ;  /* 0x000000fffb00720c */ /* 0x004fe40003f06270 */
[----:B------:R-:W-:-:S05]  /*17430*/  IABS R251, c[0x0][0x17c] ;  /* 0x00005f0000fb7a13 */ /* 0x000fca0000000000 */
[----:B------:R-:W-:Y:S02]  /*17440*/  @!P4 IMAD.IADD R226, R226, 0x1, -R251 ;  /* 0x00000001e2e2c824 */ /* 0x000fe400078e0afb */
[----:B------:R-:W2:Y:S02]  /*17450*/  LDL R251, [R1+0x74e0] ;  /* 0x0074e00001fb7983 */ /* 0x000ea40000100800 */
[----:B--2---:R-:W-:Y:S02]  /*17460*/  ISETP.GE.AND P4, PT, R251, RZ, PT ;  /* 0x000000fffb00720c */ /* 0x004fe40003f86270 */
[----:B------:R-:W-:-:S04]  /*17470*/  IABS R251, c[0x0][0x17c] ;  /* 0x00005f0000fb7a13 */ /* 0x000fc80000000000 */
[----:B------:R-:W-:Y:S02]  /*17480*/  @!P1 IADD3 R225, R225, -R251, RZ ;  /* 0x800000fbe1e19210 */ /* 0x000fe40007ffe0ff */
[----:B------:R-:W2:Y:S02]  /*17490*/  LDL R251, [R1+0x74e8] ;  /* 0x0074e80001fb7983 */ /* 0x000ea40000100800 */
[----:B--2---:R-:W-:Y:S01]  /*174a0*/  ISETP.GE.AND P1, PT, R251, RZ, PT ;  /* 0x000000fffb00720c */ /* 0x004fe20003f26270 */
[----:B------:R-:W-:Y:S02]  /*174b0*/  IMAD.MOV.U32 R251, RZ, RZ, R219 ;  /* 0x000000fffffb7224 */ /* 0x000fe400078e00db */
[----:B------:R-:W2:Y:S04]  /*174c0*/  LDL.LU R219, [R1+0x805c] ;  /* 0x00805c0001db7983 */ /* 0x000ea80000300800 */
[----:B------:R1:W-:Y:S02]  /*174d0*/  STL [R1+0x58], R251 ;  /* 0x000058fb01007387 */ /* 0x0003e40000100800 */
[----:B-1----:R-:W-:-:S05]  /*174e0*/  IABS R251, c[0x0][0x17c] ;  /* 0x00005f0000fb7a13 */ /* 0x002fca0000000000 */
[----:B------:R-:W-:Y:S02]  /*174f0*/  @!P6 IMAD.IADD R224, R224, 0x1, -R251 ;  /* 0x00000001e0e0e824 */ /* 0x000fe400078e0afb */
[----:B------:R-:W3:Y:S04]  /*17500*/  LDL R251, [R1+0x58] ;  /* 0x0000580001fb7983 */ /* 0x000ee80000100800 */
[----:B------:R1:W-:Y:S04]  /*17510*/  STL [R1+0x54], R220 ;  /* 0x000054dc01007387 */ /* 0x0003e80000100800 */
[----:B-1----:R-:W4:Y:S01]  /*17520*/  LDL.LU R220, [R1+0x8058] ;  /* 0x0080580001dc7983 */ /* 0x002f220000300800 */
[----:B---3--:R-:W-:-:S05]  /*17530*/  @!P2 IADD3 R251, -R251, RZ, RZ ;  /* 0x000000fffbfba210 */ /* 0x008fca0007ffe1ff */
[----:B------:R1:W-:Y:S02]  /*17540*/  @!P2 STL [R1+0x58], R251 ;  /* 0x000058fb0100a387 */ /* 0x0003e40000100800 */
[----:B-1----:R-:W-:-:S04]  /*17550*/  IABS R251, c[0x0][0x17c] ;  /* 0x00005f0000fb7a13 */ /* 0x002fc80000000000 */
[----:B------:R-:W-:Y:S02]  /*17560*/  ISETP.GT.U32.AND P2, PT, R251, R216, PT ;  /* 0x000000d8fb00720c */ /* 0x000fe40003f44070 */
[----:B------:R-:W3:Y:S04]  /*17570*/  LDL R251, [R1+0x54] ;  /* 0x0000540001fb7983 */ /* 0x000ee80000100800 */
[----:B------:R1:W-:Y:S04]  /*17580*/  STL [R1+0x50], R221 ;  /* 0x000050dd01007387 */ /* 0x0003e80000100800 */
[----:B-1----:R-:W2:Y:S01]  /*17590*/  LDL.LU R221, [R1+0x8054] ;  /* 0x0080540001dd7983 */ /* 0x002ea20000300800 */
[----:B---3--:R-:W-:-:S05]  /*175a0*/  @!P5 IMAD.MOV R251, RZ, RZ, -R251 ;  /* 0x000000fffffbd224 */ /* 0x008fca00078e0afb */
        /* <DEDUP_REMOVED lines=13> */
[----:B---3--:R-:W-:-:S05]  /*17680*/  @!P0 IADD3 R251, -R251, RZ, RZ ;  /* 0x000000fffbfb8210 */ /* 0x008fca0007ffe1ff */
[----:B------:R1:W-:Y:S02]  /*17690*/  @!P0 STL [R1+0x4c], R251 ;  /* 0x00004cfb01008387 */ /* 0x0003e40000100800 */
[----:B-1----:R-:W-:-:S04]  /*176a0*/  IABS R251, c[0x0][0x17c] ;  /* 0x00005f0000fb7a13 */ /* 0x002fc80000000000 */
[----:B------:R-:W-:Y:S02]  /*176b0*/  ISETP.GT.U32.AND P0, PT, R251, R226, PT ;  /* 0x000000e2fb00720c */ /* 0x000fe40003f04070 */
[----:B------:R-:W3:Y:S01]  /*176c0*/  LDL R251, [R1+0x48] ;  /* 0x0000480001fb7983 */ /* 0x000ee20000100800 */
[----:B------:R-:W-:-:S03]  /*176d0*/  IABS R238, R238 ;  /* 0x000000ee00ee7213 */ /* 0x000fc60000000000 */
[----:B------:R1:W-:Y:S02]  /*176e0*/  STL [R1+0x44], R228 ;  /* 0x000044e401007387 */ /* 0x0003e40000100800 */
[----:B-1----:R-:W-:-:S04]  /*176f0*/  IMAD.HI.U32 R228, R252, R238, RZ ;  /* 0x000000eefce47227 */ /* 0x002fc800078e00ff */
[----:B------:R-:W-:Y:S02]  /*17700*/  IMAD.MOV R228, RZ, RZ, -R228 ;  /* 0x000000ffffe47224 */ /* 0x000fe400078e0ae4 */
[----:B---3--:R-:W-:-:S05]  /*17710*/  @!P4 IMAD.MOV R251, RZ, RZ, -R251 ;  /* 0x000000fffffbc224 */ /* 0x008fca00078e0afb */
[----:B------:R1:W-:Y:S02]  /*17720*/  @!P4 STL [R1+0x48], R251 ;  /* 0x000048fb0100c387 */ /* 0x0003e40000100800 */
[----:B-1----:R-:W-:-:S04]  /*17730*/  IABS R251, c[0x0][0x17c] ;  /* 0x00005f0000fb7a13 */ /* 0x002fc80000000000 */
[C---:B------:R-:W-:Y:S01]  /*17740*/  ISETP.GT.U32.AND P4, PT, R251.reuse, R225, PT ;  /* 0x000000e1fb00720c */ /* 0x040fe20003f84070 */
[C---:B------:R-:W-:Y:S01]  /*17750*/  IMAD R228, R251.reuse, R228, R238 ;  /* 0x000000e4fbe47224 */ /* 0x040fe200078e02ee */
[----:B------:R-:W-:Y:S01]  /*17760*/  ISETP.GT.U32.AND P6, PT, R251, R224, PT ;  /* 0x000000e0fb00720c */ /* 0x000fe20003fc4070 */
[----:B------:R-:W3:Y:S04]  /*17770*/  LDL R238, [R1+0x750c] ;  /* 0x00750c0001ee7983 */ /* 0x000ee80000100800 */
[----:B------:R-:W2:Y:S02]  /*17780*/  LDL R251, [R1+0x44] ;  /* 0x0000440001fb7983 */ /* 0x000ea40000100800 */
[----:B--2---:R-:W-:-:S05]  /*17790*/  @!P1 IADD3 R251, -R251, RZ, RZ ;  /* 0x000000fffbfb9210 */ /* 0x004fca0007ffe1ff */
[----:B------:R1:W-:Y:S02]  /*177a0*/  @!P1 STL [R1+0x44], R251 ;  /* 0x000044fb01009387 */ /* 0x0003e40000100800 */
[----:B-1----:R-:W-:-:S04]  /*177b0*/  IABS R251, c[0x0][0x17c] ;  /* 0x00005f0000fb7a13 */ /* 0x002fc80000000000 */
[----:B------:R-:W-:Y:S01]  /*177c0*/  @!P3 IADD3 R227, R227, -R251, RZ ;  /* 0x800000fbe3e3b210 */ /* 0x000fe20007ffe0ff */
[--C-:B------:R-:W-:Y:S01]  /*177d0*/  @!P2 IMAD.IADD R216, R216, 0x1, -R251.reuse ;  /* 0x00000001d8d8a824 */ /* 0x100fe200078e0afb */
[----:B------:R-:W-:Y:S01]  /*177e0*/  ISETP.GT.U32.AND P1, PT, R251, R223, PT ;  /* 0x000000dffb00720c */ /* 0x000fe20003f24070 */
[--C-:B------:R-:W-:Y:S01]  /*177f0*/  @!P5 IMAD.IADD R217, R217, 0x1, -R251.reuse ;  /* 0x00000001d9d9d824 */ /* 0x100fe200078e0afb */
[C---:B------:R-:W-:Y:S01]  /*17800*/  ISETP.GT.U32.AND P2, PT, R251.reuse, R222, PT ;  /* 0x000000defb00720c */ /* 0x040fe20003f44070 */
[--C-:B------:R-:W-:Y:S01]  /*17810*/  @!P0 IMAD.IADD R226, R226, 0x1, -R251.reuse ;  /* 0x00000001e2e28824 */ /* 0x100fe200078e0afb */
[----:B------:R-:W-:Y:S01]  /*17820*/  ISETP.GT.U32.AND P5, PT, R251, R221, PT ;  /* 0x000000ddfb00720c */ /* 0x000fe20003fa4070 */
[----:B------:R-:W-:Y:S01]  /*17830*/  @!P4 IMAD.IADD R225, R225, 0x1, -R251 ;  /* 0x00000001e1e1c824 */ /* 0x000fe200078e0afb */
[C---:B----4-:R-:W-:Y:S02]  /*17840*/  ISETP.GT.U32.AND P3, PT, R251.reuse, R220, PT ;  /* 0x000000dcfb00720c */ /* 0x050fe40003f64070 */
[----:B------:R-:W-:-:S02]  /*17850*/  ISETP.GT.U32.AND P0, PT, R251, R219, PT ;  /* 0x000000dbfb00720c */ /* 0x000fc40003f04070 */
[----:B------:R-:W-:Y:S02]  /*17860*/  ISETP.GT.U32.AND P4, PT, R251, R218, PT ;  /* 0x000000dafb00720c */ /* 0x000fe40003f84070 */
[----:B------:R-:W-:Y:S02]  /*17870*/  @!P6 IADD3 R224, R224, -R251, RZ ;  /* 0x800000fbe0e0e210 */ /* 0x000fe40007ffe0ff */
        /* <DEDUP_REMOVED lines=13> */
[----:B--2---:R-:W-:Y:S02]  /*17950*/  ISETP.GE.AND P5, PT, R251, RZ, PT ;  /* 0x000000fffb00720c */ /* 0x004fe40003fa6270 */
[----:B------:R-:W-:-:S05]  /*17960*/  IABS R251, c[0x0][0x17c] ;  /* 0x00005f0000fb7a13 */ /* 0x000fca0000000000 */
[----:B------:R-:W-:Y:S02]  /*17970*/  @!P3 IMAD.IADD R220, R220, 0x1, -R251 ;  /* 0x00000001dcdcb824 */ /* 0x000fe400078e0afb */
[----:B------:R-:W2:Y:S01]  /*17980*/  LDL R251, [R1+0x7504] ;  /* 0x0075040001fb7983 */ /* 0x000ea20000100800 */
[----:B------:R-:W-:Y:S01]  /*17990*/  @!P6 IMAD.MOV R216, RZ, RZ, -R216 ;  /* 0x000000ffffd8e224 */ /* 0x000fe200078e0ad8 */
[----:B--2---:R-:W-:Y:S02]  /*179a0*/  ISETP.GE.AND P3, PT, R251, RZ, PT ;  /* 0x000000fffb00720c */ /* 0x004fe40003f66270 */
[----:B------:R-:W-:-:S05]  /*179b0*/  IABS R251, c[0x0][0x17c] ;  /* 0x00005f0000fb7a13 */ /* 0x000fca0000000000 */
[----:B------:R-:W-:Y:S01]  /*179c0*/  @!P0 IMAD.IADD R219, R219, 0x1, -R251 ;  /* 0x00000001dbdb8824 */ /* 0x000fe200078e0afb */
[----:B---3--:R-:W-:Y:S01]  /*179d0*/  ISETP.GE.AND P0, PT, R238, RZ, PT ;  /* 0x000000ffee00720c */ /* 0x008fe20003f06270 */
[----:B------:R-:W-:Y:S02]  /*179e0*/  IMAD.MOV.U32 R238, RZ, RZ, R217 ;  /* 0x000000ffffee7224 */ /* 0x000fe400078e00d9 */
[----:B------:R-:W2:Y:S02]  /*179f0*/  LDL.LU R217, [R1+0x8048] ;  /* 0x0080480001d97983 */ /* 0x000ea40000300800 */
[----:B------:R-:W-:Y:S02]  /*17a00*/  @!P1 IMAD.MOV R238, RZ, RZ, -R238 ;  /* 0x000000ffffee9224 */ /* 0x000fe400078e0aee */
[----:B------:R1:W-:Y:S04]  /*17a10*/  STL [R1+0x40], R216 ;  /* 0x000040d801007387 */ /* 0x0003e80000100800 */
[----:B------:R3:W-:Y:S01]  /*17a20*/  STL [R1+0x3c], R238 ;  /* 0x00003cee01007387 */ /* 0x0007e20000100800 */
[----:B-1----:R-:W-:-:S03]  /*17a30*/  MOV R216, R227 ;  /* 0x000000e300d87202 */ /* 0x002fc60000000f00 */
[----:B------:R-:W4:Y:S01]  /*17a40*/  LDL R227, [R1+0x7518] ;  /* 0x0075180001e37983 */ /* 0x000f220000100800 */
[----:B------:R-:W-:Y:S01]  /*17a50*/  @!P2 IADD3 R216, -R216, RZ, RZ ;  /* 0x000000ffd8d8a210 */ /* 0x000fe20007ffe1ff */
[----:B---3--:R-:W-:Y:S02]  /*17a60*/  IMAD.MOV.U32 R238, RZ, RZ, R226 ;  /* 0x000000ffffee7224 */ /* 0x008fe400078e00e2 */
[----:B------:R-:W3:Y:S04]  /*17a70*/  LDL R226, [R1+0x751c] ;  /* 0x00751c0001e27983 */ /* 0x000ee80000100800 */
[----:B------:R1:W-:Y:S01]  /*17a80*/  STL [R1+0x38], R216 ;  /* 0x000038d801007387 */ /* 0x0003e20000100800 */
[----:B------:R-:W-:Y:S01]  /*17a90*/  @!P5 IMAD.MOV R238, RZ, RZ, -R238 ;  /* 0x000000ffffeed224 */ /* 0x000fe200078e0aee */
[----:B------:R-:W-:Y:S01]  /*17aa0*/  @!P4 IADD3 R218, R218, -R251, RZ ;  /* 0x800000fbdadac210 */ /* 0x000fe20007ffe0ff */
[----:B-1----:R-:W-:-:S02]  /*17ab0*/  IMAD.MOV.U32 R216, RZ, RZ, R225 ;  /* 0x000000ffffd87224 */ /* 0x002fc400078e00e1 */
[----:B------:R-:W2:Y:S03]  /*17ac0*/  LDL R225, [R1+0x7510] ;  /* 0x0075100001e17983 */ /* 0x000ea60000100800 */
[----:B------:R-:W-:Y:S01]  /*17ad0*/  @!P3 IADD3 R216, -R216, RZ, RZ ;  /* 0x000000ffd8d8b210 */ /* 0x000fe20007ffe1ff */
[----:B------:R1:W-:Y:S01]  /*17ae0*/  STL [R1+0x34], R238 ;  /* 0x000034ee01007387 */ /* 0x0003e20000100800 */
[C---:B------:R-:W-:Y:S02]  /*17af0*/  ISETP.GT.U32.AND P4, PT, R251.reuse, R223, PT ;  /* 0x000000dffb00720c */ /* 0x040fe40003f84070 */
[C---:B------:R-:W-:Y:S02]  /*17b00*/  ISETP.GT.U32.AND P1, PT, R251.reuse, R222, PT ;  /* 0x000000defb00720c */ /* 0x040fe40003f24070 */
[C---:B------:R-:W-:Y:S02]  /*17b10*/  ISETP.GT.U32.AND P2, PT, R251.reuse, R221, PT ;  /* 0x000000ddfb00720c */ /* 0x040fe40003f44070 */
[C---:B------:R-:W-:Y:S01]  /*17b20*/  ISETP.GT.U32.AND P6, PT, R251.reuse, R220, PT ;  /* 0x000000dcfb00720c */ /* 0x040fe20003fc4070 */
[----:B-1----:R-:W2:Y:S01]  /*17b30*/  LDL R238, [R1+0x7520] ;  /* 0x0075200001ee7983 */ /* 0x002ea20000100800 */
[----:B------:R-:W-:-:S03]  /*17b40*/  ISETP.GT.U32.AND P3, PT, R251, R219, PT ;  /* 0x000000dbfb00720c */ /* 0x000fc60003f64070 */
[----:B------:R-:W-:Y:S01]  /*17b50*/  STL [R1+0x2c], R224 ;  /* 0x00002ce001007387 */ /* 0x000fe20000100800 */
[----:B------:R-:W-:-:S03]  /*17b60*/  ISETP.GT.U32.AND P5, PT, R251, R218, PT ;  /* 0x000000dafb00720c */ /* 0x000fc60003fa4070 */
[----:B------:R1:W-:Y:S04]  /*17b70*/  STL [R1+0x30], R216 ;  /* 0x000030d801007387 */ /* 0x0003e80000100800 */
[----:B-1----:R-:W2:Y:S04]  /*17b80*/  LDL.LU R216, [R1+0x8044] ;  /* 0x0080440001d87983 */ /* 0x002ea80000300800 */
[----:B------:R-:W2:Y:S01]  /*17b90*/  LDL R251, [R1+0x2c] ;  /* 0x00002c0001fb7983 */ /* 0x000ea20000100800 */
[----:B------:R-:W-:Y:S01]  /*17ba0*/  IADD3 R224, R249, 0x1f1, RZ ;  /* 0x000001f1f9e07810 */ /* 0x000fe20007ffe0ff */
[----:B--2---:R-:W-:-:S05]  /*17bb0*/  @!P0 IMAD.MOV R251, RZ, RZ, -R251 ;  /* 0x000000fffffb8224 */ /* 0x004fca00078e0afb */
[----:B------:R1:W-:Y:S04]  /*17bc0*/  @!P0 STL [R1+0x2c], R251 ;  /* 0x00002cfb01008387 */ /* 0x0003e80000100800 */
[----:B------:R-:W-:Y:S01]  /*17bd0*/  STL [R1+0x76fc], R224 ;  /* 0x0076fce001007387 */ /* 0x000fe20000100800 */
[----:B-1----:R-:W-:-:S04]  /*17be0*/  IABS R251, c[0x0][0x17c] ;  /* 0x00005f0000fb7a13 */ /* 0x002fc80000000000 */
[-C--:B------:R-:W-:Y:S01]  /*17bf0*/  @!P1 IADD3 R222, R222, -R251.reuse, RZ ;  /* 0x800000fbdede9210 */ /* 0x080fe20007ffe0ff */
[--C-:B------:R-:W-:Y:S01]  /*17c00*/  @!P4 IMAD.IADD R223, R223, 0x1, -R251.reuse ;  /* 0x00000001dfdfc824 */ /* 0x100fe200078e0afb */
[----:B------:R-:W-:Y:S01]  /*17c10*/  @!P3 IADD3 R219, R219, -R251, RZ ;  /* 0x800000fbdbdbb210 */ /* 0x000fe20007ffe0ff */
[--C-:B------:R-:W-:Y:S01]  /*17c20*/  @!P2 IMAD.IADD R221, R221, 0x1, -R251.reuse ;  /* 0x00000001dddda824 */ /* 0x100fe200078e0afb */
[C---:B------:R-:W-:Y:S01]  /*17c30*/  ISETP.GT.U32.AND P0, PT, R251.reuse, R217, PT ;  /* 0x000000d9fb00720c */ /* 0x040fe20003f04070 */
[--C-:B------:R-:W-:Y:S01]  /*17c40*/  @!P6 IMAD.IADD R220, R220, 0x1, -R251.reuse ;  /* 0x00000001dcdce824 */ /* 0x100fe200078e0afb */
[C---:B------:R-:W-:Y:S01]  /*17c50*/  ISETP.GT.U32.AND P4, PT, R251.reuse, R216, PT ;  /* 0x000000d8fb00720c */ /* 0x040fe20003f84070 */
[----:B------:R-:W-:Y:S01]  /*17c60*/  @!P5 IMAD.IADD R218, R218, 0x1, -R251 ;  /* 0x00000001dadad824 */ /* 0x000fe200078e0afb */
[C---:B------:R-:W-:Y:S02]  /*17c70*/  ISETP.GT.U32.AND P1, PT, R251.reuse, R215, PT ;  /* 0x000000d7fb00720c */ /* 0x040fe40003f24070 */
[----:B------:R-:W-:-:S02]  /*17c80*/  ISETP.GT.U32.AND P2, PT, R251, R214, PT ;  /* 0x000000d6fb00720c */ /* 0x000fc40003f44070 */
[C---:B------:R-:W-:Y:S02]  /*17c90*/  ISETP.GT.U32.AND P6, PT, R251.reuse, R213, PT ;  /* 0x000000d5fb00720c */ /* 0x040fe40003fc4070 */
[----:B------:R-:W-:Y:S02]  /*17ca0*/  ISETP.GT.U32.AND P3, PT, R251, R212, PT ;  /* 0x000000d4fb00720c */ /* 0x000fe40003f64070 */
[----:B------:R-:W2:Y:S02]  /*17cb0*/  LDL R251, [R1+0x7508] ;  /* 0x0075080001fb7983 */ /* 0x000ea40000100800 */
[----:B--2---:R-:W-:Y:S02]  /*17cc0*/  ISETP.GE.AND P5, PT, R251, RZ, PT ;  /* 0x000000fffb00720c */ /* 0x004fe40003fa6270 */
[----:B------:R-:W-:-:S05]  /*17cd0*/  IABS R251, c[0x0][0x17c] ;  /* 0x00005f0000fb7a13 */ /* 0x000fca0000000000 */
[----:B------:R-:W-:Y:S02]  /*17ce0*/  @!P0 IMAD.IADD R217, R217, 0x1, -R251 ;  /* 0x00000001d9d98824 */ /* 0x000fe400078e0afb */
[----:B------:R-:W2:Y:S04]  /*17cf0*/  LDL R251, [R1+0x7514] ;  /* 0x0075140001fb7983 */ /* 0x000ea80000100800 */
[----:B------:R-:W-:Y:S02]  /*17d00*/  @!P5 IADD3 R223, -R223, RZ, RZ ;  /* 0x000000ffdfdfd210 */ /* 0x000fe40007ffe1ff */
[----:B--2---:R-:W-:Y:S02]  /*17d10*/  ISETP.GE.AND P0, PT, R251, RZ, PT ;  /* 0x000000fffb00720c */ /* 0x004fe40003f06270 */
[----:B------:R-:W-:-:S04]  /*17d20*/  IABS R251, c[0x0][0x17c] ;  /* 0x00005f0000fb7a13 */ /* 0x000fc80000000000 */
[----:B------:R-:W-:Y:S02]  /*17d30*/  @!P4 IADD3 R216, R216, -R251, RZ ;  /* 0x800000fbd8d8c210 */ /* 0x000fe40007ffe0ff */
[----:B------:R-:W-:Y:S01]  /*17d40*/  ISETP.GE.AND P4, PT, R225, RZ, PT ;  /* 0x000000ffe100720c */ /* 0x000fe20003f86270 */
[----:B------:R-:W-:Y:S02]  /*17d50*/  IMAD.MOV.U32 R225, RZ, RZ, R222 ;  /* 0x000000ffffe17224 */ /* 0x000fe400078e00de */
[----:B------:R-:W2:Y:S04]  /*17d60*/  LDL R222, [R1+0x7534] ;  /* 0x0075340001de7983 */ /* 0x000ea80000100800 */
[----:B------:R1:W-:Y:S04]  /*17d70*/  STL [R1+0x28], R223 ;  /* 0x000028df01007387 */ /* 0x0003e80000100800 */
[----:B-1----:R-:W2:Y:S01]  /*17d80*/  LDL R223, [R1+0x7528] ;  /* 0x0075280001df7983 */ /* 0x002ea20000100800 */
[----:B------:R-:W-:-:S05]  /*17d90*/  @!P0 IMAD.MOV R225, RZ, RZ, -R225 ;  /* 0x000000ffffe18224 */ /* 0x000fca00078e0ae1 */
[----:B------:R1:W-:Y:S01]  /*17da0*/  STL [R1+0x24], R225 ;  /* 0x000024e101007387 */ /* 0x0003e20000100800 */
[----:B------:R-:W-:-:S03]  /*17db0*/  @!P4 IMAD.MOV R221, RZ, RZ, -R221 ;  /* 0x000000ffffddc224 */ /* 0x000fc600078e0add */
[----:B-1----:R-:W2:Y:S01]  /*17dc0*/  LDL R225, [R1+0x7524] ;  /* 0x0075240001e17983 */ /* 0x002ea20000100800 */
[--C-:B------:R-:W-:Y:S01]  /*17dd0*/  @!P1 IMAD.IADD R215, R215, 0x1, -R251.reuse ;  /* 0x00000001d7d79824 */ /* 0x100fe200078e0afb */
[----:B---3--:R-:W-:Y:S01]  /*17de0*/  ISETP.GE.AND P1, PT, R226, RZ, PT ;  /* 0x000000ffe200720c */ /* 0x008fe20003f26270 */
[--C-:B------:R-:W-:Y:S01]  /*17df0*/  @!P3 IMAD.IADD R212, R212, 0x1, -R251.reuse ;  /* 0x00000001d4d4b824 */ /* 0x100fe200078e0afb */
[----:B------:R-:W3:Y:S01]  /*17e00*/  LDL R226, [R1+0x7910] ;  /* 0x0079100001e27983 */ /* 0x000ee20000100800 */
[----:B------:R-:W-:Y:S01]  /*17e10*/  @!P2 IMAD.IADD R214, R214, 0x1, -R251 ;  /* 0x00000001d6d6a824 */ /* 0x000fe200078e0afb */
[----:B----4-:R-:W-:Y:S02]  /*17e20*/  ISETP.GE.AND P2, PT, R227, RZ, PT ;  /* 0x000000ffe300720c */ /* 0x010fe40003f46270 */
[C---:B------:R-:W-:Y:S01]  /*17e30*/  ISETP.GT.U32.AND P3, PT, R251.reuse, R217, PT ;  /* 0x000000d9fb00720c */ /* 0x040fe20003f64070 */
[----:B------:R-:W-:Y:S01]  /*17e40*/  STL [R1+0x20], R221 ;  /* 0x000020dd01007387 */ /* 0x000fe20000100800 */
[----:B------:R-:W-:-:S03]  /*17e50*/  ISETP.GT.U32.AND P5, PT, R251, R212, PT ;  /* 0x000000d4fb00720c */ /* 0x000fc60003fa4070 */
[----:B------:R-:W4:Y:S01]  /*17e60*/  LDL R227, [R1+0x752c] ;  /* 0x00752c0001e37983 */ /* 0x000f220000100800 */
[-C--:B------:R-:W-:Y:S02]  /*17e70*/  @!P6 IADD3 R213, R213, -R251.reuse, RZ ;  /* 0x800000fbd5d5e210 */ /* 0x080fe40007ffe0ff */
[----:B------:R-:W-:Y:S02]  /*17e80*/  ISETP.GE.AND P6, PT, R238, RZ, PT ;  /* 0x000000ffee00720c */ /* 0x000fe40003fc6270 */
[----:B------:R-:W3:Y:S01]  /*17e90*/  LDL R238, [R1+0x7544] ;  /* 0x0075440001ee7983 */ /* 0x000ee20000100800 */
[----:B------:R-:W-:Y:S02]  /*17ea0*/  ISETP.GT.U32.AND P0, PT, R251, R216, PT ;  /* 0x000000d8fb00720c */ /* 0x000fe40003f04070 */
[----:B------:R-:W-:Y:S02]  /*17eb0*/  @!P3 IADD3 R217, R217, -R251, RZ ;  /* 0x800000fbd9d9b210 */ /* 0x000fe40007ffe0ff */
[----:B------:R-:W-:Y:S01]  /*17ec0*/  @!P5 IMAD.IADD R212, R212, 0x1, -R251 ;  /* 0x00000001d4d4d824 */ /* 0x000fe200078e0afb */
[----:B------:R-:W-:Y:S01]  /*17ed0*/  @!P1 IADD3 R220, -R220, RZ, RZ ;  /* 0x000000ffdcdc9210 */ /* 0x000fe20007ffe1ff */
[----:B------:R-:W-:-:S04]  /*17ee0*/  @!P2 IMAD.MOV R219, RZ, RZ, -R219 ;  /* 0x000000ffffdba224 */ /* 0x000fc800078e0adb */
[----:B------:R1:W-:Y:S01]  /*17ef0*/  STL [R1+0x1c], R220 ;  /* 0x00001cdc01007387 */ /* 0x0003e20000100800 */
[----:B------:R-:W-:Y:S02]  /*17f00*/  @!P6 IMAD.MOV R218, RZ, RZ, -R218 ;  /* 0x000000ffffdae224 */ /* 0x000fe400078e0ada */
[----:B------:R-:W-:Y:S02]  /*17f10*/  @!P0 IMAD.IADD R216, R216, 0x1, -R251 ;  /* 0x00000001d8d88824 */ /* 0x000fe400078e0afb */
[----:B-1----:R-:W-:Y:S01]  /*17f20*/  IMAD.MOV.U32 R220, RZ, RZ, R217 ;  /* 0x000000ffffdc7224 */ /* 0x002fe200078e00d9 */
[----:B------:R-:W-:Y:S04]  /*17f30*/  STL [R1+0x18], R219 ;  /* 0x000018db01007387 */ /* 0x000fe80000100800 */
[----:B------:R-:W-:Y:S01]  /*17f40*/  STL [R1+0x14], R218 ;  /* 0x000014da01007387 */ /* 0x000fe20000100800 */
[----:B--2---:R-:W-:-:S02]  /*17f50*/  ISETP.GE.AND P3, PT, R222, RZ, PT ;  /* 0x000000ffde00720c */ /* 0x004fc40003f66270 */
[----:B------:R-:W-:-:S11]  /*17f60*/  ISETP.GE.AND P5, PT, R223, RZ, PT ;  /* 0x000000ffdf00720c */ /* 0x000fd60003fa6270 */
[----:B------:R-:W-:-:S05]  /*17f70*/  @!P3 IMAD.MOV R220, RZ, RZ, -R220 ;  /* 0x000000ffffdcb224 */ /* 0x000fca00078e0adc */
[----:B------:R1:W-:Y:S04]  /*17f80*/  STL [R1+0x10], R220 ;  /* 0x000010dc01007387 */ /* 0x0003e80000100800 */
[----:B------:R-:W2:Y:S01]  /*17f90*/  LDL R221, [R1+0x7538] ;  /* 0x0075380001dd7983 */ /* 0x000ea20000100800 */
[----:B------:R-:W-:-:S03]  /*17fa0*/  @!P5 IADD3 R216, -R216, RZ, RZ ;  /* 0x000000ffd8d8d210 */ /* 0x000fc60007ffe1ff */
[----:B------:R-:W2:Y:S04]  /*17fb0*/  LDL R222, [R1+0x7530] ;  /* 0x0075300001de7983 */ /* 0x000ea80000100800 */
[----:B------:R1:W-:Y:S04]  /*17fc0*/  STL [R1+0xc], R216 ;  /* 0x00000cd801007387 */ /* 0x0003e80000100800 */
[----:B------:R-:W2:Y:S01]  /*17fd0*/  LDL R223, [R1+0x753c] ;  /* 0x00753c0001df7983 */ /* 0x000ea20000100800 */
[C---:B------:R-:W-:Y:S02]  /*17fe0*/  ISETP.GT.U32.AND P0, PT, R251.reuse, R210, PT ;  /* 0x000000d2fb00720c */ /* 0x040fe40003f04070 */
[----:B------:R-:W-:-:S02]  /*17ff0*/  ISETP.GT.U32.AND P1, PT, R251, R214, PT ;  /* 0x000000d6fb00720c */ /* 0x000fc40003f24070 */
[C---:B------:R-:W-:Y:S02]  /*18000*/  ISETP.GT.U32.AND P4, PT, R251.reuse, R215, PT ;  /* 0x000000d7fb00720c */ /* 0x040fe40003f84070 */
[C---:B------:R-:W-:Y:S02]  /*18010*/  ISETP.GT.U32.AND P2, PT, R251.reuse, R213, PT ;  /* 0x000000d5fb00720c */ /* 0x040fe40003f44070 */
[----:B------:R-:W-:-:S05]  /*18020*/  ISETP.GT.U32.AND P6, PT, R251, R211, PT ;  /* 0x000000d3fb00720c */ /* 0x000fca0003fc4070 */
[--C-:B------:R-:W-:Y:S01]  /*18030*/  @!P0 IMAD.IADD R210, R210, 0x1, -R251.reuse ;  /* 0x00000001d2d28824 */ /* 0x100fe200078e0afb */
[----:B------:R-:W-:Y:S02]  /*18040*/  ISETP.GE.AND P0, PT, R225, RZ, PT ;  /* 0x000000ffe100720c */ /* 0x000fe40003f06270 */
[----:B------:R-:W-:Y:S01]  /*18050*/  @!P1 IADD3 R214, R214, -R251, RZ ;  /* 0x800000fbd6d69210 */ /* 0x000fe20007ffe0ff */
[--C-:B------:R-:W-:Y:S01]  /*18060*/  @!P4 IMAD.IADD R215, R215, 0x1, -R251.reuse ;  /* 0x00000001d7d7c824 */ /* 0x100fe200078e0afb */
[----:B------:R-:W-:Y:S01]  /*18070*/  ISETP.GT.U32.AND P1, PT, R251, R208, PT ;  /* 0x000000d0fb00720c */ /* 0x000fe20003f24070 */
[----:B------:R-:W-:Y:S01]  /*18080*/  @!P2 IMAD.IADD R213, R213, 0x1, -R251 ;  /* 0x00000001d5d5a824 */ /* 0x000fe200078e0afb */
[C---:B------:R-:W-:Y:S01]  /*18090*/  ISETP.GT.U32.AND P4, PT, R251.reuse, R209, PT ;  /* 0x000000d1fb00720c */ /* 0x040fe20003f84070 */
[----:B------:R-:W2:Y:S01]  /*180a0*/  LDL R225, [R1+0x754c] ;  /* 0x00754c0001e17983 */ /* 0x000ea20000100800 */
[----:B------:R-:W-:-:S05]  /*180b0*/  ISETP.GT.U32.AND P2, PT, R251, R207, PT ;  /* 0x000000cffb00720c */ /* 0x000fca0003f44070 */
[----:B------:R-:W-:Y:S01]  /*180c0*/  @!P0 IMAD.MOV R215, RZ, RZ, -R215 ;  /* 0x000000ffffd78224 */ /* 0x000fe200078e0ad7 */
[----:B------:R-:W-:-:S03]  /*180d0*/  @!P6 IADD3 R211, R211, -R251, RZ ;  /* 0x800000fbd3d3e210 */ /* 0x000fc60007ffe0ff */
[----:B------:R-:W-:Y:S02]  /*180e0*/  @!P1 IADD3 R208, R208, -R251, RZ ;  /* 0x800000fbd0d09210 */ /* 0x000fe40007ffe0ff */
[----:B----4-:R-:W-:Y:S01]  /*180f0*/  ISETP.GE.AND P1, PT, R227, RZ, PT ;  /* 0x000000ffe300720c */ /* 0x010fe20003f26270 */
[--C-:B------:R-:W-:Y:S01]  /*18100*/  @!P4 IMAD.IADD R209, R209, 0x1, -R251.reuse ;  /* 0x00000001d1d1c824 */ /* 0x100fe200078e0afb */
[----:B------:R-:W4:Y:S01]  /*18110*/  LDL R227, [R1+0x7550] ;  /* 0x0075500001e37983 */ /* 0x000f220000100800 */
[----:B---3--:R-:W-:Y:S01]  /*18120*/  ISETP.GE.AND P4, PT, R226, RZ, PT ;  /* 0x000000ffe200720c */ /* 0x008fe20003f86270 */
[----:B------:R-:W-:Y:S02]  /*18130*/  @!P2 IMAD.IADD R207, R207, 0x1, -R251 ;  /* 0x00000001cfcfa824 */ /* 0x000fe400078e0afb */
[----:B------:R-:W-:Y:S01]  /*18140*/  STL [R1+0x8], R215 ;  /* 0x000008d701007387 */ /* 0x000fe20000100800 */
[----:B------:R-:W-:-:S03]  /*18150*/  ISETP.GT.U32.AND P6, PT, R251, R206, PT ;  /* 0x000000cefb00720c */ /* 0x000fc60003fc4070 */
[----:B------:R-:W3:Y:S01]  /*18160*/  LDL R226, [R1+0x7540] ;  /* 0x0075400001e27983 */ /* 0x000ee20000100800 */
[----:B------:R-:W-:Y:S02]  /*18170*/  ISETP.GE.AND P2, PT, R238, RZ, PT ;  /* 0x000000ffee00720c */ /* 0x000fe40003f46270 */
[----:B------:R-:W-:Y:S02]  /*18180*/  ISETP.GT.U32.AND P3, PT, R251, R211, PT ;  /* 0x000000d3fb00720c */ /* 0x000fe40003f64070 */
[----:B------:R-:W-:-:S05]  /*18190*/  MOV R238, R212 ;  /* 0x000000d400ee7202 */ /* 0x000fca0000000f00 */
[----:B------:R-:W-:-:S04]  /*181a0*/  @!P6 IMAD.IADD R206, R206, 0x1, -R251 ;  /* 0x00000001cecee824 */ /* 0x000fc800078e0afb */
[----:B------:R-:W-:Y:S01]  /*181b0*/  @!P2 IMAD.MOV R238, RZ, RZ, -R238 ;  /* 0x000000ffffeea224 */ /* 0x000fe200078e0aee */
[----:B------:R-:W-:Y:S02]  /*181c0*/  ISETP.GT.U32.AND P2, PT, R251, R205, PT ;  /* 0x000000cdfb00720c */ /* 0x000fe40003f44070 */
[----:B------:R-:W-:Y:S02]  /*181d0*/  @!P3 IADD3 R211, R211, -R251, RZ ;  /* 0x800000fbd3d3b210 */ /* 0x000fe40007ffe0ff */
[C---:B------:R-:W-:Y:S02]  /*181e0*/  ISETP.GT.U32.AND P3, PT, R251.reuse, R204, PT ;  /* 0x000000ccfb00720c */ /* 0x040fe40003f64070 */
[----:B------:R-:W-:Y:S01]  /*181f0*/  ISETP.GT.U32.AND P6, PT, R251, R206, PT ;  /* 0x000000cefb00720c */ /* 0x000fe20003fc4070 */
[----:B------:R-:W-:Y:S02]  /*18200*/  @!P4 IMAD.MOV R214, RZ, RZ, -R214 ;  /* 0x000000ffffd6c224 */ /* 0x000fe400078e0ad6 */
[----:B------:R-:W-:-:S03]  /*18210*/  @!P1 IMAD.MOV R213, RZ, RZ, -R213 ;  /* 0x000000ffffd59224 */ /* 0x000fc600078e0ad5 */
[----:B------:R-:W-:Y:S01]  /*18220*/  STL [R1+0x4], R214 ;  /* 0x000004d601007387 */ /* 0x000fe20000100800 */
[----:B------:R-:W-:-:S03]  /*18230*/  @!P2 IADD3 R205, R205, -R251, RZ ;  /* 0x800000fbcdcda210 */ /* 0x000fc60007ffe0ff */
[----:B------:R-:W-:Y:S01]  /*18240*/  STL [R1], R213 ;  /* 0x000000d501007387 */ /* 0x000fe20000100800 */
[----:B------:R-:W-:-:S03]  /*18250*/  @!P3 IMAD.IADD R204, R204, 0x1, -R251 ;  /* 0x00000001ccccb824 */ /* 0x000fc600078e0afb */
[----:B------:R2:W-:Y:S01]  /*18260*/  STL [R1+0x7fd0], R238 ;  /* 0x007fd0ee01007387 */ /* 0x0005e20000100800 */
[----:B------:R-:W-:-:S03]  /*18270*/  @!P6 IMAD.IADD R206, R206, 0x1, -R251 ;  /* 0x00000001cecee824 */ /* 0x000fc600078e0afb */
[----:B-1----:R-:W3:Y:S01]  /*18280*/  LDL R220, [R1+0x7560] ;  /* 0x0075600001dc7983 */ /* 0x002ee20000100800 */
[----:B------:R-:W-:Y:S02]  /*18290*/  IABS R218, R224 ;  /* 0x000000e000da7213 */ /* 0x000fe40000000000 */
[----:B------:R-:W-:Y:S01]  /*182a0*/  ISETP.GT.U32.AND P5, PT, R251, R210, PT ;  /* 0x000000d2fb00720c */ /* 0x000fe20003fa4070 */
[----:B------:R-:W3:Y:S02]  /*182b0*/  LDL R216, [R1+0x7548] ;  /* 0x0075480001d87983 */ /* 0x000ee40000100800 */
[----:B------:R-:W-:-:S05]  /*182c0*/  IMAD.HI.U32 R219, R252, R218, RZ ;  /* 0x000000dafcdb7227 */ /* 0x000fca00078e00ff */
[----:B------:R-:W-:Y:S02]  /*182d0*/  IADD3 R217, -R219, RZ, RZ ;  /* 0x000000ffdbd97210 */ /* 0x000fe40007ffe1ff */
[----:B------:R-:W3:Y:S01]  /*182e0*/  LDL R219, [R1+0x7558] ;  /* 0x0075580001db7983 */ /* 0x000ee20000100800 */
[----:B--2---:R-:W-:-:S03]  /*182f0*/  ISETP.GE.AND P6, PT, R221, RZ, PT ;  /* 0x000000ffdd00720c */ /* 0x004fc60003fc6270 */
[----:B------:R-:W2:Y:S01]  /*18300*/  LDL R221, [R1+0x755c] ;  /* 0x00755c0001dd7983 */ /* 0x000ea20000100800 */
[----:B------:R-:W-:-:S03]  /*18310*/  ISETP.GE.AND P2, PT, R222, RZ, PT ;  /* 0x000000ffde00720c */ /* 0x000fc60003f46270 */
[----:B------:R-:W2:Y:S01]  /*18320*/  LDL R222, [R1+0x7554] ;  /* 0x0075540001de7983 */ /* 0x000ea20000100800 */
[----:B------:R-:W-:-:S03]  /*18330*/  ISETP.GE.AND P3, PT, R223, RZ, PT ;  /* 0x000000ffdf00720c */ /* 0x000fc60003f66270 */
[----:B------:R-:W2:Y:S01]  /*18340*/  LDL R223, [R1+0x7564] ;  /* 0x0075640001df7983 */ /* 0x000ea20000100800 */
[C---:B------:R-:W-:Y:S02]  /*18350*/  ISETP.GT.U32.AND P0, PT, R251.reuse, R209, PT ;  /* 0x000000d1fb00720c */ /* 0x040fe40003f04070 */
[C---:B------:R-:W-:Y:S01]  /*18360*/  ISETP.GT.U32.AND P4, PT, R251.reuse, R208, PT ;  /* 0x000000d0fb00720c */ /* 0x040fe20003f84070 */
[----:B------:R-:W-:Y:S01]  /*18370*/  @!P5 IMAD.IADD R210, R210, 0x1, -R251 ;  /* 0x00000001d2d2d824 */ /* 0x000fe200078e0afb */
[----:B------:R-:W-:-:S09]  /*18380*/  ISETP.GT.U32.AND P5, PT, R251, R203, PT ;  /* 0x000000cbfb00720c */ /* 0x000fd20003fa4070 */
[--C-:B------:R-:W-:Y:S01]  /*18390*/  @!P0 IMAD.IADD R209, R209, 0x1, -R251.reuse ;  /* 0x00000001d1d18824 */ /* 0x100fe200078e0afb */
[C---:B------:R-:W-:Y:S02]  /*183a0*/  ISETP.GT.U32.AND P0, PT, R251.reuse, R202, PT ;  /* 0x000000cafb00720c */ /* 0x040fe40003f04070 */
[----:B------:R-:W-:Y:S02]  /*183b0*/  @!P4 IADD3 R208, R208, -R251, RZ ;  /* 0x800000fbd0d0c210 */ /* 0x000fe40007ffe0ff */
[----:B------:R-:W-:Y:S01]  /*183c0*/  ISETP.GT.U32.AND P4, PT, R251, R201, PT ;  /* 0x000000c9fb00720c */ /* 0x000fe20003f84070 */
[----:B------:R-:W-:Y:S01]  /*183d0*/  @!P5 IMAD.IADD R203, R203, 0x1, -R251 ;  /* 0x00000001cbcbd824 */ /* 0x000fe200078e0afb */
[----:B------:R-:W-:Y:S02]  /*183e0*/  ISETP.GE.AND P5, PT, R225, RZ, PT ;  /* 0x000000ffe100720c */ /* 0x000fe40003fa6270 */
[----:B------:R-:W-:-:S05]  /*183f0*/  MOV R225, R209 ;  /* 0x000000d100e17202 */ /* 0x000fca0000000f00 */
[----:B------:R-:W-:Y:S01]  /*18400*/  @!P0 IADD3 R202, R202, -R251, RZ ;  /* 0x800000fbcaca8210 */ /* 0x000fe20007ffe0ff */
[----:B------:R-:W-:-:S03]  /*18410*/  @!P3 IMAD.MOV R225, RZ, RZ, -R225 ;  /* 0x000000ffffe1b224 */ /* 0x000fc600078e0ae1 */
[----:B------:R-:W-:Y:S01]  /*18420*/  @!P4 IMAD.IADD R201, R201, 0x1, -R251 ;  /* 0x00000001c9c9c824 */ /* 0x000fe200078e0afb */
[----:B----4-:R-:W-:Y:S01]  /*18430*/  ISETP.GE.AND P0, PT, R227, RZ, PT ;  /* 0x000000ffe300720c */ /* 0x010fe20003f06270 */
[----:B------:R-:W-:Y:S01]  /*18440*/  IMAD.MOV.U32 R227, RZ, RZ, R211 ;  /* 0x000000ffffe37224 */ /* 0x000fe200078e00d3 */
[----:B------:R-:W-:-:S03]  /*18450*/  ISETP.GT.U32.AND P3, PT, R251, R203, PT ;  /* 0x000000cbfb00720c */ /* 0x000fc60003f64070 */
[----:B------:R-:W-:Y:S01]  /*18460*/  @!P6 IMAD.MOV R227, RZ, RZ, -R227 ;  /* 0x000000ffffe3e224 */ /* 0x000fe200078e0ae3 */
[----:B---3--:R-:W-:Y:S01]  /*18470*/  ISETP.GE.AND P4, PT, R226, RZ, PT ;  /* 0x000000ffe200720c */ /* 0x008fe20003f86270 */
[----:B------:R-:W-:Y:S01]  /*18480*/  IMAD.MOV.U32 R226, RZ, RZ, R210 ;  /* 0x000000ffffe27224 */ /* 0x000fe200078e00d2 */
[C---:B------:R-:W-:Y:S02]  /*18490*/  ISETP.GT.U32.AND P6, PT, R251.reuse, R202, PT ;  /* 0x000000cafb00720c */ /* 0x040fe40003fc4070 */
[C---:B------:R-:W-:Y:S01]  /*184a0*/  ISETP.GT.U32.AND P1, PT, R251.reuse, R207, PT ;  /* 0x000000cffb00720c */ /* 0x040fe20003f24070 */
[----:B------:R-:W-:Y:S01]  /*184b0*/  @!P2 IMAD.MOV R226, RZ, RZ, -R226 ;  /* 0x000000ffffe2a224 */ /* 0x000fe200078e0ae2 */
[----:B------:R-:W-:-:S03]  /*184c0*/  ISETP.GT.U32.AND P2, PT, R251, R204, PT ;  /* 0x000000ccfb00720c */ /* 0x000fc60003f44070 */
[----:B------:R-:W-:Y:S01]  /*184d0*/  @!P3 IMAD.IADD R203, R203, 0x1, -R251 ;  /* 0x00000001cbcbb824 */ /* 0x000fe200078e0afb */
[----:B------:R-:W-:-:S05]  /*184e0*/  ISETP.GT.U32.AND P3, PT, R251, R196, PT ;  /* 0x000000c4fb00720c */ /* 0x000fca0003f64070 */
[----:B------:R-:W-:Y:S02]  /*184f0*/  @!P6 IADD3 R202, R202, -R251, RZ ;  /* 0x800000fbcacae210 */ /* 0x000fe40007ffe0ff */
[--C-:B------:R-:W-:Y:S01]  /*18500*/  @!P1 IMAD.IADD R207, R207, 0x1, -R251.reuse ;  /* 0x00000001cfcf9824 */ /* 0x100fe200078e0afb */
[C---:B------:R-:W-:Y:S01]  /*18510*/  ISETP.GT.U32.AND P6, PT, R251.reuse, R195, PT ;  /* 0x000000c3fb00720c */ /* 0x040fe20003fc4070 */
[----:B------:R-:W-:Y:S01]  /*18520*/  @!P2 IMAD.IADD R204, R204, 0x1, -R251 ;  /* 0x00000001cccca824 */ /* 0x000fe200078e0afb */
[C---:B------:R-:W-:Y:S02]  /*18530*/  ISETP.GT.U32.AND P1, PT, R251.reuse, R200, PT ;  /* 0x000000c8fb00720c */ /* 0x040fe40003f24070 */
[----:B------:R-:W-:Y:S01]  /*18540*/  ISETP.GT.U32.AND P2, PT, R251, R197, PT ;  /* 0x000000c5fb00720c */ /* 0x000fe20003f44070 */
[----:B------:R-:W-:Y:S01]  /*18550*/  @!P0 IMAD.MOV R207, RZ, RZ, -R207 ;  /* 0x000000ffffcf8224 */ /* 0x000fe200078e0acf */
[----:B------:R-:W-:Y:S01]  /*18560*/  @!P5 IADD3 R208, -R208, RZ, RZ ;  /* 0x000000ffd0d0d210 */ /* 0x000fe20007ffe1ff */
[----:B------:R-:W-:Y:S01]  /*18570*/  STL [R1+0x7fd4], R227 ;  /* 0x007fd4e301007387 */ /* 0x000fe20000100800 */
[----:B------:R-:W-:Y:S01]  /*18580*/  @!P4 IMAD.MOV R206, RZ, RZ, -R206 ;  /* 0x000000ffffcec224 */ /* 0x000fe200078e0ace */
[----:B------:R-:W-:-:S02]  /*18590*/  IADD3 R238, R249, 0x1f2, RZ ;  /* 0x000001f2f9ee7810 */ /* 0x000fc40007ffe0ff */
[----:B------:R-:W-:Y:S01]  /*185a0*/  STL [R1+0x7fd8], R226 ;  /* 0x007fd8e201007387 */ /* 0x000fe20000100800 */
[----:B------:R-:W-:-:S03]  /*185b0*/  @!P3 IADD3 R196, R196, -R251, RZ ;  /* 0x800000fbc4c4b210 */ /* 0x000fc60007ffe0ff */
[----:B------:R-:W-:Y:S01]  /*185c0*/  STL [R1+0x7fdc], R225 ;  /* 0x007fdce101007387 */ /* 0x000fe20000100800 */
[----:B------:R-:W-:-:S03]  /*185d0*/  @!P6 IMAD.IADD R195, R195, 0x1, -R251 ;  /* 0x00000001c3c3e824 */ /* 0x000fc600078e0afb */
[----:B------:R-:W-:Y:S01]  /*185e0*/  STL [R1+0x7fe0], R208 ;  /* 0x007fe0d001007387 */ /* 0x000fe20000100800 */
[----:B------:R-:W-:-:S03]  /*185f0*/  @!P1 IADD3 R200, R200, -R251, RZ ;  /* 0x800000fbc8c89210 */ /* 0x000fc60007ffe0ff */
[----:B------:R-:W-:Y:S01]  /*18600*/  STL [R1+0x7fe4], R207 ;  /* 0x007fe4cf01007387 */ /* 0x000fe20000100800 */
[----:B------:R-:W-:-:S03]  /*18610*/  ISETP.GT.U32.AND P1, PT, R251, R205, PT ;  /* 0x000000cdfb00720c */ /* 0x000fc60003f24070 */
[----:B------:R-:W-:Y:S01]  /*18620*/  STL [R1+0x7fe8], R206 ;  /* 0x007fe8ce01007387 */ /* 0x000fe20000100800 */
[----:B------:R-:W-:-:S03]  /*18630*/  @!P2 IMAD.IADD R197, R197, 0x1, -R251 ;  /* 0x00000001c5c5a824 */ /* 0x000fc600078e0afb */
[----:B------:R-:W-:Y:S06]  /*18640*/  STL [R1+0x76e4], R238 ;  /* 0x0076e4ee01007387 */ /* 0x000fec0000100800 */
[----:B------:R-:W-:Y:S02]  /*18650*/  @!P1 IADD3 R205, R205, -R251, RZ ;  /* 0x800000fbcdcd9210 */ /* 0x000fe40007ffe0ff */
[C---:B------:R-:W-:Y:S02]  /*18660*/  ISETP.GT.U32.AND P1, PT, R251.reuse, R198, PT ;  /* 0x000000c6fb00720c */ /* 0x040fe40003f24070 */
[----:B------:R-:W-:-:S11]  /*18670*/  ISETP.GT.U32.AND P4, PT, R251, R199, PT ;  /* 0x000000c7fb00720c */ /* 0x000fd60003f84070 */
[----:B------:R-:W-:Y:S01]  /*18680*/  @!P1 IMAD.IADD R198, R198, 0x1, -R251 ;  /* 0x00000001c6c69824 */ /* 0x000fe200078e0afb */
[----:B------:R-:W-:Y:S02]  /*18690*/  ISETP.GE.AND P1, PT, R220, RZ, PT ;  /* 0x000000ffdc00720c */ /* 0x000fe40003f26270 */
[----:B------:R-:W3:Y:S01]  /*186a0*/  LDL R220, [R1+0x7574] ;  /* 0x0075740001dc7983 */ /* 0x000ee20000100800 */
[----:B------:R-:W-:Y:S02]  /*186b0*/  @!P4 IADD3 R199, R199, -R251, RZ ;  /* 0x800000fbc7c7c210 */ /* 0x000fe40007ffe0ff */
[----:B------:R-:W-:Y:S02]  /*186c0*/  ISETP.GE.AND P4, PT, R219, RZ, PT ;  /* 0x000000ffdb00720c */ /* 0x000fe40003f86270 */
[----:B------:R-:W4:Y:S01]  /*186d0*/  LDL R219, [R1+0x7568] ;  /* 0x0075680001db7983 */ /* 0x000f220000100800 */
[----:B--2---:R-:W-:-:S03]  /*186e0*/  ISETP.GE.AND P2, PT, R221, RZ, PT ;  /* 0x000000ffdd00720c */ /* 0x004fc60003f46270 */
[----:B------:R-:W2:Y:S01]  /*186f0*/  LDL R221, [R1+0x7570] ;  /* 0x0075700001dd7983 */ /* 0x000ea20000100800 */
[----:B------:R-:W-:-:S03]  /*18700*/  ISETP.GE.AND P3, PT, R222, RZ, PT ;  /* 0x000000ffde00720c */ /* 0x000fc60003f66270 */
[----:B------:R-:W2:Y:S01]  /*18710*/  LDL R222, [R1+0x757c] ;  /* 0x00757c0001de7983 */ /* 0x000ea20000100800 */
[----:B------:R-:W-:-:S03]  /*18720*/  ISETP.GE.AND P6, PT, R223, RZ, PT ;  /* 0x000000ffdf00720c */ /* 0x000fc60003fc6270 */
[----:B------:R-:W2:Y:S01]  /*18730*/  LDL R223, [R1+0x7578] ;  /* 0x0075780001df7983 */ /* 0x000ea20000100800 */
[C---:B------:R-:W-:Y:S02]  /*18740*/  ISETP.GT.U32.AND P5, PT, R251.reuse, R200, PT ;  /* 0x000000c8fb00720c */ /* 0x040fe40003fa4070 */
[----:B------:R-:W-:-:S11]  /*18750*/  ISETP.GT.U32.AND P0, PT, R251, R201, PT ;  /* 0x000000c9fb00720c */ /* 0x000fd60003f04070 */
[--C-:B------:R-:W-:Y:S01]  /*18760*/  @!P5 IMAD.IADD R200, R200, 0x1, -R251.reuse ;  /* 0x00000001c8c8d824 */ /* 0x100fe200078e0afb */
[----:B------:R-:W-:Y:S02]  /*18770*/  ISETP.GE.AND P5, PT, R216, RZ, PT ;  /* 0x000000ffd800720c */ /* 0x000fe40003fa6270 */
[----:B------:R-:W2:Y:S01]  /*18780*/  LDL R216, [R1+0x756c] ;  /* 0x00756c0001d87983 */ /* 0x000ea20000100800 */
[----:B------:R-:W-:Y:S01]  /*18790*/  @!P0 IMAD.IADD R201, R201, 0x1, -R251 ;  /* 0x00000001c9c98824 */ /* 0x000fe200078e0afb */
[----:B------:R-:W-:Y:S02]  /*187a0*/  @!P2 IADD3 R202, -R202, RZ, RZ ;  /* 0x000000ffcacaa210 */ /* 0x000fe40007ffe1ff */
[C---:B------:R-:W-:Y:S01]  /*187b0*/  ISETP.GT.U32.AND P2, PT, R251.reuse, R196, PT ;  /* 0x000000c4fb00720c */ /* 0x040fe20003f44070 */
[----:B------:R-:W-:Y:S01]  /*187c0*/  @!P3 IMAD.MOV R201, RZ, RZ, -R201 ;  /* 0x000000ffffc9b224 */ /* 0x000fe200078e0ac9 */
[C---:B------:R-:W-:Y:S01]  /*187d0*/  ISETP.GT.U32.AND P3, PT, R251.reuse, R195, PT ;  /* 0x000000c3fb00720c */ /* 0x040fe20003f64070 */
[----:B------:R-:W-:Y:S01]  /*187e0*/  @!P1 IMAD.MOV R203, RZ, RZ, -R203 ;  /* 0x000000ffffcb9224 */ /* 0x000fe200078e0acb */
[----:B------:R-:W-:Y:S01]  /*187f0*/  ISETP.GT.U32.AND P1, PT, R251, R197, PT ;  /* 0x000000c5fb00720c */ /* 0x000fe20003f24070 */
[----:B------:R-:W-:-:S02]  /*18800*/  @!P4 IMAD.MOV R204, RZ, RZ, -R204 ;  /* 0x000000ffffccc224 */ /* 0x000fc400078e0acc */
[----:B------:R-:W-:-:S06]  /*18810*/  @!P5 IADD3 R205, -R205, RZ, RZ ;  /* 0x000000ffcdcdd210 */ /* 0x000fcc0007ffe1ff */
[----:B------:R-:W-:Y:S02]  /*18820*/  @!P2 IADD3 R196, R196, -R251, RZ ;  /* 0x800000fbc4c4a210 */ /* 0x000fe40007ffe0ff */
[--C-:B------:R-:W-:Y:S01]  /*18830*/  @!P3 IMAD.IADD R195, R195, 0x1, -R251.reuse ;  /* 0x00000001c3c3b824 */ /* 0x100fe200078e0afb */
[C---:B------:R-:W-:Y:S02]  /*18840*/  ISETP.GT.U32.AND P2, PT, R251.reuse, R190, PT ;  /* 0x000000befb00720c */ /* 0x040fe40003f44070 */
[----:B------:R-:W-:Y:S01]  /*18850*/  ISETP.GT.U32.AND P3, PT, R251, R189, PT ;  /* 0x000000bdfb00720c */ /* 0x000fe20003f64070 */
[----:B------:R-:W-:Y:S01]  /*18860*/  @!P1 IMAD.IADD R197, R197, 0x1, -R251 ;  /* 0x00000001c5c59824 */ /* 0x000fe200078e0afb */
[----:B------:R-:W-:Y:S01]  /*18870*/  ISETP.GT.U32.AND P1, PT, R251, R191, PT ;  /* 0x000000bffb00720c */ /* 0x000fe20003f24070 */
[----:B------:R-:W-:Y:S01]  /*18880*/  STL [R1+0x7fec], R205 ;  /* 0x007feccd01007387 */ /* 0x000fe20000100800 */
[----:B------:R-:W-:-:S03]  /*18890*/  @!P6 IMAD.MOV R200, RZ, RZ, -R200 ;  /* 0x000000ffffc8e224 */ /* 0x000fc600078e0ac8 */
[----:B------:R-:W-:Y:S04]  /*188a0*/  STL [R1+0x7ff0], R204 ;  /* 0x007ff0cc01007387 */ /* 0x000fe80000100800 */
[----:B------:R-:W-:Y:S01]  /*188b0*/  STL [R1+0x7ff4], R203 ;  /* 0x007ff4cb01007387 */ /* 0x000fe20000100800 */
[----:B------:R-:W-:Y:S01]  /*188c0*/  @!P2 IADD3 R190, R190, -R251, RZ ;  /* 0x800000fbbebea210 */ /* 0x000fe20007ffe0ff */
[----:B------:R-:W-:Y:S02]  /*188d0*/  @!P3 IMAD.IADD R189, R189, 0x1, -R251 ;  /* 0x00000001bdbdb824 */ /* 0x000fe400078e0afb */
[----:B------:R-:W-:Y:S01]  /*188e0*/  STL [R1+0x7ff8], R202 ;  /* 0x007ff8ca01007387 */ /* 0x000fe20000100800 */
[----:B------:R-:W-:-:S03]  /*188f0*/  ISETP.GT.U32.AND P4, PT, R251, R198, PT ;  /* 0x000000c6fb00720c */ /* 0x000fc60003f84070 */
[----:B------:R-:W-:Y:S01]  /*18900*/  STL [R1+0x7ffc], R201 ;  /* 0x007ffcc901007387 */ /* 0x000fe20000100800 */
[----:B------:R-:W-:-:S03]  /*18910*/  @!P1 IMAD.IADD R191, R191, 0x1, -R251 ;  /* 0x00000001bfbf9824 */ /* 0x000fc600078e0afb */
[----:B------:R-:W-:Y:S06]  /*18920*/  STL [R1+0x8000], R200 ;  /* 0x008000c801007387 */ /* 0x000fec0000100800 */
[----:B------:R-:W-:Y:S01]  /*18930*/  @!P4 IMAD.IADD R198, R198, 0x1, -R251 ;  /* 0x00000001c6c6c824 */ /* 0x000fe200078e0afb */
[C---:B------:R-:W-:Y:S02]  /*18940*/  ISETP.GT.U32.AND P4, PT, R251.reuse, R192, PT ;  /* 0x000000c0fb00720c */ /* 0x040fe40003f84070 */
[----:B------:R-:W-:-:S11]  /*18950*/  ISETP.GT.U32.AND P0, PT, R251, R194, PT ;  /* 0x000000c2fb00720c */ /* 0x000fd60003f04070 */
[--C-:B------:R-:W-:Y:S02]  /*18960*/  @!P4 IMAD.IADD R192, R192, 0x1, -R251.reuse ;  /* 0x00000001c0c0c824 */ /* 0x100fe400078e0afb */
[----:B------:R-:W-:-:S05]  /*18970*/  @!P0 IMAD.IADD R194, R194, 0x1, -R251 ;  /* 0x00000001c2c28824 */ /* 0x000fca00078e0afb */
[----:B------:R-:W-:Y:S02]  /*18980*/  ISETP.GT.U32.AND P5, PT, R251, R194, PT ;  /* 0x000000c2fb00720c */ /* 0x000fe40003fa4070 */
[----:B---3--:R-:W-:Y:S02]  /*18990*/  ISETP.GE.AND P4, PT, R220, RZ, PT ;  /* 0x000000ffdc00720c */ /* 0x008fe40003f86270 */
[----:B------:R-:W3:Y:S09]  /*189a0*/  LDL R220, [R1+0x7588] ;  /* 0x0075880001dc7983 */ /* 0x000ef20000100800 */
[----:B------:R-:W-:Y:S01]  /*189b0*/  @!P5 IMAD.IADD R194, R194, 0x1, -R251 ;  /* 0x00000001c2c2d824 */ /* 0x000fe200078e0afb */
[----:B----4-:R-:W-:-:S02]  /*189c0*/  ISETP.GE.AND P5, PT, R219, RZ, PT ;  /* 0x000000ffdb00720c */ /* 0x010fc40003fa6270 */
[----:B------:R-:W4:Y:S01]  /*189d0*/  LDL R219, [R1+0x7594] ;  /* 0x0075940001db7983 */ /* 0x000f220000100800 */
[----:B--2---:R-:W-:-:S03]  /*189e0*/  ISETP.GE.AND P1, PT, R221, RZ, PT ;  /* 0x000000ffdd00720c */ /* 0x004fc60003f26270 */
[----:B------:R-:W2:Y:S01]  /*189f0*/  LDL R221, [R1+0x7584] ;  /* 0x0075840001dd7983 */ /* 0x000ea20000100800 */
[----:B------:R-:W-:-:S03]  /*18a00*/  ISETP.GE.AND P2, PT, R222, RZ, PT ;  /* 0x000000ffde00720c */ /* 0x000fc60003f46270 */
[----:B------:R-:W2:Y:S01]  /*18a10*/  LDL R222, [R1+0x758c] ;  /* 0x00758c0001de7983 */ /* 0x000ea20000100800 */
[----:B------:R-:W-:-:S03]  /*18a20*/  ISETP.GE.AND P3, PT, R223, RZ, PT ;  /* 0x000000ffdf00720c */ /* 0x000fc60003f66270 */
[----:B------:R-:W2:Y:S01]  /*18a30*/  LDL R223, [R1+0x759c] ;  /* 0x00759c0001df7983 */ /* 0x000ea20000100800 */
[----:B------:R-:W-:-:S13]  /*18a40*/  ISETP.GT.U32.AND P0, PT, R251, R199, PT ;  /* 0x000000c7fb00720c */ /* 0x000fda0003f04070 */
[----:B------:R-:W-:Y:S02]  /*18a50*/  @!P0 IADD3 R199, R199, -R251, RZ ;  /* 0x800000fbc7c78210 */ /* 0x000fe40007ffe0ff */
[----:B------:R-:W-:Y:S02]  /*18a60*/  ISETP.GE.AND P0, PT, R216, RZ, PT ;  /* 0x000000ffd800720c */ /* 0x000fe40003f06270 */
[----:B------:R-:W2:Y:S01]  /*18a70*/  LDL R216, [R1+0x7580] ;  /* 0x0075800001d87983 */ /* 0x000ea20000100800 */
[----:B------:R-:W-:Y:S01]  /*18a80*/  @!P4 IADD3 R197, -R197, RZ, RZ ;  /* 0x000000ffc5c5c210 */ /* 0x000fe20007ffe1ff */
[----:B------:R-:W-:Y:S01]  /*18a90*/  @!P1 IMAD.MOV R196, RZ, RZ, -R196 ;  /* 0x000000ffffc49224 */ /* 0x000fe200078e0ac4 */
[C---:B------:R-:W-:Y:S02]  /*18aa0*/  ISETP.GT.U32.AND P4, PT, R251.reuse, R191, PT ;  /* 0x000000bffb00720c */ /* 0x040fe40003f84070 */
[C---:B------:R-:W-:Y:S01]  /*18ab0*/  ISETP.GT.U32.AND P1, PT, R251.reuse, R190, PT ;  /* 0x000000befb00720c */ /* 0x040fe20003f24070 */
[----:B------:R-:W-:Y:S01]  /*18ac0*/  @!P5 IMAD.MOV R198, RZ, RZ, -R198 ;  /* 0x000000ffffc6d224 */ /* 0x000fe200078e0ac6 */
[----:B------:R-:W-:-:S02]  /*18ad0*/  ISETP.GT.U32.AND P5, PT, R251, R192, PT ;  /* 0x000000c0fb00720c */ /* 0x000fc40003fa4070 */
[----:B------:R-:W-:Y:S02]  /*18ae0*/  ISETP.GT.U32.AND P6, PT, R251, R193, PT ;  /* 0x000000c1fb00720c */ /* 0x000fe40003fc4070 */
[----:B------:R-:W-:-:S05]  /*18af0*/  @!P0 IMAD.MOV R199, RZ, RZ, -R199 ;  /* 0x000000ffffc78224 */ /* 0x000fca00078e0ac7 */
[----:B------:R-:W-:Y:S02]  /*18b00*/  @!P4 IADD3 R191, R191, -R251, RZ ;  /* 0x800000fbbfbfc210 */ /* 0x000fe40007ffe0ff */
[--C-:B------:R-:W-:Y:S01]  /*18b10*/  @!P1 IMAD.IADD R190, R190, 0x1, -R251.reuse ;  /* 0x00000001bebe9824 */ /* 0x100fe200078e0afb */
[C---:B------:R-:W-:Y:S02]  /*18b20*/  ISETP.GT.U32.AND P4, PT, R251.reuse, R184, PT ;  /* 0x000000b8fb00720c */ /* 0x040fe40003f84070 */
[C---:B------:R-:W-:Y:S01]  /*18b30*/  ISETP.GT.U32.AND P1, PT, R251.reuse, R183, PT ;  /* 0x000000b7fb00720c */ /* 0x040fe20003f24070 */
[----:B------:R-:W-:Y:S01]  /*18b40*/  @!P5 IMAD.IADD R192, R192, 0x1, -R251 ;  /* 0x00000001c0c0d824 */ /* 0x000fe200078e0afb */
[----:B------:R-:W-:Y:S01]  /*18b50*/  ISETP.GT.U32.AND P5, PT, R251, R185, PT ;  /* 0x000000b9fb00720c */ /* 0x000fe20003fa4070 */
[----:B------:R-:W-:Y:S01]  /*18b60*/  @!P2 IMAD.MOV R195, RZ, RZ, -R195 ;  /* 0x000000ffffc3a224 */ /* 0x000fe200078e0ac3 */
[----:B------:R-:W-:Y:S01]  /*18b70*/  STL [R1+0x8004], R199 ;  /* 0x008004c701007387 */ /* 0x000fe20000100800 */
[----:B------:R-:W-:-:S02]  /*18b80*/  @!P3 IADD3 R194, -R194, RZ, RZ ;  /* 0x000000ffc2c2b210 */ /* 0x000fc40007ffe1ff */
[----:B------:R-:W-:Y:S01]  /*18b90*/  @!P6 IADD3 R193, R193, -R251, RZ ;  /* 0x800000fbc1c1e210 */ /* 0x000fe20007ffe0ff */
[----:B------:R-:W-:Y:S04]  /*18ba0*/  STL [R1+0x8008], R198 ;  /* 0x008008c601007387 */ /* 0x000fe80000100800 */
[----:B------:R-:W-:Y:S01]  /*18bb0*/  STL [R1+0x800c], R197 ;  /* 0x00800cc501007387 */ /* 0x000fe20000100800 */
[--C-:B------:R-:W-:Y:S02]  /*18bc0*/  @!P4 IMAD.IADD R184, R184, 0x1, -R251.reuse ;  /* 0x00000001b8b8c824 */ /* 0x100fe400078e0afb */
[----:B------:R-:W-:Y:S01]  /*18bd0*/  @!P1 IMAD.IADD R183, R183, 0x1, -R251 ;  /* 0x00000001b7b79824 */ /* 0x000fe200078e0afb */
[----:B------:R-:W-:Y:S01]  /*18be0*/  STL [R1+0x8010], R196 ;  /* 0x008010c401007387 */ /* 0x000fe20000100800 */
[----:B------:R-:W-:-:S03]  /*18bf0*/  ISETP.GT.U32.AND P0, PT, R251, R193, PT ;  /* 0x000000c1fb00720c */ /* 0x000fc60003f04070 */
[----:B------:R1:W-:Y:S01]  /*18c00*/  STL [R1+0x8014], R195 ;  /* 0x008014c301007387 */ /* 0x0003e20000100800 */
[----:B------:R-:W-:-:S03]  /*18c10*/  @!P5 IADD3 R185, R185, -R251, RZ ;  /* 0x800000fbb9b9d210 */ /* 0x000fc60007ffe0ff */
[----:B------:R1:W-:Y:S06]  /*18c20*/  STL [R1+0x8018], R194 ;  /* 0x008018c201007387 */ /* 0x0003ec0000100800 */
[----:B------:R-:W-:Y:S01]  /*18c30*/  @!P0 IMAD.IADD R193, R193, 0x1, -R251 ;  /* 0x00000001c1c18824 */ /* 0x000fe200078e0afb */
[C---:B------:R-:W-:Y:S02]  /*18c40*/  ISETP.GT.U32.AND P0, PT, R251.reuse, R186, PT ;  /* 0x000000bafb00720c */ /* 0x040fe40003f04070 */
[----:B------:R-:W-:-:S11]  /*18c50*/  ISETP.GT.U32.AND P3, PT, R251, R187, PT ;  /* 0x000000bbfb00720c */ /* 0x000fd60003f64070 */
[--C-:B------:R-:W-:Y:S02]  /*18c60*/  @!P0 IMAD.IADD R186, R186, 0x1, -R251.reuse ;  /* 0x00000001baba8824 */ /* 0x100fe400078e0afb */
[----:B------:R-:W-:Y:S01]  /*18c70*/  @!P3 IMAD.IADD R187, R187, 0x1, -R251 ;  /* 0x00000001bbbbb824 */ /* 0x000fe200078e0afb */
[----:B---3--:R-:W-:Y:S02]  /*18c80*/  ISETP.GE.AND P0, PT, R220, RZ, PT ;  /* 0x000000ffdc00720c */ /* 0x008fe40003f06270 */
[----:B------:R-:W3:Y:S01]  /*18c90*/  LDL R220, [R1+0x7598] ;  /* 0x0075980001dc7983 */ /* 0x000ee20000100800 */
[----:B----4-:R-:W-:-:S03]  /*18ca0*/  ISETP.GE.AND P3, PT, R219, RZ, PT ;  /* 0x000000ffdb00720c */ /* 0x010fc60003f66270 */
        /* <DEDUP_REMOVED lines=8> */
[----:B------:R-:W-:-:S04]  /*18d30*/  @!P6 IADD3 R188, R188, -R251, RZ ;  /* 0x800000fbbcbce210 */ /* 0x000fc80007ffe0ff */
[----:B------:R-:W-:-:S13]  /*18d40*/  ISETP.GT.U32.AND P6, PT, R251, R188, PT ;  /* 0x000000bcfb00720c */ /* 0x000fda0003fc4070 */
[----:B------:R-:W-:Y:S02]  /*18d50*/  @!P6 IADD3 R188, R188, -R251, RZ ;  /* 0x800000fbbcbce210 */ /* 0x000fe40007ffe0ff */
[----:B------:R-:W-:Y:S02]  /*18d60*/  ISETP.GE.AND P6, PT, R216, RZ, PT ;  /* 0x000000ffd800720c */ /* 0x000fe40003fc6270 */
[----:B------:R-:W2:Y:S01]  /*18d70*/  LDL R216, [R1+0x75a0] ;  /* 0x0075a00001d87983 */ /* 0x000ea20000100800 */
[----:B------:R-:W-:Y:S02]  /*18d80*/  @!P0 IADD3 R191, -R191, RZ, RZ ;  /* 0x000000ffbfbf8210 */ /* 0x000fe40007ffe1ff */
[C---:B------:R-:W-:Y:S01]  /*18d90*/  ISETP.GT.U32.AND P0, PT, R251.reuse, R185, PT ;  /* 0x000000b9fb00720c */ /* 0x040fe20003f04070 */
[----:B------:R-:W-:Y:S01]  /*18da0*/  @!P3 IMAD.MOV R192, RZ, RZ, -R192 ;  /* 0x000000ffffc0b224 */ /* 0x000fe200078e0ac0 */
[C---:B------:R-:W-:Y:S02]  /*18db0*/  ISETP.GT.U32.AND P2, PT, R251.reuse, R189, PT ;  /* 0x000000bdfb00720c */ /* 0x040fe40003f44070 */
[----:B------:R-:W-:-:S04]  /*18dc0*/  ISETP.GT.U32.AND P3, PT, R251, R186, PT ;  /* 0x000000bafb00720c */ /* 0x000fc80003f64070 */
[----:B------:R-:W-:Y:S01]  /*18dd0*/  @!P6 IMAD.MOV R193, RZ, RZ, -R193 ;  /* 0x000000ffffc1e224 */ /* 0x000fe200078e0ac1 */
[----:B------:R-:W-:-:S04]  /*18de0*/  ISETP.GT.U32.AND P6, PT, R251, R184, PT ;  /* 0x000000b8fb00720c */ /* 0x000fc80003fc4070 */
[----:B------:R-:W-:Y:S02]  /*18df0*/  @!P0 IADD3 R185, R185, -R251, RZ ;  /* 0x800000fbb9b98210 */ /* 0x000fe40007ffe0ff */
[--C-:B------:R-:W-:Y:S01]  /*18e00*/  @!P2 IMAD.IADD R189, R189, 0x1, -R251.reuse ;  /* 0x00000001bdbda824 */ /* 0x100fe200078e0afb */
[C---:B------:R-:W-:Y:S01]  /*18e10*/  ISETP.GT.U32.AND P0, PT, R251.reuse, R178, PT ;  /* 0x000000b2fb00720c */ /* 0x040fe20003f04070 */
[----:B------:R-:W-:Y:S01]  /*18e20*/  @!P3 IMAD.IADD R186, R186, 0x1, -R251 ;  /* 0x00000001babab824 */ /* 0x000fe200078e0afb */
[----:B------:R-:W-:-:S04]  /*18e30*/  ISETP.GT.U32.AND P2, PT, R251, R182, PT ;  /* 0x000000b6fb00720c */ /* 0x000fc80003f44070 */
[----:B------:R-:W-:Y:S01]  /*18e40*/  @!P6 IMAD.IADD R184, R184, 0x1, -R251 ;  /* 0x00000001b8b8e824 */ /* 0x000fe200078e0afb */
[C---:B------:R-:W-:Y:S02]  /*18e50*/  ISETP.GT.U32.AND P6, PT, R251.reuse, R177, PT ;  /* 0x000000b1fb00720c */ /* 0x040fe40003fc4070 */
[----:B------:R-:W-:Y:S01]  /*18e60*/  ISETP.GT.U32.AND P3, PT, R251, R179, PT ;  /* 0x000000b3fb00720c */ /* 0x000fe20003f64070 */
[----:B------:R-:W-:Y:S01]  /*18e70*/  @!P5 IMAD.MOV R190, RZ, RZ, -R190 ;  /* 0x000000ffffbed224 */ /* 0x000fe200078e0abe */
[----:B------:R2:W-:Y:S01]  /*18e80*/  STL [R1+0x801c], R193 ;  /* 0x00801cc101007387 */ /* 0x0005e20000100800 */
[----:B------:R-:W-:Y:S01]  /*18e90*/  @!P4 IMAD.MOV R189, RZ, RZ, -R189 ;  /* 0x000000ffffbdc224 */ /* 0x000fe200078e0abd */
[----:B------:R-:W-:Y:S02]  /*18ea0*/  @!P1 IADD3 R188, -R188, RZ, RZ ;  /* 0x000000ffbcbc9210 */ /* 0x000fe40007ffe1ff */
[----:B------:R2:W-:Y:S01]  /*18eb0*/  STL [R1+0x8020], R192 ;  /* 0x008020c001007387 */ /* 0x0005e20000100800 */
[----:B-1----:R-:W-:-:S03]  /*18ec0*/  IADD3 R195, R249, 0x1f4, RZ ;  /* 0x000001f4f9c37810 */ /* 0x002fc60007ffe0ff */
[----:B------:R1:W-:Y:S01]  /*18ed0*/  STL [R1+0x8024], R191 ;  /* 0x008024bf01007387 */ /* 0x0003e20000100800 */
[----:B------:R-:W-:-:S03]  /*18ee0*/  @!P0 IMAD.IADD R178, R178, 0x1, -R251 ;  /* 0x00000001b2b28824 */ /* 0x000fc600078e0afb */
[----:B------:R1:W-:Y:S01]  /*18ef0*/  STL [R1+0x8028], R190 ;  /* 0x008028be01007387 */ /* 0x0003e20000100800 */
[----:B------:R-:W-:Y:S01]  /*18f00*/  @!P6 IMAD.IADD R177, R177, 0x1, -R251 ;  /* 0x00000001b1b1e824 */ /* 0x000fe200078e0afb */
[----:B------:R-:W-:Y:S02]  /*18f10*/  @!P2 IADD3 R182, R182, -R251, RZ ;  /* 0x800000fbb6b6a210 */ /* 0x000fe40007ffe0ff */
[----:B------:R1:W-:Y:S01]  /*18f20*/  STL [R1+0x802c], R189 ;  /* 0x00802cbd01007387 */ /* 0x0003e20000100800 */
[----:B------:R-:W-:-:S03]  /*18f30*/  ISETP.GT.U32.AND P2, PT, R251, R187, PT ;  /* 0x000000bbfb00720c */ /* 0x000fc60003f44070 */
[----:B------:R1:W-:Y:S01]  /*18f40*/  STL [R1+0x8030], R188 ;  /* 0x008030bc01007387 */ /* 0x0003e20000100800 */
[----:B------:R-:W-:-:S03]  /*18f50*/  @!P3 IADD3 R179, R179, -R251, RZ ;  /* 0x800000fbb3b3b210 */ /* 0x000fc60007ffe0ff */
[----:B------:R-:W-:Y:S06]  /*18f60*/  STL [R1+0x76cc], R195 ;  /* 0x0076ccc301007387 */ /* 0x000fec0000100800 */
[----:B------:R-:W-:Y:S01]  /*18f70*/  @!P2 IMAD.IADD R187, R187, 0x1, -R251 ;  /* 0x00000001bbbba824 */ /* 0x000fe200078e0afb */
[C---:B------:R-:W-:Y:S02]  /*18f80*/  ISETP.GT.U32.AND P2, PT, R251.reuse, R180, PT ;  /* 0x000000b4fb00720c */ /* 0x040fe40003f44070 */
[----:B------:R-:W-:-:S11]  /*18f90*/  ISETP.GT.U32.AND P1, PT, R251, R181, PT ;  /* 0x000000b5fb00720c */ /* 0x000fd60003f24070 */
[--C-:B------:R-:W-:Y:S01]  /*18fa0*/  @!P2 IMAD.IADD R180, R180, 0x1, -R251.reuse ;  /* 0x00000001b4b4a824 */ /* 0x100fe200078e0afb */
[----:B---3--:R-:W-:Y:S02]  /*18fb0*/  ISETP.GE.AND P2, PT, R220, RZ, PT ;  /* 0x000000ffdc00720c */ /* 0x008fe40003f46270 */
[----:B------:R-:W3:Y:S01]  /*18fc0*/  LDL R220, [R1+0x75bc] ;  /* 0x0075bc0001dc7983 */ /* 0x000ee20000100800 */
[----:B------:R-:W-:Y:S01]  /*18fd0*/  @!P1 IMAD.IADD R181, R181, 0x1, -R251 ;  /* 0x00000001b5b59824 */ /* 0x000fe200078e0afb */
[----:B----4-:R-:W-:Y:S02]  /*18fe0*/  ISETP.GE.AND P1, PT, R219, RZ, PT ;  /* 0x000000ffdb00720c */ /* 0x010fe40003f26270 */
        /* <DEDUP_REMOVED lines=8> */
[----:B------:R-:W-:Y:S01]  /*19070*/  @!P5 IADD3 R182, R182, -R251, RZ ;  /* 0x800000fbb6b6d210 */ /* 0x000fe20007ffe0ff */
[----:B------:R-:W-:Y:S01]  /*19080*/  @!P3 IMAD.MOV R184, RZ, RZ, -R184 ;  /* 0x000000ffffb8b224 */ /* 0x000fe200078e0ab8 */
[----:B------:R-:W-:Y:S02]  /*19090*/  ISETP.GT.U32.AND P3, PT, R251, R178, PT ;  /* 0x000000b2fb00720c */ /* 0x000fe40003f64070 */
[----:B------:R-:W-:Y:S02]  /*190a0*/  ISETP.GE.AND P5, PT, R216, RZ, PT ;  /* 0x000000ffd800720c */ /* 0x000fe40003fa6270 */
[----:B------:R-:W2:Y:S01]  /*190b0*/  LDL R216, [R1+0x75a4] ;  /* 0x0075a40001d87983 */ /* 0x000ea20000100800 */
[----:B------:R-:W-:Y:S02]  /*190c0*/  @!P2 IADD3 R185, -R185, RZ, RZ ;  /* 0x000000ffb9b9a210 */ /* 0x000fe40007ffe1ff */
[----:B------:R-:W-:-:S08]  /*190d0*/  ISETP.GT.U32.AND P2, PT, R251, R179, PT ;  /* 0x000000b3fb00720c */ /* 0x000fd00003f44070 */
[----:B------:R-:W-:Y:S01]  /*190e0*/  @!P5 IMAD.MOV R187, RZ, RZ, -R187 ;  /* 0x000000ffffbbd224 */ /* 0x000fe200078e0abb */
[C---:B------:R-:W-:Y:S01]  /*190f0*/  ISETP.GT.U32.AND P5, PT, R251.reuse, R177, PT ;  /* 0x000000b1fb00720c */ /* 0x040fe20003fa4070 */
[----:B------:R-:W-:Y:S01]  /*19100*/  @!P3 IMAD.IADD R178, R178, 0x1, -R251 ;  /* 0x00000001b2b2b824 */ /* 0x000fe200078e0afb */
[----:B------:R-:W-:Y:S02]  /*19110*/  ISETP.GT.U32.AND P3, PT, R251, R172, PT ;  /* 0x000000acfb00720c */ /* 0x000fe40003f64070 */
[----:B------:R-:W-:Y:S02]  /*19120*/  @!P2 IADD3 R179, R179, -R251, RZ ;  /* 0x800000fbb3b3a210 */ /* 0x000fe40007ffe0ff */
[----:B------:R-:W-:-:S07]  /*19130*/  ISETP.GT.U32.AND P2, PT, R251, R173, PT ;  /* 0x000000adfb00720c */ /* 0x000fce0003f44070 */
[--C-:B------:R-:W-:Y:S01]  /*19140*/  @!P5 IMAD.IADD R177, R177, 0x1, -R251.reuse ;  /* 0x00000001b1b1d824 */ /* 0x100fe200078e0afb */
[C---:B------:R-:W-:Y:S01]  /*19150*/  ISETP.GT.U32.AND P5, PT, R251.reuse, R171, PT ;  /* 0x000000abfb00720c */ /* 0x040fe20003fa4070 */
[----:B------:R-:W-:Y:S01]  /*19160*/  @!P1 IMAD.MOV R186, RZ, RZ, -R186 ;  /* 0x000000ffffba9224 */ /* 0x000fe200078e0aba */
[----:B------:R1:W-:Y:S01]  /*19170*/  STL [R1+0x8034], R187 ;  /* 0x008034bb01007387 */ /* 0x0003e20000100800 */
[----:B------:R-:W-:Y:S01]  /*19180*/  @!P3 IMAD.IADD R172, R172, 0x1, -R251 ;  /* 0x00000001acacb824 */ /* 0x000fe200078e0afb */
[----:B------:R-:W-:Y:S02]  /*19190*/  ISETP.GT.U32.AND P1, PT, R251, R180, PT ;  /* 0x000000b4fb00720c */ /* 0x000fe40003f24070 */
[----:B------:R1:W-:Y:S01]  /*191a0*/  STL [R1+0x8038], R186 ;  /* 0x008038ba01007387 */ /* 0x0003e20000100800 */
[----:B------:R-:W-:-:S03]  /*191b0*/  @!P2 IADD3 R173, R173, -R251, RZ ;  /* 0x800000fbadada210 */ /* 0x000fc60007ffe0ff */
[----:B------:R1:W-:Y:S03]  /*191c0*/  STL [R1+0x803c], R185 ;  /* 0x00803cb901007387 */ /* 0x0003e60000100800 */
[----:B------:R-:W-:Y:S01]  /*191d0*/  @!P5 IMAD.IADD R171, R171, 0x1, -R251 ;  /* 0x00000001ababd824 */ /* 0x000fe200078e0afb */
[----:B------:R-:W-:-:S03]  /*191e0*/  ISETP.GT.U32.AND P4, PT, R251, R183, PT ;  /* 0x000000b7fb00720c */ /* 0x000fc60003f84070 */
[----:B------:R-:W-:Y:S01]  /*191f0*/  @!P1 IMAD.IADD R180, R180, 0x1, -R251 ;  /* 0x00000001b4b49824 */ /* 0x000fe200078e0afb */
[----:B------:R-:W-:-:S09]  /*19200*/  ISETP.GT.U32.AND P1, PT, R251, R174, PT ;  /* 0x000000aefb00720c */ /* 0x000fd20003f24070 */
[----:B------:R-:W-:Y:S01]  /*19210*/  @!P4 IMAD.IADD R183, R183, 0x1, -R251 ;  /* 0x00000001b7b7c824 */ /* 0x000fe200078e0afb */
[----:B------:R-:W-:-:S03]  /*19220*/  ISETP.GT.U32.AND P4, PT, R251, R176, PT ;  /* 0x000000b0fb00720c */ /* 0x000fc60003f84070 */
[----:B------:R-:W-:Y:S02]  /*19230*/  @!P1 IMAD.IADD R174, R174, 0x1, -R251 ;  /* 0x00000001aeae9824 */ /* 0x000fe400078e0afb */
[----:B------:R-:W-:-:S08]  /*19240*/  @!P0 IMAD.MOV R183, RZ, RZ, -R183 ;  /* 0x000000ffffb78224 */ /* 0x000fd000078e0ab7 */
[----:B------:R-:W-:Y:S02]  /*19250*/  @!P4 IADD3 R176, R176, -R251, RZ ;  /* 0x800000fbb0b0c210 */ /* 0x000fe40007ffe0ff */
[----:B---3--:R-:W-:Y:S02]  /*19260*/  ISETP.GE.AND P1, PT, R220, RZ, PT ;  /* 0x000000ffdc00720c */ /* 0x008fe40003f26270 */
[----:B------:R-:W3:Y:S01]  /*19270*/  LDL R220, [R1+0x75d4] ;  /* 0x0075d40001dc7983 */ /* 0x000ee20000100800 */
[----:B------:R-:W-:-:S13]  /*19280*/  ISETP.GT.U32.AND P0, PT, R251, R176, PT ;  /* 0x000000b0fb00720c */ /* 0x000fda0003f04070 */
[----:B------:R-:W-:Y:S02]  /*19290*/  @!P0 IADD3 R176, R176, -R251, RZ ;  /* 0x800000fbb0b08210 */ /* 0x000fe40007ffe0ff */
        /* <DEDUP_REMOVED lines=9> */
[----:B------:R-:W-:Y:S01]  /*19330*/  @!P4 IMAD.IADD R181, R181, 0x1, -R251 ;  /* 0x00000001b5b5c824 */ /* 0x000fe200078e0afb */
[----:B------:R-:W-:Y:S01]  /*19340*/  @!P6 IADD3 R182, -R182, RZ, RZ ;  /* 0x000000ffb6b6e210 */ /* 0x000fe20007ffe1ff */
[----:B------:R-:W-:Y:S01]  /*19350*/  @!P1 IMAD.MOV R179, RZ, RZ, -R179 ;  /* 0x000000ffffb39224 */ /* 0x000fe200078e0ab3 */
[C---:B------:R-:W-:Y:S01]  /*19360*/  ISETP.GT.U32.AND P1, PT, R251.reuse, R173, PT ;  /* 0x000000adfb00720c */ /* 0x040fe20003f24070 */
[----:B------:R-:W-:Y:S01]  /*19370*/  @!P2 IMAD.MOV R178, RZ, RZ, -R178 ;  /* 0x000000ffffb2a224 */ /* 0x000fe200078e0ab2 */
[C---:B------:R-:W-:Y:S02]  /*19380*/  ISETP.GT.U32.AND P2, PT, R251.reuse, R172, PT ;  /* 0x000000acfb00720c */ /* 0x040fe40003f44070 */
[----:B------:R-:W-:Y:S02]  /*19390*/  ISETP.GE.AND P4, PT, R216, RZ, PT ;  /* 0x000000ffd800720c */ /* 0x000fe40003f86270 */
[----:B------:R-:W2:Y:S01]  /*193a0*/  LDL R216, [R1+0x75cc] ;  /* 0x0075cc0001d87983 */ /* 0x000ea20000100800 */
[----:B------:R-:W-:-:S02]  /*193b0*/  ISETP.GT.U32.AND P6, PT, R251, R175, PT ;  /* 0x000000affb00720c */ /* 0x000fc40003fc4070 */
[----:B------:R-:W-:Y:S02]  /*193c0*/  @!P0 IADD3 R180, -R180, RZ, RZ ;  /* 0x000000ffb4b48210 */ /* 0x000fe40007ffe1ff */
[----:B------:R-:W-:Y:S02]  /*193d0*/  ISETP.GT.U32.AND P0, PT, R251, R174, PT ;  /* 0x000000aefb00720c */ /* 0x000fe40003f04070 */
[--C-:B------:R-:W-:Y:S01]  /*193e0*/  @!P1 IMAD.IADD R173, R173, 0x1, -R251.reuse ;  /* 0x00000001adad9824 */ /* 0x100fe200078e0afb */
[C---:B------:R-:W-:Y:S01]  /*193f0*/  ISETP.GT.U32.AND P1, PT, R251.reuse, R166, PT ;  /* 0x000000a6fb00720c */ /* 0x040fe20003f24070 */
[----:B------:R-:W-:Y:S01]  /*19400*/  @!P2 IMAD.IADD R172, R172, 0x1, -R251 ;  /* 0x00000001acaca824 */ /* 0x000fe200078e0afb */
[----:B------:R-:W-:-:S04]  /*19410*/  ISETP.GT.U32.AND P2, PT, R251, R165, PT ;  /* 0x000000a5fb00720c */ /* 0x000fc80003f44070 */
[----:B------:R-:W-:Y:S01]  /*19420*/  @!P6 IMAD.IADD R175, R175, 0x1, -R251 ;  /* 0x00000001afafe824 */ /* 0x000fe200078e0afb */
[----:B------:R-:W-:-:S03]  /*19430*/  ISETP.GT.U32.AND P6, PT, R251, R170, PT ;  /* 0x000000aafb00720c */ /* 0x000fc60003fc4070 */
[----:B------:R-:W-:Y:S02]  /*19440*/  @!P0 IADD3 R174, R174, -R251, RZ ;  /* 0x800000fbaeae8210 */ /* 0x000fe40007ffe0ff */
[----:B------:R-:W-:Y:S01]  /*19450*/  ISETP.GT.U32.AND P0, PT, R251, R167, PT ;  /* 0x000000a7fb00720c */ /* 0x000fe20003f04070 */
[----:B------:R-:W-:Y:S02]  /*19460*/  @!P1 IMAD.IADD R166, R166, 0x1, -R251 ;  /* 0x00000001a6a69824 */ /* 0x000fe400078e0afb */
[----:B------:R-:W-:-:S05]  /*19470*/  @!P2 IADD3 R165, R165, -R251, RZ ;  /* 0x800000fba5a5a210 */ /* 0x000fca0007ffe0ff */
[----:B------:R-:W-:Y:S01]  /*19480*/  @!P6 IMAD.IADD R170, R170, 0x1, -R251 ;  /* 0x00000001aaaae824 */ /* 0x000fe200078e0afb */
[----:B------:R-:W-:-:S04]  /*19490*/  ISETP.GT.U32.AND P6, PT, R251, R175, PT ;  /* 0x000000affb00720c */ /* 0x000fc80003fc4070 */
[----:B------:R-:W-:-:S09]  /*194a0*/  @!P0 IMAD.IADD R167, R167, 0x1, -R251 ;  /* 0x00000001a7a78824 */ /* 0x000fd200078e0afb */
[----:B------:R-:W-:Y:S01]  /*194b0*/  @!P6 IMAD.IADD R175, R175, 0x1, -R251 ;  /* 0x00000001afafe824 */ /* 0x000fe200078e0afb */
[C---:B------:R-:W-:Y:S01]  /*194c0*/  ISETP.GT.U32.AND P6, PT, R251.reuse, R168, PT ;  /* 0x000000a8fb00720c */ /* 0x040fe20003fc4070 */
[----:B------:R-:W-:Y:S01]  /*194d0*/  @!P5 IMAD.MOV R176, RZ, RZ, -R176 ;  /* 0x000000ffffb0d224 */ /* 0x000fe200078e0ab0 */
[----:B------:R-:W-:-:S11]  /*194e0*/  ISETP.GT.U32.AND P5, PT, R251, R169, PT ;  /* 0x000000a9fb00720c */ /* 0x000fd60003fa4070 */
[----:B------:R-:W-:Y:S02]  /*194f0*/  @!P6 IADD3 R168, R168, -R251, RZ ;  /* 0x800000fba8a8e210 */ /* 0x000fe40007ffe0ff */
        /* <DEDUP_REMOVED lines=11> */
[----:B------:R-:W-:Y:S01]  /*195b0*/  @!P4 IMAD.MOV R181, RZ, RZ, -R181 ;  /* 0x000000ffffb5c224 */ /* 0x000fe200078e0ab5 */
[----:B------:R-:W-:-:S13]  /*195c0*/  ISETP.GT.U32.AND P4, PT, R251, R170, PT ;  /* 0x000000aafb00720c */ /* 0x000fda0003f84070 */
[----:B------:R-:W-:Y:S01]  /*195d0*/  @!P4 IMAD.IADD R170, R170, 0x1, -R251 ;  /* 0x00000001aaaac824 */ /* 0x000fe200078e0afb */
[----:B------:R-:W-:Y:S01]  /*195e0*/  @!P5 IADD3 R174, -R174, RZ, RZ ;  /* 0x000000ffaeaed210 */ /* 0x000fe20007ffe1ff */
[----:B------:R-:W-:Y:S01]  /*195f0*/  @!P0 IMAD.MOV R172, RZ, RZ, -R172 ;  /* 0x000000ffffac8224 */ /* 0x000fe200078e0aac */
[----:B------:R-:W-:Y:S02]  /*19600*/  @!P3 IADD3 R177, -R177, RZ, RZ ;  /* 0x000000ffb1b1b210 */ /* 0x000fe40007ffe1ff */
[----:B------:R-:W-:Y:S02]  /*19610*/  ISETP.GE.AND P4, PT, R216, RZ, PT ;  /* 0x000000ffd800720c */ /* 0x000fe40003f86270 */
[----:B------:R-:W2:Y:S01]  /*19620*/  LDL R216, [R1+0x75e0] ;  /* 0x0075e00001d87983 */ /* 0x000ea20000100800 */
[C---:B------:R-:W-:Y:S02]  /*19630*/  ISETP.GT.U32.AND P5, PT, R251.reuse, R167, PT ;  /* 0x000000a7fb00720c */ /* 0x040fe40003fa4070 */
[----:B------:R-:W-:-:S02]  /*19640*/  ISETP.GT.U32.AND P0, PT, R251, R166, PT ;  /* 0x000000a6fb00720c */ /* 0x000fc40003f04070 */
[----:B------:R-:W-:-:S06]  /*19650*/  ISETP.GT.U32.AND P3, PT, R251, R171, PT ;  /* 0x000000abfb00720c */ /* 0x000fcc0003f64070 */
[----:B------:R-:W-:Y:S01]  /*19660*/  @!P4 IMAD.MOV R175, RZ, RZ, -R175 ;  /* 0x000000ffffafc224 */ /* 0x000fe200078e0aaf */
[----:B------:R-:W-:Y:S02]  /*19670*/  ISETP.GT.U32.AND P4, PT, R251, R168, PT ;  /* 0x000000a8fb00720c */ /* 0x000fe40003f84070 */
[--C-:B------:R-:W-:Y:S01]  /*19680*/  @!P5 IMAD.IADD R167, R167, 0x1, -R251.reuse ;  /* 0x00000001a7a7d824 */ /* 0x100fe200078e0afb */
[C---:B------:R-:W-:Y:S01]  /*19690*/  ISETP.GT.U32.AND P5, PT, R251.reuse, R160, PT ;  /* 0x000000a0fb00720c */ /* 0x040fe20003fa4070 */
[----:B------:R-:W-:Y:S01]  /*196a0*/  @!P0 IMAD.IADD R166, R166, 0x1, -R251 ;  /* 0x00000001a6a68824 */ /* 0x000fe200078e0afb */
[----:B------:R-:W-:Y:S02]  /*196b0*/  ISETP.GT.U32.AND P0, PT, R251, R159, PT ;  /* 0x0000009ffb00720c */ /* 0x000fe40003f04070 */
[----:B------:R-:W-:Y:S02]  /*196c0*/  @!P3 IADD3 R171, R171, -R251, RZ ;  /* 0x800000fbababb210 */ /* 0x000fe40007ffe0ff */
[----:B------:R-:W-:-:S04]  /*196d0*/  ISETP.GT.U32.AND P3, PT, R251, R164, PT ;  /* 0x000000a4fb00720c */ /* 0x000fc80003f64070 */
[----:B------:R-:W-:Y:S02]  /*196e0*/  @!P4 IADD3 R168, R168, -R251, RZ ;  /* 0x800000fba8a8c210 */ /* 0x000fe40007ffe0ff */
[----:B------:R-:W-:Y:S02]  /*196f0*/  ISETP.GT.U32.AND P4, PT, R251, R161, PT ;  /* 0x000000a1fb00720c */ /* 0x000fe40003f84070 */
[----:B------:R-:W-:Y:S01]  /*19700*/  IADD3 R194, R249, 0x1f5, RZ ;  /* 0x000001f5f9c27810 */ /* 0x000fe20007ffe0ff */
[----:B------:R-:W-:Y:S01]  /*19710*/  @!P5 IMAD.IADD R160, R160, 0x1, -R251 ;  /* 0x00000001a0a0d824 */ /* 0x000fe200078e0afb */
[----:B------:R-:W-:-:S03]  /*19720*/  @!P0 IADD3 R159, R159, -R251, RZ ;  /* 0x800000fb9f9f8210 */ /* 0x000fc60007ffe0ff */
[----:B------:R-:W-:Y:S01]  /*19730*/  @!P3 IMAD.IADD R164, R164, 0x1, -R251 ;  /* 0x00000001a4a4b824 */ /* 0x000fe200078e0afb */
[----:B------:R-:W-:Y:S01]  /*19740*/  STL [R1+0x76b4], R194 ;  /* 0x0076b4c201007387 */ /* 0x000fe20000100800 */
        /* <DEDUP_REMOVED lines=19> */
[----:B------:R-:W-:Y:S02]  /*19880*/  @!P1 IADD3 R171, -R171, RZ, RZ ;  /* 0x000000ffabab9210 */ /* 0x000fe40007ffe1ff */
[C---:B------:R-:W-:Y:S02]  /*19890*/  ISETP.GT.U32.AND P6, PT, R251.reuse, R165, PT ;  /* 0x000000a5fb00720c */ /* 0x040fe40003fc4070 */
[----:B------:R-:W-:-:S11]  /*198a0*/  ISETP.GT.U32.AND P1, PT, R251, R164, PT ;  /* 0x000000a4fb00720c */ /* 0x000fd60003f24070 */
[----:B------:R-:W-:Y:S02]  /*198b0*/  @!P6 IADD3 R165, R165, -R251, RZ ;  /* 0x800000fba5a5e210 */ /* 0x000fe40007ffe0ff */
[--C-:B------:R-:W-:Y:S01]  /*198c0*/  @!P1 IMAD.IADD R164, R164, 0x1, -R251.reuse ;  /* 0x00000001a4a49824 */ /* 0x100fe200078e0afb */
[C---:B------:R-:W-:Y:S02]  /*198d0*/  ISETP.GT.U32.AND P6, PT, R251.reuse, R158, PT ;  /* 0x0000009efb00720c */ /* 0x040fe40003fc4070 */
[----:B------:R-:W-:Y:S02]  /*198e0*/  ISETP.GE.AND P1, PT, R216, RZ, PT ;  /* 0x000000ffd800720c */ /* 0x000fe40003f26270 */
[----:B------:R-:W2:Y:S09]  /*198f0*/  LDL R216, [R1+0x760c] ;  /* 0x00760c0001d87983 */ /* 0x000eb20000100800 */
[----:B------:R-:W-:Y:S01]  /*19900*/  @!P6 IMAD.IADD R158, R158, 0x1, -R251 ;  /* 0x000000019e9ee824 */ /* 0x000fe200078e0afb */
[C---:B------:R-:W-:Y:S01]  /*19910*/  ISETP.GT.U32.AND P6, PT, R251.reuse, R159, PT ;  /* 0x0000009ffb00720c */ /* 0x040fe20003fc4070 */
[----:B------:R-:W-:Y:S01]  /*19920*/  @!P4 IMAD.MOV R166, RZ, RZ, -R166 ;  /* 0x000000ffffa6c224 */ /* 0x000fe200078e0aa6 */
[C---:B------:R-:W-:Y:S01]  /*19930*/  ISETP.GT.U32.AND P4, PT, R251.reuse, R160, PT ;  /* 0x000000a0fb00720c */ /* 0x040fe20003f84070 */
[----:B------:R-:W-:Y:S01]  /*19940*/  @!P3 IMAD.MOV R167, RZ, RZ, -R167 ;  /* 0x000000ffffa7b224 */ /* 0x000fe200078e0aa7 */
[----:B------:R-:W-:-:S09]  /*19950*/  ISETP.GT.U32.AND P3, PT, R251, R161, PT ;  /* 0x000000a1fb00720c */ /* 0x000fd20003f64070 */
[----:B------:R-:W-:Y:S02]  /*19960*/  @!P6 IADD3 R159, R159, -R251, RZ ;  /* 0x800000fb9f9fe210 */ /* 0x000fe40007ffe0ff */
[--C-:B------:R-:W-:Y:S01]  /*19970*/  @!P4 IMAD.IADD R160, R160, 0x1, -R251.reuse ;  /* 0x00000001a0a0c824 */ /* 0x100fe200078e0afb */
[C---:B------:R-:W-:Y:S02]  /*19980*/  ISETP.GT.U32.AND P4, PT, R251.reuse, R154, PT ;  /* 0x0000009afb00720c */ /* 0x040fe40003f84070 */
[----:B------:R-:W-:Y:S01]  /*19990*/  ISETP.GT.U32.AND P6, PT, R251, R153, PT ;  /* 0x00000099fb00720c */ /* 0x000fe20003fc4070 */
[----:B------:R-:W-:Y:S01]  /*199a0*/  @!P3 IMAD.IADD R161, R161, 0x1, -R251 ;  /* 0x00000001a1a1b824 */ /* 0x000fe200078e0afb */
[C---:B------:R-:W-:Y:S02]  /*199b0*/  ISETP.GT.U32.AND P3, PT, R251.reuse, R155, PT ;  /* 0x0000009bfb00720c */ /* 0x040fe40003f64070 */
[----:B------:R-:W-:Y:S02]  /*199c0*/  @!P2 IADD3 R168, -R168, RZ, RZ ;  /* 0x000000ffa8a8a210 */ /* 0x000fe40007ffe1ff */
[----:B------:R-:W-:-:S05]  /*199d0*/  ISETP.GT.U32.AND P2, PT, R251, R162, PT ;  /* 0x000000a2fb00720c */ /* 0x000fca0003f44070 */
[--C-:B------:R-:W-:Y:S02]  /*199e0*/  @!P4 IMAD.IADD R154, R154, 0x1, -R251.reuse ;  /* 0x000000019a9ac824 */ /* 0x100fe400078e0afb */
[----:B------:R-:W-:Y:S02]  /*199f0*/  @!P6 IADD3 R153, R153, -R251, RZ ;  /* 0x800000fb9999e210 */ /* 0x000fe40007ffe0ff */
[----:B------:R-:W-:-:S04]  /*19a00*/  @!P3 IMAD.IADD R155, R155, 0x1, -R251 ;  /* 0x000000019b9bb824 */ /* 0x000fc800078e0afb */
[----:B------:R-:W-:Y:S02]  /*19a10*/  @!P2 IADD3 R162, R162, -R251, RZ ;  /* 0x800000fba2a2a210 */ /* 0x000fe40007ffe0ff */
[----:B------:R-:W-:Y:S02]  /*19a20*/  ISETP.GT.U32.AND P2, PT, R251, R156, PT ;  /* 0x0000009cfb00720c */ /* 0x000fe40003f44070 */
[----:B------:R-:W-:-:S11]  /*19a30*/  @!P5 IADD3 R165, -R165, RZ, RZ ;  /* 0x000000ffa5a5d210 */ /* 0x000fd60007ffe1ff */
[----:B------:R-:W-:Y:S02]  /*19a40*/  @!P2 IADD3 R156, R156, -R251, RZ ;  /* 0x800000fb9c9ca210 */ /* 0x000fe40007ffe0ff */
        /* <DEDUP_REMOVED lines=17> */
[C---:B------:R-:W-:Y:S01]  /*19b60*/  ISETP.GT.U32.AND P2, PT, R251.reuse, R155, PT ;  /* 0x0000009bfb00720c */ /* 0x040fe20003f44070 */
[----:B------:R-:W-:Y:S01]  /*19b70*/  @!P0 IMAD.MOV R164, RZ, RZ, -R164 ;  /* 0x000000ffffa48224 */ /* 0x000fe200078e0aa4 */
[----:B------:R-:W-:Y:S02]  /*19b80*/  ISETP.GE.AND P1, PT, R216, RZ, PT ;  /* 0x000000ffd800720c */ /* 0x000fe40003f26270 */
[----:B------:R-:W2:Y:S01]  /*19b90*/  LDL R216, [R1+0x7624] ;  /* 0x0076240001d87983 */ /* 0x000ea20000100800 */
[C---:B------:R-:W-:Y:S02]  /*19ba0*/  ISETP.GT.U32.AND P3, PT, R251.reuse, R154, PT ;  /* 0x0000009afb00720c */ /* 0x040fe40003f64070 */
[----:B------:R-:W-:-:S08]  /*19bb0*/  ISETP.GT.U32.AND P0, PT, R251, R157, PT ;  /* 0x0000009dfb00720c */ /* 0x000fd00003f04070 */
[----:B------:R-:W-:Y:S02]  /*19bc0*/  @!P1 IADD3 R163, -R163, RZ, RZ ;  /* 0x000000ffa3a39210 */ /* 0x000fe40007ffe1ff */
[----:B------:R-:W-:Y:S01]  /*19bd0*/  ISETP.GT.U32.AND P1, PT, R251, R156, PT ;  /* 0x0000009cfb00720c */ /* 0x000fe20003f24070 */
[--C-:B------:R-:W-:Y:S01]  /*19be0*/  @!P2 IMAD.IADD R155, R155, 0x1, -R251.reuse ;  /* 0x000000019b9ba824 */ /* 0x100fe200078e0afb */
[----:B------:R-:W-:Y:S01]  /*19bf0*/  @!P3 IADD3 R154, R154, -R251, RZ ;  /* 0x800000fb9a9ab210 */ /* 0x000fe20007ffe0ff */
[----:B------:R-:W-:Y:S01]  /*19c00*/  @!P0 IMAD.IADD R157, R157, 0x1, -R251 ;  /* 0x000000019d9d8824 */ /* 0x000fe200078e0afb */
[C---:B------:R-:W-:Y:S02]  /*19c10*/  ISETP.GT.U32.AND P2, PT, R251.reuse, R148, PT ;  /* 0x00000094fb00720c */ /* 0x040fe40003f44070 */
[C---:B------:R-:W-:Y:S02]  /*19c20*/  ISETP.GT.U32.AND P3, PT, R251.reuse, R147, PT ;  /* 0x00000093fb00720c */ /* 0x040fe40003f64070 */
[----:B------:R-:W-:-:S05]  /*19c30*/  ISETP.GT.U32.AND P0, PT, R251, R152, PT ;  /* 0x00000098fb00720c */ /* 0x000fca0003f04070 */
[----:B------:R-:W-:Y:S01]  /*19c40*/  @!P1 IMAD.IADD R156, R156, 0x1, -R251 ;  /* 0x000000019c9c9824 */ /* 0x000fe200078e0afb */
[----:B------:R-:W-:-:S03]  /*19c50*/  ISETP.GT.U32.AND P1, PT, R251, R149, PT ;  /* 0x00000095fb00720c */ /* 0x000fc60003f24070 */
[----:B------:R-:W-:Y:S02]  /*19c60*/  @!P2 IADD3 R148, R148, -R251, RZ ;  /* 0x800000fb9494a210 */ /* 0x000fe40007ffe0ff */
[--C-:B------:R-:W-:Y:S02]  /*19c70*/  @!P3 IMAD.IADD R147, R147, 0x1, -R251.reuse ;  /* 0x000000019393b824 */ /* 0x100fe400078e0afb */
[----:B------:R-:W-:Y:S01]  /*19c80*/  @!P0 IMAD.IADD R152, R152, 0x1, -R251 ;  /* 0x0000000198988824 */ /* 0x000fe200078e0afb */
[----:B------:R-:W-:-:S05]  /*19c90*/  ISETP.GT.U32.AND P0, PT, R251, R157, PT ;  /* 0x0000009dfb00720c */ /* 0x000fca0003f04070 */
[----:B------:R-:W-:-:S08]  /*19ca0*/  @!P1 IMAD.IADD R149, R149, 0x1, -R251 ;  /* 0x0000000195959824 */ /* 0x000fd000078e0afb */
[----:B------:R-:W-:Y:S02]  /*19cb0*/  @!P0 IADD3 R157, R157, -R251, RZ ;  /* 0x800000fb9d9d8210 */ /* 0x000fe40007ffe0ff */
[C---:B------:R-:W-:Y:S01]  /*19cc0*/  ISETP.GT.U32.AND P0, PT, R251.reuse, R150, PT ;  /* 0x00000096fb00720c */ /* 0x040fe20003f04070 */
[----:B------:R-:W-:Y:S01]  /*19cd0*/  @!P6 IMAD.MOV R158, RZ, RZ, -R158 ;  /* 0x000000ffff9ee224 */ /* 0x000fe200078e0a9e */
[----:B------:R-:W-:-:S11]  /*19ce0*/  ISETP.GT.U32.AND P6, PT, R251, R151, PT ;  /* 0x00000097fb00720c */ /* 0x000fd60003fc4070 */
[----:B------:R-:W-:Y:S01]  /*19cf0*/  @!P0 IMAD.IADD R150, R150, 0x1, -R251 ;  /* 0x0000000196968824 */ /* 0x000fe200078e0afb */
[----:B---3--:R-:W-:Y:S02]  /*19d00*/  ISETP.GE.AND P0, PT, R220, RZ, PT ;  /* 0x000000ffdc00720c */ /* 0x008fe40003f06270 */
[----:B------:R-:W3:Y:S01]  /*19d10*/  LDL R220, [R1+0x7640] ;  /* 0x0076400001dc7983 */ /* 0x000ee20000100800 */
        /* <DEDUP_REMOVED lines=28> */
[--C-:B------:R-:W-:Y:S01]  /*19ee0*/  @!P5 IMAD.IADD R150, R150, 0x1, -R251.reuse ;  /* 0x000000019696d824 */ /* 0x100fe200078e0afb */
[----:B------:R-:W-:Y:S02]  /*19ef0*/  ISETP.GT.U32.AND P5, PT, R251, R143, PT ;  /* 0x0000008ffb00720c */ /* 0x000fe40003fa4070 */
[----:B------:R-:W-:Y:S02]  /*19f00*/  IADD3 R193, R249, 0x1f6, RZ ;  /* 0x000001f6f9c17810 */ /* 0x000fe40007ffe0ff */
[----:B------:R-:W-:Y:S01]  /*19f10*/  @!P0 IADD3 R142, R142, -R251, RZ ;  /* 0x800000fb8e8e8210 */ /* 0x000fe20007ffe0ff */
[--C-:B------:R-:W-:Y:S02]  /*19f20*/  @!P1 IMAD.IADD R141, R141, 0x1, -R251.reuse ;  /* 0x000000018d8d9824 */ /* 0x100fe400078e0afb */
[----:B------:R-:W-:Y:S01]  /*19f30*/  @!P4 IMAD.IADD R146, R146, 0x1, -R251 ;  /* 0x000000019292c824 */ /* 0x000fe200078e0afb */
[----:B------:R-:W-:Y:S01]  /*19f40*/  STL [R1+0x7698], R193 ;  /* 0x007698c101007387 */ /* 0x000fe20000100800 */
[----:B------:R-:W-:-:S04]  /*19f50*/  ISETP.GT.U32.AND P4, PT, R251, R151, PT ;  /* 0x00000097fb00720c */ /* 0x000fc80003f84070 */
[----:B------:R-:W-:-:S09]  /*19f60*/  @!P5 IMAD.IADD R143, R143, 0x1, -R251 ;  /* 0x000000018f8fd824 */ /* 0x000fd200078e0afb */
        /* <DEDUP_REMOVED lines=17> */
[C---:B------:R-:W-:Y:S01]  /*1a080*/  ISETP.GT.U32.AND P6, PT, R251.reuse, R146, PT ;  /* 0x00000092fb00720c */ /* 0x040fe20003fc4070 */
[----:B------:R-:W-:Y:S01]  /*1a090*/  @!P2 IMAD.MOV R153, RZ, RZ, -R153 ;  /* 0x000000ffff99a224 */ /* 0x000fe200078e0a99 */
[----:B------:R-:W-:-:S11]  /*1a0a0*/  ISETP.GT.U32.AND P2, PT, R251, R147, PT ;  /* 0x00000093fb00720c */ /* 0x000fd60003f44070 */
[--C-:B------:R-:W-:Y:S02]  /*1a0b0*/  @!P6 IMAD.IADD R146, R146, 0x1, -R251.reuse ;  /* 0x000000019292e824 */ /* 0x100fe400078e0afb */
[----:B------:R-:W-:Y:S01]  /*1a0c0*/  @!P2 IMAD.IADD R147, R147, 0x1, -R251 ;  /* 0x000000019393a824 */ /* 0x000fe200078e0afb */
[----:B------:R-:W-:Y:S02]  /*1a0d0*/  @!P5 IADD3 R148, -R148, RZ, RZ ;  /* 0x000000ff9494d210 */ /* 0x000fe40007ffe1ff */
[----:B------:R-:W-:Y:S02]  /*1a0e0*/  ISETP.GE.AND P6, PT, R216, RZ, PT ;  /* 0x000000ffd800720c */ /* 0x000fe40003fc6270 */
[----:B------:R-:W2:Y:S01]  /*1a0f0*/  LDL R216, [R1+0x7650] ;  /* 0x0076500001d87983 */ /* 0x000ea20000100800 */
[----:B------:R-:W-:Y:S01]  /*1a100*/  @!P0 IMAD.MOV R147, RZ, RZ, -R147 ;  /* 0x000000ffff938224 */ /* 0x000fe200078e0a93 */
[C---:B------:R-:W-:Y:S02]  /*1a110*/  ISETP.GT.U32.AND P5, PT, R251.reuse, R142, PT ;  /* 0x0000008efb00720c */ /* 0x040fe40003fa4070 */
        /* <DEDUP_REMOVED lines=8> */
[C---:B------:R-:W-:Y:S01]  /*1a1a0*/  ISETP.GT.U32.AND P4, PT, R251.reuse, R137, PT ;  /* 0x00000089fb00720c */ /* 0x040fe20003f84070 */
[----:B------:R-:W-:Y:S01]  /*1a1b0*/  @!P3 IMAD.MOV R150, RZ, RZ, -R150 ;  /* 0x000000ffff96b224 */ /* 0x000fe200078e0a96 */
[----:B------:R-:W-:-:S07]  /*1a1c0*/  ISETP.GT.U32.AND P3, PT, R251, R144, PT ;  /* 0x00000090fb00720c */ /* 0x000fce0003f64070 */
[----:B------:R-:W-:Y:S02]  /*1a1d0*/  @!P5 IADD3 R136, R136, -R251, RZ ;  /* 0x800000fb8888d210 */ /* 0x000fe40007ffe0ff */
[--C-:B------:R-:W-:Y:S02]  /*1a1e0*/  @!P0 IMAD.IADD R135, R135, 0x1, -R251.reuse ;  /* 0x0000000187878824 */ /* 0x100fe400078e0afb */
[--C-:B------:R-:W-:Y:S02]  /*1a1f0*/  @!P4 IMAD.IADD R137, R137, 0x1, -R251.reuse ;  /* 0x000000018989c824 */ /* 0x100fe400078e0afb */
[----:B------:R-:W-:Y:S01]  /*1a200*/  @!P3 IMAD.IADD R144, R144, 0x1, -R251 ;  /* 0x000000019090b824 */ /* 0x000fe200078e0afb */
[C---:B------:R-:W-:Y:S02]  /*1a210*/  ISETP.GT.U32.AND P3, PT, R251.reuse, R138, PT ;  /* 0x0000008afb00720c */ /* 0x040fe40003f64070 */
[----:B------:R-:W-:-:S11]  /*1a220*/  ISETP.GT.U32.AND P2, PT, R251, R140, PT ;  /* 0x0000008cfb00720c */ /* 0x000fd60003f44070 */
[--C-:B------:R-:W-:Y:S02]  /*1a230*/  @!P3 IMAD.IADD R138, R138, 0x1, -R251.reuse ;  /* 0x000000018a8ab824 */ /* 0x100fe400078e0afb */
[----:B------:R-:W-:Y:S01]  /*1a240*/  @!P2 IMAD.IADD R140, R140, 0x1, -R251 ;  /* 0x000000018c8ca824 */ /* 0x000fe200078e0afb */
[----:B------:R-:W-:-:S04]  /*1a250*/  @!P6 IADD3 R151, -R151, RZ, RZ ;  /* 0x000000ff9797e210 */ /* 0x000fc80007ffe1ff */
        /* <DEDUP_REMOVED lines=15> */
[----:B------:R-:W-:Y:S01]  /*1a350*/  @!P3 IADD3 R143, -R143, RZ, RZ ;  /* 0x000000ff8f8fb210 */ /* 0x000fe20007ffe1ff */
[----:B------:R-:W-:Y:S01]  /*1a360*/  @!P1 IMAD.MOV R146, RZ, RZ, -R146 ;  /* 0x000000ffff929224 */ /* 0x000fe200078e0a92 */
[C---:B------:R-:W-:Y:S02]  /*1a370*/  ISETP.GT.U32.AND P3, PT, R251.reuse, R137, PT ;  /* 0x00000089fb00720c */ /* 0x040fe40003f64070 */
[----:B------:R-:W-:Y:S02]  /*1a380*/  ISETP.GE.AND P2, PT, R216, RZ, PT ;  /* 0x000000ffd800720c */ /* 0x000fe40003f46270 */
[----:B------:R-:W2:Y:S01]  /*1a390*/  LDL R216, [R1+0x7678] ;  /* 0x0076780001d87983 */ /* 0x000ea20000100800 */
[C---:B------:R-:W-:Y:S02]  /*1a3a0*/  ISETP.GT.U32.AND P4, PT, R251.reuse, R136, PT ;  /* 0x00000088fb00720c */ /* 0x040fe40003f84070 */
[----:B------:R-:W-:-:S08]  /*1a3b0*/  ISETP.GT.U32.AND P1, PT, R251, R139, PT ;  /* 0x0000008bfb00720c */ /* 0x000fd00003f24070 */
[----:B------:R-:W-:Y:S01]  /*1a3c0*/  @!P2 IMAD.MOV R145, RZ, RZ, -R145 ;  /* 0x000000ffff91a224 */ /* 0x000fe200078e0a91 */
[----:B------:R-:W-:Y:S02]  /*1a3d0*/  ISETP.GT.U32.AND P2, PT, R251, R138, PT ;  /* 0x0000008afb00720c */ /* 0x000fe40003f44070 */
[-C--:B------:R-:W-:Y:S01]  /*1a3e0*/  @!P3 IADD3 R137, R137, -R251.reuse, RZ ;  /* 0x800000fb8989b210 */ /* 0x080fe20007ffe0ff */
[----:B------:R-:W-:Y:S01]  /*1a3f0*/  @!P4 IMAD.IADD R136, R136, 0x1, -R251 ;  /* 0x000000018888c824 */ /* 0x000fe200078e0afb */
[----:B------:R-:W-:Y:S02]  /*1a400*/  @!P1 IADD3 R139, R139, -R251, RZ ;  /* 0x800000fb8b8b9210 */ /* 0x000fe40007ffe0ff */
[C---:B------:R-:W-:Y:S02]  /*1a410*/  ISETP.GT.U32.AND P3, PT, R251.reuse, R130, PT ;  /* 0x00000082fb00720c */ /* 0x040fe40003f64070 */
[C---:B------:R-:W-:Y:S02]  /*1a420*/  ISETP.GT.U32.AND P4, PT, R251.reuse, R129, PT ;  /* 0x00000081fb00720c */ /* 0x040fe40003f84070 */
[----:B------:R-:W-:-:S03]  /*1a430*/  ISETP.GT.U32.AND P1, PT, R251, R134, PT ;  /* 0x00000086fb00720c */ /* 0x000fc60003f24070 */
[----:B------:R-:W-:Y:S01]  /*1a440*/  @!P2 IMAD.IADD R138, R138, 0x1, -R251 ;  /* 0x000000018a8aa824 */ /* 0x000fe200078e0afb */
[----:B------:R-:W-:-:S05]  /*1a450*/  ISETP.GT.U32.AND P2, PT, R251, R131, PT ;  /* 0x00000083fb00720c */ /* 0x000fca0003f44070 */
[--C-:B------:R-:W-:Y:S02]  /*1a460*/  @!P3 IMAD.IADD R130, R130, 0x1, -R251.reuse ;  /* 0x000000018282b824 */ /* 0x100fe400078e0afb */
[----:B------:R-:W-:Y:S02]  /*1a470*/  @!P4 IMAD.IADD R129, R129, 0x1, -R251 ;  /* 0x000000018181c824 */ /* 0x000fe400078e0afb */
[----:B------:R-:W-:Y:S02]  /*1a480*/  @!P1 IADD3 R134, R134, -R251, RZ ;  /* 0x800000fb86869210 */ /* 0x000fe40007ffe0ff */
[----:B------:R-:W-:Y:S02]  /*1a490*/  ISETP.GT.U32.AND P1, PT, R251, R139, PT ;  /* 0x0000008bfb00720c */ /* 0x000fe40003f24070 */
[----:B------:R-:W-:-:S11]  /*1a4a0*/  @!P2 IADD3 R131, R131, -R251, RZ ;  /* 0x800000fb8383a210 */ /* 0x000fd60007ffe0ff */
[----:B------:R-:W-:Y:S01]  /*1a4b0*/  @!P1 IMAD.IADD R139, R139, 0x1, -R251 ;  /* 0x000000018b8b9824 */ /* 0x000fe200078e0afb */
[----:B------:R-:W-:Y:S02]  /*1a4c0*/  ISETP.GT.U32.AND P1, PT, R251, R132, PT ;  /* 0x00000084fb00720c */ /* 0x000fe40003f24070 */
[----:B------:R-:W-:-:S11]  /*1a4d0*/  @!P0 IADD3 R140, -R140, RZ, RZ ;  /* 0x000000ff8c8c8210 */ /* 0x000fd60007ffe1ff */
[--C-:B------:R-:W-:Y:S01]  /*1a4e0*/  @!P1 IMAD.IADD R132, R132, 0x1, -R251.reuse ;  /* 0x0000000184849824 */ /* 0x100fe200078e0afb */
        /* <DEDUP_REMOVED lines=14> */
[----:B------:R-:W-:Y:S01]  /*1a5d0*/  @!P5 IADD3 R134, R134, -R251, RZ ;  /* 0x800000fb8686d210 */ /* 0x000fe20007ffe0ff */
[----:B------:R-:W-:Y:S01]  /*1a5e0*/  @!P2 IMAD.MOV R136, RZ, RZ, -R136 ;  /* 0x000000ffff88a224 */ /* 0x000fe200078e0a88 */
[----:B------:R-:W-:Y:S02]  /*1a5f0*/  @!P1 IADD3 R137, -R137, RZ, RZ ;  /* 0x000000ff89899210 */ /* 0x000fe40007ffe1ff */
[C---:B------:R-:W-:Y:S02]  /*1a600*/  ISETP.GT.U32.AND P1, PT, R251.reuse, R131, PT ;  /* 0x00000083fb00720c */ /* 0x040fe40003f24070 */
[----:B------:R-:W-:Y:S02]  /*1a610*/  ISETP.GE.AND P5, PT, R216, RZ, PT ;  /* 0x000000ffd800720c */ /* 0x000fe40003fa6270 */
[----:B------:R-:W2:Y:S01]  /*1a620*/  LDL R216, [R1+0x7690] ;  /* 0x0076900001d87983 */ /* 0x000ea20000100800 */
[C---:B------:R-:W-:Y:S01]  /*1a630*/  ISETP.GT.U32.AND P2, PT, R251.reuse, R130, PT ;  /* 0x00000082fb00720c */ /* 0x040fe20003f44070 */
[----:B------:R-:W-:Y:S01]  /*1a640*/  @!P0 IMAD.MOV R138, RZ, RZ, -R138 ;  /* 0x000000ffff8a8224 */ /* 0x000fe200078e0a8a */
[----:B------:R-:W-:-:S06]  /*1a650*/  ISETP.GT.U32.AND P0, PT, R251, R132, PT ;  /* 0x00000084fb00720c */ /* 0x000fcc0003f04070 */
[----:B------:R-:W-:Y:S02]  /*1a660*/  @!P1 IADD3 R131, R131, -R251, RZ ;  /* 0x800000fb83839210 */ /* 0x000fe40007ffe0ff */
[----:B------:R-:W-:-:S03]  /*1a670*/  ISETP.GT.U32.AND P1, PT, R251, R124, PT ;  /* 0x0000007cfb00720c */ /* 0x000fc60003f24070 */
[--C-:B------:R-:W-:Y:S01]  /*1a680*/  @!P2 IMAD.IADD R130, R130, 0x1, -R251.reuse ;  /* 0x000000018282a824 */ /* 0x100fe200078e0afb */
[C---:B------:R-:W-:Y:S01]  /*1a690*/  ISETP.GT.U32.AND P2, PT, R251.reuse, R123, PT ;  /* 0x0000007bfb00720c */ /* 0x040fe20003f44070 */
[----:B------:R-:W-:Y:S01]  /*1a6a0*/  @!P0 IMAD.IADD R132, R132, 0x1, -R251 ;  /* 0x0000000184848824 */ /* 0x000fe200078e0afb */
[----:B------:R-:W-:Y:S02]  /*1a6b0*/  ISETP.GT.U32.AND P0, PT, R251, R125, PT ;  /* 0x0000007dfb00720c */ /* 0x000fe40003f04070 */
[----:B------:R-:W-:-:S05]  /*1a6c0*/  IADD3 R192, R249, 0x1f7, RZ ;  /* 0x000001f7f9c07810 */ /* 0x000fca0007ffe0ff */
[----:B------:R-:W-:Y:S02]  /*1a6d0*/  @!P1 IMAD.IADD R124, R124, 0x1, -R251 ;  /* 0x000000017c7c9824 */ /* 0x000fe400078e0afb */
[----:B------:R-:W-:Y:S01]  /*1a6e0*/  @!P5 IMAD.MOV R139, RZ, RZ, -R139 ;  /* 0x000000ffff8bd224 */ /* 0x000fe200078e0a8b */
[----:B------:R-:W-:Y:S01]  /*1a6f0*/  ISETP.GT.U32.AND P5, PT, R251, R133, PT ;  /* 0x00000085fb00720c */ /* 0x000fe20003fa4070 */
[----:B------:R-:W-:Y:S01]  /*1a700*/  STL [R1+0x7684], R192 ;  /* 0x007684c001007387 */ /* 0x000fe20000100800 */
[----:B------:R-:W-:Y:S01]  /*1a710*/  @!P2 IMAD.IADD R123, R123, 0x1, -R251 ;  /* 0x000000017b7ba824 */ /* 0x000fe200078e0afb */
[----:B------:R-:W-:-:S10]  /*1a720*/  @!P0 IADD3 R125, R125, -R251, RZ ;  /* 0x800000fb7d7d8210 */ /* 0x000fd40007ffe0ff */
        /* <DEDUP_REMOVED lines=19> */
[----:B------:R-:W-:-:S03]  /*1a860*/  ISETP.GT.U32.AND P6, PT, R251, R128, PT ;  /* 0x00000080fb00720c */ /* 0x000fc60003fc4070 */
[----:B------:R-:W-:-:S10]  /*1a870*/  @!P3 IMAD.MOV R135, RZ, RZ, -R135 ;  /* 0x000000ffff87b224 */ /* 0x000fd400078e0a87 */
[----:B------:R-:W-:Y:S02]  /*1a880*/  @!P6 IADD3 R128, R128, -R251, RZ ;  /* 0x800000fb8080e210 */ /* 0x000fe40007ffe0ff */
[C---:B------:R-:W-:Y:S02]  /*1a890*/  ISETP.GT.U32.AND P6, PT, R251.reuse, R129, PT ;  /* 0x00000081fb00720c */ /* 0x040fe40003fc4070 */
[----:B------:R-:W-:-:S11]  /*1a8a0*/  ISETP.GT.U32.AND P3, PT, R251, R128, PT ;  /* 0x00000080fb00720c */ /* 0x000fd60003f64070 */
[----:B------:R-:W-:Y:S01]  /*1a8b0*/  @!P6 IMAD.IADD R129, R129, 0x1, -R251 ;  /* 0x000000018181e824 */ /* 0x000fe200078e0afb */
[C---:B------:R-:W-:Y:S02]  /*1a8c0*/  ISETP.GT.U32.AND P6, PT, R251.reuse, R122, PT ;  /* 0x0000007afb00720c */ /* 0x040fe40003fc4070 */
[----:B------:R-:W-:Y:S02]  /*1a8d0*/  @!P3 IADD3 R128, R128, -R251, RZ ;  /* 0x800000fb8080b210 */ /* 0x000fe40007ffe0ff */
[----:B------:R-:W-:Y:S02]  /*1a8e0*/  ISETP.GE.AND P3, PT, R216, RZ, PT ;  /* 0x000000ffd800720c */ /* 0x000fe40003f66270 */
[----:B------:R-:W2:Y:S01]  /*1a8f0*/  LDL R216, [R1+0x76b8] ;  /* 0x0076b80001d87983 */ /* 0x000ea20000100800 */
[----:B------:R-:W-:Y:S01]  /*1a900*/  @!P0 IMAD.MOV R130, RZ, RZ, -R130 ;  /* 0x000000ffff828224 */ /* 0x000fe200078e0a82 */
[----:B------:R-:W-:Y:S02]  /*1a910*/  ISETP.GT.U32.AND P0, PT, R251, R124, PT ;  /* 0x0000007cfb00720c */ /* 0x000fe40003f04070 */
[----:B------:R-:W-:-:S03]  /*1a920*/  @!P5 IADD3 R131, -R131, RZ, RZ ;  /* 0x000000ff8383d210 */ /* 0x000fc60007ffe1ff */
[----:B------:R-:W-:Y:S02]  /*1a930*/  @!P6 IADD3 R122, R122, -R251, RZ ;  /* 0x800000fb7a7ae210 */ /* 0x000fe40007ffe0ff */
[C---:B------:R-:W-:Y:S02]  /*1a940*/  ISETP.GT.U32.AND P6, PT, R251.reuse, R123, PT ;  /* 0x0000007bfb00720c */ /* 0x040fe40003fc4070 */
[----:B------:R-:W-:-:S04]  /*1a950*/  ISETP.GT.U32.AND P5, PT, R251, R125, PT ;  /* 0x0000007dfb00720c */ /* 0x000fc80003fa4070 */
[----:B------:R-:W-:Y:S01]  /*1a960*/  @!P0 IMAD.IADD R124, R124, 0x1, -R251 ;  /* 0x000000017c7c8824 */ /* 0x000fe200078e0afb */
[----:B------:R-:W-:-:S06]  /*1a970*/  ISETP.GT.U32.AND P0, PT, R251, R118, PT ;  /* 0x00000076fb00720c */ /* 0x000fcc0003f04070 */
[--C-:B------:R-:W-:Y:S01]  /*1a980*/  @!P6 IMAD.IADD R123, R123, 0x1, -R251.reuse ;  /* 0x000000017b7be824 */ /* 0x100fe200078e0afb */
[----:B------:R-:W-:Y:S02]  /*1a990*/  ISETP.GT.U32.AND P6, PT, R251, R117, PT ;  /* 0x00000075fb00720c */ /* 0x000fe40003fc4070 */
[----:B------:R-:W-:Y:S02]  /*1a9a0*/  @!P5 IADD3 R125, R125, -R251, RZ ;  /* 0x800000fb7d7dd210 */ /* 0x000fe40007ffe0ff */
[C---:B------:R-:W-:Y:S01]  /*1a9b0*/  ISETP.GT.U32.AND P5, PT, R251.reuse, R119, PT ;  /* 0x00000077fb00720c */ /* 0x040fe20003fa4070 */
[----:B------:R-:W-:Y:S02]  /*1a9c0*/  @!P4 IMAD.MOV R132, RZ, RZ, -R132 ;  /* 0x000000ffff84c224 */ /* 0x000fe400078e0a84 */
[----:B------:R-:W-:Y:S01]  /*1a9d0*/  @!P0 IMAD.IADD R118, R118, 0x1, -R251 ;  /* 0x0000000176768824 */ /* 0x000fe200078e0afb */
[----:B------:R-:W-:-:S05]  /*1a9e0*/  ISETP.GT.U32.AND P4, PT, R251, R126, PT ;  /* 0x0000007efb00720c */ /* 0x000fca0003f84070 */
[----:B------:R-:W-:-:S04]  /*1a9f0*/  @!P6 IMAD.IADD R117, R117, 0x1, -R251 ;  /* 0x000000017575e824 */ /* 0x000fc800078e0afb */
[----:B------:R-:W-:-:S04]  /*1aa00*/  @!P5 IADD3 R119, R119, -R251, RZ ;  /* 0x800000fb7777d210 */ /* 0x000fc80007ffe0ff */
[----:B------:R-:W-:Y:S01]  /*1aa10*/  @!P4 IMAD.IADD R126, R126, 0x1, -R251 ;  /* 0x000000017e7ec824 */ /* 0x000fe200078e0afb */
        /* <DEDUP_REMOVED lines=20> */
[C---:B------:R-:W-:Y:S02]  /*1ab60*/  ISETP.GT.U32.AND P4, PT, R251.reuse, R118, PT ;  /* 0x00000076fb00720c */ /* 0x040fe40003f84070 */
[C---:B------:R-:W-:Y:S02]  /*1ab70*/  ISETP.GT.U32.AND P2, PT, R251.reuse, R121, PT ;  /* 0x00000079fb00720c */ /* 0x040fe40003f44070 */
[----:B------:R-:W-:Y:S02]  /*1ab80*/  @!P1 IADD3 R126, -R126, RZ, RZ ;  /* 0x000000ff7e7e9210 */ /* 0x000fe40007ffe1ff */
[----:B------:R-:W-:Y:S02]  /*1ab90*/  ISETP.GT.U32.AND P1, PT, R251, R120, PT ;  /* 0x00000078fb00720c */ /* 0x000fe40003f24070 */
[----:B------:R-:W-:-:S02]  /*1aba0*/  ISETP.GE.AND P3, PT, R216, RZ, PT ;  /* 0x000000ffd800720c */ /* 0x000fc40003f66270 */
[----:B------:R-:W2:Y:S11]  /*1abb0*/  LDL R216, [R1+0x76bc] ;  /* 0x0076bc0001d87983 */ /* 0x000eb60000100800 */
[----:B------:R-:W-:Y:S01]  /*1abc0*/  @!P3 IMAD.MOV R127, RZ, RZ, -R127 ;  /* 0x000000ffff7fb224 */ /* 0x000fe200078e0a7f */
[C---:B------:R-:W-:Y:S01]  /*1abd0*/  ISETP.GT.U32.AND P3, PT, R251.reuse, R119, PT ;  /* 0x00000077fb00720c */ /* 0x040fe20003f64070 */
[--C-:B------:R-:W-:Y:S01]  /*1abe0*/  @!P4 IMAD.IADD R118, R118, 0x1, -R251.reuse ;  /* 0x000000017676c824 */ /* 0x100fe200078e0afb */
[----:B------:R-:W-:Y:S01]  /*1abf0*/  ISETP.GT.U32.AND P4, PT, R251, R111, PT ;  /* 0x0000006ffb00720c */ /* 0x000fe20003f84070 */
[----:B------:R-:W-:Y:S01]  /*1ac00*/  @!P2 IMAD.IADD R121, R121, 0x1, -R251 ;  /* 0x000000017979a824 */ /* 0x000fe200078e0afb */
[----:B------:R-:W-:-:S02]  /*1ac10*/  ISETP.GT.U32.AND P2, PT, R251, R116, PT ;  /* 0x00000074fb00720c */ /* 0x000fc40003f44070 */
[----:B------:R-:W-:Y:S02]  /*1ac20*/  @!P1 IADD3 R120, R120, -R251, RZ ;  /* 0x800000fb78789210 */ /* 0x000fe40007ffe0ff */
[----:B------:R-:W-:-:S05]  /*1ac30*/  ISETP.GT.U32.AND P1, PT, R251, R113, PT ;  /* 0x00000071fb00720c */ /* 0x000fca0003f24070 */
[--C-:B------:R-:W-:Y:S01]  /*1ac40*/  @!P3 IMAD.IADD R119, R119, 0x1, -R251.reuse ;  /* 0x000000017777b824 */ /* 0x100fe200078e0afb */
[----:B------:R-:W-:Y:S02]  /*1ac50*/  ISETP.GT.U32.AND P3, PT, R251, R112, PT ;  /* 0x00000070fb00720c */ /* 0x000fe40003f64070 */
[----:B------:R-:W-:Y:S01]  /*1ac60*/  @!P4 IADD3 R111, R111, -R251, RZ ;  /* 0x800000fb6f6fc210 */ /* 0x000fe20007ffe0ff */
[----:B------:R-:W-:Y:S01]  /*1ac70*/  @!P2 IMAD.IADD R116, R116, 0x1, -R251 ;  /* 0x000000017474a824 */ /* 0x000fe200078e0afb */
[----:B------:R-:W-:-:S03]  /*1ac80*/  ISETP.GT.U32.AND P2, PT, R251, R121, PT ;  /* 0x00000079fb00720c */ /* 0x000fc60003f44070 */
[----:B------:R-:W-:-:S06]  /*1ac90*/  @!P1 IMAD.IADD R113, R113, 0x1, -R251 ;  /* 0x0000000171719824 */ /* 0x000fcc00078e0afb */
[----:B------:R-:W-:-:S04]  /*1aca0*/  @!P3 IMAD.IADD R112, R112, 0x1, -R251 ;  /* 0x000000017070b824 */ /* 0x000fc800078e0afb */
        /* <DEDUP_REMOVED lines=17> */
[----:B------:R-:W-:Y:S01]  /*1adc0*/  ISETP.GT.U32.AND P5, PT, R251, R116, PT ;  /* 0x00000074fb00720c */ /* 0x000fe20003fa4070 */
[----:B------:R-:W-:-:S12]  /*1add0*/  @!P2 IMAD.MOV R119, RZ, RZ, -R119 ;  /* 0x000000ffff77a224 */ /* 0x000fd800078e0a77 */
[----:B------:R-:W-:Y:S01]  /*1ade0*/  @!P5 IMAD.IADD R116, R116, 0x1, -R251 ;  /* 0x000000017474d824 */ /* 0x000fe200078e0afb */
[----:B------:R-:W-:Y:S01]  /*1adf0*/  @!P0 IADD3 R123, -R123, RZ, RZ ;  /* 0x000000ff7b7b8210 */ /* 0x000fe20007ffe1ff */
[----:B------:R-:W-:Y:S01]  /*1ae00*/  @!P1 IMAD.MOV R118, RZ, RZ, -R118 ;  /* 0x000000ffff769224 */ /* 0x000fe200078e0a76 */
[C---:B------:R-:W-:Y:S02]  /*1ae10*/  ISETP.GT.U32.AND P2, PT, R251.reuse, R113, PT ;  /* 0x00000071fb00720c */ /* 0x040fe40003f44070 */
[C---:B------:R-:W-:Y:S02]  /*1ae20*/  ISETP.GT.U32.AND P1, PT, R251.reuse, R112, PT ;  /* 0x00000070fb00720c */ /* 0x040fe40003f24070 */
[C---:B------:R-:W-:Y:S02]  /*1ae30*/  ISETP.GT.U32.AND P0, PT, R251.reuse, R117, PT ;  /* 0x00000075fb00720c */ /* 0x040fe40003f04070 */
[----:B------:R-:W-:Y:S02]  /*1ae40*/  ISETP.GE.AND P5, PT, R216, RZ, PT ;  /* 0x000000ffd800720c */ /* 0x000fe40003fa6270 */
[----:B------:R-:W2:Y:S11]  /*1ae50*/  LDL R216, [R1+0x76ec] ;  /* 0x0076ec0001d87983 */ /* 0x000eb60000100800 */
[----:B------:R-:W-:Y:S01]  /*1ae60*/  @!P5 IMAD.MOV R121, RZ, RZ, -R121 ;  /* 0x000000ffff79d224 */ /* 0x000fe200078e0a79 */
[----:B------:R-:W-:Y:S01]  /*1ae70*/  ISETP.GT.U32.AND P5, PT, R251, R114, PT ;  /* 0x00000072fb00720c */ /* 0x000fe20003fa4070 */
[--C-:B------:R-:W-:Y:S01]  /*1ae80*/  @!P2 IMAD.IADD R113, R113, 0x1, -R251.reuse ;  /* 0x000000017171a824 */ /* 0x100fe200078e0afb */
[----:B------:R-:W-:Y:S01]  /*1ae90*/  @!P0 IADD3 R117, R117, -R251, RZ ;  /* 0x800000fb75758210 */ /* 0x000fe20007ffe0ff */
[----:B------:R-:W-:Y:S01]  /*1aea0*/  @!P1 IMAD.IADD R112, R112, 0x1, -R251 ;  /* 0x0000000170709824 */ /* 0x000fe200078e0afb */
[----:B------:R-:W-:-:S02]  /*1aeb0*/  ISETP.GT.U32.AND P2, PT, R251, R106, PT ;  /* 0x0000006afb00720c */ /* 0x000fc40003f44070 */
[C---:B------:R-:W-:Y:S02]  /*1aec0*/  ISETP.GT.U32.AND P1, PT, R251.reuse, R105, PT ;  /* 0x00000069fb00720c */ /* 0x040fe40003f24070 */
[----:B------:R-:W-:-:S05]  /*1aed0*/  ISETP.GT.U32.AND P0, PT, R251, R110, PT ;  /* 0x0000006efb00720c */ /* 0x000fca0003f04070 */
[----:B------:R-:W-:Y:S02]  /*1aee0*/  @!P5 IADD3 R114, R114, -R251, RZ ;  /* 0x800000fb7272d210 */ /* 0x000fe40007ffe0ff */
[----:B------:R-:W-:Y:S02]  /*1aef0*/  ISETP.GT.U32.AND P5, PT, R251, R107, PT ;  /* 0x0000006bfb00720c */ /* 0x000fe40003fa4070 */
[----:B-1----:R-:W-:Y:S01]  /*1af00*/  IADD3 R191, R249, 0x1f8, RZ ;  /* 0x000001f8f9bf7810 */ /* 0x002fe20007ffe0ff */
[--C-:B------:R-:W-:Y:S01]  /*1af10*/  @!P2 IMAD.IADD R106, R106, 0x1, -R251.reuse ;  /* 0x000000016a6aa824 */ /* 0x100fe200078e0afb */
[----:B------:R-:W-:Y:S02]  /*1af20*/  @!P1 IADD3 R105, R105, -R251, RZ ;  /* 0x800000fb69699210 */ /* 0x000fe40007ffe0ff */
[----:B------:R-:W-:Y:S01]  /*1af30*/  @!P0 IMAD.IADD R110, R110, 0x1, -R251 ;  /* 0x000000016e6e8824 */ /* 0x000fe200078e0afb */
[----:B------:R-:W-:Y:S01]  /*1af40*/  STL [R1+0x7668], R191 ;  /* 0x007668bf01007387 */ /* 0x000fe20000100800 */
[----:B------:R-:W-:-:S05]  /*1af50*/  ISETP.GT.U32.AND P0, PT, R251, R115, PT ;  /* 0x00000073fb00720c */ /* 0x000fca0003f04070 */
[----:B------:R-:W-:-:S08]  /*1af60*/  @!P5 IMAD.IADD R107, R107, 0x1, -R251 ;  /* 0x000000016b6bd824 */ /* 0x000fd000078e0afb */
        /* <DEDUP_REMOVED lines=16> */
[----:B------:R-:W-:Y:S02]  /*1b070*/  @!P3 IADD3 R117, -R117, RZ, RZ ;  /* 0x000000ff7575b210 */ /* 0x000fe40007ffe1ff */
[C---:B------:R-:W-:Y:S02]  /*1b080*/  ISETP.GT.U32.AND P3, PT, R251.reuse, R110, PT ;  /* 0x0000006efb00720c */ /* 0x040fe40003f64070 */
[----:B------:R-:W-:Y:S02]  /*1b090*/  @!P6 IADD3 R120, -R120, RZ, RZ ;  /* 0x000000ff7878e210 */ /* 0x000fe40007ffe1ff */
[----:B------:R-:W-:-:S09]  /*1b0a0*/  ISETP.GT.U32.AND P6, PT, R251, R111, PT ;  /* 0x0000006ffb00720c */ /* 0x000fd20003fc4070 */
[----:B------:R-:W-:-:S04]  /*1b0b0*/  @!P3 IMAD.IADD R110, R110, 0x1, -R251 ;  /* 0x000000016e6eb824 */ /* 0x000fc800078e0afb */
[----:B------:R-:W-:Y:S01]  /*1b0c0*/  @!P6 IADD3 R111, R111, -R251, RZ ;  /* 0x800000fb6f6fe210 */ /* 0x000fe20007ffe0ff */
[----:B------:R-:W-:Y:S01]  /*1b0d0*/  @!P5 IMAD.MOV R112, RZ, RZ, -R112 ;  /* 0x000000ffff70d224 */ /* 0x000fe200078e0a70 */
[----:B------:R-:W-:Y:S02]  /*1b0e0*/  ISETP.GT.U32.AND P5, PT, R251, R106, PT ;  /* 0x0000006afb00720c */ /* 0x000fe40003fa4070 */
[----:B------:R-:W-:Y:S02]  /*1b0f0*/  @!P2 IADD3 R111, -R111, RZ, RZ ;  /* 0x000000ff6f6fa210 */ /* 0x000fe40007ffe1ff */
[C---:B------:R-:W-:Y:S01]  /*1b100*/  ISETP.GT.U32.AND P2, PT, R251.reuse, R105, PT ;  /* 0x00000069fb00720c */ /* 0x040fe20003f44070 */
[----:B------:R-:W-:Y:S01]  /*1b110*/  @!P0 IMAD.MOV R113, RZ, RZ, -R113 ;  /* 0x000000ffff718224 */ /* 0x000fe200078e0a71 */
[----:B------:R-:W-:Y:S02]  /*1b120*/  ISETP.GT.U32.AND P0, PT, R251, R107, PT ;  /* 0x0000006bfb00720c */ /* 0x000fe40003f04070 */
[----:B------:R-:W-:-:S02]  /*1b130*/  ISETP.GE.AND P3, PT, R216, RZ, PT ;  /* 0x000000ffd800720c */ /* 0x000fc40003f66270 */
[----:B------:R-:W2:Y:S03]  /*1b140*/  LDL R216, [R1+0x7700] ;  /* 0x0077000001d87983 */ /* 0x000ea60000100800 */
[----:B------:R-:W-:-:S04]  /*1b150*/  @!P5 IMAD.IADD R106, R106, 0x1, -R251 ;  /* 0x000000016a6ad824 */ /* 0x000fc800078e0afb */
[----:B------:R-:W-:Y:S02]  /*1b160*/  @!P2 IADD3 R105, R105, -R251, RZ ;  /* 0x800000fb6969a210 */ /* 0x000fe40007ffe0ff */
        /* <DEDUP_REMOVED lines=10> */
[C---:B------:R-:W-:Y:S02]  /*1b210*/  ISETP.GT.U32.AND P4, PT, R251.reuse, R102, PT ;  /* 0x00000066fb00720c */ /* 0x040fe40003f84070 */
[----:B------:R-:W-:-:S11]  /*1b220*/  ISETP.GT.U32.AND P6, PT, R251, R104, PT ;  /* 0x00000068fb00720c */ /* 0x000fd60003fc4070 */
[----:B------:R-:W-:Y:S02]  /*1b230*/  @!P4 IADD3 R102, R102, -R251, RZ ;  /* 0x800000fb6666c210 */ /* 0x000fe40007ffe0ff */
        /* <DEDUP_REMOVED lines=15> */
[----:B------:R-:W-:Y:S02]  /*1b330*/  IMAD R212, R251, R217, R218 ;  /* 0x000000d9fbd47224 */ /* 0x000fe400078e02da */
[----:B------:R-:W2:Y:S10]  /*1b340*/  LDL R218, [R1+0x7728] ;  /* 0x0077280001da7983 */ /* 0x000eb40000100800 */
[----:B------:R-:W-:Y:S01]  /*1b350*/  @!P3 IMAD.IADD R109, R109, 0x1, -R251 ;  /* 0x000000016d6db824 */ /* 0x000fe200078e0afb */
[----:B------:R-:W-:Y:S01]  /*1b360*/  @!P0 IADD3 R106, -R106, RZ, RZ ;  /* 0x000000ff6a6a8210 */ /* 0x000fe20007ffe1ff */
[----:B------:R-:W-:Y:S01]  /*1b370*/  @!P4 IMAD.MOV R107, RZ, RZ, -R107 ;  /* 0x000000ffff6bc224 */ /* 0x000fe200078e0a6b */
[C---:B------:R-:W-:Y:S01]  /*1b380*/  ISETP.GT.U32.AND P4, PT, R251.reuse, R101, PT ;  /* 0x00000065fb00720c */ /* 0x040fe20003f84070 */
[----:B------:R-:W-:Y:S01]  /*1b390*/  @!P1 IMAD.MOV R110, RZ, RZ, -R110 ;  /* 0x000000ffff6e9224 */ /* 0x000fe200078e0a6e */
[----:B------:R-:W-:-:S02]  /*1b3a0*/  ISETP.GT.U32.AND P0, PT, R251, R100, PT ;  /* 0x00000064fb00720c */ /* 0x000fc40003f04070 */
[----:B------:R-:W-:Y:S02]  /*1b3b0*/  ISETP.GT.U32.AND P1, PT, R251, R103, PT ;  /* 0x00000067fb00720c */ /* 0x000fe40003f24070 */
[----:B------:R-:W-:-:S07]  /*1b3c0*/  ISETP.GE.AND P3, PT, R216, RZ, PT ;  /* 0x000000ffd800720c */ /* 0x000fce0003f66270 */
[----:B------:R-:W-:Y:S02]  /*1b3d0*/  @!P4 IMAD.IADD R101, R101, 0x1, -R251 ;  /* 0x000000016565c824 */ /* 0x000fe400078e0afb */
[----:B------:R-:W-:-:S04]  /*1b3e0*/  @!P0 IADD3 R100, R100, -R251, RZ ;  /* 0x800000fb64648210 */ /* 0x000fc80007ffe0ff */
[----:B------:R-:W-:Y:S02]  /*1b3f0*/  @!P3 IADD3 R109, -R109, RZ, RZ ;  /* 0x000000ff6d6db210 */ /* 0x000fe40007ffe1ff */
[----:B------:R-:W-:Y:S01]  /*1b400*/  ISETP.GT.U32.AND P3, PT, R251, R102, PT ;  /* 0x00000066fb00720c */ /* 0x000fe20003f64070 */
[----:B------:R-:W-:Y:S01]  /*1b410*/  @!P1 IMAD.IADD R103, R103, 0x1, -R251 ;  /* 0x0000000167679824 */ /* 0x000fe200078e0afb */
[C---:B------:R-:W-:Y:S02]  /*1b420*/  ISETP.GT.U32.AND P4, PT, R251.reuse, R94, PT ;  /* 0x0000005efb00720c */ /* 0x040fe40003f84070 */
[C---:B------:R-:W-:Y:S02]  /*1b430*/  ISETP.GT.U32.AND P0, PT, R251.reuse, R93, PT ;  /* 0x0000005dfb00720c */ /* 0x040fe40003f04070 */
[----:B------:R-:W-:-:S07]  /*1b440*/  ISETP.GT.U32.AND P1, PT, R251, R98, PT ;  /* 0x00000062fb00720c */ /* 0x000fce0003f24070 */
[--C-:B------:R-:W-:Y:S01]  /*1b450*/  @!P3 IMAD.IADD R102, R102, 0x1, -R251.reuse ;  /* 0x000000016666b824 */ /* 0x100fe200078e0afb */
[----:B------:R-:W-:Y:S02]  /*1b460*/  ISETP.GT.U32.AND P3, PT, R251, R95, PT ;  /* 0x0000005ffb00720c */ /* 0x000fe40003f64070 */
[----:B------:R-:W-:Y:S01]  /*1b470*/  @!P4 IADD3 R94, R94, -R251, RZ ;  /* 0x800000fb5e5ec210 */ /* 0x000fe20007ffe0ff */
[--C-:B------:R-:W-:Y:S02]  /*1b480*/  @!P0 IMAD.IADD R93, R93, 0x1, -R251.reuse ;  /* 0x000000015d5d8824 */ /* 0x100fe400078e0afb */
[----:B------:R-:W-:Y:S01]  /*1b490*/  @!P1 IMAD.IADD R98, R98, 0x1, -R251 ;  /* 0x0000000162629824 */ /* 0x000fe200078e0afb */
[----:B------:R-:W-:-:S07]  /*1b4a0*/  ISETP.GT.U32.AND P1, PT, R251, R103, PT ;  /* 0x00000067fb00720c */ /* 0x000fce0003f24070 */
[----:B------:R-:W-:-:S06]  /*1b4b0*/  @!P3 IMAD.IADD R95, R95, 0x1, -R251 ;  /* 0x000000015f5fb824 */ /* 0x000fcc00078e0afb */
        /* <DEDUP_REMOVED lines=19> */
[----:B------:R-:W-:Y:S02]  /*1b5f0*/  ISETP.GE.AND P5, PT, R218, RZ, PT ;  /* 0x000000ffda00720c */ /* 0x000fe40003fa6270 */
[----:B------:R-:W2:Y:S01]  /*1b600*/  LDL R218, [R1+0x7740] ;  /* 0x0077400001da7983 */ /* 0x000ea20000100800 */
[----:B------:R-:W-:Y:S01]  /*1b610*/  @!P1 IMAD.MOV R101, RZ, RZ, -R101 ;  /* 0x000000ffff659224 */ /* 0x000fe200078e0a65 */
[----:B------:R-:W-:Y:S02]  /*1b620*/  @!P3 IADD3 R100, -R100, RZ, RZ ;  /* 0x000000ff6464b210 */ /* 0x000fe40007ffe1ff */
[C---:B------:R-:W-:Y:S02]  /*1b630*/  ISETP.GT.U32.AND P1, PT, R251.reuse, R95, PT ;  /* 0x0000005ffb00720c */ /* 0x040fe40003f24070 */
[C---:B------:R-:W-:Y:S01]  /*1b640*/  ISETP.GT.U32.AND P3, PT, R251.reuse, R94, PT ;  /* 0x0000005efb00720c */ /* 0x040fe20003f64070 */
[----:B------:R-:W-:Y:S01]  /*1b650*/  @!P2 IMAD.MOV R102, RZ, RZ, -R102 ;  /* 0x000000ffff66a224 */ /* 0x000fe200078e0a66 */
[----:B------:R-:W-:-:S09]  /*1b660*/  ISETP.GT.U32.AND P2, PT, R251, R96, PT ;  /* 0x00000060fb00720c */ /* 0x000fd20003f44070 */
[--C-:B------:R-:W-:Y:S01]  /*1b670*/  @!P1 IMAD.IADD R95, R95, 0x1, -R251.reuse ;  /* 0x000000015f5f9824 */ /* 0x100fe200078e0afb */
[C---:B------:R-:W-:Y:S02]  /*1b680*/  ISETP.GT.U32.AND P1, PT, R251.reuse, R88, PT ;  /* 0x00000058fb00720c */ /* 0x040fe40003f24070 */
[----:B------:R-:W-:Y:S02]  /*1b690*/  @!P3 IADD3 R94, R94, -R251, RZ ;  /* 0x800000fb5e5eb210 */ /* 0x000fe40007ffe0ff */
[C---:B------:R-:W-:Y:S01]  /*1b6a0*/  ISETP.GT.U32.AND P3, PT, R251.reuse, R87, PT ;  /* 0x00000057fb00720c */ /* 0x040fe20003f64070 */
[----:B------:R-:W-:Y:S01]  /*1b6b0*/  @!P2 IMAD.IADD R96, R96, 0x1, -R251 ;  /* 0x000000016060a824 */ /* 0x000fe200078e0afb */
[----:B------:R-:W-:Y:S02]  /*1b6c0*/  ISETP.GT.U32.AND P2, PT, R251, R89, PT ;  /* 0x00000059fb00720c */ /* 0x000fe40003f44070 */
[----:B------:R-:W-:Y:S02]  /*1b6d0*/  IADD3 R190, R249, 0x1f9, RZ ;  /* 0x000001f9f9be7810 */ /* 0x000fe40007ffe0ff */
[----:B------:R-:W-:-:S03]  /*1b6e0*/  @!P5 IADD3 R103, -R103, RZ, RZ ;  /* 0x000000ff6767d210 */ /* 0x000fc60007ffe1ff */
[----:B------:R-:W-:Y:S01]  /*1b6f0*/  @!P1 IADD3 R88, R88, -R251, RZ ;  /* 0x800000fb58589210 */ /* 0x000fe20007ffe0ff */
[----:B------:R-:W-:Y:S01]  /*1b700*/  STL [R1+0x764c], R190 ;  /* 0x00764cbe01007387 */ /* 0x000fe20000100800 */
[----:B------:R-:W-:Y:S02]  /*1b710*/  ISETP.GT.U32.AND P5, PT, R251, R97, PT ;  /* 0x00000061fb00720c */ /* 0x000fe40003fa4070 */
[--C-:B------:R-:W-:Y:S02]  /*1b720*/  @!P3 IMAD.IADD R87, R87, 0x1, -R251.reuse ;  /* 0x000000015757b824 */ /* 0x100fe400078e0afb */
[----:B------:R-:W-:-:S09]  /*1b730*/  @!P2 IMAD.IADD R89, R89, 0x1, -R251 ;  /* 0x000000015959a824 */ /* 0x000fd200078e0afb */
[----:B------:R-:W-:Y:S02]  /*1b740*/  @!P5 IADD3 R97, R97, -R251, RZ ;  /* 0x800000fb6161d210 */ /* 0x000fe40007ffe0ff */
[C---:B------:R-:W-:Y:S01]  /*1b750*/  ISETP.GT.U32.AND P5, PT, R251.reuse, R90, PT ;  /* 0x0000005afb00720c */ /* 0x040fe20003fa4070 */
[----:B------:R-:W-:Y:S01]  /*1b760*/  @!P0 IMAD.MOV R98, RZ, RZ, -R98 ;  /* 0x000000ffff628224 */ /* 0x000fe200078e0a62 */
[----:B------:R-:W-:-:S11]  /*1b770*/  ISETP.GT.U32.AND P0, PT, R251, R91, PT ;  /* 0x0000005bfb00720c */ /* 0x000fd60003f04070 */
[----:B------:R-:W-:Y:S02]  /*1b780*/  @!P5 IMAD.IADD R90, R90, 0x1, -R251 ;  /* 0x000000015a5ad824 */ /* 0x000fe400078e0afb */
[----:B------:R-:W-:Y:S02]  /*1b790*/  @!P0 IADD3 R91, R91, -R251, RZ ;  /* 0x800000fb5b5b8210 */ /* 0x000fe40007ffe0ff */
        /* <DEDUP_REMOVED lines=15> */
[----:B------:R-:W-:Y:S01]  /*1b890*/  @!P6 IMAD.IADD R92, R92, 0x1, -R251 ;  /* 0x000000015c5ce824 */ /* 0x000fe200078e0afb */
[----:B------:R-:W-:-:S04]  /*1b8a0*/  ISETP.GT.U32.AND P6, PT, R251, R93, PT ;  /* 0x0000005dfb00720c */ /* 0x000fc80003fc4070 */
[----:B------:R-:W-:-:S09]  /*1b8b0*/  ISETP.GT.U32.AND P4, PT, R251, R92, PT ;  /* 0x0000005cfb00720c */ /* 0x000fd20003f84070 */
[----:B------:R-:W-:Y:S01]  /*1b8c0*/  @!P6 IMAD.IADD R93, R93, 0x1, -R251 ;  /* 0x000000015d5de824 */ /* 0x000fe200078e0afb */
[----:B------:R-:W-:-:S03]  /*1b8d0*/  ISETP.GT.U32.AND P6, PT, R251, R86, PT ;  /* 0x00000056fb00720c */ /* 0x000fc60003fc4070 */
[----:B------:R-:W-:Y:S01]  /*1b8e0*/  @!P4 IMAD.IADD R92, R92, 0x1, -R251 ;  /* 0x000000015c5cc824 */ /* 0x000fe200078e0afb */
[----:B------:R-:W-:Y:S02]  /*1b8f0*/  ISETP.GE.AND P4, PT, R218, RZ, PT ;  /* 0x000000ffda00720c */ /* 0x000fe40003f86270 */
[----:B------:R-:W2:Y:S01]  /*1b900*/  LDL R218, [R1+0x7758] ;  /* 0x0077580001da7983 */ /* 0x000ea20000100800 */
[----:B------:R-:W-:Y:S02]  /*1b910*/  @!P2 IADD3 R94, -R94, RZ, RZ ;  /* 0x000000ff5e5ea210 */ /* 0x000fe40007ffe1ff */
[----:B------:R-:W-:Y:S01]  /*1b920*/  ISETP.GT.U32.AND P2, PT, R251, R88, PT ;  /* 0x00000058fb00720c */ /* 0x000fe20003f44070 */
[----:B------:R-:W-:-:S03]  /*1b930*/  @!P5 IMAD.MOV R95, RZ, RZ, -R95 ;  /* 0x000000ffff5fd224 */ /* 0x000fc600078e0a5f */
[----:B------:R-:W-:Y:S01]  /*1b940*/  @!P6 IMAD.IADD R86, R86, 0x1, -R251 ;  /* 0x000000015656e824 */ /* 0x000fe200078e0afb */
[C---:B------:R-:W-:Y:S02]  /*1b950*/  ISETP.GT.U32.AND P6, PT, R251.reuse, R87, PT ;  /* 0x00000057fb00720c */ /* 0x040fe40003fc4070 */
[----:B------:R-:W-:-:S06]  /*1b960*/  ISETP.GT.U32.AND P5, PT, R251, R89, PT ;  /* 0x00000059fb00720c */ /* 0x000fcc0003fa4070 */
[----:B------:R-:W-:Y:S02]  /*1b970*/  @!P2 IADD3 R88, R88, -R251, RZ ;  /* 0x800000fb5858a210 */ /* 0x000fe40007ffe0ff */
[----:B------:R-:W-:-:S03]  /*1b980*/  ISETP.GT.U32.AND P2, PT, R251, R82, PT ;  /* 0x00000052fb00720c */ /* 0x000fc60003f44070 */
[--C-:B------:R-:W-:Y:S01]  /*1b990*/  @!P6 IMAD.IADD R87, R87, 0x1, -R251.reuse ;  /* 0x000000015757e824 */ /* 0x100fe200078e0afb */
[----:B------:R-:W-:Y:S01]  /*1b9a0*/  ISETP.GT.U32.AND P6, PT, R251, R81, PT ;  /* 0x00000051fb00720c */ /* 0x000fe20003fc4070 */
[----:B------:R-:W-:Y:S01]  /*1b9b0*/  @!P5 IMAD.IADD R89, R89, 0x1, -R251 ;  /* 0x000000015959d824 */ /* 0x000fe200078e0afb */
[C---:B------:R-:W-:Y:S01]  /*1b9c0*/  ISETP.GT.U32.AND P5, PT, R251.reuse, R83, PT ;  /* 0x00000053fb00720c */ /* 0x040fe20003fa4070 */
[----:B------:R-:W-:Y:S01]  /*1b9d0*/  @!P0 IMAD.MOV R96, RZ, RZ, -R96 ;  /* 0x000000ffff608224 */ /* 0x000fe200078e0a60 */
[----:B------:R-:W-:-:S05]  /*1b9e0*/  ISETP.GT.U32.AND P0, PT, R251, R90, PT ;  /* 0x0000005afb00720c */ /* 0x000fca0003f04070 */
[----:B------:R-:W-:-:S04]  /*1b9f0*/  @!P2 IADD3 R82, R82, -R251, RZ ;  /* 0x800000fb5252a210 */ /* 0x000fc80007ffe0ff */
[--C-:B------:R-:W-:Y:S02]  /*1ba00*/  @!P6 IMAD.IADD R81, R81, 0x1, -R251.reuse ;  /* 0x000000015151e824 */ /* 0x100fe400078e0afb */
[--C-:B------:R-:W-:Y:S02]  /*1ba10*/  @!P5 IMAD.IADD R83, R83, 0x1, -R251.reuse ;  /* 0x000000015353d824 */ /* 0x100fe400078e0afb */
[----:B------:R-:W-:Y:S01]  /*1ba20*/  @!P0 IMAD.IADD R90, R90, 0x1, -R251 ;  /* 0x000000015a5a8824 */ /* 0x000fe200078e0afb */
[C---:B------:R-:W-:Y:S01]  /*1ba30*/  ISETP.GT.U32.AND P0, PT, R251.reuse, R84, PT ;  /* 0x00000054fb00720c */ /* 0x040fe20003f04070 */
[----:B------:R-:W-:Y:S01]  /*1ba40*/  @!P1 IMAD.MOV R93, RZ, RZ, -R93 ;  /* 0x000000ffff5d9224 */ /* 0x000fe200078e0a5d */
        /* <DEDUP_REMOVED lines=14> */
[----:B------:R-:W-:-:S13]  /*1bb30*/  ISETP.GT.U32.AND P4, PT, R251, R91, PT ;  /* 0x0000005bfb00720c */ /* 0x000fda0003f84070 */
[----:B------:R-:W-:Y:S01]  /*1bb40*/  @!P4 IADD3 R91, R91, -R251, RZ ;  /* 0x800000fb5b5bc210 */ /* 0x000fe20007ffe0ff */
[----:B------:R-:W-:Y:S01]  /*1bb50*/  @!P3 IMAD.MOV R92, RZ, RZ, -R92 ;  /* 0x000000ffff5cb224 */ /* 0x000fe200078e0a5c */
[----:B------:R-:W-:Y:S02]  /*1bb60*/  @!P0 IADD3 R89, -R89, RZ, RZ ;  /* 0x000000ff59598210 */ /* 0x000fe40007ffe1ff */
[C---:B------:R-:W-:Y:S01]  /*1bb70*/  ISETP.GT.U32.AND P0, PT, R251.reuse, R83, PT ;  /* 0x00000053fb00720c */ /* 0x040fe20003f04070 */
[----:B------:R-:W-:Y:S01]  /*1bb80*/  @!P1 IMAD.MOV R90, RZ, RZ, -R90 ;  /* 0x000000ffff5a9224 */ /* 0x000fe200078e0a5a */
[C---:B------:R-:W-:Y:S02]  /*1bb90*/  ISETP.GT.U32.AND P3, PT, R251.reuse, R85, PT ;  /* 0x00000055fb00720c */ /* 0x040fe40003f64070 */
[----:B------:R-:W-:Y:S02]  /*1bba0*/  ISETP.GT.U32.AND P1, PT, R251, R84, PT ;  /* 0x00000054fb00720c */ /* 0x000fe40003f24070 */
[----:B------:R-:W-:-:S02]  /*1bbb0*/  ISETP.GE.AND P4, PT, R218, RZ, PT ;  /* 0x000000ffda00720c */ /* 0x000fc40003f86270 */
[----:B------:R-:W2:Y:S11]  /*1bbc0*/  LDL R218, [R1+0x776c] ;  /* 0x00776c0001da7983 */ /* 0x000eb60000100800 */
[----:B------:R-:W-:Y:S01]  /*1bbd0*/  @!P4 IMAD.MOV R91, RZ, RZ, -R91 ;  /* 0x000000ffff5bc224 */ /* 0x000fe200078e0a5b */
[----:B------:R-:W-:-:S02]  /*1bbe0*/  ISETP.GT.U32.AND P4, PT, R251, R82, PT ;  /* 0x00000052fb00720c */ /* 0x000fc40003f84070 */
[-C--:B------:R-:W-:Y:S02]  /*1bbf0*/  @!P0 IADD3 R83, R83, -R251.reuse, RZ ;  /* 0x800000fb53538210 */ /* 0x080fe40007ffe0ff */
[----:B------:R-:W-:Y:S02]  /*1bc00*/  @!P3 IADD3 R85, R85, -R251, RZ ;  /* 0x800000fb5555b210 */ /* 0x000fe40007ffe0ff */
[C---:B------:R-:W-:Y:S01]  /*1bc10*/  ISETP.GT.U32.AND P0, PT, R251.reuse, R76, PT ;  /* 0x0000004cfb00720c */ /* 0x040fe20003f04070 */
[----:B------:R-:W-:Y:S01]  /*1bc20*/  @!P1 IMAD.IADD R84, R84, 0x1, -R251 ;  /* 0x0000000154549824 */ /* 0x000fe200078e0afb */
[----:B------:R-:W-:-:S05]  /*1bc30*/  ISETP.GT.U32.AND P3, PT, R251, R80, PT ;  /* 0x00000050fb00720c */ /* 0x000fca0003f64070 */
[----:B------:R-:W-:Y:S01]  /*1bc40*/  @!P4 IMAD.IADD R82, R82, 0x1, -R251 ;  /* 0x000000015252c824 */ /* 0x000fe200078e0afb */
[C---:B------:R-:W-:Y:S02]  /*1bc50*/  ISETP.GT.U32.AND P4, PT, R251.reuse, R75, PT ;  /* 0x0000004bfb00720c */ /* 0x040fe40003f84070 */
[----:B------:R-:W-:-:S03]  /*1bc60*/  ISETP.GT.U32.AND P1, PT, R251, R77, PT ;  /* 0x0000004dfb00720c */ /* 0x000fc60003f24070 */
[----:B------:R-:W-:Y:S02]  /*1bc70*/  @!P0 IMAD.IADD R76, R76, 0x1, -R251 ;  /* 0x000000014c4c8824 */ /* 0x000fe400078e0afb */
[----:B------:R-:W-:Y:S02]  /*1bc80*/  @!P3 IADD3 R80, R80, -R251, RZ ;  /* 0x800000fb5050b210 */ /* 0x000fe40007ffe0ff */
[----:B------:R-:W-:-:S04]  /*1bc90*/  ISETP.GT.U32.AND P3, PT, R251, R85, PT ;  /* 0x00000055fb00720c */ /* 0x000fc80003f64070 */
[----:B------:R-:W-:Y:S02]  /*1bca0*/  @!P4 IMAD.IADD R75, R75, 0x1, -R251 ;  /* 0x000000014b4bc824 */ /* 0x000fe400078e0afb */
[----:B------:R-:W-:-:S07]  /*1bcb0*/  @!P1 IADD3 R77, R77, -R251, RZ ;  /* 0x800000fb4d4d9210 */ /* 0x000fce0007ffe0ff */
[----:B------:R-:W-:Y:S01]  /*1bcc0*/  @!P3 IMAD.IADD R85, R85, 0x1, -R251 ;  /* 0x000000015555b824 */ /* 0x000fe200078e0afb */
[----:B------:R-:W-:Y:S02]  /*1bcd0*/  ISETP.GT.U32.AND P3, PT, R251, R78, PT ;  /* 0x0000004efb00720c */ /* 0x000fe40003f64070 */
[----:B------:R-:W-:-:S11]  /*1bce0*/  @!P6 IADD3 R86, -R86, RZ, RZ ;  /* 0x000000ff5656e210 */ /* 0x000fd60007ffe1ff */
[----:B------:R-:W-:Y:S01]  /*1bcf0*/  @!P3 IMAD.IADD R78, R78, 0x1, -R251 ;  /* 0x000000014e4eb824 */ /* 0x000fe200078e0afb */
[----:B---3--:R-:W-:Y:S02]  /*1bd00*/  ISETP.GE.AND P3, PT, R220, RZ, PT ;  /* 0x000000ffdc00720c */ /* 0x008fe40003f66270 */
[----:B------:R-:W3:Y:S01]  /*1bd10*/  LDL R220, [R1+0x77a0] ;  /* 0x0077a00001dc7983 */ /* 0x000ee20000100800 */
[----:B------:R-:W-:-:S13]  /*1bd20*/  ISETP.GT.U32.AND P6, PT, R251, R79, PT ;  /* 0x0000004ffb00720c */ /* 0x000fda0003fc4070 */
        /* <DEDUP_REMOVED lines=11> */
[----:B------:R-:W-:Y:S01]  /*1bde0*/  @!P1 IMAD.MOV R82, RZ, RZ, -R82 ;  /* 0x000000ffff529224 */ /* 0x000fe200078e0a52 */
[----:B------:R-:W-:-:S11]  /*1bdf0*/  @!P3 IADD3 R83, -R83, RZ, RZ ;  /* 0x000000ff5353b210 */ /* 0x000fd60007ffe1ff */
[----:B------:R-:W-:Y:S01]  /*1be00*/  @!P5 IADD3 R80, R80, -R251, RZ ;  /* 0x800000fb5050d210 */ /* 0x000fe20007ffe0ff */
[----:B------:R-:W-:Y:S01]  /*1be10*/  @!P2 IMAD.MOV R87, RZ, RZ, -R87 ;  /* 0x000000ffff57a224 */ /* 0x000fe200078e0a57 */
[C---:B------:R-:W-:Y:S02]  /*1be20*/  ISETP.GT.U32.AND P3, PT, R251.reuse, R77, PT ;  /* 0x0000004dfb00720c */ /* 0x040fe40003f64070 */
[C---:B------:R-:W-:Y:S02]  /*1be30*/  ISETP.GT.U32.AND P1, PT, R251.reuse, R76, PT ;  /* 0x0000004cfb00720c */ /* 0x040fe40003f24070 */
[----:B------:R-:W-:Y:S02]  /*1be40*/  ISETP.GT.U32.AND P2, PT, R251, R81, PT ;  /* 0x00000051fb00720c */ /* 0x000fe40003f44070 */
[----:B------:R-:W-:-:S09]  /*1be50*/  ISETP.GE.AND P5, PT, R218, RZ, PT ;  /* 0x000000ffda00720c */ /* 0x000fd20003fa6270 */
[--C-:B------:R-:W-:Y:S01]  /*1be60*/  @!P1 IMAD.IADD R76, R76, 0x1, -R251.reuse ;  /* 0x000000014c4c9824 */ /* 0x100fe200078e0afb */
[----:B------:R-:W-:Y:S01]  /*1be70*/  @!P3 IADD3 R77, R77, -R251, RZ ;  /* 0x800000fb4d4db210 */ /* 0x000fe20007ffe0ff */
[----:B------:R-:W-:Y:S01]  /*1be80*/  @!P2 IMAD.IADD R81, R81, 0x1, -R251 ;  /* 0x000000015151a824 */ /* 0x000fe200078e0afb */
[----:B------:R-:W2:Y:S01]  /*1be90*/  LDL R218, [R1+0x7790] ;  /* 0x0077900001da7983 */ /* 0x000ea20000100800 */
[----:B------:R-:W-:Y:S01]  /*1bea0*/  @!P5 IMAD.MOV R85, RZ, RZ, -R85 ;  /* 0x000000ffff55d224 */ /* 0x000fe200078e0a55 */
[C---:B------:R-:W-:Y:S02]  /*1beb0*/  ISETP.GT.U32.AND P5, PT, R251.reuse, R78, PT ;  /* 0x0000004efb00720c */ /* 0x040fe40003fa4070 */
[C---:B------:R-:W-:Y:S02]  /*1bec0*/  ISETP.GT.U32.AND P3, PT, R251.reuse, R70, PT ;  /* 0x00000046fb00720c */ /* 0x040fe40003f64070 */
[C---:B------:R-:W-:Y:S02]  /*1bed0*/  ISETP.GT.U32.AND P1, PT, R251.reuse, R69, PT ;  /* 0x00000045fb00720c */ /* 0x040fe40003f24070 */
[----:B------:R-:W-:-:S07]  /*1bee0*/  ISETP.GT.U32.AND P2, PT, R251, R74, PT ;  /* 0x0000004afb00720c */ /* 0x000fce0003f44070 */
[--C-:B------:R-:W-:Y:S01]  /*1bef0*/  @!P5 IMAD.IADD R78, R78, 0x1, -R251.reuse ;  /* 0x000000014e4ed824 */ /* 0x100fe200078e0afb */
[----:B------:R-:W-:Y:S02]  /*1bf00*/  ISETP.GT.U32.AND P5, PT, R251, R71, PT ;  /* 0x00000047fb00720c */ /* 0x000fe40003fa4070 */
[----:B------:R-:W-:Y:S01]  /*1bf10*/  IADD3 R189, R249, 0x1fa, RZ ;  /* 0x000001faf9bd7810 */ /* 0x000fe20007ffe0ff */
[--C-:B------:R-:W-:Y:S02]  /*1bf20*/  @!P3 IMAD.IADD R70, R70, 0x1, -R251.reuse ;  /* 0x000000014646b824 */ /* 0x100fe400078e0afb */
[----:B------:R-:W-:Y:S01]  /*1bf30*/  @!P1 IMAD.IADD R69, R69, 0x1, -R251 ;  /* 0x0000000145459824 */ /* 0x000fe200078e0afb */
[----:B------:R-:W-:Y:S01]  /*1bf40*/  @!P2 IADD3 R74, R74, -R251, RZ ;  /* 0x800000fb4a4aa210 */ /* 0x000fe20007ffe0ff */
[----:B------:R-:W-:Y:S01]  /*1bf50*/  STL [R1+0x7634], R189 ;  /* 0x007634bd01007387 */ /* 0x000fe20000100800 */
[----:B------:R-:W-:Y:S02]  /*1bf60*/  ISETP.GT.U32.AND P2, PT, R251, R79, PT ;  /* 0x0000004ffb00720c */ /* 0x000fe40003f44070 */
[----:B------:R-:W-:Y:S01]  /*1bf70*/  @!P4 IADD3 R80, -R80, RZ, RZ ;  /* 0x000000ff5050c210 */ /* 0x000fe20007ffe1ff */
[----:B------:R-:W2:Y:S02]  /*1bf80*/  LDL R227, [R1+0x77d4] ;  /* 0x0077d40001e37983 */ /* 0x000ea40000100800 */
[----:B------:R-:W-:-:S08]  /*1bf90*/  @!P5 IADD3 R71, R71, -R251, RZ ;  /* 0x800000fb4747d210 */ /* 0x000fd00007ffe0ff */
        /* <DEDUP_REMOVED lines=18> */
[C---:B------:R-:W-:Y:S01]  /*1c0c0*/  ISETP.GT.U32.AND P5, PT, R251.reuse, R70, PT ;  /* 0x00000046fb00720c */ /* 0x040fe20003fa4070 */
[----:B------:R-:W-:Y:S01]  /*1c0d0*/  @!P6 IMAD.MOV R84, RZ, RZ, -R84 ;  /* 0x000000ffff54e224 */ /* 0x000fe200078e0a54 */
[----:B------:R-:W-:Y:S02]  /*1c0e0*/  ISETP.GT.U32.AND P6, PT, R251, R74, PT ;  /* 0x0000004afb00720c */ /* 0x000fe40003fc4070 */
[----:B------:R-:W-:-:S07]  /*1c0f0*/  @!P2 IADD3 R77, -R77, RZ, RZ ;  /* 0x000000ff4d4da210 */ /* 0x000fce0007ffe1ff */
[----:B------:R-:W-:-:S04]  /*1c100*/  @!P0 IMAD.IADD R75, R75, 0x1, -R251 ;  /* 0x000000014b4b8824 */ /* 0x000fc800078e0afb */
[----:B------:R-:W-:Y:S01]  /*1c110*/  @!P3 IMAD.MOV R75, RZ, RZ, -R75 ;  /* 0x000000ffff4bb224 */ /* 0x000fe200078e0a4b */
[C---:B------:R-:W-:Y:S02]  /*1c120*/  ISETP.GT.U32.AND P3, PT, R251.reuse, R69, PT ;  /* 0x00000045fb00720c */ /* 0x040fe40003f64070 */
[C---:B------:R-:W-:Y:S01]  /*1c130*/  ISETP.GT.U32.AND P2, PT, R251.reuse, R71, PT ;  /* 0x00000047fb00720c */ /* 0x040fe20003f44070 */
[----:B------:R-:W-:Y:S01]  /*1c140*/  @!P5 IMAD.IADD R70, R70, 0x1, -R251 ;  /* 0x000000014646d824 */ /* 0x000fe200078e0afb */
[----:B------:R-:W-:Y:S02]  /*1c150*/  @!P6 IADD3 R74, R74, -R251, RZ ;  /* 0x800000fb4a4ae210 */ /* 0x000fe40007ffe0ff */
[----:B------:R-:W-:-:S07]  /*1c160*/  ISETP.GT.U32.AND P5, PT, R251, R64, PT ;  /* 0x00000040fb00720c */ /* 0x000fce0003fa4070 */
[--C-:B------:R-:W-:Y:S01]  /*1c170*/  @!P3 IMAD.IADD R69, R69, 0x1, -R251.reuse ;  /* 0x000000014545b824 */ /* 0x100fe200078e0afb */
[----:B------:R-:W-:Y:S02]  /*1c180*/  ISETP.GT.U32.AND P3, PT, R251, R63, PT ;  /* 0x0000003ffb00720c */ /* 0x000fe40003f64070 */
[----:B------:R-:W-:Y:S02]  /*1c190*/  @!P2 IADD3 R71, R71, -R251, RZ ;  /* 0x800000fb4747a210 */ /* 0x000fe40007ffe0ff */
[----:B------:R-:W-:Y:S02]  /*1c1a0*/  ISETP.GT.U32.AND P2, PT, R251, R65, PT ;  /* 0x00000041fb00720c */ /* 0x000fe40003f44070 */
[----:B------:R-:W-:Y:S02]  /*1c1b0*/  ISETP.GE.AND P6, PT, R218, RZ, PT ;  /* 0x000000ffda00720c */ /* 0x000fe40003fc6270 */
[----:B------:R-:W2:Y:S01]  /*1c1c0*/  LDL R218, [R1+0x77b0] ;  /* 0x0077b00001da7983 */ /* 0x000ea20000100800 */
[----:B------:R-:W-:-:S04]  /*1c1d0*/  @!P5 IMAD.IADD R64, R64, 0x1, -R251 ;  /* 0x000000014040d824 */ /* 0x000fc800078e0afb */
[----:B------:R-:W-:Y:S02]  /*1c1e0*/  @!P3 IMAD.IADD R63, R63, 0x1, -R251 ;  /* 0x000000013f3fb824 */ /* 0x000fe400078e0afb */
[----:B------:R-:W-:Y:S01]  /*1c1f0*/  @!P4 IMAD.MOV R78, RZ, RZ, -R78 ;  /* 0x000000ffff4ec224 */ /* 0x000fe200078e0a4e */
[----:B------:R-:W-:Y:S02]  /*1c200*/  ISETP.GT.U32.AND P4, PT, R251, R72, PT ;  /* 0x00000048fb00720c */ /* 0x000fe40003f84070 */
[----:B------:R-:W-:Y:S02]  /*1c210*/  @!P2 IADD3 R65, R65, -R251, RZ ;  /* 0x800000fb4141a210 */ /* 0x000fe40007ffe0ff */
[----:B------:R-:W-:Y:S02]  /*1c220*/  @!P1 IADD3 R74, -R74, RZ, RZ ;  /* 0x000000ff4a4a9210 */ /* 0x000fe40007ffe1ff */
[----:B------:R-:W-:-:S07]  /*1c230*/  ISETP.GT.U32.AND P1, PT, R251, R67, PT ;  /* 0x00000043fb00720c */ /* 0x000fce0003f24070 */
[----:B------:R-:W-:Y:S01]  /*1c240*/  @!P4 IMAD.IADD R72, R72, 0x1, -R251 ;  /* 0x000000014848c824 */ /* 0x000fe200078e0afb */
[C---:B------:R-:W-:Y:S02]  /*1c250*/  ISETP.GT.U32.AND P4, PT, R251.reuse, R66, PT ;  /* 0x00000042fb00720c */ /* 0x040fe40003f84070 */
[----:B------:R-:W-:-:S03]  /*1c260*/  ISETP.GT.U32.AND P0, PT, R251, R68, PT ;  /* 0x00000044fb00720c */ /* 0x000fc60003f04070 */
[----:B------:R-:W-:Y:S01]  /*1c270*/  @!P1 IMAD.IADD R67, R67, 0x1, -R251 ;  /* 0x0000000143439824 */ /* 0x000fe200078e0afb */
[----:B------:R-:W-:-:S07]  /*1c280*/  ISETP.GT.U32.AND P1, PT, R251, R62, PT ;  /* 0x0000003efb00720c */ /* 0x000fce0003f24070 */
[----:B------:R-:W-:Y:S02]  /*1c290*/  @!P4 IMAD.IADD R66, R66, 0x1, -R251 ;  /* 0x000000014242c824 */ /* 0x000fe400078e0afb */
[----:B------:R-:W-:Y:S01]  /*1c2a0*/  @!P0 IADD3 R68, R68, -R251, RZ ;  /* 0x800000fb44448210 */ /* 0x000fe20007ffe0ff */
[----:B------:R-:W-:-:S03]  /*1c2b0*/  @!P6 IMAD.MOV R79, RZ, RZ, -R79 ;  /* 0x000000ffff4fe224 */ /* 0x000fc600078e0a4f */
[----:B------:R-:W-:Y:S01]  /*1c2c0*/  @!P1 IMAD.IADD R62, R62, 0x1, -R251 ;  /* 0x000000013e3e9824 */ /* 0x000fe200078e0afb */
[----:B------:R-:W-:Y:S02]  /*1c2d0*/  ISETP.GT.U32.AND P6, PT, R251, R68, PT ;  /* 0x00000044fb00720c */ /* 0x000fe40003fc4070 */
[----:B---3--:R-:W-:Y:S02]  /*1c2e0*/  ISETP.GE.AND P4, PT, R220, RZ, PT ;  /* 0x000000ffdc00720c */ /* 0x008fe40003f86270 */
[----:B------:R-:W3:Y:S09]  /*1c2f0*/  LDL R220, [R1+0x77cc] ;  /* 0x0077cc0001dc7983 */ /* 0x000ef20000100800 */
[----:B------:R-:W-:-:S02]  /*1c300*/  @!P6 IADD3 R68, R68, -R251, RZ ;  /* 0x800000fb4444e210 */ /* 0x000fc40007ffe0ff */
[----:B----4-:R-:W-:Y:S02]  /*1c310*/  ISETP.GE.AND P6, PT, R219, RZ, PT ;  /* 0x000000ffdb00720c */ /* 0x010fe40003fc6270 */
[----:B------:R-:W4:Y:S01]  /*1c320*/  LDL R219, [R1+0x77c8] ;  /* 0x0077c80001db7983 */ /* 0x000f220000100800 */
[----:B--2---:R-:W-:-:S03]  /*1c330*/  ISETP.GE.AND P2, PT, R221, RZ, PT ;  /* 0x000000ffdd00720c */ /* 0x004fc60003f46270 */
[----:B------:R-:W2:Y:S01]  /*1c340*/  LDL R221, [R1+0x77dc] ;  /* 0x0077dc0001dd7983 */ /* 0x000ea20000100800 */
[----:B------:R-:W-:-:S03]  /*1c350*/  ISETP.GE.AND P5, PT, R222, RZ, PT ;  /* 0x000000ffde00720c */ /* 0x000fc60003fa6270 */
[----:B------:R-:W2:Y:S01]  /*1c360*/  LDL R222, [R1+0x77e4] ;  /* 0x0077e40001de7983 */ /* 0x000ea20000100800 */
[----:B------:R-:W-:-:S03]  /*1c370*/  ISETP.GE.AND P3, PT, R223, RZ, PT ;  /* 0x000000ffdf00720c */ /* 0x000fc60003f66270 */
[----:B------:R-:W2:Y:S06]  /*1c380*/  LDL R223, [R1+0x77e8] ;  /* 0x0077e80001df7983 */ /* 0x000eac0000100800 */
[----:B------:R-:W-:Y:S02]  /*1c390*/  @!P5 IADD3 R69, -R69, RZ, RZ ;  /* 0x000000ff4545d210 */ /* 0x000fe40007ffe1ff */
[----:B------:R-:W-:-:S13]  /*1c3a0*/  ISETP.GT.U32.AND P5, PT, R251, R62, PT ;  /* 0x0000003efb00720c */ /* 0x000fda0003fa4070 */
[----:B------:R-:W-:Y:S01]  /*1c3b0*/  @!P5 IMAD.IADD R62, R62, 0x1, -R251 ;  /* 0x000000013e3ed824 */ /* 0x000fe200078e0afb */
[----:B------:R-:W-:Y:S02]  /*1c3c0*/  ISETP.GE.AND P5, PT, R227, RZ, PT ;  /* 0x000000ffe300720c */ /* 0x000fe40003fa6270 */
[----:B------:R-:W2:Y:S01]  /*1c3d0*/  LDL R227, [R1+0x77d8] ;  /* 0x0077d80001e37983 */ /* 0x000ea20000100800 */
[----:B------:R-:W-:Y:S01]  /*1c3e0*/  @!P4 IMAD.MOV R71, RZ, RZ, -R71 ;  /* 0x000000ffff47c224 */ /* 0x000fe200078e0a47 */
[C---:B------:R-:W-:Y:S01]  /*1c3f0*/  ISETP.GT.U32.AND P4, PT, R251.reuse, R65, PT ;  /* 0x00000041fb00720c */ /* 0x040fe20003f84070 */
[----:B------:R-:W-:Y:S01]  /*1c400*/  @!P2 IMAD.MOV R70, RZ, RZ, -R70 ;  /* 0x000000ffff46a224 */ /* 0x000fe200078e0a46 */
[C---:B------:R-:W-:Y:S02]  /*1c410*/  ISETP.GT.U32.AND P2, PT, R251.reuse, R64, PT ;  /* 0x00000040fb00720c */ /* 0x040fe40003f44070 */
[C---:B------:R-:W-:Y:S02]  /*1c420*/  ISETP.GT.U32.AND P0, PT, R251.reuse, R73, PT ;  /* 0x00000049fb00720c */ /* 0x040fe40003f04070 */
[----:B------:R-:W-:-:S07]  /*1c430*/  ISETP.GT.U32.AND P1, PT, R251, R66, PT ;  /* 0x00000042fb00720c */ /* 0x000fce0003f24070 */
[--C-:B------:R-:W-:Y:S01]  /*1c440*/  @!P4 IMAD.IADD R65, R65, 0x1, -R251.reuse ;  /* 0x000000014141c824 */ /* 0x100fe200078e0afb */
[C---:B------:R-:W-:Y:S01]  /*1c450*/  ISETP.GT.U32.AND P4, PT, R251.reuse, R58, PT ;  /* 0x0000003afb00720c */ /* 0x040fe20003f84070 */
[--C-:B------:R-:W-:Y:S01]  /*1c460*/  @!P2 IMAD.IADD R64, R64, 0x1, -R251.reuse ;  /* 0x000000014040a824 */ /* 0x100fe200078e0afb */
[----:B------:R-:W-:Y:S01]  /*1c470*/  ISETP.GT.U32.AND P2, PT, R251, R57, PT ;  /* 0x00000039fb00720c */ /* 0x000fe20003f44070 */
[----:B------:R-:W-:Y:S02]  /*1c480*/  @!P0 IMAD.IADD R73, R73, 0x1, -R251 ;  /* 0x0000000149498824 */ /* 0x000fe400078e0afb */
[----:B------:R-:W-:Y:S02]  /*1c490*/  @!P1 IADD3 R66, R66, -R251, RZ ;  /* 0x800000fb42429210 */ /* 0x000fe40007ffe0ff */
[----:B------:R-:W-:Y:S02]  /*1c4a0*/  ISETP.GT.U32.AND P1, PT, R251, R59, PT ;  /* 0x0000003bfb00720c */ /* 0x000fe40003f24070 */
[----:B------:R-:W-:-:S04]  /*1c4b0*/  ISETP.GE.AND P0, PT, R218, RZ, PT ;  /* 0x000000ffda00720c */ /* 0x000fc80003f06270 */
[----:B------:R-:W-:Y:S02]  /*1c4c0*/  @!P4 IMAD.IADD R58, R58, 0x1, -R251 ;  /* 0x000000013a3ac824 */ /* 0x000fe400078e0afb */
[----:B------:R-:W-:-:S05]  /*1c4d0*/  @!P2 IADD3 R57, R57, -R251, RZ ;  /* 0x800000fb3939a210 */ /* 0x000fca0007ffe0ff */
[----:B------:R-:W-:Y:S02]  /*1c4e0*/  @!P1 IMAD.IADD R59, R59, 0x1, -R251 ;  /* 0x000000013b3b9824 */ /* 0x000fe400078e0afb */
[----:B------:R-:W-:Y:S01]  /*1c4f0*/  @!P0 IMAD.MOV R73, RZ, RZ, -R73 ;  /* 0x000000ffff498224 */ /* 0x000fe200078e0a49 */
[C---:B------:R-:W-:Y:S02]  /*1c500*/  ISETP.GT.U32.AND P0, PT, R251.reuse, R67, PT ;  /* 0x00000043fb00720c */ /* 0x040fe40003f04070 */
[----:B------:R-:W-:Y:S02]  /*1c510*/  @!P6 IADD3 R72, -R72, RZ, RZ ;  /* 0x000000ff4848e210 */ /* 0x000fe40007ffe1ff */
[----:B------:R-:W-:-:S09]  /*1c520*/  ISETP.GT.U32.AND P6, PT, R251, R63, PT ;  /* 0x0000003ffb00720c */ /* 0x000fd20003fc4070 */
[----:B------:R-:W-:Y:S01]  /*1c530*/  @!P0 IMAD.IADD R67, R67, 0x1, -R251 ;  /* 0x0000000143438824 */ /* 0x000fe200078e0afb */
[----:B------:R-:W-:-:S03]  /*1c540*/  ISETP.GT.U32.AND P0, PT, R251, R60, PT ;  /* 0x0000003cfb00720c */ /* 0x000fc60003f04070 */
[----:B------:R-:W-:Y:S02]  /*1c550*/  @!P6 IADD3 R63, R63, -R251, RZ ;  /* 0x800000fb3f3fe210 */ /* 0x000fe40007ffe0ff */
[----:B------:R-:W-:-:S08]  /*1c560*/  ISETP.GT.U32.AND P6, PT, R251, R56, PT ;  /* 0x00000038fb00720c */ /* 0x000fd00003fc4070 */
[----:B------:R-:W-:Y:S01]  /*1c570*/  @!P0 IADD3 R60, R60, -R251, RZ ;  /* 0x800000fb3c3c8210 */ /* 0x000fe20007ffe0ff */
[----:B------:R-:W-:Y:S01]  /*1c580*/  @!P3 IMAD.MOV R68, RZ, RZ, -R68 ;  /* 0x000000ffff44b224 */ /* 0x000fe200078e0a44 */
[----:B------:R-:W-:-:S03]  /*1c590*/  ISETP.GT.U32.AND P3, PT, R251, R61, PT ;  /* 0x0000003dfb00720c */ /* 0x000fc60003f64070 */
[----:B------:R-:W-:Y:S01]  /*1c5a0*/  @!P6 IMAD.IADD R56, R56, 0x1, -R251 ;  /* 0x000000013838e824 */ /* 0x000fe200078e0afb */
[----:B---3--:R-:W-:Y:S02]  /*1c5b0*/  ISETP.GE.AND P0, PT, R220, RZ, PT ;  /* 0x000000ffdc00720c */ /* 0x008fe40003f06270 */
[----:B------:R-:W3:Y:S01]  /*1c5c0*/  LDL R220, [R1+0x77f0] ;  /* 0x0077f00001dc7983 */ /* 0x000ee20000100800 */
[----:B------:R-:W-:-:S06]  /*1c5d0*/  IADD3 R188, R249, 0x1fb, RZ ;  /* 0x000001fbf9bc7810 */ /* 0x000fcc0007ffe0ff */
[----:B------:R-:W-:Y:S01]  /*1c5e0*/  @!P3 IMAD.IADD R61, R61, 0x1, -R251 ;  /* 0x000000013d3db824 */ /* 0x000fe200078e0afb */
[----:B----4-:R-:W-:Y:S02]  /*1c5f0*/  ISETP.GE.AND P3, PT, R219, RZ, PT ;  /* 0x000000ffdb00720c */ /* 0x010fe40003f66270 */
[----:B------:R-:W4:Y:S01]  /*1c600*/  LDL R219, [R1+0x77ec] ;  /* 0x0077ec0001db7983 */ /* 0x000f220000100800 */
[----:B--2---:R-:W-:-:S03]  /*1c610*/  ISETP.GE.AND P1, PT, R221, RZ, PT ;  /* 0x000000ffdd00720c */ /* 0x004fc60003f26270 */
[----:B------:R-:W2:Y:S01]  /*1c620*/  LDL R221, [R1+0x77f4] ;  /* 0x0077f40001dd7983 */ /* 0x000ea20000100800 */
[----:B------:R-:W-:-:S03]  /*1c630*/  ISETP.GE.AND P4, PT, R222, RZ, PT ;  /* 0x000000ffde00720c */ /* 0x000fc60003f86270 */
[----:B------:R-:W4:Y:S01]  /*1c640*/  LDL R222, [R1+0x77fc] ;  /* 0x0077fc0001de7983 */ /* 0x000f220000100800 */
[----:B------:R-:W-:-:S03]  /*1c650*/  ISETP.GE.AND P2, PT, R223, RZ, PT ;  /* 0x000000ffdf00720c */ /* 0x000fc60003f46270 */
[----:B------:R-:W4:Y:S06]  /*1c660*/  LDL R223, [R1+0x77f8] ;  /* 0x0077f80001df7983 */ /* 0x000f2c0000100800 */
[----:B------:R-:W-:Y:S02]  /*1c670*/  @!P4 IADD3 R63, -R63, RZ, RZ ;  /* 0x000000ff3f3fc210 */ /* 0x000fe40007ffe1ff */
[----:B------:R-:W-:Y:S01]  /*1c680*/  ISETP.GT.U32.AND P4, PT, R251, R56, PT ;  /* 0x00000038fb00720c */ /* 0x000fe20003f84070 */
[----:B------:R-:W-:Y:S01]  /*1c690*/  STL [R1+0x7618], R188 ;  /* 0x007618bc01007387 */ /* 0x000fe20000100800 */
[----:B------:R-:W-:-:S11]  /*1c6a0*/  @!P0 IMAD.MOV R65, RZ, RZ, -R65 ;  /* 0x000000ffff418224 */ /* 0x000fd600078e0a41 */
[----:B------:R-:W-:Y:S01]  /*1c6b0*/  @!P4 IMAD.IADD R56, R56, 0x1, -R251 ;  /* 0x000000013838c824 */ /* 0x000fe200078e0afb */
[----:B------:R-:W-:Y:S01]  /*1c6c0*/  ISETP.GE.AND P4, PT, R227, RZ, PT ;  /* 0x000000ffe300720c */ /* 0x000fe20003f86270 */
[----:B------:R-:W-:Y:S01]  /*1c6d0*/  @!P1 IMAD.MOV R64, RZ, RZ, -R64 ;  /* 0x000000ffff409224 */ /* 0x000fe200078e0a40 */
[----:B------:R-:W4:Y:S01]  /*1c6e0*/  LDL R227, [R1+0x7800] ;  /* 0x0078000001e37983 */ /* 0x000f220000100800 */
[C---:B------:R-:W-:Y:S02]  /*1c6f0*/  ISETP.GT.U32.AND P0, PT, R251.reuse, R59, PT ;  /* 0x0000003bfb00720c */ /* 0x040fe40003f04070 */
[C---:B------:R-:W-:Y:S02]  /*1c700*/  ISETP.GT.U32.AND P1, PT, R251.reuse, R58, PT ;  /* 0x0000003afb00720c */ /* 0x040fe40003f24070 */
[----:B------:R-:W-:Y:S01]  /*1c710*/  @!P3 IADD3 R66, -R66, RZ, RZ ;  /* 0x000000ff4242b210 */ /* 0x000fe20007ffe1ff */
[----:B------:R-:W-:Y:S01]  /*1c720*/  @!P5 IMAD.MOV R67, RZ, RZ, -R67 ;  /* 0x000000ffff43d224 */ /* 0x000fe200078e0a43 */
[----:B------:R-:W-:Y:S01]  /*1c730*/  ISETP.GT.U32.AND P3, PT, R251, R60, PT ;  /* 0x0000003cfb00720c */ /* 0x000fe20003f64070 */
[----:B------:R-:W-:Y:S01]  /*1c740*/  @!P2 IMAD.MOV R62, RZ, RZ, -R62 ;  /* 0x000000ffff3ea224 */ /* 0x000fe200078e0a3e */
[----:B------:R-:W4:Y:S05]  /*1c750*/  LDL R226, [R1+0x7818] ;  /* 0x0078180001e27983 */ /* 0x000f2a0000100800 */
[--C-:B------:R-:W-:Y:S01]  /*1c760*/  @!P0 IMAD.IADD R59, R59, 0x1, -R251.reuse ;  /* 0x000000013b3b8824 */ /* 0x100fe200078e0afb */
[C---:B------:R-:W-:Y:S01]  /*1c770*/  ISETP.GT.U32.AND P0, PT, R251.reuse, R52, PT ;  /* 0x00000034fb00720c */ /* 0x040fe20003f04070 */
[----:B------:R-:W-:Y:S01]  /*1c780*/  @!P1 IMAD.IADD R58, R58, 0x1, -R251 ;  /* 0x000000013a3a9824 */ /* 0x000fe200078e0afb */
[----:B------:R-:W-:-:S03]  /*1c790*/  ISETP.GT.U32.AND P1, PT, R251, R51, PT ;  /* 0x00000033fb00720c */ /* 0x000fc60003f24070 */
[----:B------:R-:W-:Y:S02]  /*1c7a0*/  @!P3 IADD3 R60, R60, -R251, RZ ;  /* 0x800000fb3c3cb210 */ /* 0x000fe40007ffe0ff */
[C---:B------:R-:W-:Y:S02]  /*1c7b0*/  ISETP.GT.U32.AND P3, PT, R251.reuse, R53, PT ;  /* 0x00000035fb00720c */ /* 0x040fe40003f64070 */
[----:B------:R-:W-:-:S04]  /*1c7c0*/  ISETP.GT.U32.AND P5, PT, R251, R61, PT ;  /* 0x0000003dfb00720c */ /* 0x000fc80003fa4070 */
[----:B------:R-:W-:Y:S02]  /*1c7d0*/  @!P0 IMAD.IADD R52, R52, 0x1, -R251 ;  /* 0x0000000134348824 */ /* 0x000fe400078e0afb */
[----:B------:R-:W-:-:S05]  /*1c7e0*/  @!P1 IADD3 R51, R51, -R251, RZ ;  /* 0x800000fb33339210 */ /* 0x000fca0007ffe0ff */
[--C-:B------:R-:W-:Y:S02]  /*1c7f0*/  @!P3 IMAD.IADD R53, R53, 0x1, -R251.reuse ;  /* 0x000000013535b824 */ /* 0x100fe400078e0afb */
[----:B------:R-:W-:Y:S01]  /*1c800*/  @!P5 IMAD.IADD R61, R61, 0x1, -R251 ;  /* 0x000000013d3dd824 */ /* 0x000fe200078e0afb */
[C---:B------:R-:W-:Y:S02]  /*1c810*/  ISETP.GT.U32.AND P5, PT, R251.reuse, R54, PT ;  /* 0x00000036fb00720c */ /* 0x040fe40003fa4070 */
[----:B------:R-:W-:-:S11]  /*1c820*/  ISETP.GT.U32.AND P2, PT, R251, R55, PT ;  /* 0x00000037fb00720c */ /* 0x000fd60003f44070 */
[----:B------:R-:W-:Y:S02]  /*1c830*/  @!P5 IADD3 R54, R54, -R251, RZ ;  /* 0x800000fb3636d210 */ /* 0x000fe40007ffe0ff */
[----:B------:R-:W-:Y:S02]  /*1c840*/  @!P2 IMAD.IADD R55, R55, 0x1, -R251 ;  /* 0x000000013737a824 */ /* 0x000fe400078e0afb */
[----:B------:R-:W-:-:S03]  /*1c850*/  @!P4 IMAD.MOV R61, RZ, RZ, -R61 ;  /* 0x000000ffff3dc224 */ /* 0x000fc600078e0a3d */
[----:B------:R-:W-:Y:S02]  /*1c860*/  ISETP.GT.U32.AND P4, PT, R251, R55, PT ;  /* 0x00000037fb00720c */ /* 0x000fe40003f84070 */
[----:B---3--:R-:W-:Y:S02]  /*1c870*/  ISETP.GE.AND P5, PT, R220, RZ, PT ;  /* 0x000000ffdc00720c */ /* 0x008fe40003fa6270 */
[----:B------:R-:W3:Y:S09]  /*1c880*/  LDL R220, [R1+0x780c] ;  /* 0x00780c0001dc7983 */ /* 0x000ef20000100800 */
[----:B------:R-:W-:Y:S01]  /*1c890*/  @!P4 IMAD.IADD R55, R55, 0x1, -R251 ;  /* 0x000000013737c824 */ /* 0x000fe200078e0afb */
[----:B--2---:R-:W-:-:S02]  /*1c8a0*/  ISETP.GE.AND P3, PT, R221, RZ, PT ;  /* 0x000000ffdd00720c */ /* 0x004fc40003f66270 */
[----:B------:R-:W2:Y:S01]  /*1c8b0*/  LDL R221, [R1+0x7820] ;  /* 0x0078200001dd7983 */ /* 0x000ea20000100800 */
[----:B----4-:R-:W-:-:S03]  /*1c8c0*/  ISETP.GE.AND P0, PT, R222, RZ, PT ;  /* 0x000000ffde00720c */ /* 0x010fc60003f06270 */
[----:B------:R-:W4:Y:S01]  /*1c8d0*/  LDL R222, [R1+0x7810] ;  /* 0x0078100001de7983 */ /* 0x000f220000100800 */
[----:B------:R-:W-:-:S03]  /*1c8e0*/  ISETP.GE.AND P1, PT, R223, RZ, PT ;  /* 0x000000ffdf00720c */ /* 0x000fc60003f26270 */
[----:B------:R-:W4:Y:S01]  /*1c8f0*/  LDL R223, [R1+0x7814] ;  /* 0x0078140001df7983 */ /* 0x000f220000100800 */
[----:B------:R-:W-:-:S03]  /*1c900*/  ISETP.GE.AND P4, PT, R227, RZ, PT ;  /* 0x000000ffe300720c */ /* 0x000fc60003f86270 */
[----:B------:R-:W4:Y:S01]  /*1c910*/  LDL R227, [R1+0x782c] ;  /* 0x00782c0001e37983 */ /* 0x000f220000100800 */
[----:B------:R-:W-:-:S13]  /*1c920*/  ISETP.GT.U32.AND P6, PT, R251, R57, PT ;  /* 0x00000039fb00720c */ /* 0x000fda0003fc4070 */
[----:B------:R-:W-:Y:S02]  /*1c930*/  @!P6 IADD3 R57, R57, -R251, RZ ;  /* 0x800000fb3939e210 */ /* 0x000fe40007ffe0ff */
[C---:B------:R-:W-:Y:S01]  /*1c940*/  ISETP.GT.U32.AND P6, PT, R251.reuse, R50, PT ;  /* 0x00000032fb00720c */ /* 0x040fe20003fc4070 */
[----:B------:R-:W-:Y:S01]  /*1c950*/  @!P3 IMAD.MOV R58, RZ, RZ, -R58 ;  /* 0x000000ffff3ab224 */ /* 0x000fe200078e0a3a */
[C---:B------:R-:W-:Y:S01]  /*1c960*/  ISETP.GT.U32.AND P3, PT, R251.reuse, R52, PT ;  /* 0x00000034fb00720c */ /* 0x040fe20003f64070 */
[----:B------:R-:W-:Y:S01]  /*1c970*/  @!P5 IMAD.MOV R59, RZ, RZ, -R59 ;  /* 0x000000ffff3bd224 */ /* 0x000fe200078e0a3b */
[----:B------:R-:W-:Y:S02]  /*1c980*/  ISETP.GT.U32.AND P5, PT, R251, R53, PT ;  /* 0x00000035fb00720c */ /* 0x000fe40003fa4070 */
[----:B------:R-:W-:Y:S02]  /*1c990*/  ISETP.GE.AND P2, PT, R219, RZ, PT ;  /* 0x000000ffdb00720c */ /* 0x000fe40003f46270 */
[----:B------:R-:W4:Y:S05]  /*1c9a0*/  LDL R219, [R1+0x7804] ;  /* 0x0078040001db7983 */ /* 0x000f2a0000100800 */
[--C-:B------:R-:W-:Y:S01]  /*1c9b0*/  @!P6 IMAD.IADD R50, R50, 0x1, -R251.reuse ;  /* 0x000000013232e824 */ /* 0x100fe200078e0afb */
[C---:B------:R-:W-:Y:S01]  /*1c9c0*/  ISETP.GT.U32.AND P6, PT, R251.reuse, R51, PT ;  /* 0x00000033fb00720c */ /* 0x040fe20003fc4070 */
[----:B------:R-:W-:Y:S01]  /*1c9d0*/  @!P1 IMAD.MOV R56, RZ, RZ, -R56 ;  /* 0x000000ffff389224 */ /* 0x000fe200078e0a38 */
[C---:B------:R-:W-:Y:S01]  /*1c9e0*/  ISETP.GT.U32.AND P1, PT, R251.reuse, R49, PT ;  /* 0x00000031fb00720c */ /* 0x040fe20003f24070 */
[--C-:B------:R-:W-:Y:S01]  /*1c9f0*/  @!P3 IMAD.IADD R52, R52, 0x1, -R251.reuse ;  /* 0x000000013434b824 */ /* 0x100fe200078e0afb */
[----:B------:R-:W-:Y:S01]  /*1ca00*/  ISETP.GT.U32.AND P3, PT, R251, R46, PT ;  /* 0x0000002efb00720c */ /* 0x000fe20003f64070 */
[----:B------:R-:W-:Y:S01]  /*1ca10*/  @!P5 IMAD.IADD R53, R53, 0x1, -R251 ;  /* 0x000000013535d824 */ /* 0x000fe200078e0afb */
[----:B------:R-:W-:-:S07]  /*1ca20*/  ISETP.GT.U32.AND P5, PT, R251, R47, PT ;  /* 0x0000002ffb00720c */ /* 0x000fce0003fa4070 */
[----:B------:R-:W-:Y:S02]  /*1ca30*/  @!P6 IADD3 R51, R51, -R251, RZ ;  /* 0x800000fb3333e210 */ /* 0x000fe40007ffe0ff */
[----:B------:R-:W-:Y:S01]  /*1ca40*/  ISETP.GT.U32.AND P6, PT, R251, R45, PT ;  /* 0x0000002dfb00720c */ /* 0x000fe20003fc4070 */
[--C-:B------:R-:W-:Y:S01]  /*1ca50*/  @!P1 IMAD.IADD R49, R49, 0x1, -R251.reuse ;  /* 0x0000000131319824 */ /* 0x100fe200078e0afb */
[----:B------:R-:W-:Y:S01]  /*1ca60*/  ISETP.GT.U32.AND P1, PT, R251, R44, PT ;  /* 0x0000002cfb00720c */ /* 0x000fe20003f24070 */
[--C-:B------:R-:W-:Y:S01]  /*1ca70*/  @!P3 IMAD.IADD R46, R46, 0x1, -R251.reuse ;  /* 0x000000012e2eb824 */ /* 0x100fe200078e0afb */
[----:B------:R-:W-:Y:S01]  /*1ca80*/  @!P2 IADD3 R60, -R60, RZ, RZ ;  /* 0x000000ff3c3ca210 */ /* 0x000fe20007ffe1ff */
[----:B------:R-:W-:Y:S01]  /*1ca90*/  @!P5 IMAD.IADD R47, R47, 0x1, -R251 ;  /* 0x000000012f2fd824 */ /* 0x000fe200078e0afb */
[----:B------:R-:W-:-:S07]  /*1caa0*/  ISETP.GT.U32.AND P2, PT, R251, R54, PT ;  /* 0x00000036fb00720c */ /* 0x000fce0003f44070 */
[----:B------:R-:W-:Y:S02]  /*1cab0*/  @!P6 IADD3 R45, R45, -R251, RZ ;  /* 0x800000fb2d2de210 */ /* 0x000fe40007ffe0ff */
[----:B------:R-:W-:-:S04]  /*1cac0*/  @!P1 IMAD.IADD R44, R44, 0x1, -R251 ;  /* 0x000000012c2c9824 */ /* 0x000fc800078e0afb */
[----:B------:R-:W-:Y:S02]  /*1cad0*/  @!P2 IADD3 R54, R54, -R251, RZ ;  /* 0x800000fb3636a210 */ /* 0x000fe40007ffe0ff */
[----:B------:R-:W-:Y:S02]  /*1cae0*/  ISETP.GT.U32.AND P2, PT, R251, R48, PT ;  /* 0x00000030fb00720c */ /* 0x000fe40003f44070 */
[----:B------:R-:W-:Y:S02]  /*1caf0*/  @!P0 IADD3 R57, -R57, RZ, RZ ;  /* 0x000000ff39398210 */ /* 0x000fe40007ffe1ff */
[----:B------:R-:W-:-:S09]  /*1cb00*/  ISETP.GT.U32.AND P0, PT, R251, R50, PT ;  /* 0x00000032fb00720c */ /* 0x000fd20003f04070 */
[----:B------:R-:W-:-:S04]  /*1cb10*/  @!P2 IADD3 R48, R48, -R251, RZ ;  /* 0x800000fb3030a210 */ /* 0x000fc80007ffe0ff */
[----:B------:R-:W-:Y:S01]  /*1cb20*/  @!P0 IMAD.IADD R50, R50, 0x1, -R251 ;  /* 0x0000000132328824 */ /* 0x000fe200078e0afb */
[----:B---3--:R-:W-:Y:S02]  /*1cb30*/  ISETP.GE.AND P2, PT, R220, RZ, PT ;  /* 0x000000ffdc00720c */ /* 0x008fe40003f46270 */
[----:B------:R-:W3:Y:S01]  /*1cb40*/  LDL R220, [R1+0x7830] ;  /* 0x0078300001dc7983 */ /* 0x000ee20000100800 */
[----:B--2---:R-:W-:-:S03]  /*1cb50*/  ISETP.GE.AND P5, PT, R221, RZ, PT ;  /* 0x000000ffdd00720c */ /* 0x004fc60003fa6270 */
[----:B------:R-:W2:Y:S01]  /*1cb60*/  LDL R221, [R1+0x7824] ;  /* 0x0078240001dd7983 */ /* 0x000ea20000100800 */
[----:B----4-:R-:W-:-:S03]  /*1cb70*/  ISETP.GE.AND P3, PT, R222, RZ, PT ;  /* 0x000000ffde00720c */ /* 0x010fc60003f66270 */
[----:B------:R-:W4:Y:S01]  /*1cb80*/  LDL R222, [R1+0x7828] ;  /* 0x0078280001de7983 */ /* 0x000f220000100800 */
[----:B------:R-:W-:-:S03]  /*1cb90*/  ISETP.GE.AND P6, PT, R223, RZ, PT ;  /* 0x000000ffdf00720c */ /* 0x000fc60003fc6270 */
[----:B------:R-:W2:Y:S02]  /*1cba0*/  LDL R223, [R1+0x783c] ;  /* 0x00783c0001df7983 */ /* 0x000ea40000100800 */
[----:B------:R-:W-:Y:S02]  /*1cbb0*/  @!P5 IADD3 R52, -R52, RZ, RZ ;  /* 0x000000ff3434d210 */ /* 0x000fe40007ffe1ff */
[----:B------:R-:W-:-:S13]  /*1cbc0*/  ISETP.GT.U32.AND P5, PT, R251, R44, PT ;  /* 0x0000002cfb00720c */ /* 0x000fda0003fa4070 */
[----:B------:R-:W-:Y:S01]  /*1cbd0*/  @!P5 IMAD.IADD R44, R44, 0x1, -R251 ;  /* 0x000000012c2cd824 */ /* 0x000fe200078e0afb */
[----:B------:R-:W-:Y:S02]  /*1cbe0*/  ISETP.GE.AND P5, PT, R226, RZ, PT ;  /* 0x000000ffe200720c */ /* 0x000fe40003fa6270 */
[----:B------:R-:W2:Y:S01]  /*1cbf0*/  LDL R226, [R1+0x7840] ;  /* 0x0078400001e27983 */ /* 0x000ea20000100800 */
[----:B------:R-:W-:Y:S01]  /*1cc00*/  @!P6 IMAD.MOV R50, RZ, RZ, -R50 ;  /* 0x000000ffff32e224 */ /* 0x000fe200078e0a32 */
[----:B------:R-:W-:-:S13]  /*1cc10*/  ISETP.GT.U32.AND P6, PT, R251, R43, PT ;  /* 0x0000002bfb00720c */ /* 0x000fda0003fc4070 */
[----:B------:R-:W-:Y:S02]  /*1cc20*/  @!P6 IADD3 R43, R43, -R251, RZ ;  /* 0x800000fb2b2be210 */ /* 0x000fe40007ffe0ff */
[----:B------:R-:W-:Y:S02]  /*1cc30*/  ISETP.GE.AND P6, PT, R227, RZ, PT ;  /* 0x000000ffe300720c */ /* 0x000fe40003fc6270 */
[----:B------:R-:W2:Y:S01]  /*1cc40*/  LDL R227, [R1+0x7844] ;  /* 0x0078440001e37983 */ /* 0x000ea20000100800 */
[----:B------:R-:W-:Y:S01]  /*1cc50*/  @!P4 IADD3 R55, -R55, RZ, RZ ;  /* 0x000000ff3737c210 */ /* 0x000fe20007ffe1ff */
[----:B------:R-:W-:Y:S01]  /*1cc60*/  @!P2 IMAD.MOV R53, RZ, RZ, -R53 ;  /* 0x000000ffff35a224 */ /* 0x000fe200078e0a35 */
[C---:B------:R-:W-:Y:S02]  /*1cc70*/  ISETP.GT.U32.AND P2, PT, R251.reuse, R47, PT ;  /* 0x0000002ffb00720c */ /* 0x040fe40003f44070 */
[----:B------:R-:W-:Y:S02]  /*1cc80*/  ISETP.GT.U32.AND P4, PT, R251, R46, PT ;  /* 0x0000002efb00720c */ /* 0x000fe40003f84070 */
[----:B------:R-:W-:Y:S01]  /*1cc90*/  ISETP.GE.AND P0, PT, R219, RZ, PT ;  /* 0x000000ffdb00720c */ /* 0x000fe20003f06270 */
[----:B------:R-:W-:Y:S01]  /*1cca0*/  @!P3 IMAD.MOV R51, RZ, RZ, -R51 ;  /* 0x000000ffff33b224 */ /* 0x000fe200078e0a33 */
[----:B------:R-:W-:-:S07]  /*1ccb0*/  ISETP.GT.U32.AND P3, PT, R251, R45, PT ;  /* 0x0000002dfb00720c */ /* 0x000fce0003f64070 */
[--C-:B------:R-:W-:Y:S01]  /*1ccc0*/  @!P2 IMAD.IADD R47, R47, 0x1, -R251.reuse ;  /* 0x000000012f2fa824 */ /* 0x100fe200078e0afb */
[C---:B------:R-:W-:Y:S02]  /*1ccd0*/  ISETP.GT.U32.AND P2, PT, R251.reuse, R40, PT ;  /* 0x00000028fb00720c */ /* 0x040fe40003f44070 */
[----:B------:R-:W-:Y:S02]  /*1cce0*/  @!P4 IADD3 R46, R46, -R251, RZ ;  /* 0x800000fb2e2ec210 */ /* 0x000fe40007ffe0ff */
[C---:B------:R-:W-:Y:S01]  /*1ccf0*/  ISETP.GT.U32.AND P4, PT, R251.reuse, R39, PT ;  /* 0x00000027fb00720c */ /* 0x040fe20003f84070 */
[----:B------:R-:W-:Y:S01]  /*1cd00*/  @!P0 IMAD.MOV R54, RZ, RZ, -R54 ;  /* 0x000000ffff368224 */ /* 0x000fe200078e0a36 */
[----:B------:R-:W-:Y:S01]  /*1cd10*/  ISETP.GT.U32.AND P0, PT, R251, R48, PT ;  /* 0x00000030fb00720c */ /* 0x000fe20003f04070 */
[----:B------:R-:W-:Y:S01]  /*1cd20*/  @!P3 IMAD.IADD R45, R45, 0x1, -R251 ;  /* 0x000000012d2db824 */ /* 0x000fe200078e0afb */
[C---:B------:R-:W-:Y:S02]  /*1cd30*/  ISETP.GT.U32.AND P3, PT, R251.reuse, R38, PT ;  /* 0x00000026fb00720c */ /* 0x040fe40003f64070 */
[----:B------:R-:W-:-:S03]  /*1cd40*/  ISETP.GT.U32.AND P1, PT, R251, R49, PT ;  /* 0x00000031fb00720c */ /* 0x000fc60003f24070 */
[----:B------:R-:W-:-:S04]  /*1cd50*/  @!P2 IADD3 R40, R40, -R251, RZ ;  /* 0x800000fb2828a210 */ /* 0x000fc80007ffe0ff */
[--C-:B------:R-:W-:Y:S02]  /*1cd60*/  @!P4 IMAD.IADD R39, R39, 0x1, -R251.reuse ;  /* 0x000000012727c824 */ /* 0x100fe400078e0afb */
[--C-:B------:R-:W-:Y:S01]  /*1cd70*/  @!P0 IMAD.IADD R48, R48, 0x1, -R251.reuse ;  /* 0x0000000130308824 */ /* 0x100fe200078e0afb */
[----:B------:R-:W-:Y:S01]  /*1cd80*/  ISETP.GT.U32.AND P0, PT, R251, R41, PT ;  /* 0x00000029fb00720c */ /* 0x000fe20003f04070 */
[----:B------:R-:W-:Y:S02]  /*1cd90*/  @!P3 IMAD.IADD R38, R38, 0x1, -R251 ;  /* 0x000000012626b824 */ /* 0x000fe400078e0afb */
[----:B------:R-:W-:Y:S02]  /*1cda0*/  @!P1 IADD3 R49, R49, -R251, RZ ;  /* 0x800000fb31319210 */ /* 0x000fe40007ffe0ff */
[----:B------:R-:W-:-:S08]  /*1cdb0*/  ISETP.GT.U32.AND P1, PT, R251, R42, PT ;  /* 0x0000002afb00720c */ /* 0x000fd00003f24070 */
[----:B------:R-:W-:Y:S01]  /*1cdc0*/  @!P0 IMAD.IADD R41, R41, 0x1, -R251 ;  /* 0x0000000129298824 */ /* 0x000fe200078e0afb */
[----:B------:R-:W-:-:S04]  /*1cdd0*/  IADD3 R187, R249, 0x1fc, RZ ;  /* 0x000001fcf9bb7810 */ /* 0x000fc80007ffe0ff */
[----:B------:R-:W-:Y:S01]  /*1cde0*/  @!P1 IMAD.IADD R42, R42, 0x1, -R251 ;  /* 0x000000012a2a9824 */ /* 0x000fe200078e0afb */
[----:B---3--:R-:W-:Y:S02]  /*1cdf0*/  ISETP.GE.AND P1, PT, R220, RZ, PT ;  /* 0x000000ffdc00720c */ /* 0x008fe40003f26270 */
[----:B------:R-:W3:Y:S01]  /*1ce00*/  LDL R220, [R1+0x7838] ;  /* 0x0078380001dc7983 */ /* 0x000ee20000100800 */
[----:B----4-:R-:W-:-:S03]  /*1ce10*/  ISETP.GE.AND P2, PT, R222, RZ, PT ;  /* 0x000000ffde00720c */ /* 0x010fc60003f46270 */
[----:B------:R-:W4:Y:S01]  /*1ce20*/  LDL R222, [R1+0x7850] ;  /* 0x0078500001de7983 */ /* 0x000f220000100800 */
[----:B--2---:R-:W-:-:S03]  /*1ce30*/  ISETP.GE.AND P4, PT, R223, RZ, PT ;  /* 0x000000ffdf00720c */ /* 0x004fc60003f86270 */
[----:B------:R-:W2:Y:S06]  /*1ce40*/  LDL R223, [R1+0x7854] ;  /* 0x0078540001df7983 */ /* 0x000eac0000100800 */
[----:B------:R-:W-:Y:S01]  /*1ce50*/  @!P2 IMAD.MOV R45, RZ, RZ, -R45 ;  /* 0x000000ffff2da224 */ /* 0x000fe200078e0a2d */
[----:B------:R-:W-:Y:S02]  /*1ce60*/  ISETP.GT.U32.AND P2, PT, R251, R38, PT ;  /* 0x00000026fb00720c */ /* 0x000fe40003f44070 */
[----:B------:R-:W-:Y:S02]  /*1ce70*/  ISETP.GE.AND P0, PT, R221, RZ, PT ;  /* 0x000000ffdd00720c */ /* 0x000fe40003f06270 */
[----:B------:R-:W3:Y:S04]  /*1ce80*/  LDL R221, [R1+0x7848] ;  /* 0x0078480001dd7983 */ /* 0x000ee80000100800 */
[----:B------:R-:W-:Y:S01]  /*1ce90*/  STL [R1+0x7604], R187 ;  /* 0x007604bb01007387 */ /* 0x000fe20000100800 */
[----:B------:R-:W-:-:S04]  /*1cea0*/  @!P4 IMAD.MOV R44, RZ, RZ, -R44 ;  /* 0x000000ffff2cc224 */ /* 0x000fc800078e0a2c */
[----:B------:R-:W-:Y:S01]  /*1ceb0*/  @!P2 IMAD.IADD R38, R38, 0x1, -R251 ;  /* 0x000000012626a824 */ /* 0x000fe200078e0afb */
[----:B------:R-:W-:Y:S01]  /*1cec0*/  ISETP.GE.AND P2, PT, R226, RZ, PT ;  /* 0x000000ffe200720c */ /* 0x000fe20003f46270 */
[----:B------:R-:W-:Y:S01]  /*1ced0*/  @!P1 IMAD.MOV R47, RZ, RZ, -R47 ;  /* 0x000000ffff2f9224 */ /* 0x000fe200078e0a2f */
[----:B------:R-:W3:Y:S01]  /*1cee0*/  LDL R226, [R1+0x785c] ;  /* 0x00785c0001e27983 */ /* 0x000ee20000100800 */
[----:B------:R-:W-:Y:S02]  /*1cef0*/  ISETP.GT.U32.AND P4, PT, R251, R37, PT ;  /* 0x00000025fb00720c */ /* 0x000fe40003f84070 */
[----:B------:R-:W-:Y:S01]  /*1cf00*/  @!P0 IADD3 R46, -R46, RZ, RZ ;  /* 0x000000ff2e2e8210 */ /* 0x000fe20007ffe1ff */
[----:B------:R-:W-:Y:S01]  /*1cf10*/  @!P6 IMAD.MOV R48, RZ, RZ, -R48 ;  /* 0x000000ffff30e224 */ /* 0x000fe200078e0a30 */
[----:B------:R-:W-:Y:S01]  /*1cf20*/  @!P5 IADD3 R49, -R49, RZ, RZ ;  /* 0x000000ff3131d210 */ /* 0x000fe20007ffe1ff */
[----:B------:R-:W3:Y:S08]  /*1cf30*/  LDL R225, [R1+0x7870] ;  /* 0x0078700001e17983 */ /* 0x000ef00000100800 */
[----:B------:R-:W-:-:S02]  /*1cf40*/  @!P4 IADD3 R37, R37, -R251, RZ ;  /* 0x800000fb2525c210 */ /* 0x000fc40007ffe0ff */
[----:B------:R-:W-:Y:S02]  /*1cf50*/  ISETP.GE.AND P4, PT, R227, RZ, PT ;  /* 0x000000ffe300720c */ /* 0x000fe40003f86270 */
[----:B------:R-:W3:Y:S01]  /*1cf60*/  LDL R227, [R1+0x7858] ;  /* 0x0078580001e37983 */ /* 0x000ee20000100800 */
[C---:B------:R-:W-:Y:S02]  /*1cf70*/  ISETP.GT.U32.AND P1, PT, R251.reuse, R41, PT ;  /* 0x00000029fb00720c */ /* 0x040fe40003f24070 */
[C---:B------:R-:W-:Y:S02]  /*1cf80*/  ISETP.GT.U32.AND P0, PT, R251.reuse, R40, PT ;  /* 0x00000028fb00720c */ /* 0x040fe40003f04070 */
[----:B------:R-:W-:-:S09]  /*1cf90*/  ISETP.GT.U32.AND P5, PT, R251, R42, PT ;  /* 0x0000002afb00720c */ /* 0x000fd20003fa4070 */
[--C-:B------:R-:W-:Y:S01]  /*1cfa0*/  @!P1 IMAD.IADD R41, R41, 0x1, -R251.reuse ;  /* 0x0000000129299824 */ /* 0x100fe200078e0afb */
[C---:B------:R-:W-:Y:S02]  /*1cfb0*/  ISETP.GT.U32.AND P1, PT, R251.reuse, R34, PT ;  /* 0x00000022fb00720c */ /* 0x040fe40003f24070 */
[----:B------:R-:W-:Y:S02]  /*1cfc0*/  @!P0 IADD3 R40, R40, -R251, RZ ;  /* 0x800000fb28288210 */ /* 0x000fe40007ffe0ff */
[C---:B------:R-:W-:Y:S02]  /*1cfd0*/  ISETP.GT.U32.AND P0, PT, R251.reuse, R33, PT ;  /* 0x00000021fb00720c */ /* 0x040fe40003f04070 */
[----:B------:R-:W-:Y:S01]  /*1cfe0*/  ISETP.GT.U32.AND P3, PT, R251, R43, PT ;  /* 0x0000002bfb00720c */ /* 0x000fe20003f64070 */
[----:B------:R-:W-:-:S06]  /*1cff0*/  @!P5 IMAD.IADD R42, R42, 0x1, -R251 ;  /* 0x000000012a2ad824 */ /* 0x000fcc00078e0afb */
[----:B------:R-:W-:-:S04]  /*1d000*/  @!P1 IADD3 R34, R34, -R251, RZ ;  /* 0x800000fb22229210 */ /* 0x000fc80007ffe0ff */
[----:B------:R-:W-:Y:S01]  /*1d010*/  @!P0 IMAD.IADD R33, R33, 0x1, -R251 ;  /* 0x0000000121218824 */ /* 0x000fe200078e0afb */
[C---:B------:R-:W-:Y:S02]  /*1d020*/  ISETP.GT.U32.AND P5, PT, R251.reuse, R35, PT ;  /* 0x00000023fb00720c */ /* 0x040fe40003fa4070 */
[----:B------:R-:W-:Y:S02]  /*1d030*/  ISETP.GT.U32.AND P6, PT, R251, R39, PT ;  /* 0x00000027fb00720c */ /* 0x000fe40003fc4070 */
[----:B------:R-:W-:-:S04]  /*1d040*/  @!P3 IADD3 R43, R43, -R251, RZ ;  /* 0x800000fb2b2bb210 */ /* 0x000fc80007ffe0ff */
[----:B------:R-:W-:Y:S02]  /*1d050*/  @!P2 IADD3 R43, -R43, RZ, RZ ;  /* 0x000000ff2b2ba210 */ /* 0x000fe40007ffe1ff */
[----:B------:R-:W-:-:S03]  /*1d060*/  ISETP.GT.U32.AND P2, PT, R251, R37, PT ;  /* 0x00000025fb00720c */ /* 0x000fc60003f44070 */
[--C-:B------:R-:W-:Y:S02]  /*1d070*/  @!P5 IMAD.IADD R35, R35, 0x1, -R251.reuse ;  /* 0x000000012323d824 */ /* 0x100fe400078e0afb */
[----:B------:R-:W-:Y:S01]  /*1d080*/  @!P6 IMAD.IADD R39, R39, 0x1, -R251 ;  /* 0x000000012727e824 */ /* 0x000fe200078e0afb */
[----:B------:R-:W-:-:S07]  /*1d090*/  ISETP.GT.U32.AND P6, PT, R251, R32, PT ;  /* 0x00000020fb00720c */ /* 0x000fce0003fc4070 */
[----:B------:R-:W-:-:S06]  /*1d0a0*/  @!P2 IADD3 R37, R37, -R251, RZ ;  /* 0x800000fb2525a210 */ /* 0x000fcc0007ffe0ff */
[----:B------:R-:W-:-:S05]  /*1d0b0*/  @!P6 IMAD.IADD R32, R32, 0x1, -R251 ;  /* 0x000000012020e824 */ /* 0x000fca00078e0afb */
[----:B------:R-:W-:-:S13]  /*1d0c0*/  ISETP.GT.U32.AND P6, PT, R251, R32, PT ;  /* 0x00000020fb00720c */ /* 0x000fda0003fc4070 */
[----:B------:R-:W-:Y:S01]  /*1d0d0*/  @!P6 IMAD.IADD R32, R32, 0x1, -R251 ;  /* 0x000000012020e824 */ /* 0x000fe200078e0afb */
[----:B----4-:R-:W-:Y:S02]  /*1d0e0*/  ISETP.GE.AND P1, PT, R222, RZ, PT ;  /* 0x000000ffde00720c */ /* 0x010fe40003f26270 */
[----:B------:R-:W4:Y:S01]  /*1d0f0*/  LDL R222, [R1+0x786c] ;  /* 0x00786c0001de7983 */ /* 0x000f220000100800 */
[----:B--2---:R-:W-:-:S03]  /*1d100*/  ISETP.GE.AND P0, PT, R223, RZ, PT ;  /* 0x000000ffdf00720c */ /* 0x004fc60003f06270 */
[----:B------:R-:W2:Y:S01]  /*1d110*/  LDL R223, [R1+0x7880] ;  /* 0x0078800001df7983 */ /* 0x000ea20000100800 */
[----:B---3--:R-:W-:-:S03]  /*1d120*/  ISETP.GE.AND P5, PT, R221, RZ, PT ;  /* 0x000000ffdd00720c */ /* 0x008fc60003fa6270 */
[----:B------:R-:W3:Y:S01]  /*1d130*/  LDL R221, [R1+0x7864] ;  /* 0x0078640001dd7983 */ /* 0x000ee20000100800 */
[----:B------:R-:W-:-:S03]  /*1d140*/  ISETP.GE.AND P2, PT, R226, RZ, PT ;  /* 0x000000ffe200720c */ /* 0x000fc60003f46270 */
[----:B------:R-:W3:Y:S01]  /*1d150*/  LDL R226, [R1+0x7874] ;  /* 0x0078740001e27983 */ /* 0x000ee20000100800 */
[----:B------:R-:W-:-:S03]  /*1d160*/  ISETP.GE.AND P6, PT, R227, RZ, PT ;  /* 0x000000ffe300720c */ /* 0x000fc60003fc6270 */
[----:B------:R-:W3:Y:S01]  /*1d170*/  LDL R227, [R1+0x787c] ;  /* 0x00787c0001e37983 */ /* 0x000ee20000100800 */
[----:B------:R-:W-:-:S13]  /*1d180*/  ISETP.GT.U32.AND P3, PT, R251, R36, PT ;  /* 0x00000024fb00720c */ /* 0x000fda0003f64070 */
[----:B------:R-:W-:Y:S01]  /*1d190*/  @!P3 IMAD.IADD R36, R36, 0x1, -R251 ;  /* 0x000000012424b824 */ /* 0x000fe200078e0afb */
[----:B------:R-:W-:Y:S02]  /*1d1a0*/  ISETP.GE.AND P3, PT, R220, RZ, PT ;  /* 0x000000ffdc00720c */ /* 0x000fe40003f66270 */
[----:B------:R-:W3:Y:S01]  /*1d1b0*/  LDL R220, [R1+0x7860] ;  /* 0x0078600001dc7983 */ /* 0x000ee20000100800 */
[----:B------:R-:W-:Y:S01]  /*1d1c0*/  @!P5 IADD3 R40, -R40, RZ, RZ ;  /* 0x000000ff2828d210 */ /* 0x000fe20007ffe1ff */
[----:B------:R-:W-:Y:S01]  /*1d1d0*/  @!P1 IMAD.MOV R39, RZ, RZ, -R39 ;  /* 0x000000ffff279224 */ /* 0x000fe200078e0a27 */
[C---:B------:R-:W-:Y:S02]  /*1d1e0*/  ISETP.GT.U32.AND P5, PT, R251.reuse, R34, PT ;  /* 0x00000022fb00720c */ /* 0x040fe40003fa4070 */
[----:B------:R-:W-:-:S06]  /*1d1f0*/  ISETP.GT.U32.AND P1, PT, R251, R33, PT ;  /* 0x00000021fb00720c */ /* 0x000fcc0003f24070 */
[----:B------:R-:W-:-:S05]  /*1d200*/  @!P3 IMAD.MOV R41, RZ, RZ, -R41 ;  /* 0x000000ffff29b224 */ /* 0x000fca00078e0a29 */
[----:B------:R-:W-:Y:S02]  /*1d210*/  @!P5 IADD3 R34, R34, -R251, RZ ;  /* 0x800000fb2222d210 */ /* 0x000fe40007ffe0ff */
[----:B------:R-:W-:Y:S01]  /*1d220*/  @!P1 IMAD.IADD R33, R33, 0x1, -R251 ;  /* 0x0000000121219824 */ /* 0x000fe200078e0afb */
[C---:B------:R-:W-:Y:S02]  /*1d230*/  ISETP.GT.U32.AND P5, PT, R251.reuse, R28, PT ;  /* 0x0000001cfb00720c */ /* 0x040fe40003fa4070 */
[C---:B------:R-:W-:Y:S02]  /*1d240*/  ISETP.GT.U32.AND P1, PT, R251.reuse, R27, PT ;  /* 0x0000001bfb00720c */ /* 0x040fe40003f24070 */
[C---:B------:R-:W-:Y:S01]  /*1d250*/  ISETP.GT.U32.AND P3, PT, R251.reuse, R35, PT ;  /* 0x00000023fb00720c */ /* 0x040fe20003f64070 */
[----:B------:R-:W-:Y:S01]  /*1d260*/  @!P0 IMAD.MOV R38, RZ, RZ, -R38 ;  /* 0x000000ffff268224 */ /* 0x000fe200078e0a26 */
[----:B------:R-:W-:-:S07]  /*1d270*/  ISETP.GT.U32.AND P0, PT, R251, R31, PT ;  /* 0x0000001ffb00720c */ /* 0x000fce0003f04070 */
[----:B------:R-:W-:Y:S02]  /*1d280*/  @!P5 IADD3 R28, R28, -R251, RZ ;  /* 0x800000fb1c1cd210 */ /* 0x000fe40007ffe0ff */
[--C-:B------:R-:W-:Y:S02]  /*1d290*/  @!P1 IMAD.IADD R27, R27, 0x1, -R251.reuse ;  /* 0x000000011b1b9824 */ /* 0x100fe400078e0afb */
[----:B------:R-:W-:Y:S01]  /*1d2a0*/  @!P3 IMAD.IADD R35, R35, 0x1, -R251 ;  /* 0x000000012323b824 */ /* 0x000fe200078e0afb */
[----:B------:R-:W-:Y:S02]  /*1d2b0*/  ISETP.GT.U32.AND P3, PT, R251, R29, PT ;  /* 0x0000001dfb00720c */ /* 0x000fe40003f64070 */
[----:B------:R-:W-:Y:S02]  /*1d2c0*/  @!P0 IADD3 R31, R31, -R251, RZ ;  /* 0x800000fb1f1f8210 */ /* 0x000fe40007ffe0ff */
[----:B------:R-:W-:-:S09]  /*1d2d0*/  ISETP.GT.U32.AND P0, PT, R251, R26, PT ;  /* 0x0000001afb00720c */ /* 0x000fd20003f04070 */
[----:B------:R-:W-:-:S04]  /*1d2e0*/  @!P3 IMAD.IADD R29, R29, 0x1, -R251 ;  /* 0x000000011d1db824 */ /* 0x000fc800078e0afb */
[----:B------:R-:W-:Y:S02]  /*1d2f0*/  @!P0 IADD3 R26, R26, -R251, RZ ;  /* 0x800000fb1a1a8210 */ /* 0x000fe40007ffe0ff */
[----:B------:R-:W-:-:S13]  /*1d300*/  ISETP.GT.U32.AND P0, PT, R251, R31, PT ;  /* 0x0000001ffb00720c */ /* 0x000fda0003f04070 */
[----:B------:R-:W-:Y:S01]  /*1d310*/  @!P0 IMAD.IADD R31, R31, 0x1, -R251 ;  /* 0x000000011f1f8824 */ /* 0x000fe200078e0afb */
[----:B------:R-:W-:-:S13]  /*1d320*/  ISETP.GT.U32.AND P0, PT, R251, R24, PT ;  /* 0x00000018fb00720c */ /* 0x000fda0003f04070 */
[----:B------:R-:W-:Y:S01]  /*1d330*/  @!P0 IMAD.IADD R24, R24, 0x1, -R251 ;  /* 0x0000000118188824 */ /* 0x000fe200078e0afb */
[----:B----4-:R-:W-:Y:S02]  /*1d340*/  ISETP.GE.AND P5, PT, R222, RZ, PT ;  /* 0x000000ffde00720c */ /* 0x010fe40003fa6270 */
[----:B------:R-:W4:Y:S01]  /*1d350*/  LDL R222, [R1+0x7898] ;  /* 0x0078980001de7983 */ /* 0x000f220000100800 */
[----:B--2---:R-:W-:-:S03]  /*1d360*/  ISETP.GE.AND P1, PT, R223, RZ, PT ;  /* 0x000000ffdf00720c */ /* 0x004fc60003f26270 */
[----:B------:R-:W2:Y:S01]  /*1d370*/  LDL R223, [R1+0x788c] ;  /* 0x00788c0001df7983 */ /* 0x000ea20000100800 */
[----:B---3--:R-:W-:-:S03]  /*1d380*/  ISETP.GE.AND P3, PT, R221, RZ, PT ;  /* 0x000000ffdd00720c */ /* 0x008fc60003f66270 */
[----:B------:R-:W3:Y:S06]  /*1d390*/  LDL R221, [R1+0x7894] ;  /* 0x0078940001dd7983 */ /* 0x000eec0000100800 */
[----:B------:R-:W-:Y:S02]  /*1d3a0*/  @!P1 IADD3 R32, -R32, RZ, RZ ;  /* 0x000000ff20209210 */ /* 0x000fe40007ffe1ff */
[C---:B------:R-:W-:Y:S01]  /*1d3b0*/  ISETP.GT.U32.AND P1, PT, R251.reuse, R25, PT ;  /* 0x00000019fb00720c */ /* 0x040fe20003f24070 */
[----:B------:R-:W-:Y:S01]  /*1d3c0*/  @!P5 IMAD.MOV R33, RZ, RZ, -R33 ;  /* 0x000000ffff21d224 */ /* 0x000fe200078e0a21 */
[----:B------:R-:W-:-:S11]  /*1d3d0*/  ISETP.GT.U32.AND P5, PT, R251, R26, PT ;  /* 0x0000001afb00720c */ /* 0x000fd60003fa4070 */
[----:B------:R-:W-:Y:S01]  /*1d3e0*/  @!P1 IMAD.IADD R25, R25, 0x1, -R251 ;  /* 0x0000000119199824 */ /* 0x000fe200078e0afb */
[----:B------:R-:W-:Y:S02]  /*1d3f0*/  ISETP.GE.AND P1, PT, R226, RZ, PT ;  /* 0x000000ffe200720c */ /* 0x000fe40003f26270 */
[----:B------:R-:W3:Y:S01]  /*1d400*/  LDL R226, [R1+0x78ac] ;  /* 0x0078ac0001e27983 */ /* 0x000ee20000100800 */
[----:B------:R-:W-:Y:S02]  /*1d410*/  @!P5 IADD3 R26, R26, -R251, RZ ;  /* 0x800000fb1a1ad210 */ /* 0x000fe40007ffe0ff */
[----:B------:R-:W-:Y:S02]  /*1d420*/  ISETP.GE.AND P5, PT, R225, RZ, PT ;  /* 0x000000ffe100720c */ /* 0x000fe40003fa6270 */
[----:B------:R-:W3:Y:S01]  /*1d430*/  LDL R225, [R1+0x7890] ;  /* 0x0078900001e17983 */ /* 0x000ee20000100800 */
[----:B------:R-:W-:-:S03]  /*1d440*/  ISETP.GE.AND P0, PT, R227, RZ, PT ;  /* 0x000000ffe300720c */ /* 0x000fc60003f06270 */
[----:B------:R-:W3:Y:S01]  /*1d450*/  LDL R227, [R1+0x78b4] ;  /* 0x0078b40001e37983 */ /* 0x000ee20000100800 */
[----:B------:R-:W-:Y:S01]  /*1d460*/  @!P4 IMAD.MOV R42, RZ, RZ, -R42 ;  /* 0x000000ffff2ac224 */ /* 0x000fe200078e0a2a */
[----:B------:R-:W-:-:S13]  /*1d470*/  ISETP.GT.U32.AND P4, PT, R251, R36, PT ;  /* 0x00000024fb00720c */ /* 0x000fda0003f84070 */
[----:B------:R-:W-:Y:S01]  /*1d480*/  @!P4 IMAD.IADD R36, R36, 0x1, -R251 ;  /* 0x000000012424c824 */ /* 0x000fe200078e0afb */
[----:B------:R-:W-:-:S13]  /*1d490*/  ISETP.GT.U32.AND P4, PT, R251, R30, PT ;  /* 0x0000001efb00720c */ /* 0x000fda0003f84070 */
[----:B------:R-:W-:Y:S01]  /*1d4a0*/  @!P4 IMAD.IADD R30, R30, 0x1, -R251 ;  /* 0x000000011e1ec824 */ /* 0x000fe200078e0afb */
[----:B------:R-:W-:Y:S01]  /*1d4b0*/  ISETP.GE.AND P4, PT, R220, RZ, PT ;  /* 0x000000ffdc00720c */ /* 0x000fe20003f86270 */
[----:B------:R-:W-:Y:S01]  /*1d4c0*/  @!P3 IMAD.MOV R34, RZ, RZ, -R34 ;  /* 0x000000ffff22b224 */ /* 0x000fe200078e0a22 */
[----:B------:R-:W-:-:S11]  /*1d4d0*/  ISETP.GT.U32.AND P3, PT, R251, R28, PT ;  /* 0x0000001cfb00720c */ /* 0x000fd60003f64070 */
[----:B------:R-:W-:Y:S02]  /*1d4e0*/  @!P4 IADD3 R35, -R35, RZ, RZ ;  /* 0x000000ff2323c210 */ /* 0x000fe40007ffe1ff */
[C---:B------:R-:W-:Y:S01]  /*1d4f0*/  ISETP.GT.U32.AND P4, PT, R251.reuse, R29, PT ;  /* 0x0000001dfb00720c */ /* 0x040fe20003f84070 */
[----:B------:R-:W-:Y:S01]  /*1d500*/  @!P3 IMAD.IADD R28, R28, 0x1, -R251 ;  /* 0x000000011c1cb824 */ /* 0x000fe200078e0afb */
[C---:B------:R-:W-:Y:S01]  /*1d510*/  ISETP.GT.U32.AND P3, PT, R251.reuse, R21, PT ;  /* 0x00000015fb00720c */ /* 0x040fe20003f64070 */
[----:B------:R-:W-:Y:S01]  /*1d520*/  @!P2 IMAD.MOV R37, RZ, RZ, -R37 ;  /* 0x000000ffff25a224 */ /* 0x000fe200078e0a25 */
[----:B------:R-:W-:-:S09]  /*1d530*/  ISETP.GT.U32.AND P2, PT, R251, R30, PT ;  /* 0x0000001efb00720c */ /* 0x000fd20003f44070 */
[----:B------:R-:W-:Y:S02]  /*1d540*/  @!P4 IADD3 R29, R29, -R251, RZ ;  /* 0x800000fb1d1dc210 */ /* 0x000fe40007ffe0ff */
[----:B------:R-:W-:Y:S01]  /*1d550*/  ISETP.GT.U32.AND P4, PT, R251, R22, PT ;  /* 0x00000016fb00720c */ /* 0x000fe20003f84070 */
[--C-:B------:R-:W-:Y:S02]  /*1d560*/  @!P3 IMAD.IADD R21, R21, 0x1, -R251.reuse ;  /* 0x000000011515b824 */ /* 0x100fe400078e0afb */
[----:B------:R-:W-:Y:S01]  /*1d570*/  @!P6 IMAD.MOV R36, RZ, RZ, -R36 ;  /* 0x000000ffff24e224 */ /* 0x000fe200078e0a24 */
[C---:B------:R-:W-:Y:S01]  /*1d580*/  ISETP.GT.U32.AND P6, PT, R251.reuse, R27, PT ;  /* 0x0000001bfb00720c */ /* 0x040fe20003fc4070 */
[----:B------:R-:W-:Y:S01]  /*1d590*/  @!P2 IMAD.IADD R30, R30, 0x1, -R251 ;  /* 0x000000011e1ea824 */ /* 0x000fe200078e0afb */
[----:B------:R-:W-:-:S07]  /*1d5a0*/  ISETP.GT.U32.AND P2, PT, R251, R23, PT ;  /* 0x00000017fb00720c */ /* 0x000fce0003f44070 */
[----:B------:R-:W-:-:S04]  /*1d5b0*/  @!P4 IMAD.IADD R22, R22, 0x1, -R251 ;  /* 0x000000011616c824 */ /* 0x000fc800078e0afb */
[----:B------:R-:W-:Y:S01]  /*1d5c0*/  @!P6 IMAD.IADD R27, R27, 0x1, -R251 ;  /* 0x000000011b1be824 */ /* 0x000fe200078e0afb */
[----:B------:R-:W-:Y:S02]  /*1d5d0*/  ISETP.GT.U32.AND P6, PT, R251, R20, PT ;  /* 0x00000014fb00720c */ /* 0x000fe40003fc4070 */
[----:B------:R-:W-:Y:S01]  /*1d5e0*/  @!P2 IADD3 R23, R23, -R251, RZ ;  /* 0x800000fb1717a210 */ /* 0x000fe20007ffe0ff */
[----:B------:R-:W-:Y:S01]  /*1d5f0*/  @!P5 IMAD.MOV R31, RZ, RZ, -R31 ;  /* 0x000000ffff1fd224 */ /* 0x000fe200078e0a1f */
[----:B------:R-:W-:Y:S02]  /*1d600*/  IADD3 R186, R249, 0x1fd, RZ ;  /* 0x000001fdf9ba7810 */ /* 0x000fe40007ffe0ff */
[----:B------:R-:W-:-:S07]  /*1d610*/  ISETP.GT.U32.AND P5, PT, R251, R25, PT ;  /* 0x00000019fb00720c */ /* 0x000fce0003fa4070 */
[----:B------:R-:W-:-:S06]  /*1d620*/  @!P6 IADD3 R20, R20, -R251, RZ ;  /* 0x800000fb1414e210 */ /* 0x000fcc0007ffe0ff */
        /* <DEDUP_REMOVED lines=11> */
[----:B------:R-:W-:Y:S01]  /*1d6e0*/  STL [R1+0x75ec], R186 ;  /* 0x0075ecba01007387 */ /* 0x000fe20000100800 */
[----:B------:R-:W-:Y:S01]  /*1d6f0*/  @!P4 IMAD.MOV R27, RZ, RZ, -R27 ;  /* 0x000000ffff1bc224 */ /* 0x000fe200078e0a1b */
[----:B------:R-:W-:-:S02]  /*1d700*/  ISETP.GT.U32.AND P4, PT, R251, R20, PT ;  /* 0x00000014fb00720c */ /* 0x000fc40003f84070 */
[----:B------:R-:W-:Y:S02]  /*1d710*/  @!P0 IADD3 R29, -R29, RZ, RZ ;  /* 0x000000ff1d1d8210 */ /* 0x000fe40007ffe1ff */
[----:B------:R-:W-:-:S06]  /*1d720*/  ISETP.GE.AND P5, PT, R227, RZ, PT ;  /* 0x000000ffe300720c */ /* 0x000fcc0003fa6270 */
[----:B------:R-:W-:Y:S01]  /*1d730*/  @!P3 IMAD.IADD R19, R19, 0x1, -R251 ;  /* 0x000000011313b824 */ /* 0x000fe200078e0afb */
[----:B------:R-:W-:Y:S01]  /*1d740*/  ISETP.GE.AND P3, PT, R226, RZ, PT ;  /* 0x000000ffe200720c */ /* 0x000fe20003f66270 */
[----:B------:R-:W3:Y:S04]  /*1d750*/  LDL R227, [R1+0x78d0] ;  /* 0x0078d00001e37983 */ /* 0x000ee80000100800 */
[----:B------:R-:W3:Y:S01]  /*1d760*/  LDL R226, [R1+0x78c8] ;  /* 0x0078c80001e27983 */ /* 0x000ee20000100800 */
[----:B------:R-:W-:Y:S02]  /*1d770*/  @!P4 IADD3 R20, R20, -R251, RZ ;  /* 0x800000fb1414c210 */ /* 0x000fe40007ffe0ff */
[----:B------:R-:W-:Y:S01]  /*1d780*/  ISETP.GE.AND P4, PT, R225, RZ, PT ;  /* 0x000000ffe100720c */ /* 0x000fe20003f86270 */
[----:B------:R-:W-:Y:S01]  /*1d790*/  @!P2 IMAD.MOV R28, RZ, RZ, -R28 ;  /* 0x000000ffff1ca224 */ /* 0x000fe200078e0a1c */
[----:B------:R-:W3:Y:S01]  /*1d7a0*/  LDL R225, [R1+0x78c4] ;  /* 0x0078c40001e17983 */ /* 0x000ee20000100800 */
[----:B------:R-:W-:-:S02]  /*1d7b0*/  ISETP.GT.U32.AND P0, PT, R251, R23, PT ;  /* 0x00000017fb00720c */ /* 0x000fc40003f04070 */
[C---:B------:R-:W-:Y:S01]  /*1d7c0*/  ISETP.GT.U32.AND P2, PT, R251.reuse, R22, PT ;  /* 0x00000016fb00720c */ /* 0x040fe20003f44070 */
[----:B------:R-:W-:Y:S01]  /*1d7d0*/  @!P1 IMAD.MOV R30, RZ, RZ, -R30 ;  /* 0x000000ffff1e9224 */ /* 0x000fe200078e0a1e */
[C---:B------:R-:W-:Y:S01]  /*1d7e0*/  ISETP.GT.U32.AND P6, PT, R251.reuse, R21, PT ;  /* 0x00000015fb00720c */ /* 0x040fe20003fc4070 */
[----:B------:R-:W3:Y:S01]  /*1d7f0*/  LDL R208, [R1+0x78e0] ;  /* 0x0078e00001d07983 */ /* 0x000ee20000100800 */
[----:B------:R-:W-:-:S07]  /*1d800*/  ISETP.GT.U32.AND P1, PT, R251, R24, PT ;  /* 0x00000018fb00720c */ /* 0x000fce0003f24070 */
[----:B------:R-:W-:Y:S02]  /*1d810*/  @!P0 IADD3 R23, R23, -R251, RZ ;  /* 0x800000fb17178210 */ /* 0x000fe40007ffe0ff */
[--C-:B------:R-:W-:Y:S01]  /*1d820*/  @!P2 IMAD.IADD R22, R22, 0x1, -R251.reuse ;  /* 0x000000011616a824 */ /* 0x100fe200078e0afb */
[C---:B------:R-:W-:Y:S02]  /*1d830*/  ISETP.GT.U32.AND P0, PT, R251.reuse, R16, PT ;  /* 0x00000010fb00720c */ /* 0x040fe40003f04070 */
[----:B------:R-:W-:Y:S01]  /*1d840*/  ISETP.GT.U32.AND P2, PT, R251, R15, PT ;  /* 0x0000000ffb00720c */ /* 0x000fe20003f44070 */
[--C-:B------:R-:W-:Y:S01]  /*1d850*/  @!P6 IMAD.IADD R21, R21, 0x1, -R251.reuse ;  /* 0x000000011515e824 */ /* 0x100fe200078e0afb */
[C---:B------:R-:W-:Y:S01]  /*1d860*/  ISETP.GT.U32.AND P6, PT, R251.reuse, R14, PT ;  /* 0x0000000efb00720c */ /* 0x040fe20003fc4070 */
[----:B------:R-:W-:Y:S01]  /*1d870*/  @!P1 IMAD.IADD R24, R24, 0x1, -R251 ;  /* 0x0000000118189824 */ /* 0x000fe200078e0afb */
[----:B------:R-:W-:-:S07]  /*1d880*/  ISETP.GT.U32.AND P1, PT, R251, R17, PT ;  /* 0x00000011fb00720c */ /* 0x000fce0003f24070 */
[--C-:B------:R-:W-:Y:S02]  /*1d890*/  @!P0 IMAD.IADD R16, R16, 0x1, -R251.reuse ;  /* 0x0000000110108824 */ /* 0x100fe400078e0afb */
[----:B------:R-:W-:Y:S02]  /*1d8a0*/  @!P2 IMAD.IADD R15, R15, 0x1, -R251 ;  /* 0x000000010f0fa824 */ /* 0x000fe400078e0afb */
[-C--:B------:R-:W-:Y:S02]  /*1d8b0*/  @!P6 IADD3 R14, R14, -R251.reuse, RZ ;  /* 0x800000fb0e0ee210 */ /* 0x080fe40007ffe0ff */
[----:B------:R-:W-:Y:S01]  /*1d8c0*/  @!P1 IADD3 R17, R17, -R251, RZ ;  /* 0x800000fb11119210 */ /* 0x000fe20007ffe0ff */
[----:B------:R-:W-:Y:S01]  /*1d8d0*/  @!P3 IMAD.MOV R24, RZ, RZ, -R24 ;  /* 0x000000ffff18b224 */ /* 0x000fe200078e0a18 */
[C---:B------:R-:W-:Y:S01]  /*1d8e0*/  ISETP.GT.U32.AND P3, PT, R251.reuse, R18, PT ;  /* 0x00000012fb00720c */ /* 0x040fe20003f64070 */
[----:B------:R-:W-:Y:S01]  /*1d8f0*/  @!P4 IMAD.MOV R25, RZ, RZ, -R25 ;  /* 0x000000ffff19c224 */ /* 0x000fe200078e0a19 */
[----:B------:R-:W-:-:S11]  /*1d900*/  ISETP.GT.U32.AND P4, PT, R251, R19, PT ;  /* 0x00000013fb00720c */ /* 0x000fd60003f84070 */
[--C-:B------:R-:W-:Y:S01]  /*1d910*/  @!P3 IMAD.IADD R18, R18, 0x1, -R251.reuse ;  /* 0x000000011212b824 */ /* 0x100fe200078e0afb */
[----:B------:R-:W-:Y:S01]  /*1d920*/  ISETP.GT.U32.AND P3, PT, R251, R12, PT ;  /* 0x0000000cfb00720c */ /* 0x000fe20003f64070 */
[----:B------:R-:W-:-:S12]  /*1d930*/  @!P4 IMAD.IADD R19, R19, 0x1, -R251 ;  /* 0x000000011313c824 */ /* 0x000fd800078e0afb */
[----:B------:R-:W-:Y:S01]  /*1d940*/  @!P3 IMAD.IADD R12, R12, 0x1, -R251 ;  /* 0x000000010c0cb824 */ /* 0x000fe200078e0afb */
[----:B----4-:R-:W-:Y:S02]  /*1d950*/  ISETP.GE.AND P0, PT, R222, RZ, PT ;  /* 0x000000ffde00720c */ /* 0x010fe40003f06270 */
[----:B------:R-:W4:Y:S01]  /*1d960*/  LDL R222, [R1+0x78d4] ;  /* 0x0078d40001de7983 */ /* 0x000f220000100800 */
[----:B--2---:R-:W-:-:S03]  /*1d970*/  ISETP.GE.AND P2, PT, R223, RZ, PT ;  /* 0x000000ffdf00720c */ /* 0x004fc60003f46270 */
[----:B------:R-:W2:Y:S07]  /*1d980*/  LDL R223, [R1+0x78dc] ;  /* 0x0078dc0001df7983 */ /* 0x000eae0000100800 */
[----:B------:R-:W-:Y:S01]  /*1d990*/  @!P0 IMAD.MOV R21, RZ, RZ, -R21 ;  /* 0x000000ffff158224 */ /* 0x000fe200078e0a15 */
[----:B------:R-:W-:Y:S02]  /*1d9a0*/  ISETP.GT.U32.AND P0, PT, R251, R14, PT ;  /* 0x0000000efb00720c */ /* 0x000fe40003f04070 */
[----:B---3--:R-:W-:-:S02]  /*1d9b0*/  ISETP.GE.AND P1, PT, R221, RZ, PT ;  /* 0x000000ffdd00720c */ /* 0x008fc40003f26270 */
[----:B------:R-:W3:Y:S09]  /*1d9c0*/  LDL R221, [R1+0x78cc] ;  /* 0x0078cc0001dd7983 */ /* 0x000ef20000100800 */
[----:B------:R-:W-:Y:S02]  /*1d9d0*/  @!P0 IADD3 R14, R14, -R251, RZ ;  /* 0x800000fb0e0e8210 */ /* 0x000fe40007ffe0ff */
[----:B------:R-:W-:-:S02]  /*1d9e0*/  ISETP.GE.AND P0, PT, R226, RZ, PT ;  /* 0x000000ffe200720c */ /* 0x000fc40003f06270 */
[----:B------:R-:W3:Y:S01]  /*1d9f0*/  LDL R226, [R1+0x78e4] ;  /* 0x0078e40001e27983 */ /* 0x000ee20000100800 */
[----:B------:R-:W-:-:S03]  /*1da00*/  ISETP.GE.AND P4, PT, R225, RZ, PT ;  /* 0x000000ffe100720c */ /* 0x000fc60003f86270 */
[----:B------:R-:W3:Y:S01]  /*1da10*/  LDL R225, [R1+0x78f4] ;  /* 0x0078f40001e17983 */ /* 0x000ee20000100800 */
[----:B------:R-:W-:-:S03]  /*1da20*/  ISETP.GE.AND P3, PT, R227, RZ, PT ;  /* 0x000000ffe300720c */ /* 0x000fc60003f66270 */
[----:B------:R-:W3:Y:S01]  /*1da30*/  LDL R227, [R1+0x78e8] ;  /* 0x0078e80001e37983 */ /* 0x000ee20000100800 */
[----:B------:R-:W-:Y:S01]  /*1da40*/  @!P1 IMAD.MOV R22, RZ, RZ, -R22 ;  /* 0x000000ffff169224 */ /* 0x000fe200078e0a16 */
[C---:B------:R-:W-:Y:S02]  /*1da50*/  ISETP.GT.U32.AND P1, PT, R251.reuse, R16, PT ;  /* 0x00000010fb00720c */ /* 0x040fe40003f24070 */
[C---:B------:R-:W-:Y:S02]  /*1da60*/  ISETP.GT.U32.AND P6, PT, R251.reuse, R15, PT ;  /* 0x0000000ffb00720c */ /* 0x040fe40003fc4070 */
[----:B------:R-:W-:Y:S02]  /*1da70*/  @!P2 IADD3 R20, -R20, RZ, RZ ;  /* 0x000000ff1414a210 */ /* 0x000fe40007ffe1ff */
[----:B------:R-:W-:Y:S02]  /*1da80*/  ISETP.GT.U32.AND P2, PT, R251, R13, PT ;  /* 0x0000000dfb00720c */ /* 0x000fe40003f44070 */
[----:B------:R-:W-:-:S05]  /*1da90*/  @!P5 IADD3 R23, -R23, RZ, RZ ;  /* 0x000000ff1717d210 */ /* 0x000fca0007ffe1ff */
[--C-:B------:R-:W-:Y:S01]  /*1daa0*/  @!P1 IMAD.IADD R16, R16, 0x1, -R251.reuse ;  /* 0x0000000110109824 */ /* 0x100fe200078e0afb */
[----:B------:R-:W-:Y:S01]  /*1dab0*/  ISETP.GT.U32.AND P1, PT, R251, R10, PT ;  /* 0x0000000afb00720c */ /* 0x000fe20003f24070 */
[----:B------:R-:W-:Y:S01]  /*1dac0*/  @!P6 IMAD.IADD R15, R15, 0x1, -R251 ;  /* 0x000000010f0fe824 */ /* 0x000fe200078e0afb */
[----:B------:R-:W-:-:S03]  /*1dad0*/  ISETP.GT.U32.AND P6, PT, R251, R9, PT ;  /* 0x00000009fb00720c */ /* 0x000fc60003fc4070 */
[----:B------:R-:W-:Y:S01]  /*1dae0*/  @!P2 IMAD.IADD R13, R13, 0x1, -R251 ;  /* 0x000000010d0da824 */ /* 0x000fe200078e0afb */
[C---:B------:R-:W-:Y:S02]  /*1daf0*/  ISETP.GT.U32.AND P2, PT, R251.reuse, R8, PT ;  /* 0x00000008fb00720c */ /* 0x040fe40003f44070 */
[----:B------:R-:W-:-:S05]  /*1db00*/  ISETP.GT.U32.AND P5, PT, R251, R17, PT ;  /* 0x00000011fb00720c */ /* 0x000fca0003fa4070 */
[--C-:B------:R-:W-:Y:S02]  /*1db10*/  @!P1 IMAD.IADD R10, R10, 0x1, -R251.reuse ;  /* 0x000000010a0a9824 */ /* 0x100fe400078e0afb */
[----:B------:R-:W-:-:S04]  /*1db20*/  @!P6 IMAD.IADD R9, R9, 0x1, -R251 ;  /* 0x000000010909e824 */ /* 0x000fc800078e0afb */
[----:B------:R-:W-:Y:S01]  /*1db30*/  @!P2 IMAD.IADD R8, R8, 0x1, -R251 ;  /* 0x000000010808a824 */ /* 0x000fe200078e0afb */
[----:B------:R-:W-:Y:S02]  /*1db40*/  ISETP.GT.U32.AND P2, PT, R251, R13, PT ;  /* 0x0000000dfb00720c */ /* 0x000fe40003f44070 */
[----:B------:R-:W-:Y:S02]  /*1db50*/  @!P5 IADD3 R17, R17, -R251, RZ ;  /* 0x800000fb1111d210 */ /* 0x000fe40007ffe0ff */
[----:B------:R-:W-:-:S09]  /*1db60*/  ISETP.GT.U32.AND P5, PT, R251, R11, PT ;  /* 0x0000000bfb00720c */ /* 0x000fd20003fa4070 */
[----:B------:R-:W-:Y:S01]  /*1db70*/  @!P2 IMAD.IADD R13, R13, 0x1, -R251 ;  /* 0x000000010d0da824 */ /* 0x000fe200078e0afb */
[----:B------:R-:W-:-:S03]  /*1db80*/  ISETP.GT.U32.AND P2, PT, R251, R6, PT ;  /* 0x00000006fb00720c */ /* 0x000fc60003f44070 */
[----:B------:R-:W-:Y:S02]  /*1db90*/  @!P5 IADD3 R11, R11, -R251, RZ ;  /* 0x800000fb0b0bd210 */ /* 0x000fe40007ffe0ff */
[----:B------:R-:W-:Y:S02]  /*1dba0*/  @!P0 IADD3 R18, -R18, RZ, RZ ;  /* 0x000000ff12128210 */ /* 0x000fe40007ffe1ff */
[----:B------:R-:W-:-:S06]  /*1dbb0*/  ISETP.GT.U32.AND P0, PT, R251, R12, PT ;  /* 0x0000000cfb00720c */ /* 0x000fcc0003f04070 */
[----:B------:R-:W-:-:S07]  /*1dbc0*/  @!P2 IADD3 R6, R6, -R251, RZ ;  /* 0x800000fb0606a210 */ /* 0x000fce0007ffe0ff */
[----:B------:R-:W-:Y:S02]  /*1dbd0*/  @!P0 IADD3 R12, R12, -R251, RZ ;  /* 0x800000fb0c0c8210 */ /* 0x000fe40007ffe0ff */
[----:B------:R-:W-:-:S13]  /*1dbe0*/  ISETP.GT.U32.AND P0, PT, R251, R5, PT ;  /* 0x00000005fb00720c */ /* 0x000fda0003f04070 */
[----:B------:R-:W-:Y:S01]  /*1dbf0*/  @!P0 IMAD.IADD R5, R5, 0x1, -R251 ;  /* 0x0000000105058824 */ /* 0x000fe200078e0afb */
[----:B----4-:R-:W-:Y:S02]  /*1dc00*/  ISETP.GE.AND P1, PT, R222, RZ, PT ;  /* 0x000000ffde00720c */ /* 0x010fe40003f26270 */
[----:B------:R-:W4:Y:S01]  /*1dc10*/  LDL R222, [R1+0x78f0] ;  /* 0x0078f00001de7983 */ /* 0x000f220000100800 */
[----:B--2---:R-:W-:-:S03]  /*1dc20*/  ISETP.GE.AND P6, PT, R223, RZ, PT ;  /* 0x000000ffdf00720c */ /* 0x004fc60003fc6270 */
[----:B------:R-:W2:Y:S01]  /*1dc30*/  LDL R223, [R1+0x7908] ;  /* 0x0079080001df7983 */ /* 0x000ea20000100800 */
[----:B---3--:R-:W-:-:S09]  /*1dc40*/  ISETP.GE.AND P5, PT, R221, RZ, PT ;  /* 0x000000ffdd00720c */ /* 0x008fd20003fa6270 */
[----:B------:R-:W-:Y:S01]  /*1dc50*/  @!P6 IMAD.MOV R14, RZ, RZ, -R14 ;  /* 0x000000ffff0ee224 */ /* 0x000fe200078e0a0e */
[----:B------:R-:W-:-:S03]  /*1dc60*/  ISETP.GT.U32.AND P6, PT, R251, R7, PT ;  /* 0x00000007fb00720c */ /* 0x000fc60003fc4070 */
[----:B------:R-:W-:Y:S01]  /*1dc70*/  @!P5 IMAD.MOV R16, RZ, RZ, -R16 ;  /* 0x000000ffff10d224 */ /* 0x000fe200078e0a10 */
[----:B------:R-:W-:-:S09]  /*1dc80*/  ISETP.GT.U32.AND P5, PT, R251, R8, PT ;  /* 0x00000008fb00720c */ /* 0x000fd20003fa4070 */
[--C-:B------:R-:W-:Y:S01]  /*1dc90*/  @!P6 IMAD.IADD R7, R7, 0x1, -R251.reuse ;  /* 0x000000010707e824 */ /* 0x100fe200078e0afb */
[----:B------:R-:W-:Y:S02]  /*1dca0*/  ISETP.GE.AND P2, PT, R226, RZ, PT ;  /* 0x000000ffe200720c */ /* 0x000fe40003f46270 */
[----:B------:R-:W3:Y:S01]  /*1dcb0*/  LDL R226, [R1+0x78fc] ;  /* 0x0078fc0001e27983 */ /* 0x000ee20000100800 */
[----:B------:R-:W-:Y:S01]  /*1dcc0*/  @!P5 IMAD.IADD R8, R8, 0x1, -R251 ;  /* 0x000000010808d824 */ /* 0x000fe200078e0afb */
[----:B------:R-:W-:Y:S02]  /*1dcd0*/  ISETP.GE.AND P5, PT, R208, RZ, PT ;  /* 0x000000ffd000720c */ /* 0x000fe40003fa6270 */
[----:B------:R-:W-:Y:S01]  /*1dce0*/  ISETP.GE.AND P6, PT, R225, RZ, PT ;  /* 0x000000ffe100720c */ /* 0x000fe20003fc6270 */
[----:B------:R-:W3:Y:S04]  /*1dcf0*/  LDL R208, [R1+0x790c] ;  /* 0x00790c0001d07983 */ /* 0x000ee80000100800 */
[----:B------:R-:W3:Y:S01]  /*1dd00*/  LDL R225, [R1+0x7900] ;  /* 0x0079000001e17983 */ /* 0x000ee20000100800 */
[----:B------:R-:W-:-:S03]  /*1dd10*/  ISETP.GE.AND P0, PT, R227, RZ, PT ;  /* 0x000000ffe300720c */ /* 0x000fc60003f06270 */
[----:B------:R-:W3:Y:S01]  /*1dd20*/  LDL R227, [R1+0x78f8] ;  /* 0x0078f80001e37983 */ /* 0x000ee20000100800 */
[----:B------:R-:W-:Y:S01]  /*1dd30*/  @!P4 IMAD.MOV R19, RZ, RZ, -R19 ;  /* 0x000000ffff13c224 */ /* 0x000fe200078e0a13 */
[C---:B------:R-:W-:Y:S01]  /*1dd40*/  ISETP.GT.U32.AND P4, PT, R251.reuse, R10, PT ;  /* 0x0000000afb00720c */ /* 0x040fe20003f84070 */
[----:B------:R-:W-:Y:S01]  /*1dd50*/  @!P3 IMAD.MOV R17, RZ, RZ, -R17 ;  /* 0x000000ffff11b224 */ /* 0x000fe200078e0a11 */
[----:B------:R-:W-:Y:S02]  /*1dd60*/  ISETP.GT.U32.AND P3, PT, R251, R11, PT ;  /* 0x0000000bfb00720c */ /* 0x000fe40003f64070 */
[----:B------:R-:W-:Y:S02]  /*1dd70*/  @!P1 IADD3 R15, -R15, RZ, RZ ;  /* 0x000000ff0f0f9210 */ /* 0x000fe40007ffe1ff */
[----:B------:R-:W-:-:S07]  /*1dd80*/  ISETP.GT.U32.AND P1, PT, R251, R9, PT ;  /* 0x00000009fb00720c */ /* 0x000fce0003f24070 */
[--C-:B------:R-:W-:Y:S01]  /*1dd90*/  @!P4 IMAD.IADD R10, R10, 0x1, -R251.reuse ;  /* 0x000000010a0ac824 */ /* 0x100fe200078e0afb */
[----:B------:R-:W-:Y:S01]  /*1dda0*/  ISETP.GT.U32.AND P4, PT, R251, R3, PT ;  /* 0x00000003fb00720c */ /* 0x000fe20003f84070 */
[----:B------:R-:W-:Y:S01]  /*1ddb0*/  @!P3 IMAD.IADD R11, R11, 0x1, -R251 ;  /* 0x000000010b0bb824 */ /* 0x000fe200078e0afb */
[----:B------:R-:W-:-:S03]  /*1ddc0*/  ISETP.GT.U32.AND P3, PT, R251, R4, PT ;  /* 0x00000004fb00720c */ /* 0x000fc60003f64070 */
[----:B------:R-:W-:Y:S02]  /*1ddd0*/  @!P1 IADD3 R9, R9, -R251, RZ ;  /* 0x800000fb09099210 */ /* 0x000fe40007ffe0ff */
[----:B------:R-:W-:Y:S02]  /*1dde0*/  ISETP.GT.U32.AND P1, PT, R251, R2, PT ;  /* 0x00000002fb00720c */ /* 0x000fe40003f24070 */
[----:B------:R-:W-:-:S04]  /*1ddf0*/  IADD3 R185, R249, 0x1fe, RZ ;  /* 0x000001fef9b97810 */ /* 0x000fc80007ffe0ff */
[----:B------:R-:W-:Y:S02]  /*1de00*/  @!P4 IADD3 R3, R3, -R251, RZ ;  /* 0x800000fb0303c210 */ /* 0x000fe40007ffe0ff */
[----:B------:R-:W-:-:S05]  /*1de10*/  @!P3 IMAD.IADD R4, R4, 0x1, -R251 ;  /* 0x000000010404b824 */ /* 0x000fca00078e0afb */
[----:B------:R-:W-:Y:S01]  /*1de20*/  @!P1 IMAD.IADD R2, R2, 0x1, -R251 ;  /* 0x0000000102029824 */ /* 0x000fe200078e0afb */
[C---:B------:R-:W-:Y:S01]  /*1de30*/  ISETP.GT.U32.AND P1, PT, R251.reuse, R7, PT ;  /* 0x00000007fb00720c */ /* 0x040fe20003f24070 */
[----:B------:R-:W-:Y:S01]  /*1de40*/  @!P2 IMAD.MOV R11, RZ, RZ, -R11 ;  /* 0x000000ffff0ba224 */ /* 0x000fe200078e0a0b */
[----:B------:R-:W-:-:S11]  /*1de50*/  ISETP.GT.U32.AND P2, PT, R251, R5, PT ;  /* 0x00000005fb00720c */ /* 0x000fd60003f44070 */
[----:B------:R-:W-:Y:S01]  /*1de60*/  @!P1 IMAD.IADD R7, R7, 0x1, -R251 ;  /* 0x0000000107079824 */ /* 0x000fe200078e0afb */
[C---:B------:R-:W-:Y:S02]  /*1de70*/  ISETP.GT.U32.AND P1, PT, R251.reuse, R246, PT ;  /* 0x000000f6fb00720c */ /* 0x040fe40003f24070 */
[----:B------:R-:W-:Y:S02]  /*1de80*/  @!P6 IADD3 R12, -R12, RZ, RZ ;  /* 0x000000ff0c0ce210 */ /* 0x000fe40007ffe1ff */
[----:B------:R-:W-:-:S09]  /*1de90*/  ISETP.GT.U32.AND P6, PT, R251, R2, PT ;  /* 0x00000002fb00720c */ /* 0x000fd20003fc4070 */
[----:B------:R-:W-:Y:S01]  /*1dea0*/  @!P1 IADD3 R246, R246, -R251, RZ ;  /* 0x800000fbf6f69210 */ /* 0x000fe20007ffe0ff */
[--C-:B------:R-:W-:Y:S01]  /*1deb0*/  @!P2 IMAD.IADD R5, R5, 0x1, -R251.reuse ;  /* 0x000000010505a824 */ /* 0x100fe200078e0afb */
[----:B------:R-:W-:Y:S02]  /*1dec0*/  ISETP.GT.U32.AND P2, PT, R251, R248, PT ;  /* 0x000000f8fb00720c */ /* 0x000fe40003f44070 */
[----:B------:R-:W-:-:S11]  /*1ded0*/  @!P6 IMAD.IADD R2, R2, 0x1, -R251 ;  /* 0x000000010202e824 */ /* 0x000fd600078e0afb */
[----:B------:R-:W-:Y:S01]  /*1dee0*/  @!P2 IMAD.IADD R248, R248, 0x1, -R251 ;  /* 0x00000001f8f8a824 */ /* 0x000fe200078e0afb */
[----:B----4-:R-:W-:Y:S02]  /*1def0*/  ISETP.GE.AND P3, PT, R222, RZ, PT ;  /* 0x000000ffde00720c */ /* 0x010fe40003f66270 */
[----:B------:R-:W4:Y:S01]  /*1df00*/  LDL R222, [R1+0x78ec] ;  /* 0x0078ec0001de7983 */ /* 0x000f220000100800 */
[----:B--2---:R-:W-:-:S03]  /*1df10*/  ISETP.GE.AND P4, PT, R223, RZ, PT ;  /* 0x000000ffdf00720c */ /* 0x004fc60003f86270 */
[----:B------:R-:W2:Y:S04]  /*1df20*/  LDL R223, [R1+0x7904] ;  /* 0x0079040001df7983 */ /* 0x000ea80000100800 */
[----:B------:R-:W2:Y:S04]  /*1df30*/  LDL.LU R249, [R1+0x8040] ;  /* 0x0080400001f97983 */ /* 0x000ea80000300800 */
[----:B------:R1:W-:Y:S02]  /*1df40*/  STL [R1+0x75d0], R185 ;  /* 0x0075d0b901007387 */ /* 0x0003e40000100800 */
[----:B------:R-:W-:Y:S01]  /*1df50*/  @!P4 IMAD.MOV R8, RZ, RZ, -R8 ;  /* 0x000000ffff08c224 */ /* 0x000fe200078e0a08 */
[----:B------:R-:W-:Y:S01]  /*1df60*/  ISETP.GT.U32.AND P4, PT, R251, R0, PT ;  /* 0x00000000fb00720c */ /* 0x000fe20003f84070 */
[----:B------:R-:W-:Y:S01]  /*1df70*/  @!P5 IMAD.MOV R13, RZ, RZ, -R13 ;  /* 0x000000ffff0dd224 */ /* 0x000fe200078e0a0d */
[----:B---3--:R-:W-:Y:S01]  /*1df80*/  ISETP.GE.AND P1, PT, R226, RZ, PT ;  /* 0x000000ffe200720c */ /* 0x008fe20003f26270 */
[----:B------:R-:W-:Y:S01]  /*1df90*/  @!P0 IMAD.MOV R10, RZ, RZ, -R10 ;  /* 0x000000ffff0a8224 */ /* 0x000fe200078e0a0a */
[----:B------:R-:W3:Y:S09]  /*1dfa0*/  LDL R226, [R1+0x78a8] ;  /* 0x0078a80001e27983 */ /* 0x000ef20000100800 */
[----:B------:R-:W-:Y:S01]  /*1dfb0*/  @!P4 IMAD.IADD R0, R0, 0x1, -R251 ;  /* 0x000000010000c824 */ /* 0x000fe200078e0afb */
[----:B------:R-:W-:Y:S01]  /*1dfc0*/  ISETP.GE.AND P6, PT, R208, RZ, PT ;  /* 0x000000ffd000720c */ /* 0x000fe20003fc6270 */
[----:B------:R-:W3:Y:S01]  /*1dfd0*/  LDL R207, [R1+0x7888] ;  /* 0x0078880001cf7983 */ /* 0x000ee20000100800 */
[----:B------:R-:W-:-:S03]  /*1dfe0*/  ISETP.GE.AND P4, PT, R225, RZ, PT ;  /* 0x000000ffe100720c */ /* 0x000fc60003f86270 */
[----:B------:R-:W3:Y:S04]  /*1dff0*/  LDL R208, [R1+0x78b8] ;  /* 0x0078b80001d07983 */ /* 0x000ee80000100800 */
[----:B------:R-:W3:Y:S01]  /*1e000*/  LDL R225, [R1+0x78b0] ;  /* 0x0078b00001e17983 */ /* 0x000ee20000100800 */
[----:B------:R-:W-:-:S03]  /*1e010*/  ISETP.GE.AND P2, PT, R227, RZ, PT ;  /* 0x000000ffe300720c */ /* 0x000fc60003f46270 */
[----:B------:R-:W3:Y:S01]  /*1e020*/  LDL R227, [R1+0x78a4] ;  /* 0x0078a40001e37983 */ /* 0x000ee20000100800 */
[C---:B------:R-:W-:Y:S02]  /*1e030*/  ISETP.GT.U32.AND P5, PT, R251.reuse, R6, PT ;  /* 0x00000006fb00720c */ /* 0x040fe40003fa4070 */
[----:B------:R-:W-:Y:S01]  /*1e040*/  ISETP.GT.U32.AND P0, PT, R251, R4, PT ;  /* 0x00000004fb00720c */ /* 0x000fe20003f04070 */
[----:B------:R-:W3:Y:S10]  /*1e050*/  LDL R206, [R1+0x7878] ;  /* 0x0078780001ce7983 */ /* 0x000ef40000100800 */
[----:B------:R-:W-:-:S02]  /*1e060*/  @!P5 IADD3 R6, R6, -R251, RZ ;  /* 0x800000fb0606d210 */ /* 0x000fc40007ffe0ff */
[----:B------:R-:W-:Y:S01]  /*1e070*/  ISETP.GT.U32.AND P5, PT, R251, R247, PT ;  /* 0x000000f7fb00720c */ /* 0x000fe20003fa4070 */
[----:B------:R-:W-:Y:S01]  /*1e080*/  @!P0 IMAD.IADD R4, R4, 0x1, -R251 ;  /* 0x0000000104048824 */ /* 0x000fe200078e0afb */
[----:B------:R-:W-:Y:S01]  /*1e090*/  @!P3 IADD3 R9, -R9, RZ, RZ ;  /* 0x000000ff0909b210 */ /* 0x000fe20007ffe1ff */
[----:B------:R-:W-:Y:S01]  /*1e0a0*/  @!P1 IMAD.MOV R5, RZ, RZ, -R5 ;  /* 0x000000ffff059224 */ /* 0x000fe200078e0a05 */
[----:B------:R-:W-:-:S09]  /*1e0b0*/  ISETP.GT.U32.AND P3, PT, R251, R3, PT ;  /* 0x00000003fb00720c */ /* 0x000fd20003f64070 */
[----:B------:R-:W-:-:S05]  /*1e0c0*/  @!P5 IMAD.IADD R247, R247, 0x1, -R251 ;  /* 0x00000001f7f7d824 */ /* 0x000fca00078e0afb */
[----:B------:R-:W-:Y:S02]  /*1e0d0*/  ISETP.GT.U32.AND P1, PT, R251, R247, PT ;  /* 0x000000f7fb00720c */ /* 0x000fe40003f24070 */
[----:B------:R-:W-:Y:S02]  /*1e0e0*/  @!P3 IADD3 R3, R3, -R251, RZ ;  /* 0x800000fb0303b210 */ /* 0x000fe40007ffe0ff */
[C---:B------:R-:W-:Y:S02]  /*1e0f0*/  ISETP.GT.U32.AND P3, PT, R251.reuse, R250, PT ;  /* 0x000000fafb00720c */ /* 0x040fe40003f64070 */
[----:B------:R-:W-:Y:S02]  /*1e100*/  @!P4 IADD3 R6, -R6, RZ, RZ ;  /* 0x000000ff0606c210 */ /* 0x000fe40007ffe1ff */
[----:B------:R-:W-:-:S05]  /*1e110*/  ISETP.GT.U32.AND P4, PT, R251, R246, PT ;  /* 0x000000f6fb00720c */ /* 0x000fca0003f84070 */
[----:B------:R-:W-:Y:S01]  /*1e120*/  @!P1 IMAD.IADD R247, R247, 0x1, -R251 ;  /* 0x00000001f7f79824 */ /* 0x000fe200078e0afb */
[----:B------:R-:W-:-:S03]  /*1e130*/  ISETP.GT.U32.AND P1, PT, R251, R245, PT ;  /* 0x000000f5fb00720c */ /* 0x000fc60003f24070 */
[----:B------:R-:W-:Y:S02]  /*1e140*/  @!P3 IMAD.IADD R250, R250, 0x1, -R251 ;  /* 0x00000001fafab824 */ /* 0x000fe400078e0afb */
[----:B------:R-:W-:Y:S02]  /*1e150*/  @!P6 IMAD.MOV R7, RZ, RZ, -R7 ;  /* 0x000000ffff07e224 */ /* 0x000fe400078e0a07 */
[----:B------:R-:W-:Y:S02]  /*1e160*/  @!P4 IADD3 R246, R246, -R251, RZ ;  /* 0x800000fbf6f6c210 */ /* 0x000fe40007ffe0ff */
[----:B------:R-:W-:-:S04]  /*1e170*/  ISETP.GT.U32.AND P6, PT, R251, R250, PT ;  /* 0x000000fafb00720c */ /* 0x000fc80003fc4070 */
[----:B------:R-:W-:Y:S01]  /*1e180*/  @!P1 IMAD.IADD R245, R245, 0x1, -R251 ;  /* 0x00000001f5f59824 */ /* 0x000fe200078e0afb */
[----:B------:R-:W-:-:S08]  /*1e190*/  ISETP.GT.U32.AND P4, PT, R251, R244, PT ;  /* 0x000000f4fb00720c */ /* 0x000fd00003f84070 */
[----:B------:R-:W-:-:S05]  /*1e1a0*/  @!P6 IMAD.IADD R250, R250, 0x1, -R251 ;  /* 0x00000001fafae824 */ /* 0x000fca00078e0afb */
[----:B------:R-:W-:Y:S02]  /*1e1b0*/  @!P4 IADD3 R244, R244, -R251, RZ ;  /* 0x800000fbf4f4c210 */ /* 0x000fe40007ffe0ff */
[----:B------:R-:W-:-:S05]  /*1e1c0*/  IABS R209, R238 ;  /* 0x000000ee00d17213 */ /* 0x000fca0000000000 */
[----:B------:R-:W-:Y:S01]  /*1e1d0*/  IMAD.HI.U32 R210, R252, R209, RZ ;  /* 0x000000d1fcd27227 */ /* 0x000fe200078e00ff */
[----:B--2---:R-:W-:Y:S02]  /*1e1e0*/  ISETP.GT.U32.AND P0, PT, R251, R249, PT ;  /* 0x000000f9fb00720c */ /* 0x004fe40003f04070 */
[----:B------:R-:W-:Y:S02]  /*1e1f0*/  ISETP.GE.AND P5, PT, R223, RZ, PT ;  /* 0x000000ffdf00720c */ /* 0x000fe40003fa6270 */
[----:B------:R-:W2:Y:S09]  /*1e200*/  LDL R223, [R1+0x78d8] ;  /* 0x0078d80001df7983 */ /* 0x000eb20000100800 */
[----:B------:R-:W-:-:S02]  /*1e210*/  @!P0 IADD3 R249, R249, -R251, RZ ;  /* 0x800000fbf9f98210 */ /* 0x000fc40007ffe0ff */
[----:B----4-:R-:W-:Y:S02]  /*1e220*/  ISETP.GE.AND P0, PT, R222, RZ, PT ;  /* 0x000000ffde00720c */ /* 0x010fe40003f06270 */
[----:B------:R-:W4:Y:S01]  /*1e230*/  LDL R222, [R1+0x789c] ;  /* 0x00789c0001de7983 */ /* 0x000f220000100800 */
[----:B------:R-:W-:Y:S01]  /*1e240*/  @!P5 IMAD.MOV R4, RZ, RZ, -R4 ;  /* 0x000000ffff04d224 */ /* 0x000fe200078e0a04 */
[C---:B------:R-:W-:Y:S02]  /*1e250*/  ISETP.GT.U32.AND P5, PT, R251.reuse, R248, PT ;  /* 0x000000f8fb00720c */ /* 0x040fe40003fa4070 */
[----:B---3--:R-:W-:Y:S02]  /*1e260*/  ISETP.GE.AND P1, PT, R226, RZ, PT ;  /* 0x000000ffe200720c */ /* 0x008fe40003f26270 */
[----:B------:R-:W3:Y:S09]  /*1e270*/  LDL R226, [R1+0x784c] ;  /* 0x00784c0001e27983 */ /* 0x000ef20000100800 */
[----:B------:R-:W-:Y:S01]  /*1e280*/  @!P5 IMAD.IADD R248, R248, 0x1, -R251 ;  /* 0x00000001f8f8d824 */ /* 0x000fe200078e0afb */
[----:B------:R-:W-:-:S02]  /*1e290*/  ISETP.GT.U32.AND P5, PT, R251, R242, PT ;  /* 0x000000f2fb00720c */ /* 0x000fc40003fa4070 */
[----:B------:R-:W-:Y:S02]  /*1e2a0*/  ISETP.GE.AND P6, PT, R208, RZ, PT ;  /* 0x000000ffd000720c */ /* 0x000fe40003fc6270 */
[----:B------:R-:W3:Y:S01]  /*1e2b0*/  LDL R208, [R1+0x7884] ;  /* 0x0078840001d07983 */ /* 0x000ee20000100800 */
[----:B------:R-:W-:-:S03]  /*1e2c0*/  ISETP.GE.AND P4, PT, R225, RZ, PT ;  /* 0x000000ffe100720c */ /* 0x000fc60003f86270 */
[----:B------:R-:W3:Y:S05]  /*1e2d0*/  LDL R225, [R1+0x7868] ;  /* 0x0078680001e17983 */ /* 0x000eea0000100800 */
[----:B------:R-:W-:Y:S01]  /*1e2e0*/  @!P5 IMAD.IADD R242, R242, 0x1, -R251 ;  /* 0x00000001f2f2d824 */ /* 0x000fe200078e0afb */
[----:B------:R-:W-:Y:S02]  /*1e2f0*/  ISETP.GE.AND P5, PT, R227, RZ, PT ;  /* 0x000000ffe300720c */ /* 0x000fe40003fa6270 */
[----:B------:R-:W3:Y:S01]  /*1e300*/  LDL R227, [R1+0x7834] ;  /* 0x0078340001e37983 */ /* 0x000ee20000100800 */
[----:B------:R-:W-:-:S04]  /*1e310*/  IMAD.MOV R210, RZ, RZ, -R210 ;  /* 0x000000ffffd27224 */ /* 0x000fc800078e0ad2 */
[----:B------:R-:W-:Y:S01]  /*1e320*/  IMAD R209, R251, R210, R209 ;  /* 0x000000d2fbd17224 */ /* 0x000fe200078e02d1 */
[----:B------:R-:W-:-:S05]  /*1e330*/  IABS R210, R195 ;  /* 0x000000c300d27213 */ /* 0x000fca0000000000 */
[----:B------:R-:W-:-:S05]  /*1e340*/  IMAD.HI.U32 R211, R252, R210, RZ ;  /* 0x000000d2fcd37227 */ /* 0x000fca00078e00ff */
[----:B------:R-:W-:-:S05]  /*1e350*/  IADD3 R211, -R211, RZ, RZ ;  /* 0x000000ffd3d37210 */ /* 0x000fca0007ffe1ff */
[----:B------:R-:W-:Y:S01]  /*1e360*/  IMAD R210, R251, R211, R210 ;  /* 0x000000d3fbd27224 */ /* 0x000fe200078e02d2 */
[----:B------:R-:W-:-:S05]  /*1e370*/  IABS R211, R194 ;  /* 0x000000c200d37213 */ /* 0x000fca0000000000 */
[----:B------:R-:W-:-:S04]  /*1e380*/  IMAD.HI.U32 R213, R252, R211, RZ ;  /* 0x000000d3fcd57227 */ /* 0x000fc800078e00ff */
[----:B------:R-:W-:-:S04]  /*1e390*/  IMAD.MOV R213, RZ, RZ, -R213 ;  /* 0x000000ffffd57224 */ /* 0x000fc800078e0ad5 */
[----:B------:R-:W-:Y:S01]  /*1e3a0*/  IMAD R211, R251, R213, R211 ;  /* 0x000000d5fbd37224 */ /* 0x000fe200078e02d3 */
[----:B------:R-:W-:-:S05]  /*1e3b0*/  IABS R213, R193 ;  /* 0x000000c100d57213 */ /* 0x000fca0000000000 */
[----:B------:R-:W-:-:S04]  /*1e3c0*/  IMAD.HI.U32 R214, R252, R213, RZ ;  /* 0x000000d5fcd67227 */ /* 0x000fc800078e00ff */
        /* <DEDUP_REMOVED lines=20> */
[----:B------:R-:W-:Y:S01]  /*1e510*/  IMAD.MOV R219, RZ, RZ, -R219 ;  /* 0x000000ffffdb7224 */ /* 0x000fe200078e0adb */
[----:B------:R-:W-:-:S03]  /*1e520*/  @!P2 IADD3 R3, -R3, RZ, RZ ;  /* 0x000000ff0303a210 */ /* 0x000fc60007ffe1ff */
[C---:B------:R-:W-:Y:S01]  /*1e530*/  IMAD R218, R251.reuse, R219, R218 ;  /* 0x000000dbfbda7224 */ /* 0x040fe200078e02da */
[----:B------:R-:W-:Y:S02]  /*1e540*/  IABS R219, R187 ;  /* 0x000000bb00db7213 */ /* 0x000fe40000000000 */
[C---:B------:R-:W-:Y:S01]  /*1e550*/  ISETP.GT.U32.AND P2, PT, R251.reuse, R249, PT ;  /* 0x000000f9fb00720c */ /* 0x040fe20003f44070 */
[----:B------:R-:W-:Y:S01]  /*1e560*/  @!P0 IMAD.MOV R2, RZ, RZ, -R2 ;  /* 0x000000ffff028224 */ /* 0x000fe200078e0a02 */
[C---:B------:R-:W-:Y:S01]  /*1e570*/  ISETP.GT.U32.AND P0, PT, R251.reuse, R243, PT ;  /* 0x000000f3fb00720c */ /* 0x040fe20003f04070 */
[----:B------:R-:W-:Y:S01]  /*1e580*/  IMAD.HI.U32 R220, R252, R219, RZ ;  /* 0x000000dbfcdc7227 */ /* 0x000fe200078e00ff */
[----:B------:R-:W-:-:S03]  /*1e590*/  ISETP.GT.U32.AND P3, PT, R251, R0, PT ;  /* 0x00000000fb00720c */ /* 0x000fc60003f64070 */
[----:B------:R-:W-:-:S04]  /*1e5a0*/  IMAD.MOV R220, RZ, RZ, -R220 ;  /* 0x000000ffffdc7224 */ /* 0x000fc800078e0adc */
[----:B------:R-:W-:Y:S01]  /*1e5b0*/  IMAD R219, R251, R220, R219 ;  /* 0x000000dcfbdb7224 */ /* 0x000fe200078e02db */
[----:B------:R-:W-:Y:S02]  /*1e5c0*/  IABS R220, R186 ;  /* 0x000000ba00dc7213 */ /* 0x000fe40000000000 */
[----:B------:R-:W-:Y:S01]  /*1e5d0*/  @!P2 IADD3 R249, R249, -R251, RZ ;  /* 0x800000fbf9f9a210 */ /* 0x000fe20007ffe0ff */
[----:B------:R-:W-:Y:S01]  /*1e5e0*/  @!P4 IMAD.MOV R247, RZ, RZ, -R247 ;  /* 0x000000fffff7c224 */ /* 0x000fe200078e0af7 */
[C---:B------:R-:W-:Y:S01]  /*1e5f0*/  ISETP.GT.U32.AND P2, PT, R251.reuse, R241, PT ;  /* 0x000000f1fb00720c */ /* 0x040fe20003f44070 */
[----:B------:R-:W-:Y:S01]  /*1e600*/  IMAD.HI.U32 R221, R252, R220, RZ ;  /* 0x000000dcfcdd7227 */ /* 0x000fe200078e00ff */
[----:B------:R-:W-:-:S03]  /*1e610*/  ISETP.GT.U32.AND P4, PT, R251, R245, PT ;  /* 0x000000f5fb00720c */ /* 0x000fc60003f84070 */
[--C-:B------:R-:W-:Y:S01]  /*1e620*/  @!P0 IMAD.IADD R243, R243, 0x1, -R251.reuse ;  /* 0x00000001f3f38824 */ /* 0x100fe200078e0afb */
[----:B------:R-:W-:Y:S01]  /*1e630*/  ISETP.GT.U32.AND P0, PT, R251, R240, PT ;  /* 0x000000f0fb00720c */ /* 0x000fe20003f04070 */
[----:B------:R-:W-:Y:S01]  /*1e640*/  @!P3 IMAD.IADD R0, R0, 0x1, -R251 ;  /* 0x000000010000b824 */ /* 0x000fe200078e0afb */
[----:B------:R-:W-:-:S05]  /*1e650*/  IADD3 R221, -R221, RZ, RZ ;  /* 0x000000ffdddd7210 */ /* 0x000fca0007ffe1ff */
[----:B------:R-:W-:Y:S01]  /*1e660*/  IMAD R220, R251, R221, R220 ;  /* 0x000000ddfbdc7224 */ /* 0x000fe200078e02dc */
[----:B------:R-:W-:Y:S01]  /*1e670*/  @!P2 IADD3 R241, R241, -R251, RZ ;  /* 0x800000fbf1f1a210 */ /* 0x000fe20007ffe0ff */
[----:B------:R-:W-:Y:S02]  /*1e680*/  IMAD.MOV.U32 R221, RZ, RZ, R0 ;  /* 0x000000ffffdd7224 */ /* 0x000fe400078e0000 */
[----:B------:R-:W-:Y:S01]  /*1e690*/  @!P4 IMAD.IADD R245, R245, 0x1, -R251 ;  /* 0x00000001f5f5c824 */ /* 0x000fe200078e0afb */
[C---:B------:R-:W-:Y:S02]  /*1e6a0*/  ISETP.GT.U32.AND P4, PT, R251.reuse, R235, PT ;  /* 0x000000ebfb00720c */ /* 0x040fe40003f84070 */
[----:B------:R-:W-:Y:S02]  /*1e6b0*/  @!P0 IADD3 R240, R240, -R251, RZ ;  /* 0x800000fbf0f08210 */ /* 0x000fe40007ffe0ff */
[C---:B------:R-:W-:Y:S01]  /*1e6c0*/  ISETP.GT.U32.AND P0, PT, R251.reuse, R243, PT ;  /* 0x000000f3fb00720c */ /* 0x040fe20003f04070 */
[----:B------:R-:W-:Y:S01]  /*1e6d0*/  @!P1 IMAD.MOV R248, RZ, RZ, -R248 ;  /* 0x000000fffff89224 */ /* 0x000fe200078e0af8 */
[----:B------:R-:W-:-:S07]  /*1e6e0*/  ISETP.GT.U32.AND P1, PT, R251, R242, PT ;  /* 0x000000f2fb00720c */ /* 0x000fce0003f24070 */
[----:B------:R-:W-:-:S04]  /*1e6f0*/  @!P4 IMAD.IADD R235, R235, 0x1, -R251 ;  /* 0x00000001ebebc824 */ /* 0x000fc800078e0afb */
[--C-:B------:R-:W-:Y:S01]  /*1e700*/  @!P0 IMAD.IADD R243, R243, 0x1, -R251.reuse ;  /* 0x00000001f3f38824 */ /* 0x100fe200078e0afb */
[C---:B------:R-:W-:Y:S01]  /*1e710*/  ISETP.GT.U32.AND P0, PT, R251.reuse, R237, PT ;  /* 0x000000edfb00720c */ /* 0x040fe20003f04070 */
[----:B------:R-:W-:Y:S01]  /*1e720*/  @!P1 IMAD.IADD R242, R242, 0x1, -R251 ;  /* 0x00000001f2f29824 */ /* 0x000fe200078e0afb */
[----:B------:R-:W-:-:S11]  /*1e730*/  ISETP.GT.U32.AND P1, PT, R251, R234, PT ;  /* 0x000000eafb00720c */ /* 0x000fd60003f24070 */
[-C--:B------:R-:W-:Y:S02]  /*1e740*/  @!P0 IADD3 R237, R237, -R251.reuse, RZ ;  /* 0x800000fbeded8210 */ /* 0x080fe40007ffe0ff */
[----:B------:R-:W-:Y:S02]  /*1e750*/  @!P1 IADD3 R234, R234, -R251, RZ ;  /* 0x800000fbeaea9210 */ /* 0x000fe40007ffe0ff */
[----:B--2---:R-:W-:Y:S02]  /*1e760*/  ISETP.GE.AND P3, PT, R223, RZ, PT ;  /* 0x000000ffdf00720c */ /* 0x004fe40003f66270 */
[----:B----4-:R-:W-:-:S11]  /*1e770*/  ISETP.GE.AND P2, PT, R222, RZ, PT ;  /* 0x000000ffde00720c */ /* 0x010fd60003f46270 */
[----:B------:R-:W-:Y:S01]  /*1e780*/  @!P3 IMAD.MOV R221, RZ, RZ, -R221 ;  /* 0x000000ffffddb224 */ /* 0x000fe200078e0add */
[C---:B------:R-:W-:Y:S01]  /*1e790*/  ISETP.GT.U32.AND P3, PT, R251.reuse, R244, PT ;  /* 0x000000f4fb00720c */ /* 0x040fe20003f64070 */
[----:B------:R-:W-:Y:S01]  /*1e7a0*/  @!P2 IMAD.MOV R250, RZ, RZ, -R250 ;  /* 0x000000fffffaa224 */ /* 0x000fe200078e0afa */
[----:B------:R-:W-:-:S11]  /*1e7b0*/  ISETP.GT.U32.AND P2, PT, R251, R239, PT ;  /* 0x000000effb00720c */ /* 0x000fd60003f44070 */
[----:B------:R-:W-:Y:S02]  /*1e7c0*/  @!P3 IADD3 R244, R244, -R251, RZ ;  /* 0x800000fbf4f4b210 */ /* 0x000fe40007ffe0ff */
[----:B------:R-:W-:Y:S02]  /*1e7d0*/  ISETP.GT.U32.AND P3, PT, R251, R236, PT ;  /* 0x000000ecfb00720c */ /* 0x000fe40003f64070 */
[----:B---3--:R-:W-:Y:S02]  /*1e7e0*/  ISETP.GE.AND P4, PT, R226, RZ, PT ;  /* 0x000000ffe200720c */ /* 0x008fe40003f86270 */
[----:B------:R-:W2:Y:S01]  /*1e7f0*/  LDL R226, [R1+0x77ac] ;  /* 0x0077ac0001e27983 */ /* 0x000ea20000100800 */
[--C-:B------:R-:W-:Y:S01]  /*1e800*/  @!P2 IMAD.IADD R239, R239, 0x1, -R251.reuse ;  /* 0x00000001efefa824 */ /* 0x100fe200078e0afb */
[----:B------:R-:W-:Y:S02]  /*1e810*/  ISETP.GE.AND P2, PT, R207, RZ, PT ;  /* 0x000000ffcf00720c */ /* 0x000fe40003f46270 */
[----:B------:R-:W3:Y:S05]  /*1e820*/  LDL R207, [R1+0x7808] ;  /* 0x0078080001cf7983 */ /* 0x000eea0000100800 */
[----:B------:R-:W-:Y:S01]  /*1e830*/  @!P3 IMAD.IADD R236, R236, 0x1, -R251 ;  /* 0x00000001ececb824 */ /* 0x000fe200078e0afb */
[----:B------:R-:W-:-:S02]  /*1e840*/  ISETP.GE.AND P0, PT, R208, RZ, PT ;  /* 0x000000ffd000720c */ /* 0x000fc40003f06270 */
[----:B------:R-:W4:Y:S01]  /*1e850*/  LDL R208, [R1+0x77e0] ;  /* 0x0077e00001d07983 */ /* 0x000f220000100800 */
[----:B------:R-:W-:-:S03]  /*1e860*/  ISETP.GE.AND P3, PT, R225, RZ, PT ;  /* 0x000000ffe100720c */ /* 0x000fc60003f66270 */
[----:B------:R-:W4:Y:S01]  /*1e870*/  LDL R225, [R1+0x77c4] ;  /* 0x0077c40001e17983 */ /* 0x000f220000100800 */
[----:B------:R-:W-:-:S03]  /*1e880*/  ISETP.GE.AND P1, PT, R227, RZ, PT ;  /* 0x000000ffe300720c */ /* 0x000fc60003f26270 */
[----:B------:R-:W4:Y:S01]  /*1e890*/  LDL R227, [R1+0x7794] ;  /* 0x0077940001e37983 */ /* 0x000f220000100800 */
[----:B------:R-:W-:Y:S02]  /*1e8a0*/  @!P5 IADD3 R249, -R249, RZ, RZ ;  /* 0x000000fff9f9d210 */ /* 0x000fe40007ffe1ff */
[C---:B------:R-:W-:Y:S01]  /*1e8b0*/  ISETP.GT.U32.AND P5, PT, R251.reuse, R240, PT ;  /* 0x000000f0fb00720c */ /* 0x040fe20003fa4070 */
[----:B------:R-:W-:Y:S01]  /*1e8c0*/  @!P0 IMAD.MOV R245, RZ, RZ, -R245 ;  /* 0x000000fffff58224 */ /* 0x000fe200078e0af5 */
[----:B------:R-:W-:-:S11]  /*1e8d0*/  ISETP.GT.U32.AND P0, PT, R251, R236, PT ;  /* 0x000000ecfb00720c */ /* 0x000fd60003f04070 */
[--C-:B------:R-:W-:Y:S01]  /*1e8e0*/  @!P5 IMAD.IADD R240, R240, 0x1, -R251.reuse ;  /* 0x00000001f0f0d824 */ /* 0x100fe200078e0afb */
[----:B------:R-:W-:Y:S02]  /*1e8f0*/  ISETP.GE.AND P5, PT, R206, RZ, PT ;  /* 0x000000ffce00720c */ /* 0x000fe40003fa6270 */
[----:B------:R-:W4:Y:S01]  /*1e900*/  LDL R206, [R1+0x781c] ;  /* 0x00781c0001ce7983 */ /* 0x000f220000100800 */
[----:B------:R-:W-:Y:S01]  /*1e910*/  @!P0 IMAD.IADD R236, R236, 0x1, -R251 ;  /* 0x00000001ecec8824 */ /* 0x000fe200078e0afb */
[C---:B------:R-:W-:Y:S02]  /*1e920*/  ISETP.GT.U32.AND P0, PT, R251.reuse, R229, PT ;  /* 0x000000e5fb00720c */ /* 0x040fe40003f04070 */
[----:B------:R-:W-:Y:S02]  /*1e930*/  @!P2 IADD3 R244, -R244, RZ, RZ ;  /* 0x000000fff4f4a210 */ /* 0x000fe40007ffe1ff */
[----:B------:R-:W-:-:S05]  /*1e940*/  ISETP.GT.U32.AND P2, PT, R251, R237, PT ;  /* 0x000000edfb00720c */ /* 0x000fca0003f44070 */
[----:B------:R-:W-:Y:S01]  /*1e950*/  @!P5 IMAD.MOV R243, RZ, RZ, -R243 ;  /* 0x000000fffff3d224 */ /* 0x000fe200078e0af3 */
[C---:B------:R-:W-:Y:S01]  /*1e960*/  ISETP.GT.U32.AND P5, PT, R251.reuse, R239, PT ;  /* 0x000000effb00720c */ /* 0x040fe20003fa4070 */
[----:B------:R-:W-:Y:S01]  /*1e970*/  @!P3 IMAD.MOV R242, RZ, RZ, -R242 ;  /* 0x000000fffff2b224 */ /* 0x000fe200078e0af2 */
[C---:B------:R-:W-:Y:S01]  /*1e980*/  ISETP.GT.U32.AND P3, PT, R251.reuse, R235, PT ;  /* 0x000000ebfb00720c */ /* 0x040fe20003f64070 */
[----:B------:R-:W-:Y:S01]  /*1e990*/  @!P1 IMAD.MOV R240, RZ, RZ, -R240 ;  /* 0x000000fffff09224 */ /* 0x000fe200078e0af0 */
[----:B------:R-:W-:Y:S02]  /*1e9a0*/  ISETP.GT.U32.AND P1, PT, R251, R232, PT ;  /* 0x000000e8fb00720c */ /* 0x000fe40003f24070 */
[----:B------:R-:W-:Y:S01]  /*1e9b0*/  @!P0 IADD3 R229, R229, -R251, RZ ;  /* 0x800000fbe5e58210 */ /* 0x000fe20007ffe0ff */
[----:B------:R-:W-:Y:S01]  /*1e9c0*/  @!P2 IMAD.IADD R237, R237, 0x1, -R251 ;  /* 0x00000001ededa824 */ /* 0x000fe200078e0afb */
[----:B------:R-:W-:-:S05]  /*1e9d0*/  ISETP.GT.U32.AND P2, PT, R251, R230, PT ;  /* 0x000000e6fb00720c */ /* 0x000fca0003f44070 */
[----:B------:R-:W-:Y:S02]  /*1e9e0*/  @!P5 IADD3 R239, R239, -R251, RZ ;  /* 0x800000fbefefd210 */ /* 0x000fe40007ffe0ff */
[----:B------:R-:W-:Y:S02]  /*1e9f0*/  ISETP.GT.U32.AND P5, PT, R251, R231, PT ;  /* 0x000000e7fb00720c */ /* 0x000fe40003fa4070 */
[-C--:B------:R-:W-:Y:S02]  /*1ea00*/  @!P3 IADD3 R235, R235, -R251.reuse, RZ ;  /* 0x800000fbebebb210 */ /* 0x080fe40007ffe0ff */
[----:B------:R-:W-:Y:S02]  /*1ea10*/  ISETP.GT.U32.AND P3, PT, R251, R228, PT ;  /* 0x000000e4fb00720c */ /* 0x000fe40003f64070 */
[----:B------:R-:W-:Y:S01]  /*1ea20*/  @!P1 IADD3 R232, R232, -R251, RZ ;  /* 0x800000fbe8e89210 */ /* 0x000fe20007ffe0ff */
[----:B------:R-:W-:-:S06]  /*1ea30*/  @!P2 IMAD.IADD R230, R230, 0x1, -R251 ;  /* 0x00000001e6e6a824 */ /* 0x000fcc00078e0afb */
[----:B------:R-:W-:-:S04]  /*1ea40*/  @!P5 IMAD.IADD R231, R231, 0x1, -R251 ;  /* 0x00000001e7e7d824 */ /* 0x000fc800078e0afb */
[----:B------:R-:W-:Y:S01]  /*1ea50*/  @!P3 IMAD.IADD R228, R228, 0x1, -R251 ;  /* 0x00000001e4e4b824 */ /* 0x000fe200078e0afb */
[----:B--2---:R-:W-:Y:S02]  /*1ea60*/  ISETP.GE.AND P0, PT, R226, RZ, PT ;  /* 0x000000ffe200720c */ /* 0x004fe40003f06270 */
[----:B------:R-:W2:Y:S01]  /*1ea70*/  LDL R226, [R1+0x7730] ;  /* 0x0077300001e27983 */ /* 0x000ea20000100800 */
[----:B---3--:R-:W-:-:S03]  /*1ea80*/  ISETP.GE.AND P1, PT, R207, RZ, PT ;  /* 0x000000ffcf00720c */ /* 0x008fc60003f26270 */
[----:B------:R-:W3:Y:S01]  /*1ea90*/  LDL R207, [R1+0x7778] ;  /* 0x0077780001cf7983 */ /* 0x000ee20000100800 */
[----:B----4-:R-:W-:-:S03]  /*1eaa0*/  ISETP.GE.AND P5, PT, R208, RZ, PT ;  /* 0x000000ffd000720c */ /* 0x010fc60003fa6270 */
[----:B------:R-:W4:Y:S01]  /*1eab0*/  LDL R208, [R1+0x7760] ;  /* 0x0077600001d07983 */ /* 0x000f220000100800 */
[----:B------:R-:W-:-:S03]  /*1eac0*/  ISETP.GE.AND P2, PT, R225, RZ, PT ;  /* 0x000000ffe100720c */ /* 0x000fc60003f46270 */
[----:B------:R-:W4:Y:S01]  /*1ead0*/  LDL R225, [R1+0x774c] ;  /* 0x00774c0001e17983 */ /* 0x000f220000100800 */
[----:B------:R-:W-:-:S03]  /*1eae0*/  ISETP.GE.AND P3, PT, R227, RZ, PT ;  /* 0x000000ffe300720c */ /* 0x000fc60003f66270 */
[----:B------:R-:W4:Y:S01]  /*1eaf0*/  LDL R227, [R1+0x7714] ;  /* 0x0077140001e37983 */ /* 0x000f220000100800 */
[----:B------:R-:W-:Y:S02]  /*1eb00*/  IMAD.MOV.U32 R222, RZ, RZ, R246 ;  /* 0x000000ffffde7224 */ /* 0x000fe400078e00f6 */
[----:B------:R-:W-:Y:S01]  /*1eb10*/  @!P1 IMAD.MOV R237, RZ, RZ, -R237 ;  /* 0x000000ffffed9224 */ /* 0x000fe200078e0aed */
[----:B------:R-:W4:Y:S02]  /*1eb20*/  LDL.LU R196, [R1+0x5c0] ;  /* 0x0005c00001c47983 */ /* 0x000f240000300800 */
[----:B------:R-:W-:Y:S02]  /*1eb30*/  @!P6 IADD3 R222, -R222, RZ, RZ ;  /* 0x000000ffdedee210 */ /* 0x000fe40007ffe1ff */
[C---:B------:R-:W-:Y:S01]  /*1eb40*/  ISETP.GT.U32.AND P6, PT, R251.reuse, R241, PT ;  /* 0x000000f1fb00720c */ /* 0x040fe20003fc4070 */
[----:B------:R-:W-:Y:S01]  /*1eb50*/  @!P5 IMAD.MOV R236, RZ, RZ, -R236 ;  /* 0x000000ffffecd224 */ /* 0x000fe200078e0aec */
[----:B------:R-:W-:Y:S01]  /*1eb60*/  ISETP.GT.U32.AND P1, PT, R251, R231, PT ;  /* 0x000000e7fb00720c */ /* 0x000fe20003f24070 */
[----:B------:R-:W4:Y:S10]  /*1eb70*/  LDL.LU R197, [R1+0x5bc] ;  /* 0x0005bc0001c57983 */ /* 0x000f340000300800 */
[----:B------:R-:W-:Y:S01]  /*1eb80*/  @!P6 IADD3 R241, R241, -R251, RZ ;  /* 0x800000fbf1f1e210 */ /* 0x000fe20007ffe0ff */
[----:B------:R-:W4:Y:S01]  /*1eb90*/  LDL.LU R198, [R1+0x5b8] ;  /* 0x0005b80001c67983 */ /* 0x000f220000300800 */
[----:B------:R-:W-:-:S02]  /*1eba0*/  ISETP.GT.U32.AND P6, PT, R251, R233, PT ;  /* 0x000000e9fb00720c */ /* 0x000fc40003fc4070 */
[----:B------:R-:W-:Y:S02]  /*1ebb0*/  @!P4 IADD3 R241, -R241, RZ, RZ ;  /* 0x000000fff1f1c210 */ /* 0x000fe40007ffe1ff */
[----:B------:R-:W-:Y:S01]  /*1ebc0*/  ISETP.GT.U32.AND P5, PT, R251, R230, PT ;  /* 0x000000e6fb00720c */ /* 0x000fe20003fa4070 */
[--C-:B------:R-:W-:Y:S01]  /*1ebd0*/  @!P1 IMAD.IADD R231, R231, 0x1, -R251.reuse ;  /* 0x00000001e7e79824 */ /* 0x100fe200078e0afb */
[----:B------:R-:W-:Y:S01]  /*1ebe0*/  @!P2 IADD3 R235, -R235, RZ, RZ ;  /* 0x000000ffebeba210 */ /* 0x000fe20007ffe1ff */
[----:B------:R-:W4:Y:S06]  /*1ebf0*/  LDL.LU R199, [R1+0x5b4] ;  /* 0x0005b40001c77983 */ /* 0x000f2c0000300800 */
[--C-:B------:R-:W-:Y:S01]  /*1ec00*/  @!P6 IMAD.IADD R233, R233, 0x1, -R251.reuse ;  /* 0x00000001e9e9e824 */ /* 0x100fe200078e0afb */
[C---:B------:R-:W-:Y:S01]  /*1ec10*/  ISETP.GT.U32.AND P1, PT, R251.reuse, R211, PT ;  /* 0x000000d3fb00720c */ /* 0x040fe20003f24070 */
[----:B------:R-:W4:Y:S03]  /*1ec20*/  LDL.LU R200, [R1+0x5b0] ;  /* 0x0005b00001c87983 */ /* 0x000f260000300800 */
[C---:B------:R-:W-:Y:S01]  /*1ec30*/  ISETP.GT.U32.AND P4, PT, R251.reuse, R233, PT ;  /* 0x000000e9fb00720c */ /* 0x040fe20003f84070 */
[--C-:B------:R-:W-:Y:S01]  /*1ec40*/  @!P5 IMAD.IADD R230, R230, 0x1, -R251.reuse ;  /* 0x00000001e6e6d824 */ /* 0x100fe200078e0afb */
[----:B------:R-:W-:Y:S01]  /*1ec50*/  ISETP.GT.U32.AND P6, PT, R251, R234, PT ;  /* 0x000000eafb00720c */ /* 0x000fe20003fc4070 */
[----:B------:R-:W4:Y:S10]  /*1ec60*/  LDL.LU R201, [R1+0x5ac] ;  /* 0x0005ac0001c97983 */ /* 0x000f340000300800 */
[--C-:B------:R-:W-:Y:S01]  /*1ec70*/  @!P4 IMAD.IADD R233, R233, 0x1, -R251.reuse ;  /* 0x00000001e9e9c824 */ /* 0x100fe200078e0afb */
[----:B------:R-:W-:Y:S01]  /*1ec80*/  ISETP.GE.AND P4, PT, R206, RZ, PT ;  /* 0x000000ffce00720c */ /* 0x000fe20003f86270 */
[----:B------:R-:W-:Y:S01]  /*1ec90*/  @!P6 IMAD.IADD R234, R234, 0x1, -R251 ;  /* 0x00000001eaeae824 */ /* 0x000fe200078e0afb */
[----:B------:R-:W-:-:S02]  /*1eca0*/  ISETP.GT.U32.AND P6, PT, R251, R212, PT ;  /* 0x000000d4fb00720c */ /* 0x000fc40003fc4070 */
[----:B------:R-:W-:Y:S01]  /*1ecb0*/  ISETP.GT.U32.AND P2, PT, R251, R229, PT ;  /* 0x000000e5fb00720c */ /* 0x000fe20003f44070 */
[----:B------:R-:W-:Y:S01]  /*1ecc0*/  @!P1 IMAD.IADD R211, R211, 0x1, -R251 ;  /* 0x00000001d3d39824 */ /* 0x000fe200078e0afb */
[----:B------:R-:W-:Y:S01]  /*1ecd0*/  ISETP.GT.U32.AND P5, PT, R251, R213, PT ;  /* 0x000000d5fb00720c */ /* 0x000fe20003fa4070 */
[----:B------:R-:W4:Y:S01]  /*1ece0*/  LDL.LU R202, [R1+0x5a8] ;  /* 0x0005a80001ca7983 */ /* 0x000f220000300800 */
[----:B------:R-:W-:-:S05]  /*1ecf0*/  @!P3 IMAD.MOV R233, RZ, RZ, -R233 ;  /* 0x000000ffffe9b224 */ /* 0x000fca00078e0ae9 */
[----:B------:R-:W-:Y:S01]  /*1ed00*/  @!P4 IADD3 R239, -R239, RZ, RZ ;  /* 0x000000ffefefc210 */ /* 0x000fe20007ffe1ff */
[----:B------:R-:W4:Y:S01]  /*1ed10*/  LDL.LU R203, [R1+0x5a4] ;  /* 0x0005a40001cb7983 */ /* 0x000f220000300800 */
[C---:B------:R-:W-:Y:S01]  /*1ed20*/  ISETP.GT.U32.AND P4, PT, R251.reuse, R232, PT ;  /* 0x000000e8fb00720c */ /* 0x040fe20003f84070 */
[----:B------:R-:W-:Y:S01]  /*1ed30*/  @!P6 IMAD.IADD R212, R212, 0x1, -R251 ;  /* 0x00000001d4d4e824 */ /* 0x000fe200078e0afb */
[C---:B------:R-:W-:Y:S01]  /*1ed40*/  ISETP.GT.U32.AND P3, PT, R251.reuse, R209, PT ;  /* 0x000000d1fb00720c */ /* 0x040fe20003f64070 */
[----:B------:R-:W4:Y:S03]  /*1ed50*/  LDL.LU R204, [R1+0x5a0] ;  /* 0x0005a00001cc7983 */ /* 0x000f260000300800 */
[----:B------:R-:W-:Y:S01]  /*1ed60*/  ISETP.GT.U32.AND P6, PT, R251, R212, PT ;  /* 0x000000d4fb00720c */ /* 0x000fe20003fc4070 */
[----:B------:R-:W4:Y:S01]  /*1ed70*/  LDL.LU R205, [R1+0x59c] ;  /* 0x00059c0001cd7983 */ /* 0x000f220000300800 */
[----:B------:R-:W-:-:S02]  /*1ed80*/  @!P2 IADD3 R229, R229, -R251, RZ ;  /* 0x800000fbe5e5a210 */ /* 0x000fc40007ffe0ff */
[-C--:B------:R-:W-:Y:S01]  /*1ed90*/  @!P5 IADD3 R213, R213, -R251.reuse, RZ ;  /* 0x800000fbd5d5d210 */ /* 0x080fe20007ffe0ff */
[----:B------:R-:W4:Y:S02]  /*1eda0*/  LDL.LU R206, [R1+0x598] ;  /* 0x0005980001ce7983 */ /* 0x000f240000300800 */
[----:B------:R-:W-:Y:S02]  /*1edb0*/  @!P4 IADD3 R232, R232, -R251, RZ ;  /* 0x800000fbe8e8c210 */ /* 0x000fe40007ffe0ff */
[----:B------:R-:W-:-:S04]  /*1edc0*/  ISETP.GT.U32.AND P4, PT, R251, R210, PT ;  /* 0x000000d2fb00720c */ /* 0x000fc80003f84070 */
[----:B------:R-:W-:Y:S01]  /*1edd0*/  @!P6 IMAD.IADD R212, R212, 0x1, -R251 ;  /* 0x00000001d4d4e824 */ /* 0x000fe200078e0afb */
[----:B------:R-:W-:-:S08]  /*1ede0*/  @!P3 IADD3 R209, R209, -R251, RZ ;  /* 0x800000fbd1d1b210 */ /* 0x000fd00007ffe0ff */
[----:B------:R-:W-:Y:S01]  /*1edf0*/  @!P4 IMAD.IADD R210, R210, 0x1, -R251 ;  /* 0x00000001d2d2c824 */ /* 0x000fe200078e0afb */
[----:B--2---:R-:W-:Y:S02]  /*1ee00*/  ISETP.GE.AND P1, PT, R226, RZ, PT ;  /* 0x000000ffe200720c */ /* 0x004fe40003f26270 */
[----:B---3--:R-:W-:Y:S02]  /*1ee10*/  ISETP.GE.AND P6, PT, R207, RZ, PT ;  /* 0x000000ffcf00720c */ /* 0x008fe40003fc6270 */
[----:B------:R-:W2:Y:S01]  /*1ee20*/  LDL.LU R207, [R1+0x594] ;  /* 0x0005940001cf7983 */ /* 0x000ea20000300800 */
[----:B----4-:R-:W-:-:S03]  /*1ee30*/  ISETP.GE.AND P3, PT, R208, RZ, PT ;  /* 0x000000ffd000720c */ /* 0x010fc60003f66270 */
[----:B------:R-:W3:Y:S05]  /*1ee40*/  LDL.LU R208, [R1+0x590] ;  /* 0x0005900001d07983 */ /* 0x000eea0000300800 */
[----:B------:R-:W-:Y:S02]  /*1ee50*/  @!P1 IADD3 R229, -R229, RZ, RZ ;  /* 0x000000ffe5e59210 */ /* 0x000fe40007ffe1ff */
[----:B------:R-:W-:Y:S02]  /*1ee60*/  ISETP.GT.U32.AND P1, PT, R251, R213, PT ;  /* 0x000000d5fb00720c */ /* 0x000fe40003f24070 */
[----:B------:R-:W-:Y:S02]  /*1ee70*/  ISETP.GE.AND P4, PT, R225, RZ, PT ;  /* 0x000000ffe100720c */ /* 0x000fe40003f86270 */
[----:B------:R-:W4:Y:S04]  /*1ee80*/  LDL.LU R225, [R1+0x58c] ;  /* 0x00058c0001e17983 */ /* 0x000f280000300800 */
[----:B------:R-:W4:Y:S01]  /*1ee90*/  LDL.LU R226, [R1+0x588] ;  /* 0x0005880001e27983 */ /* 0x000f220000300800 */
[----:B------:R-:W-:-:S03]  /*1eea0*/  ISETP.GE.AND P5, PT, R227, RZ, PT ;  /* 0x000000ffe300720c */ /* 0x000fc60003fa6270 */
[----:B------:R-:W4:Y:S01]  /*1eeb0*/  LDL.LU R227, [R1+0x584] ;  /* 0x0005840001e37983 */ /* 0x000f220000300800 */
[----:B------:R-:W-:Y:S02]  /*1eec0*/  @!P1 IADD3 R213, R213, -R251, RZ ;  /* 0x800000fbd5d59210 */ /* 0x000fe40007ffe0ff */
[----:B------:R-:W-:Y:S02]  /*1eed0*/  ISETP.GE.AND P1, PT, R238, RZ, PT ;  /* 0x000000ffee00720c */ /* 0x000fe40003f26270 */
[----:B------:R-:W4:Y:S01]  /*1eee0*/  LDL.LU R238, [R1+0x580] ;  /* 0x0005800001ee7983 */ /* 0x000f220000300800 */
[----:B------:R-:W-:Y:S01]  /*1eef0*/  @!P0 IMAD.MOV R234, RZ, RZ, -R234 ;  /* 0x000000ffffea8224 */ /* 0x000fe200078e0aea */
[C---:B------:R-:W-:Y:S02]  /*1ef00*/  ISETP.GT.U32.AND P0, PT, R251.reuse, R228, PT ;  /* 0x000000e4fb00720c */ /* 0x040fe40003f04070 */
[----:B------:R-:W-:-:S11]  /*1ef10*/  ISETP.GT.U32.AND P2, PT, R251, R214, PT ;  /* 0x000000d6fb00720c */ /* 0x000fd60003f44070 */
[--C-:B------:R-:W-:Y:S01]  /*1ef20*/  @!P0 IMAD.IADD R228, R228, 0x1, -R251.reuse ;  /* 0x00000001e4e48824 */ /* 0x100fe200078e0afb */
[C---:B------:R-:W-:Y:S01]  /*1ef30*/  ISETP.GT.U32.AND P0, PT, R251.reuse, R215, PT ;  /* 0x000000d7fb00720c */ /* 0x040fe20003f04070 */
[----:B------:R-:W-:Y:S01]  /*1ef40*/  @!P2 IMAD.IADD R214, R214, 0x1, -R251 ;  /* 0x00000001d6d6a824 */ /* 0x000fe200078e0afb */
[----:B------:R-:W-:Y:S01]  /*1ef50*/  ISETP.GE.AND P2, PT, R224, RZ, PT ;  /* 0x000000ffe000720c */ /* 0x000fe20003f46270 */
[----:B------:R-:W-:Y:S01]  /*1ef60*/  @!P3 IMAD.MOV R231, RZ, RZ, -R231 ;  /* 0x000000ffffe7b224 */ /* 0x000fe200078e0ae7 */
[C---:B------:R-:W-:Y:S01]  /*1ef70*/  ISETP.GT.U32.AND P3, PT, R251.reuse, R210, PT ;  /* 0x000000d2fb00720c */ /* 0x040fe20003f64070 */
[----:B------:R-:W-:Y:S01]  /*1ef80*/  @!P4 IMAD.MOV R230, RZ, RZ, -R230 ;  /* 0x000000ffffe6c224 */ /* 0x000fe200078e0ae6 */
[----:B------:R-:W-:-:S07]  /*1ef90*/  ISETP.GT.U32.AND P4, PT, R251, R211, PT ;  /* 0x000000d3fb00720c */ /* 0x000fce0003f84070 */
[--C-:B------:R-:W-:Y:S01]  /*1efa0*/  @!P0 IMAD.IADD R215, R215, 0x1, -R251.reuse ;  /* 0x00000001d7d78824 */ /* 0x100fe200078e0afb */
[C---:B------:R-:W-:Y:S01]  /*1efb0*/  ISETP.GT.U32.AND P0, PT, R251.reuse, R209, PT ;  /* 0x000000d1fb00720c */ /* 0x040fe20003f04070 */
[----:B------:R-:W-:Y:S01]  /*1efc0*/  @!P5 IMAD.MOV R228, RZ, RZ, -R228 ;  /* 0x000000ffffe4d224 */ /* 0x000fe200078e0ae4 */
[----:B------:R-:W-:Y:S02]  /*1efd0*/  @!P6 IADD3 R232, -R232, RZ, RZ ;  /* 0x000000ffe8e8e210 */ /* 0x000fe40007ffe1ff */
[C---:B------:R-:W-:Y:S02]  /*1efe0*/  ISETP.GT.U32.AND P5, PT, R251.reuse, R215, PT ;  /* 0x000000d7fb00720c */ /* 0x040fe40003fa4070 */
[C---:B------:R-:W-:Y:S01]  /*1eff0*/  ISETP.GT.U32.AND P6, PT, R251.reuse, R214, PT ;  /* 0x000000d6fb00720c */ /* 0x040fe20003fc4070 */
[----:B------:R-:W-:Y:S01]  /*1f000*/  @!P2 IMAD.MOV R212, RZ, RZ, -R212 ;  /* 0x000000ffffd4a224 */ /* 0x000fe200078e0ad4 */
[----:B------:R-:W-:Y:S01]  /*1f010*/  ISETP.GT.U32.AND P2, PT, R251, R216, PT ;  /* 0x000000d8fb00720c */ /* 0x000fe20003f44070 */
[----:B------:R-:W-:-:S04]  /*1f020*/  @!P3 IMAD.IADD R210, R210, 0x1, -R251 ;  /* 0x00000001d2d2b824 */ /* 0x000fc800078e0afb */
[----:B------:R-:W-:Y:S02]  /*1f030*/  @!P0 IADD3 R209, R209, -R251, RZ ;  /* 0x800000fbd1d18210 */ /* 0x000fe40007ffe0ff */
[----:B------:R-:W-:Y:S01]  /*1f040*/  ISETP.GT.U32.AND P0, PT, R251, R217, PT ;  /* 0x000000d9fb00720c */ /* 0x000fe20003f04070 */
[--C-:B------:R-:W-:Y:S01]  /*1f050*/  @!P4 IMAD.IADD R211, R211, 0x1, -R251.reuse ;  /* 0x00000001d3d3c824 */ /* 0x100fe200078e0afb */
[----:B------:R-:W-:Y:S01]  /*1f060*/  ISETP.GT.U32.AND P3, PT, R251, R218, PT ;  /* 0x000000dafb00720c */ /* 0x000fe20003f64070 */
[--C-:B------:R-:W-:Y:S01]  /*1f070*/  @!P5 IMAD.IADD R215, R215, 0x1, -R251.reuse ;  /* 0x00000001d7d7d824 */ /* 0x100fe200078e0afb */
[----:B------:R-:W-:Y:S01]  /*1f080*/  ISETP.GT.U32.AND P4, PT, R251, R219, PT ;  /* 0x000000dbfb00720c */ /* 0x000fe20003f84070 */
[----:B------:R-:W-:Y:S01]  /*1f090*/  @!P6 IMAD.IADD R214, R214, 0x1, -R251 ;  /* 0x00000001d6d6e824 */ /* 0x000fe200078e0afb */
[----:B------:R-:W-:Y:S02]  /*1f0a0*/  ISETP.GE.AND P5, PT, R194, RZ, PT ;  /* 0x000000ffc200720c */ /* 0x000fe40003fa6270 */
[----:B------:R-:W-:-:S02]  /*1f0b0*/  ISETP.GE.AND P6, PT, R195, RZ, PT ;  /* 0x000000ffc300720c */ /* 0x000fc40003fc6270 */
[----:B------:R-:W-:Y:S02]  /*1f0c0*/  IABS R223, R185 ;  /* 0x000000b900df7213 */ /* 0x000fe40000000000 */
[----:B------:R-:W-:Y:S01]  /*1f0d0*/  @!P2 IADD3 R216, R216, -R251, RZ ;  /* 0x800000fbd8d8a210 */ /* 0x000fe20007ffe0ff */
[----:B------:R-:W-:Y:S01]  /*1f0e0*/  @!P0 IMAD.IADD R217, R217, 0x1, -R251 ;  /* 0x00000001d9d98824 */ /* 0x000fe200078e0afb */
[----:B------:R-:W-:Y:S01]  /*1f0f0*/  ISETP.GE.AND P2, PT, R193, RZ, PT ;  /* 0x000000ffc100720c */ /* 0x000fe20003f46270 */
[----:B------:R-:W-:Y:S01]  /*1f100*/  IMAD.HI.U32 R252, R252, R223, RZ ;  /* 0x000000dffcfc7227 */ /* 0x000fe200078e00ff */
[----:B------:R-:W-:-:S03]  /*1f110*/  ISETP.GE.AND P0, PT, R192, RZ, PT ;  /* 0x000000ffc000720c */ /* 0x000fc60003f06270 */
[----:B------:R-:W-:Y:S01]  /*1f120*/  @!P3 IMAD.IADD R218, R218, 0x1, -R251 ;  /* 0x00000001dadab824 */ /* 0x000fe200078e0afb */
[----:B------:R-:W-:Y:S01]  /*1f130*/  ISETP.GE.AND P3, PT, R191, RZ, PT ;  /* 0x000000ffbf00720c */ /* 0x000fe20003f66270 */
[----:B------:R-:W-:Y:S01]  /*1f140*/  IMAD.MOV R0, RZ, RZ, -R252 ;  /* 0x000000ffff007224 */ /* 0x000fe200078e0afc */
[----:B------:R-:W-:Y:S01]  /*1f150*/  @!P4 IADD3 R219, R219, -R251, RZ ;  /* 0x800000fbdbdbc210 */ /* 0x000fe20007ffe0ff */
[----:B------:R-:W-:Y:S01]  /*1f160*/  @!P6 IMAD.MOV R210, RZ, RZ, -R210 ;  /* 0x000000ffffd2e224 */ /* 0x000fe200078e0ad2 */
[----:B------:R-:W-:Y:S02]  /*1f170*/  @!P5 IADD3 R211, -R211, RZ, RZ ;  /* 0x000000ffd3d3d210 */ /* 0x000fe40007ffe1ff */
[C---:B------:R-:W-:Y:S01]  /*1f180*/  ISETP.GT.U32.AND P5, PT, R251.reuse, R218, PT ;  /* 0x000000dafb00720c */ /* 0x040fe20003fa4070 */
[C---:B------:R-:W-:Y:S01]  /*1f190*/  IMAD R223, R251.reuse, R0, R223 ;  /* 0x00000000fbdf7224 */ /* 0x040fe200078e02df */
[C---:B------:R-:W-:Y:S01]  /*1f1a0*/  ISETP.GT.U32.AND P6, PT, R251.reuse, R219, PT ;  /* 0x000000dbfb00720c */ /* 0x040fe20003fc4070 */
[----:B------:R-:W-:Y:S01]  /*1f1b0*/  @!P1 IMAD.MOV R209, RZ, RZ, -R209 ;  /* 0x000000ffffd19224 */ /* 0x000fe200078e0ad1 */
[C---:B------:R-:W-:Y:S01]  /*1f1c0*/  ISETP.GT.U32.AND P1, PT, R251.reuse, R216, PT ;  /* 0x000000d8fb00720c */ /* 0x040fe20003f24070 */
[----:B------:R-:W-:Y:S01]  /*1f1d0*/  @!P2 IMAD.MOV R213, RZ, RZ, -R213 ;  /* 0x000000ffffd5a224 */ /* 0x000fe200078e0ad5 */
[C---:B------:R-:W-:Y:S01]  /*1f1e0*/  ISETP.GT.U32.AND P2, PT, R251.reuse, R220, PT ;  /* 0x000000dcfb00720c */ /* 0x040fe20003f44070 */
[----:B------:R-:W-:Y:S01]  /*1f1f0*/  @!P0 IMAD.MOV R214, RZ, RZ, -R214 ;  /* 0x000000ffffd68224 */ /* 0x000fe200078e0ad6 */
[----:B------:R-:W-:Y:S01]  /*1f200*/  ISETP.GT.U32.AND P0, PT, R251, R223, PT ;  /* 0x000000dffb00720c */ /* 0x000fe20003f04070 */
[----:B------:R-:W1:Y:S01]  /*1f210*/  S2R R195, SR_TID.X ;  /* 0x0000000000c37919 */ /* 0x000e620000002100 */
[----:B------:R-:W-:-:S02]  /*1f220*/  @!P3 IADD3 R215, -R215, RZ, RZ ;  /* 0x000000ffd7d7b210 */ /* 0x000fc40007ffe1ff */
[----:B------:R-:W-:Y:S02]  /*1f230*/  ISETP.GT.U32.AND P4, PT, R251, R217, PT ;  /* 0x000000d9fb00720c */ /* 0x000fe40003f84070 */
[----:B------:R-:W-:Y:S01]  /*1f240*/  ISETP.GE.AND P3, PT, R190, RZ, PT ;  /* 0x000000ffbe00720c */ /* 0x000fe20003f66270 */
[--C-:B------:R-:W-:Y:S01]  /*1f250*/  @!P6 IMAD.IADD R219, R219, 0x1, -R251.reuse ;  /* 0x00000001dbdbe824 */ /* 0x100fe200078e0afb */
[-C--:B------:R-:W-:Y:S02]  /*1f260*/  @!P5 IADD3 R218, R218, -R251.reuse, RZ ;  /* 0x800000fbdadad210 */ /* 0x080fe40007ffe0ff */
[----:B------:R-:W-:Y:S02]  /*1f270*/  ISETP.GE.AND P5, PT, R189, RZ, PT ;  /* 0x000000ffbd00720c */ /* 0x000fe40003fa6270 */
[----:B------:R-:W-:Y:S01]  /*1f280*/  ISETP.GE.AND P6, PT, R188, RZ, PT ;  /* 0x000000ffbc00720c */ /* 0x000fe20003fc6270 */
[--C-:B------:R-:W-:Y:S01]  /*1f290*/  @!P1 IMAD.IADD R216, R216, 0x1, -R251.reuse ;  /* 0x00000001d8d89824 */ /* 0x100fe200078e0afb */
[----:B------:R-:W-:Y:S01]  /*1f2a0*/  @!P0 IADD3 R223, R223, -R251, RZ ;  /* 0x800000fbdfdf8210 */ /* 0x000fe20007ffe0ff */
[--C-:B------:R-:W-:Y:S01]  /*1f2b0*/  @!P2 IMAD.IADD R220, R220, 0x1, -R251.reuse ;  /* 0x00000001dcdca824 */ /* 0x100fe200078e0afb */
[----:B------:R-:W-:Y:S01]  /*1f2c0*/  ISETP.GE.AND P2, PT, R187, RZ, PT ;  /* 0x000000ffbb00720c */ /* 0x000fe20003f46270 */
[----:B------:R-:W-:Y:S01]  /*1f2d0*/  IMAD.MOV.U32 R0, RZ, RZ, c[0x0][0x180] ;  /* 0x00006000ff007624 */ /* 0x000fe200078e00ff */
[----:B------:R-:W-:Y:S01]  /*1f2e0*/  ISETP.GT.U32.AND P0, PT, R251, R223, PT ;  /* 0x000000dffb00720c */ /* 0x000fe20003f04070 */
[----:B------:R-:W-:-:S02]  /*1f2f0*/  @!P4 IMAD.IADD R217, R217, 0x1, -R251 ;  /* 0x00000001d9d9c824 */ /* 0x000fc400078e0afb */
[----:B------:R-:W-:Y:S01]  /*1f300*/  @!P3 IMAD.MOV R216, RZ, RZ, -R216 ;  /* 0x000000ffffd8b224 */ /* 0x000fe200078e0ad8 */
[----:B------:R-:W-:Y:S01]  /*1f310*/  ISETP.GT.U32.AND P3, PT, R251, R220, PT ;  /* 0x000000dcfb00720c */ /* 0x000fe20003f64070 */
[----:B------:R-:W-:Y:S01]  /*1f320*/  @!P5 IMAD.MOV R217, RZ, RZ, -R217 ;  /* 0x000000ffffd9d224 */ /* 0x000fe200078e0ad9 */
[----:B------:R-:W-:Y:S02]  /*1f330*/  IADD3 R246, R0, -0x7c, RZ ;  /* 0xffffff8400f67810 */ /* 0x000fe40007ffe0ff */
[----:B------:R-:W-:Y:S02]  /*1f340*/  ISETP.GE.AND P5, PT, R186, RZ, PT ;  /* 0x000000ffba00720c */ /* 0x000fe40003fa6270 */
[----:B------:R-:W-:Y:S02]  /*1f350*/  @!P6 IADD3 R218, -R218, RZ, RZ ;  /* 0x000000ffdadae210 */ /* 0x000fe40007ffe1ff */
[----:B------:R-:W-:Y:S02]  /*1f360*/  IADD3 R224, R0, -0x78, RZ ;  /* 0xffffff8800e07810 */ /* 0x000fe40007ffe0ff */
[----:B------:R-:W-:-:S02]  /*1f370*/  ISETP.GE.AND P6, PT, R185, RZ, PT ;  /* 0x000000ffb900720c */ /* 0x000fc40003fc6270 */
[----:B------:R-:W-:Y:S02]  /*1f380*/  ISETP.GE.U32.AND P1, PT, R246, 0x7fffff05, PT ;  /* 0x7fffff05f600780c */ /* 0x000fe40003f26070 */
[----:B------:R-:W-:Y:S02]  /*1f390*/  ISETP.GE.U32.AND P4, PT, R224, 0x7fffff09, PT ;  /* 0x7fffff09e000780c */ /* 0x000fe40003f86070 */
[C---:B------:R-:W-:Y:S02]  /*1f3a0*/  IADD3 R246, R0.reuse, -0x74, RZ ;  /* 0xffffff8c00f67810 */ /* 0x040fe40007ffe0ff */
[----:B-1----:R-:W-:Y:S02]  /*1f3b0*/  LOP3.LUT R195, R195, 0x3f, RZ, 0xc0, !PT ;  /* 0x0000003fc3c37812 */ /* 0x002fe400078ec0ff */
[----:B------:R-:W-:Y:S01]  /*1f3c0*/  IADD3 R224, R0, -0x70, RZ ;  /* 0xffffff9000e07810 */ /* 0x000fe20007ffe0ff */
[----:B------:R-:W-:Y:S01]  /*1f3d0*/  @!P2 IMAD.MOV R219, RZ, RZ, -R219 ;  /* 0x000000ffffdba224 */ /* 0x000fe200078e0adb */
[----:B------:R-:W-:Y:S01]  /*1f3e0*/  ISETP.GE.U32.AND P2, PT, R246, 0x7fffff0d, PT ;  /* 0x7fffff0df600780c */ /* 0x000fe20003f46070 */
[----:B------:R-:W-:Y:S01]  /*1f3f0*/  @!P3 IMAD.IADD R220, R220, 0x1, -R251 ;  /* 0x00000001dcdcb824 */ /* 0x000fe200078e0afb */
[----:B------:R-:W-:Y:S01]  /*1f400*/  @!P0 IADD3 R223, R223, -R251, RZ ;  /* 0x800000fbdfdf8210 */ /* 0x000fe20007ffe0ff */
[----:B------:R-:W-:Y:S01]  /*1f410*/  IMAD R185, R195, c[0x0][0x18c], RZ ;  /* 0x00006300c3b97a24 */ /* 0x000fe200078e02ff */
[----:B------:R-:W-:-:S02]  /*1f420*/  ISETP.GE.U32.AND P3, PT, R224, 0x7fffff11, PT ;  /* 0x7fffff11e000780c */ /* 0x000fc40003f66070 */
[----:B------:R-:W-:Y:S02]  /*1f430*/  IADD3 R246, R0, -0x1, RZ ;  /* 0xffffffff00f67810 */ /* 0x000fe40007ffe0ff */
[----:B------:R-:W-:Y:S02]  /*1f440*/  ISETP.NE.AND P0, PT, RZ, c[0x0][0x17c], PT ;  /* 0x00005f00ff007a0c */ /* 0x000fe40003f05270 */
[----:B------:R-:W-:Y:S01]  /*1f450*/  LOP3.LUT R224, RZ, c[0x0][0x17c], RZ, 0x33, !PT ;  /* 0x00005f00ffe07a12 */ /* 0x000fe200078e33ff */
[----:B------:R-:W-:Y:S01]  /*1f460*/  @!P5 IMAD.MOV R220, RZ, RZ, -R220 ;  /* 0x000000ffffdcd224 */ /* 0x000fe200078e0adc */
[----:B------:R-:W-:Y:S01]  /*1f470*/  ISETP.GE.U32.AND P5, PT, R246, 0x7fffff80, PT ;  /* 0x7fffff80f600780c */ /* 0x000fe20003fa6070 */
[----:B------:R-:W-:Y:S01]  /*1f480*/  @!P6 IMAD.MOV R223, RZ, RZ, -R223 ;  /* 0x000000ffffdfe224 */ /* 0x000fe200078e0adf */
[----:B------:R-:W-:Y:S02]  /*1f490*/  LEA R246, P6, R185, c[0x0][0x168], 0x2 ;  /* 0x00005a00b9f67a11 */ /* 0x000fe400078c10ff */
[----:B------:R-:W-:-:S02]  /*1f4a0*/  SEL R186, R224, R196, !P0 ;  /* 0x000000c4e0ba7207 */ /* 0x000fc40004000000 */
[C---:B------:R-:W-:Y:S02]  /*1f4b0*/  SEL R185, R224.reuse, R197, !P0 ;  /* 0x000000c5e0b97207 */ /* 0x040fe40004000000 */
[C---:B------:R-:W-:Y:S01]  /*1f4c0*/  SEL R0, R224.reuse, R198, !P0 ;  /* 0x000000c6e0007207 */ /* 0x040fe20004000000 */
[----:B------:R1:W-:Y:S04]  /*1f4d0*/  STL [R1+0xf24], R186 ;  /* 0x000f24ba01007387 */ /* 0x0003e80000100800 */
[----:B------:R1:W-:Y:S04]  /*1f4e0*/  STL [R1+0xf8c], R185 ;  /* 0x000f8cb901007387 */ /* 0x0003e80000100800 */
[----:B------:R1:W-:Y:S02]  /*1f4f0*/  STL [R1+0xf44], R0 ;  /* 0x000f440001007387 */ /* 0x0003e40000100800 */
[----:B-1----:R-:W-:-:S02]  /*1f500*/  SEL R186, R224, R199, !P0 ;  /* 0x000000c7e0ba7207 */ /* 0x002fc40004000000 */
[----:B------:R-:W-:-:S03]  /*1f510*/  SEL R185, R224, R200, !P0 ;  /* 0x000000c8e0b97207 */ /* 0x000fc60004000000 */
[----:B------:R1:W-:Y:S01]  /*1f520*/  STL [R1+0x1100], R186 ;  /* 0x001100ba01007387 */ /* 0x0003e20000100800 */
[----:B------:R-:W-:-:S03]  /*1f530*/  SEL R0, R224, R201, !P0 ;  /* 0x000000c9e0007207 */ /* 0x000fc60004000000 */
[----:B------:R1:W-:Y:S04]  /*1f540*/  STL [R1+0xf20], R185 ;  /* 0x000f20b901007387 */ /* 0x0003e80000100800 */
[----:B------:R1:W-:Y:S02]  /*1f550*/  STL [R1+0x10fc], R0 ;  /* 0x0010fc0001007387 */ /* 0x0003e40000100800 */
[C---:B-1----:R-:W-:Y:S02]  /*1f560*/  SEL R186, R224.reuse, R202, !P0 ;  /* 0x000000cae0ba7207 */ /* 0x042fe40004000000 */
[----:B------:R-:W-:-:S03]  /*1f570*/  SEL R185, R224, R203, !P0 ;  /* 0x000000cbe0b97207 */ /* 0x000fc60004000000 */
[----:B------:R1:W-:Y:S01]  /*1f580*/  STL [R1+0x10f8], R186 ;  /* 0x0010f8ba01007387 */ /* 0x0003e20000100800 */
[----:B------:R-:W-:-:S03]  /*1f590*/  SEL R0, R224, R204, !P0 ;  /* 0x000000cce0007207 */ /* 0x000fc60004000000 */
[----:B------:R1:W-:Y:S04]  /*1f5a0*/  STL [R1+0x10f4], R185 ;  /* 0x0010f4b901007387 */ /* 0x0003e80000100800 */
[----:B------:R2:W-:Y:S01]  /*1f5b0*/  STL [R1+0xfd4], R0 ;  /* 0x000fd40001007387 */ /* 0x0005e20000100800 */
[C---:B-1----:R-:W-:Y:S02]  /*1f5c0*/  SEL R186, R224.reuse, R205, !P0 ;  /* 0x000000cde0ba7207 */ /* 0x042fe40004000000 */
[----:B------:R-:W-:-:S03]  /*1f5d0*/  SEL R185, R224, R206, !P0 ;  /* 0x000000cee0b97207 */ /* 0x000fc60004000000 */
[----:B------:R3:W-:Y:S04]  /*1f5e0*/  STL [R1+0xf54], R186 ;  /* 0x000f54ba01007387 */ /* 0x0007e80000100800 */
[----:B------:R4:W-:Y:S01]  /*1f5f0*/  STL [R1+0xf38], R185 ;  /* 0x000f38b901007387 */ /* 0x0009e20000100800 */
[C---:B--2---:R-:W-:Y:S02]  /*1f600*/  SEL R0, R224.reuse, R207, !P0 ;  /* 0x000000cfe0007207 */ /* 0x044fe40004000000 */
[----:B---3--:R-:W-:-:S03]  /*1f610*/  SEL R186, R224, R208, !P0 ;  /* 0x000000d0e0ba7207 */ /* 0x008fc60004000000 */
[----:B------:R1:W-:Y:S04]  /*1f620*/  STL [R1+0xf1c], R0 ;  /* 0x000f1c0001007387 */ /* 0x0003e80000100800 */
[----:B------:R2:W-:Y:S01]  /*1f630*/  STL [R1+0xf18], R186 ;  /* 0x000f18ba01007387 */ /* 0x0005e20000100800 */
[C---:B----4-:R-:W-:Y:S02]  /*1f640*/  SEL R185, R224.reuse, R225, !P0 ;  /* 0x000000e1e0b97207 */ /* 0x050fe40004000000 */
[----:B-1----:R-:W-:-:S03]  /*1f650*/  SEL R0, R224, R226, !P0 ;  /* 0x000000e2e0007207 */ /* 0x002fc60004000000 */
[----:B------:R1:W-:Y:S01]  /*1f660*/  STL [R1+0x10f0], R185 ;  /* 0x0010f0b901007387 */ /* 0x0003e20000100800 */
[----:B--2---:R-:W-:-:S03]  /*1f670*/  SEL R186, R224, R227, !P0 ;  /* 0x000000e3e0ba7207 */ /* 0x004fc60004000000 */
[----:B------:R2:W-:Y:S01]  /*1f680*/  STL [R1+0x10ec], R0 ;  /* 0x0010ec0001007387 */ /* 0x0005e20000100800 */
[----:B-1----:R-:W-:-:S03]  /*1f690*/  SEL R185, R224, R238, !P0 ;  /* 0x000000eee0b97207 */ /* 0x002fc60004000000 */
[----:B--2---:R-:W2:Y:S04]  /*1f6a0*/  LDL.LU R0, [R1+0x57c] ;  /* 0x00057c0001007983 */ /* 0x004ea80000300800 */
[----:B------:R-:W-:Y:S04]  /*1f6b0*/  STL [R1+0x10e8], R186 ;  /* 0x0010e8ba01007387 */ /* 0x000fe80000100800 */
[----:B------:R-:W3:Y:S04]  /*1f6c0*/  LDL.LU R251, [R1+0x578] ;  /* 0x0005780001fb7983 */ /* 0x000ee80000300800 */
[----:B------:R1:W-:Y:S04]  /*1f6d0*/  STL [R1+0xfb4], R185 ;  /* 0x000fb4b901007387 */ /* 0x0003e80000100800 */
[----:B------:R-:W4:Y:S04]  /*1f6e0*/  LDL.LU R252, [R1+0x574] ;  /* 0x0005740001fc7983 */ /* 0x000f280000300800 */
[----:B-1----:R-:W4:Y:S04]  /*1f6f0*/  LDL.LU R185, [R1+0x570] ;  /* 0x0005700001b97983 */ /* 0x002f280000300800 */
[----:B------:R-:W4:Y:S04]  /*1f700*/  LDL.LU R186, [R1+0x56c] ;  /* 0x00056c0001ba7983 */ /* 0x000f280000300800 */
        /* <DEDUP_REMOVED lines=25> */
[----:B------:R-:W4:Y:S01]  /*1f8a0*/  LDL.LU R238, [R1+0x504] ;  /* 0x0005040001ee7983 */ /* 0x000f220000300800 */
[----:B--2---:R-:W-:-:S05]  /*1f8b0*/  SEL R0, R224, R0, !P0 ;  /* 0x00000000e0007207 */ /* 0x004fca0004000000 */
[----:B------:R3:W-:Y:S02]  /*1f8c0*/  STL [R1+0xf50], R0 ;  /* 0x000f500001007387 */ /* 0x0007e40000100800 */
[C---:B---3--:R-:W-:Y:S02]  /*1f8d0*/  SEL R0, R224.reuse, R251, !P0 ;  /* 0x000000fbe0007207 */ /* 0x048fe40004000000 */
[----:B----4-:R-:W-:-:S03]  /*1f8e0*/  SEL R251, R224, R252, !P0 ;  /* 0x000000fce0fb7207 */ /* 0x010fc60004000000 */
[----:B------:R1:W-:Y:S01]  /*1f8f0*/  STL [R1+0xf2c], R0 ;  /* 0x000f2c0001007387 */ /* 0x0003e20000100800 */
[----:B------:R-:W-:-:S03]  /*1f900*/  SEL R185, R224, R185, !P0 ;  /* 0x000000b9e0b97207 */ /* 0x000fc60004000000 */
[----:B------:R-:W-:Y:S01]  /*1f910*/  STL [R1+0xf14], R251 ;  /* 0x000f14fb01007387 */ /* 0x000fe20000100800 */
[----:B-1----:R-:W-:-:S03]  /*1f920*/  SEL R0, R224, R186, !P0 ;  /* 0x000000bae0007207 */ /* 0x002fc60004000000 */
[----:B------:R1:W-:Y:S01]  /*1f930*/  STL [R1+0xf0c], R185 ;  /* 0x000f0cb901007387 */ /* 0x0003e20000100800 */
[----:B------:R-:W-:-:S03]  /*1f940*/  SEL R186, R224, R187, !P0 ;  /* 0x000000bbe0ba7207 */ /* 0x000fc60004000000 */
[----:B------:R2:W-:Y:S01]  /*1f950*/  STL [R1+0x10e4], R0 ;  /* 0x0010e40001007387 */ /* 0x0005e20000100800 */
[----:B-1----:R-:W-:-:S03]  /*1f960*/  SEL R185, R224, R188, !P0 ;  /* 0x000000bce0b97207 */ /* 0x002fc60004000000 */
[----:B------:R1:W-:Y:S01]  /*1f970*/  STL [R1+0x10e0], R186 ;  /* 0x0010e0ba01007387 */ /* 0x0003e20000100800 */
[----:B--2---:R-:W-:-:S03]  /*1f980*/  SEL R0, R224, R189, !P0 ;  /* 0x000000bde0007207 */ /* 0x004fc60004000000 */
[----:B------:R2:W-:Y:S04]  /*1f990*/  STL [R1+0x10dc], R185 ;  /* 0x0010dcb901007387 */ /* 0x0005e80000100800 */
[----:B------:R3:W-:Y:S01]  /*1f9a0*/  STL [R1+0x10d8], R0 ;  /* 0x0010d80001007387 */ /* 0x0007e20000100800 */
[C---:B-1----:R-:W-:Y:S02]  /*1f9b0*/  SEL R186, R224.reuse, R190, !P0 ;  /* 0x000000bee0ba7207 */ /* 0x042fe40004000000 */
[----:B--2---:R-:W-:-:S03]  /*1f9c0*/  SEL R185, R224, R191, !P0 ;  /* 0x000000bfe0b97207 */ /* 0x004fc60004000000 */
[----:B------:R1:W-:Y:S01]  /*1f9d0*/  STL [R1+0xf48], R186 ;  /* 0x000f48ba01007387 */ /* 0x0003e20000100800 */
[----:B---3--:R-:W-:-:S03]  /*1f9e0*/  SEL R0, R224, R192, !P0 ;  /* 0x000000c0e0007207 */ /* 0x008fc60004000000 */
        /* <DEDUP_REMOVED lines=39> */
[C---:B--2---:R-:W-:Y:S01]  /*1fc60*/  SEL R185, R224.reuse, R238, !P0 ;  /* 0x000000eee0b97207 */ /* 0x044fe20004000000 */
[----:B---3--:R-:W2:Y:S04]  /*1fc70*/  LDL.LU R0, [R1+0x500] ;  /* 0x0005000001007983 */ /* 0x008ea80000300800 */
        /* <DEDUP_REMOVED lines=460> */
[----:B------:R-:W-:Y:S04]  /*21940*/  STL [R1+0xf78], R185 ;  /* 0x000f78b901007387 */ /* 0x000fe80000100800 */
[----:B------:R2:W-:Y:S01]  /*21950*/  STL [R1+0xf74], R0 ;  /* 0x000f740001007387 */ /* 0x0005e20000100800 */
[----:B-1----:R-:W-:-:S03]  /*21960*/  SEL R186, R224, R227, !P0 ;  /* 0x000000e3e0ba7207 */ /* 0x002fc60004000000 */
[----:B--2---:R-:W2:Y:S01]  /*21970*/  LDL.LU R0, [R1+0xf4] ;  /* 0x0000f40001007983 */ /* 0x004ea20000300800 */
[----:B------:R-:W-:-:S03]  /*21980*/  SEL R185, R224, R238, !P0 ;  /* 0x000000eee0b97207 */ /* 0x000fc60004000000 */
        /* <DEDUP_REMOVED lines=36> */
[----:B------:R1:W-:Y:S04]  /*21bd0*/  STL [R1+0xf70], R0 ;  /* 0x000f700001007387 */ /* 0x0003e80000100800 */
[----:B------:R-:W-:Y:S01]  /*21be0*/  STL [R1+0xf6c], R251 ;  /* 0x000f6cfb01007387 */ /* 0x000fe20000100800 */
[C---:B-1----:R-:W-:Y:S02]  /*21bf0*/  SEL R0, R224.reuse, R185, !P0 ;  /* 0x000000b9e0007207 */ /* 0x042fe40004000000 */
[C---:B------:R-:W-:Y:S02]  /*21c00*/  SEL R185, R224.reuse, R186, !P0 ;  /* 0x000000bae0b97207 */ /* 0x040fe40004000000 */
[C---:B------:R-:W-:Y:S01]  /*21c10*/  SEL R186, R224.reuse, R187, !P0 ;  /* 0x000000bbe0ba7207 */ /* 0x040fe20004000000 */
[----:B------:R1:W-:Y:S04]  /*21c20*/  STL [R1+0xf68], R0 ;  /* 0x000f680001007387 */ /* 0x0003e80000100800 */
[----:B------:R2:W-:Y:S01]  /*21c30*/  STL [R1+0xf64], R185 ;  /* 0x000f64b901007387 */ /* 0x0005e20000100800 */
[----:B-1----:R-:W-:-:S03]  /*21c40*/  SEL R0, R224, R188, !P0 ;  /* 0x000000bce0007207 */ /* 0x002fc60004000000 */
[----:B------:R1:W-:Y:S01]  /*21c50*/  STL [R1+0xdc0], R186 ;  /* 0x000dc0ba01007387 */ /* 0x0003e20000100800 */
[----:B--2---:R-:W-:-:S03]  /*21c60*/  SEL R185, R224, R189, !P0 ;  /* 0x000000bde0b97207 */ /* 0x004fc60004000000 */
        /* <DEDUP_REMOVED lines=46> */
[----:B--2---:R-:W2:Y:S04]  /*21f50*/  LDL.LU R185, [R1+0x78] ;  /* 0x0000780001b97983 */ /* 0x004ea80000300800 */
[----:B------:R1:W-:Y:S04]  /*21f60*/  STL [R1+0x166c], R186 ;  /* 0x00166cba01007387 */ /* 0x0003e80000100800 */
[----:B-1----:R-:W3:Y:S04]  /*21f70*/  LDL.LU R186, [R1+0x74] ;  /* 0x0000740001ba7983 */ /* 0x002ee80000300800 */
[----:B------:R1:W-:Y:S04]  /*21f80*/  STL [R1+0x1668], R0 ;  /* 0x0016680001007387 */ /* 0x0003e80000100800 */
        /* <DEDUP_REMOVED lines=26> */
[----:B-1----:R-:W4:Y:S04]  /*22130*/  LDL.LU R0, [R1+0x8] ;  /* 0x0000080001007983 */ /* 0x002f280000300800 */
[----:B------:R-:W4:Y:S04]  /*22140*/  LDL.LU R251, [R1+0x4] ;  /* 0x0000040001fb7983 */ /* 0x000f280000300800 */
[----:B------:R-:W4:Y:S01]  /*22150*/  LDL.LU R252, [R1] ;  /* 0x0000000001fc7983 */ /* 0x000f220000300800 */
[----:B--2---:R-:W-:-:S05]  /*22160*/  SEL R185, R224, R185, !P0 ;  /* 0x000000b9e0b97207 */ /* 0x004fca0004000000 */
[----:B------:R1:W-:Y:S01]  /*22170*/  STL [R1+0x1664], R185 ;  /* 0x001664b901007387 */ /* 0x0003e20000100800 */
[----:B---3--:R-:W-:-:S03]  /*22180*/  SEL R186, R224, R186, !P0 ;  /* 0x000000bae0ba7207 */ /* 0x008fc60004000000 */
[----:B-1----:R-:W2:Y:S04]  /*22190*/  LDL.LU R185, [R1+0x803c] ;  /* 0x00803c0001b97983 */ /* 0x002ea80000300800 */
[----:B------:R1:W-:Y:S01]  /*221a0*/  STL [R1+0xd9c], R186 ;  /* 0x000d9cba01007387 */ /* 0x0003e20000100800 */
[C---:B----4-:R-:W-:Y:S02]  /*221b0*/  SEL R187, R224.reuse, R187, !P0 ;  /* 0x000000bbe0bb7207 */ /* 0x050fe40004000000 */
[C---:B------:R-:W-:Y:S01]  /*221c0*/  SEL R188, R224.reuse, R188, !P0 ;  /* 0x000000bce0bc7207 */ /* 0x040fe20004000000 */
[----:B-1----:R-:W3:Y:S01]  /*221d0*/  LDL.LU R186, [R1+0x8038] ;  /* 0x0080380001ba7983 */ /* 0x002ee20000300800 */
[----:B------:R-:W-:-:S03]  /*221e0*/  SEL R189, R224, R189, !P0 ;  /* 0x000000bde0bd7207 */ /* 0x000fc60004000000 */
[----:B------:R1:W-:Y:S01]  /*221f0*/  STL [R1+0x1660], R187 ;  /* 0x001660bb01007387 */ /* 0x0003e20000100800 */
[C---:B------:R-:W-:Y:S02]  /*22200*/  SEL R190, R224.reuse, R190, !P0 ;  /* 0x000000bee0be7207 */ /* 0x040fe40004000000 */
[C---:B------:R-:W-:Y:S01]  /*22210*/  SEL R191, R224.reuse, R191, !P0 ;  /* 0x000000bfe0bf7207 */ /* 0x040fe20004000000 */
[----:B-1----:R-:W4:Y:S01]  /*22220*/  LDL.LU R187, [R1+0x8034] ;  /* 0x0080340001bb7983 */ /* 0x002f220000300800 */
[----:B------:R-:W-:-:S03]  /*22230*/  SEL R192, R224, R192, !P0 ;  /* 0x000000c0e0c07207 */ /* 0x000fc60004000000 */
[----:B------:R1:W-:Y:S01]  /*22240*/  STL [R1+0x165c], R188 ;  /* 0x00165cbc01007387 */ /* 0x0003e20000100800 */
[C---:B------:R-:W-:Y:S02]  /*22250*/  SEL R193, R224.reuse, R193, !P0 ;  /* 0x000000c1e0c17207 */ /* 0x040fe40004000000 */
[C---:B------:R-:W-:Y:S01]  /*22260*/  SEL R194, R224.reuse, R194, !P0 ;  /* 0x000000c2e0c27207 */ /* 0x040fe20004000000 */
[----:B-1----:R-:W2:Y:S04]  /*22270*/  LDL.LU R188, [R1+0x8030] ;  /* 0x0080300001bc7983 */ /* 0x002ea80000300800 */
[----:B------:R1:W-:Y:S01]  /*22280*/  STL [R1+0x1658], R189 ;  /* 0x001658bd01007387 */ /* 0x0003e20000100800 */
[----:B------:R-:W-:-:S03]  /*22290*/  SEL R195, R224, R195, !P0 ;  /* 0x000000c3e0c37207 */ /* 0x000fc60004000000 */
        /* <DEDUP_REMOVED lines=52> */
[----:B------:R1:W-:Y:S04]  /*225e0*/  STL [R1+0xd7c], R207 ;  /* 0x000d7ccf01007387 */ /* 0x0003e80000100800 */
        /* <DEDUP_REMOVED lines=10> */
[----:B-1----:R-:W2:Y:S01]  /*22690*/  LDL.LU R238, [R1+0x7fd0] ;  /* 0x007fd00001ee7983 */ /* 0x002ea20000300800 */
[----:B------:R-:W-:-:S02]  /*226a0*/  SEL R0, R224, R0, !P0 ;  /* 0x00000000e0007207 */ /* 0x000fc40004000000 */
[C---:B------:R-:W-:Y:S02]  /*226b0*/  SEL R251, R224.reuse, R251, !P0 ;  /* 0x000000fbe0fb7207 */ /* 0x040fe40004000000 */
[C---:B------:R-:W-:Y:S01]  /*226c0*/  SEL R252, R224.reuse, R252, !P0 ;  /* 0x000000fce0fc7207 */ /* 0x040fe20004000000 */
[----:B------:R-:W-:Y:S04]  /*226d0*/  STL [R1+0x1618], R0 ;  /* 0x0016180001007387 */ /* 0x000fe80000100800 */
[----:B------:R2:W-:Y:S04]  /*226e0*/  STL [R1+0x1760], R251 ;  /* 0x001760fb01007387 */ /* 0x0005e80000100800 */
[----:B------:R-:W-:Y:S01]  /*226f0*/  STL [R1+0x1614], R252 ;  /* 0x001614fc01007387 */ /* 0x000fe20000100800 */
[----:B--2---:R-:W-:-:S02]  /*22700*/  SEL R251, R224, R238, !P0 ;  /* 0x000000eee0fb7207 */ /* 0x004fc40004000000 */
[C---:B------:R-:W-:Y:S02]  /*22710*/  SEL R238, R224.reuse, R227, !P0 ;  /* 0x000000e3e0ee7207 */ /* 0x040fe40004000000 */
[C---:B------:R-:W-:Y:S02]  /*22720*/  SEL R227, R224.reuse, R226, !P0 ;  /* 0x000000e2e0e37207 */ /* 0x040fe40004000000 */
[C---:B------:R-:W-:Y:S01]  /*22730*/  SEL R226, R224.reuse, R225, !P0 ;  /* 0x000000e1e0e27207 */ /* 0x040fe20004000000 */
[----:B------:R-:W-:Y:S01]  /*22740*/  STL [R1+0x1610], R251 ;  /* 0x001610fb01007387 */ /* 0x000fe20000100800 */
[C---:B------:R-:W-:Y:S02]  /*22750*/  SEL R225, R224.reuse, R208, !P0 ;  /* 0x000000d0e0e17207 */ /* 0x040fe40004000000 */
[C---:B------:R-:W-:Y:S01]  /*22760*/  SEL R208, R224.reuse, R207, !P0 ;  /* 0x000000cfe0d07207 */ /* 0x040fe20004000000 */
[----:B------:R-:W-:Y:S01]  /*22770*/  STL [R1+0xd6c], R238 ;  /* 0x000d6cee01007387 */ /* 0x000fe20000100800 */
[----:B------:R-:W-:-:S02]  /*22780*/  SEL R207, R224, R206, !P0 ;  /* 0x000000cee0cf7207 */ /* 0x000fc40004000000 */
[C---:B------:R-:W-:Y:S01]  /*22790*/  SEL R206, R224.reuse, R205, !P0 ;  /* 0x000000cde0ce7207 */ /* 0x040fe20004000000 */
[----:B------:R-:W-:Y:S01]  /*227a0*/  STL [R1+0xd68], R227 ;  /* 0x000d68e301007387 */ /* 0x000fe20000100800 */
[C---:B------:R-:W-:Y:S02]  /*227b0*/  SEL R205, R224.reuse, R204, !P0 ;  /* 0x000000cce0cd7207 */ /* 0x040fe40004000000 */
[C---:B------:R-:W-:Y:S01]  /*227c0*/  SEL R204, R224.reuse, R203, !P0 ;  /* 0x000000cbe0cc7207 */ /* 0x040fe20004000000 */
[----:B------:R-:W-:Y:S01]  /*227d0*/  STL [R1+0xd64], R226 ;  /* 0x000d64e201007387 */ /* 0x000fe20000100800 */
[----:B------:R-:W-:-:S03]  /*227e0*/  SEL R203, R224, R202, !P0 ;  /* 0x000000cae0cb7207 */ /* 0x000fc60004000000 */
        /* <DEDUP_REMOVED lines=29> */
[----:B----4-:R-:W-:-:S03]  /*229c0*/  SEL R188, R224, R187, !P0 ;  /* 0x000000bbe0bc7207 */ /* 0x010fc60004000000 */
[----:B------:R-:W-:Y:S01]  /*229d0*/  STL [R1+0x15dc], R194 ;  /* 0x0015dcc201007387 */ /* 0x000fe20000100800 */
[----:B---3--:R-:W-:-:S03]  /*229e0*/  SEL R187, R224, R186, !P0 ;  /* 0x000000bae0bb7207 */ /* 0x008fc60004000000 */
        /* <DEDUP_REMOVED lines=368> */
[----:B------:R-:W-:Y:S04]  /*240f0*/  STL [R1+0x12e8], R9 ;  /* 0x0012e80901007387 */ /* 0x000fe80000100800 */
[----:B------:R-:W-:Y:S01]  /*24100*/  STL [R1+0x12e4], R8 ;  /* 0x0012e40801007387 */ /* 0x000fe20000100800 */
[----:B------:R-:W-:-:S03]  /*24110*/  SEL R2, R224, R221, !P0 ;  /* 0x000000dde0027207 */ /* 0x000fc60004000000 */
[----:B------:R-:W-:Y:S04]  /*24120*/  STL [R1+0x12e0], R7 ;  /* 0x0012e00701007387 */ /* 0x000fe80000100800 */
[----:B------:R-:W-:Y:S04]  /*24130*/  STL [R1+0x12d4], R6 ;  /* 0x0012d40601007387 */ /* 0x000fe80000100800 */
[----:B------:R-:W-:Y:S04]  /*24140*/  STL [R1+0x12d0], R5 ;  /* 0x0012d00501007387 */ /* 0x000fe80000100800 */
[----:B------:R1:W-:Y:S04]  /*24150*/  STL [R1+0xc64], R4 ;  /* 0x000c640401007387 */ /* 0x0003e80000100800 */
        /* <DEDUP_REMOVED lines=17> */
[----:B------:R-:W2:Y:S01]  /*24270*/  LDL.LU R227, [R1+0x5d0] ;  /* 0x0005d00001e37983 */ /* 0x000ea20000300800 */
[----:B-1----:R-:W-:-:S03]  /*24280*/  SEL R2, R224, R242, !P0 ;  /* 0x000000f2e0027207 */ /* 0x002fc60004000000 */
[----:B------:R1:W-:Y:S04]  /*24290*/  STL [R1+0xc54], R3 ;  /* 0x000c540301007387 */ /* 0x0003e80000100800 */
[----:B------:R3:W-:Y:S04]  /*242a0*/  STL [R1+0x1248], R2 ;  /* 0x0012480201007387 */ /* 0x0007e80000100800 */
[----:B------:R-:W4:Y:S01]  /*242b0*/  LDL.LU R238, [R1+0x5cc] ;  /* 0x0005cc0001ee7983 */ /* 0x000f220000300800 */
[----:B-1----:R-:W-:-:S05]  /*242c0*/  SEL R3, R224, R241, !P0 ;  /* 0x000000f1e0037207 */ /* 0x002fca0004000000 */
[----:B------:R1:W-:Y:S04]  /*242d0*/  STL [R1+0x1244], R3 ;  /* 0x0012440301007387 */ /* 0x0003e80000100800 */
[----:B------:R-:W4:Y:S01]  /*242e0*/  LDL.LU R252, [R1+0x5c4] ;  /* 0x0005c40001fc7983 */ /* 0x000f220000300800 */
[C---:B---3--:R-:W-:Y:S02]  /*242f0*/  SEL R2, R224.reuse, R240, !P0 ;  /* 0x000000f0e0027207 */ /* 0x048fe40004000000 */
[----:B------:R-:W-:-:S03]  /*24300*/  SEL R4, R224, R239, !P0 ;  /* 0x000000efe0047207 */ /* 0x000fc60004000000 */
[----:B------:R3:W-:Y:S04]  /*24310*/  STL [R1+0xc50], R2 ;  /* 0x000c500201007387 */ /* 0x0007e80000100800 */
[----:B------:R3:W-:Y:S04]  /*24320*/  STL [R1+0x123c], R4 ;  /* 0x00123c0401007387 */ /* 0x0007e80000100800 */
[----:B------:R-:W4:Y:S01]  /*24330*/  LDL.LU R251, [R1+0x5c8] ;  /* 0x0005c80001fb7983 */ /* 0x000f220000300800 */
[C---:B-1----:R-:W-:Y:S02]  /*24340*/  SEL R3, R224.reuse, R237, !P0 ;  /* 0x000000ede0037207 */ /* 0x042fe40004000000 */
[----:B---3--:R-:W-:-:S03]  /*24350*/  SEL R2, R224, R236, !P0 ;  /* 0x000000ece0027207 */ /* 0x008fc60004000000 */
[----:B------:R1:W-:Y:S04]  /*24360*/  STL [R1+0x1238], R3 ;  /* 0x0012380301007387 */ /* 0x0003e80000100800 */
[----:B------:R3:W-:Y:S01]  /*24370*/  STL [R1+0x1234], R2 ;  /* 0x0012340201007387 */ /* 0x0007e20000100800 */
[C---:B------:R-:W-:Y:S02]  /*24380*/  SEL R4, R224.reuse, R233, !P0 ;  /* 0x000000e9e0047207 */ /* 0x040fe40004000000 */
[C---:B-1----:R-:W-:Y:S02]  /*24390*/  SEL R3, R224.reuse, R235, !P0 ;  /* 0x000000ebe0037207 */ /* 0x042fe40004000000 */
[----:B---3--:R-:W-:-:S03]  /*243a0*/  SEL R2, R224, R234, !P0 ;  /* 0x000000eae0027207 */ /* 0x008fc60004000000 */
[----:B------:R1:W-:Y:S04]  /*243b0*/  STL [R1+0xc4c], R3 ;  /* 0x000c4c0301007387 */ /* 0x0003e80000100800 */
[----:B------:R3:W-:Y:S01]  /*243c0*/  STL [R1+0x1224], R2 ;  /* 0x0012240201007387 */ /* 0x0007e20000100800 */
[----:B-1----:R-:W-:-:S03]  /*243d0*/  SEL R3, R224, R232, !P0 ;  /* 0x000000e8e0037207 */ /* 0x002fc60004000000 */
[----:B------:R1:W-:Y:S01]  /*243e0*/  STL [R1+0x1220], R4 ;  /* 0x0012200401007387 */ /* 0x0003e20000100800 */
[----:B---3--:R-:W-:-:S03]  /*243f0*/  SEL R2, R224, R231, !P0 ;  /* 0x000000e7e0027207 */ /* 0x008fc60004000000 */
[----:B------:R3:W-:Y:S04]  /*24400*/  STL [R1+0x121c], R3 ;  /* 0x00121c0301007387 */ /* 0x0007e80000100800 */
[----:B------:R3:W-:Y:S01]  /*24410*/  STL [R1+0x1218], R2 ;  /* 0x0012180201007387 */ /* 0x0007e20000100800 */
[C---:B-1----:R-:W-:Y:S02]  /*24420*/  SEL R4, R224.reuse, R230, !P0 ;  /* 0x000000e6e0047207 */ /* 0x042fe40004000000 */
[----:B---3--:R-:W-:-:S03]  /*24430*/  SEL R3, R224, R229, !P0 ;  /* 0x000000e5e0037207 */ /* 0x008fc60004000000 */
[----:B------:R1:W-:Y:S01]  /*24440*/  STL [R1+0x1214], R4 ;  /* 0x0012140401007387 */ /* 0x0003e20000100800 */
[----:B------:R-:W-:-:S03]  /*24450*/  SEL R2, R224, R228, !P0 ;  /* 0x000000e4e0027207 */ /* 0x000fc60004000000 */
        /* <DEDUP_REMOVED lines=18> */
[----:B------:R-:W-:Y:S04]  /*24580*/  STL [R1+0xc40], R3 ;  /* 0x000c400301007387 */ /* 0x000fe80000100800 */
[----:B------:R3:W-:Y:S01]  /*24590*/  STL [R1+0x11cc], R2 ;  /* 0x0011cc0201007387 */ /* 0x0007e20000100800 */
[----:B-1----:R-:W-:-:S03]  /*245a0*/  SEL R4, R224, R218, !P0 ;  /* 0x000000dae0047207 */ /* 0x002fc60004000000 */
[----:B------:R-:W1:Y:S01]  /*245b0*/  S2R R226, SR_TID.X ;  /* 0x0000000000e27919 */ /* 0x000e620000002100 */
[----:B---3--:R-:W-:-:S03]  /*245c0*/  SEL R2, R224, R219, !P0 ;  /* 0x000000dbe0027207 */ /* 0x008fc60004000000 */
[----:B------:R-:W-:Y:S01]  /*245d0*/  STL [R1+0x11c8], R4 ;  /* 0x0011c80401007387 */ /* 0x000fe20000100800 */
[----:B------:R-:W-:-:S03]  /*245e0*/  SEL R3, R224, R220, !P0 ;  /* 0x000000dce0037207 */ /* 0x000fc60004000000 */
[----:B------:R3:W-:Y:S04]  /*245f0*/  STL [R1+0x11c4], R2 ;  /* 0x0011c40201007387 */ /* 0x0007e80000100800 */
[----:B------:R-:W-:Y:S01]  /*24600*/  STL [R1+0x11c0], R3 ;  /* 0x0011c00301007387 */ /* 0x000fe20000100800 */
[----:B---3--:R-:W-:-:S05]  /*24610*/  SEL R2, R224, R223, !P0 ;  /* 0x000000dfe0027207 */ /* 0x008fca0004000000 */
[----:B------:R4:W-:Y:S01]  /*24620*/  STL [R1+0x11b4], R2 ;  /* 0x0011b40201007387 */ /* 0x0009e20000100800 */
[----:B-1----:R-:W-:-:S05]  /*24630*/  LOP3.LUT R226, R226, 0x3f, RZ, 0xc0, !PT ;  /* 0x0000003fe2e27812 */ /* 0x002fca00078ec0ff */
[----:B------:R-:W-:Y:S01]  /*24640*/  IMAD R248, R226, c[0x0][0x18c], RZ ;  /* 0x00006300e2f87a24 */ /* 0x000fe200078e02ff */
[----:B------:R-:W-:-:S04]  /*24650*/  MOV R0, c[0x0][0x180] ;  /* 0x0000600000007a02 */ /* 0x000fc80000000f00 */
[----:B------:R-:W-:Y:S02]  /*24660*/  LEA.HI.X.SX32 R247, R248, c[0x0][0x16c], 0x2, P6 ;  /* 0x00005b00f8f77a11 */ /* 0x000fe400030f16ff */
[C---:B------:R-:W-:Y:S02]  /*24670*/  IADD3 R6, R0.reuse, -0x5, RZ ;  /* 0xfffffffb00067810 */ /* 0x040fe40007ffe0ff */
[----:B------:R-:W-:Y:S01]  /*24680*/  IADD3 R7, R0, -0x6c, RZ ;  /* 0xffffff9400077810 */ /* 0x000fe20007ffe0ff */
[----:B------:R-:W-:Y:S01]  /*24690*/  ULDC.64 UR4, c[0x0][0x118] ;  /* 0x0000460000047ab9 */ /* 0x000fe20000000a00 */
[----:B--2---:R-:W-:Y:S02]  /*246a0*/  IMAD R5, R227, c[0x0][0x184], RZ ;  /* 0x00006100e3057a24 */ /* 0x004fe400078e02ff */
[----:B----4-:R-:W-:Y:S02]  /*246b0*/  IMAD R2, R252, c[0x0][0x184], RZ ;  /* 0x00006100fc027a24 */ /* 0x010fe400078e02ff */
[----:B------:R-:W1:Y:S01]  /*246c0*/  S2R R252, SR_TID.X ;  /* 0x0000000000fc7919 */ /* 0x000e620000002100 */
[----:B------:R-:W-:Y:S01]  /*246d0*/  IMAD R4, R238, c[0x0][0x184], RZ ;  /* 0x00006100ee047a24 */ /* 0x000fe200078e02ff */
[----:B------:R-:W-:-:S04]  /*246e0*/  LEA R170, P0, R5, c[0x0][0x160], 0x2 ;  /* 0x0000580005aa7a11 */ /* 0x000fc800078010ff */
[C---:B------:R-:W-:Y:S02]  /*246f0*/  LEA R168, P6, R4.reuse, c[0x0][0x160], 0x2 ;  /* 0x0000580004a87a11 */ /* 0x040fe400078c10ff */
[----:B------:R-:W-:Y:S01]  /*24700*/  LEA.HI.X.SX32 R171, R5, c[0x0][0x164], 0x2, P0 ;  /* 0x0000590005ab7a11 */ /* 0x000fe200000f16ff */
[----:B------:R-:W-:Y:S01]  /*24710*/  IMAD R3, R251, c[0x0][0x184], RZ ;  /* 0x00006100fb037a24 */ /* 0x000fe200078e02ff */
[----:B------:R-:W-:Y:S02]  /*24720*/  LEA.HI.X.SX32 R169, R4, c[0x0][0x164], 0x2, P6 ;  /* 0x0000590004a97a11 */ /* 0x000fe400030f16ff */
[----:B------:R-:W-:Y:S02]  /*24730*/  LEA R166, P0, R2, c[0x0][0x160], 0x2 ;  /* 0x0000580002a67a11 */ /* 0x000fe400078010ff */
[----:B------:R-:W-:Y:S02]  /*24740*/  LEA R164, P6, R3, c[0x0][0x160], 0x2 ;  /* 0x0000580003a47a11 */ /* 0x000fe400078c10ff */
[----:B-1----:R-:W-:Y:S01]  /*24750*/  LOP3.LUT R243, R252, 0x3f, RZ, 0xc0, !PT ;  /* 0x0000003ffcf37812 */ /* 0x002fe200078ec0ff */
[----:B------:R-:W-:-:S04]  /*24760*/  IMAD.MOV.U32 R252, RZ, RZ, c[0x0][0x188] ;  /* 0x00006200fffc7624 */ /* 0x000fc800078e00ff */
[----:B------:R-:W-:Y:S01]  /*24770*/  IMAD.SHL.U32 R178, R243, 0x4, RZ ;  /* 0x00000004f3b27824 */ /* 0x000fe200078e00ff */
[----:B------:R-:W-:Y:S02]  /*24780*/  LEA.HI.X.SX32 R167, R2, c[0x0][0x164], 0x2, P0 ;  /* 0x0000590002a77a11 */ /* 0x000fe400000f16ff */
[----:B------:R-:W-:Y:S02]  /*24790*/  LEA.HI.X.SX32 R165, R3, c[0x0][0x164], 0x2, P6 ;  /* 0x0000590003a57a11 */ /* 0x000fe400030f16ff */
[----:B------:R-:W-:Y:S02]  /*247a0*/  IADD3 R2, R178, 0x100000, RZ ;  /* 0x00100000b2027810 */ /* 0x000fe40007ffe0ff */
[----:B------:R-:W-:Y:S02]  /*247b0*/  ISETP.GE.U32.AND P6, PT, R6, 0x7fffff7c, PT ;  /* 0x7fffff7c0600780c */ /* 0x000fe40003fc6070 */
[----:B------:R-:W-:Y:S01]  /*247c0*/  IADD3 R3, R178, 0x100000, RZ ;  /* 0x00100000b2037810 */ /* 0x000fe20007ffe0ff */
[----:B------:R1:W-:Y:S01]  /*247d0*/  LDGSTS.E [R2+-0x80000], [R170.64], !P5 ;  /* 0x80000000aa027fae */ /* 0x0003e2000e921844 */
[----:B------:R-:W-:-:S02]  /*247e0*/  SHF.L.U32 R6, R252, 0x2, RZ ;  /* 0x00000002fc067819 */ /* 0x000fc400000006ff */
[----:B------:R-:W-:Y:S01]  /*247f0*/  ISETP.GE.U32.AND P0, PT, R7, 0x7fffff15, PT ;  /* 0x7fffff150700780c */ /* 0x000fe20003f06070 */
[----:B------:R2:W-:Y:S01]  /*24800*/  LDGSTS.E [R3+-0x7ff00], [R168.64], !P5 ;  /* 0x80100000a8037fae */ /* 0x0005e2000e921844 */
[----:B------:R-:W-:Y:S01]  /*24810*/  IADD3 R7, R0, -0x9, RZ ;  /* 0xfffffff700077810 */ /* 0x000fe20007ffe0ff */
[----:B------:R-:W-:Y:S02]  /*24820*/  IMAD.WIDE R14, R6, 0x4, R170 ;  /* 0x00000004060e7825 */ /* 0x000fe400078e02aa */
[----:B------:R1:W-:Y:S01]  /*24830*/  LDGSTS.E [R2+-0x7fe00], [R166.64], !P5 ;  /* 0x80200000a6027fae */ /* 0x0003e2000e921844 */
[----:B------:R-:W-:Y:S01]  /*24840*/  IADD3 R4, R178, 0x100000, RZ ;  /* 0x00100000b2047810 */ /* 0x000fe20007ffe0ff */
[C---:B------:R-:W-:Y:S02]  /*24850*/  IMAD.WIDE R12, R6.reuse, 0x4, R168 ;  /* 0x00000004060c7825 */ /* 0x040fe400078e02a8 */
[----:B------:R2:W-:Y:S01]  /*24860*/  LDGSTS.E [R3+-0x7fd00], [R164.64], !P5 ;  /* 0x80300000a4037fae */ /* 0x0005e2000e921844 */
[----:B------:R-:W-:Y:S01]  /*24870*/  ISETP.GE.U32.AND P5, PT, R7, 0x7fffff78, PT ;  /* 0x7fffff780700780c */ /* 0x000fe20003fa6070 */
[----:B------:R-:W-:Y:S01]  /*24880*/  IMAD.WIDE R10, R6, 0x4, R166 ;  /* 0x00000004060a7825 */ /* 0x000fe200078e02a6 */
[----:B------:R-:W-:Y:S01]  /*24890*/  IADD3 R5, R178, 0x100000, RZ ;  /* 0x00100000b2057810 */ /* 0x000fe20007ffe0ff */
[----:B------:R3:W-:Y:S02]  /*248a0*/  LDGSTS.E [R2+-0x7f000], [R14.64], !P6 ;  /* 0x810000000e027fae */ /* 0x0007e4000f121844 */
[----:B------:R-:W-:Y:S01]  /*248b0*/  IMAD.WIDE R8, R6, 0x4, R164 ;  /* 0x0000000406087825 */ /* 0x000fe200078e02a4 */
[----:B------:R-:W-:Y:S01]  /*248c0*/  IADD3 R7, R0, -0xd, RZ ;  /* 0xfffffff300077810 */ /* 0x000fe20007ffe0ff */
[----:B------:R4:W-:Y:S02]  /*248d0*/  LDGSTS.E [R3+-0x7ef00], [R12.64], !P6 ;  /* 0x811000000c037fae */ /* 0x0009e4000f121844 */
[----:B------:R-:W-:-:S02]  /*248e0*/  IMAD.SHL.U32 R6, R252, 0x8, RZ ;  /* 0x00000008fc067824 */ /* 0x000fc400078e00ff */
[----:B------:R1:W-:Y:S04]  /*248f0*/  LDGSTS.E [R4+-0x7ee00], [R10.64], !P6 ;  /* 0x812000000a047fae */ /* 0x0003e8000f121844 */
[----:B------:R3:W-:Y:S04]  /*24900*/  STL.64 [R1+0xbc0], R14 ;  /* 0x000bc00e01007387 */ /* 0x0007e80000100a00 */
[----:B------:R1:W-:Y:S01]  /*24910*/  LDGSTS.E [R5+-0x7ed00], [R8.64], !P6 ;  /* 0x8130000008057fae */ /* 0x0003e2000f121844 */
[----:B------:R-:W-:-:S03]  /*24920*/  ISETP.GE.U32.AND P6, PT, R7, 0x7fffff74, PT ;  /* 0x7fffff740700780c */ /* 0x000fc60003fc6070 */
[----:B------:R4:W-:Y:S01]  /*24930*/  STL.64 [R1+0xbb8], R12 ;  /* 0x000bb80c01007387 */ /* 0x0009e20000100a00 */
[----:B---3--:R-:W-:-:S03]  /*24940*/  IMAD.WIDE R14, R6, 0x4, R170 ;  /* 0x00000004060e7825 */ /* 0x008fc600078e02aa */
[----:B------:R1:W-:Y:S01]  /*24950*/  STL.64 [R1+0xbb0], R10 ;  /* 0x000bb00a01007387 */ /* 0x0003e20000100a00 */
[----:B------:R-:W-:-:S03]  /*24960*/  IADD3 R7, R0, -0x11, RZ ;  /* 0xffffffef00077810 */ /* 0x000fc60007ffe0ff */
[----:B------:R3:W-:Y:S01]  /*24970*/  STL.64 [R1+0xba8], R8 ;  /* 0x000ba80801007387 */ /* 0x0007e20000100a00 */
[----:B----4-:R-:W-:-:S03]  /*24980*/  IMAD.WIDE R12, R6, 0x4, R168 ;  /* 0x00000004060c7825 */ /* 0x010fc600078e02a8 */
[----:B------:R4:W-:Y:S01]  /*24990*/  LDGSTS.E [R2+-0x7e000], [R14.64], !P5 ;  /* 0x820000000e027fae */ /* 0x0009e2000e921844 */
[----:B-1----:R-:W-:-:S03]  /*249a0*/  IMAD.WIDE R10, R6, 0x4, R166 ;  /* 0x00000004060a7825 */ /* 0x002fc600078e02a6 */
[----:B------:R1:W-:Y:S01]  /*249b0*/  LDGSTS.E [R3+-0x7df00], [R12.64], !P5 ;  /* 0x821000000c037fae */ /* 0x0003e2000e921844 */
[----:B---3--:R-:W-:-:S03]  /*249c0*/  IMAD.WIDE R8, R6, 0x4, R164 ;  /* 0x0000000406087825 */ /* 0x008fc600078e02a4 */
[----:B------:R4:W-:Y:S01]  /*249d0*/  STL.64 [R1+0xb40], R14 ;  /* 0x000b400e01007387 */ /* 0x0009e20000100a00 */
[----:B------:R-:W-:-:S03]  /*249e0*/  IMAD R6, R252, 0xc, RZ ;  /* 0x0000000cfc067824 */ /* 0x000fc600078e02ff */
[----:B------:R3:W-:Y:S04]  /*249f0*/  LDGSTS.E [R4+-0x7de00], [R10.64], !P5 ;  /* 0x822000000a047fae */ /* 0x0007e8000e921844 */
[----:B------:R1:W-:Y:S04]  /*24a00*/  STL.64 [R1+0xb38], R12 ;  /* 0x000b380c01007387 */ /* 0x0003e80000100a00 */
[----:B------:R2:W-:Y:S01]  /*24a10*/  LDGSTS.E [R5+-0x7dd00], [R8.64], !P5 ;  /* 0x8230000008057fae */ /* 0x0005e2000e921844 */
[----:B----4-:R-:W-:Y:S01]  /*24a20*/  IMAD.WIDE R14, R6, 0x4, R170 ;  /* 0x00000004060e7825 */ /* 0x010fe200078e02aa */
[----:B------:R-:W-:-:S02]  /*24a30*/  ISETP.GE.U32.AND P5, PT, R7, 0x7fffff70, PT ;  /* 0x7fffff700700780c */ /* 0x000fc40003fa6070 */
[----:B------:R3:W-:Y:S01]  /*24a40*/  STL.64 [R1+0xb30], R10 ;  /* 0x000b300a01007387 */ /* 0x0007e20000100a00 */
[----:B-1----:R-:W-:-:S03]  /*24a50*/  IMAD.WIDE R12, R6, 0x4, R168 ;  /* 0x00000004060c7825 */ /* 0x002fc600078e02a8 */
[----:B------:R2:W-:Y:S01]  /*24a60*/  STL.64 [R1+0xb28], R8 ;  /* 0x000b280801007387 */ /* 0x0005e20000100a00 */
[----:B------:R-:W-:-:S03]  /*24a70*/  IADD3 R7, R0, -0x15, RZ ;  /* 0xffffffeb00077810 */ /* 0x000fc60007ffe0ff */
[----:B------:R1:W-:Y:S01]  /*24a80*/  LDGSTS.E [R2+-0x7d000], [R14.64], !P6 ;  /* 0x830000000e027fae */ /* 0x0003e2000f121844 */
[----:B---3--:R-:W-:-:S03]  /*24a90*/  IMAD.WIDE R10, R6, 0x4, R166 ;  /* 0x00000004060a7825 */ /* 0x008fc600078e02a6 */
[----:B------:R3:W-:Y:S01]  /*24aa0*/  LDGSTS.E [R3+-0x7cf00], [R12.64], !P6 ;  /* 0x831000000c037fae */ /* 0x0007e2000f121844 */
[----:B--2---:R-:W-:-:S03]  /*24ab0*/  IMAD.WIDE R8, R6, 0x4, R164 ;  /* 0x0000000406087825 */ /* 0x004fc600078e02a4 */
[----:B------:R2:W-:Y:S01]  /*24ac0*/  LDGSTS.E [R4+-0x7ce00], [R10.64], !P6 ;  /* 0x832000000a047fae */ /* 0x0005e2000f121844 */
[----:B------:R-:W-:-:S03]  /*24ad0*/  IMAD.SHL.U32 R6, R252, 0x10, RZ ;  /* 0x00000010fc067824 */ /* 0x000fc600078e00ff */
[----:B------:R1:W-:Y:S04]  /*24ae0*/  STL.64 [R1+0xac0], R14 ;  /* 0x000ac00e01007387 */ /* 0x0003e80000100a00 */
[----:B------:R4:W-:Y:S01]  /*24af0*/  LDGSTS.E [R5+-0x7cd00], [R8.64], !P6 ;  /* 0x8330000008057fae */ /* 0x0009e2000f121844 */
[----:B------:R-:W-:-:S03]  /*24b00*/  ISETP.GE.U32.AND P6, PT, R7, 0x7fffff6c, PT ;  /* 0x7fffff6c0700780c */ /* 0x000fc60003fc6070 */
[----:B------:R3:W-:Y:S01]  /*24b10*/  STL.64 [R1+0xab8], R12 ;  /* 0x000ab80c01007387 */ /* 0x0007e20000100a00 */
[----:B-1----:R-:W-:-:S03]  /*24b20*/  IMAD.WIDE R14, R6, 0x4, R170 ;  /* 0x00000004060e7825 */ /* 0x002fc600078e02aa */
[----:B------:R2:W-:Y:S01]  /*24b30*/  STL.64 [R1+0xab0], R10 ;  /* 0x000ab00a01007387 */ /* 0x0005e20000100a00 */
[----:B------:R-:W-:-:S03]  /*24b40*/  IADD3 R7, R0, -0x19, RZ ;  /* 0xffffffe700077810 */ /* 0x000fc60007ffe0ff */
[----:B------:R4:W-:Y:S01]  /*24b50*/  STL.64 [R1+0xaa8], R8 ;  /* 0x000aa80801007387 */ /* 0x0009e20000100a00 */
[----:B---3--:R-:W-:-:S03]  /*24b60*/  IMAD.WIDE R12, R6, 0x4, R168 ;  /* 0x00000004060c7825 */ /* 0x008fc600078e02a8 */
[----:B------:R1:W-:Y:S01]  /*24b70*/  LDGSTS.E [R2+-0x7c000], [R14.64], !P5 ;  /* 0x840000000e027fae */ /* 0x0003e2000e921844 */
[----:B--2---:R-:W-:-:S03]  /*24b80*/  IMAD.WIDE R10, R6, 0x4, R166 ;  /* 0x00000004060a7825 */ /* 0x004fc600078e02a6 */
[----:B------:R2:W-:Y:S01]  /*24b90*/  LDGSTS.E [R3+-0x7bf00], [R12.64], !P5 ;  /* 0x841000000c037fae */ /* 0x0005e2000e921844 */
[----:B----4-:R-:W-:-:S03]  /*24ba0*/  IMAD.WIDE R8, R6, 0x4, R164 ;  /* 0x0000000406087825 */ /* 0x010fc600078e02a4 */
[----:B------:R1:W-:Y:S01]  /*24bb0*/  STL.64 [R1+0x9f8], R14 ;  /* 0x0009f80e01007387 */ /* 0x0003e20000100a00 */
[----:B------:R-:W-:-:S03]  /*24bc0*/  IMAD R6, R252, 0x14, RZ ;  /* 0x00000014fc067824 */ /* 0x000fc600078e02ff */
[----:B------:R3:W-:Y:S04]  /*24bd0*/  LDGSTS.E [R4+-0x7be00], [R10.64], !P5 ;  /* 0x842000000a047fae */ /* 0x0007e8000e921844 */
[----:B------:R2:W-:Y:S04]  /*24be0*/  STL.64 [R1+0x9e8], R12 ;  /* 0x0009e80c01007387 */ /* 0x0005e80000100a00 */
[----:B------:R4:W-:Y:S01]  /*24bf0*/  LDGSTS.E [R5+-0x7bd00], [R8.64], !P5 ;  /* 0x8430000008057fae */ /* 0x0009e2000e921844 */
[----:B-1----:R-:W-:Y:S01]  /*24c00*/  IMAD.WIDE R14, R6, 0x4, R170 ;  /* 0x00000004060e7825 */ /* 0x002fe200078e02aa */
[----:B------:R-:W-:-:S02]  /*24c10*/  ISETP.GE.U32.AND P5, PT, R7, 0x7fffff68, PT ;  /* 0x7fffff680700780c */ /* 0x000fc40003fa6070 */
[----:B------:R3:W-:Y:S01]  /*24c20*/  STL.64 [R1+0x9d0], R10 ;  /* 0x0009d00a01007387 */ /* 0x0007e20000100a00 */
[----:B--2---:R-:W-:-:S03]  /*24c30*/  IMAD.WIDE R12, R6, 0x4, R168 ;  /* 0x00000004060c7825 */ /* 0x004fc600078e02a8 */
[----:B------:R4:W-:Y:S01]  /*24c40*/  STL.64 [R1+0x9c0], R8 ;  /* 0x0009c00801007387 */ /* 0x0009e20000100a00 */
[----:B------:R-:W-:-:S03]  /*24c50*/  IADD3 R7, R0, -0x1d, RZ ;  /* 0xffffffe300077810 */ /* 0x000fc60007ffe0ff */
[----:B------:R1:W-:Y:S01]  /*24c60*/  LDGSTS.E [R2+-0x7b000], [R14.64], !P6 ;  /* 0x850000000e027fae */ /* 0x0003e2000f121844 */
[----:B---3--:R-:W-:-:S03]  /*24c70*/  IMAD.WIDE R10, R6, 0x4, R166 ;  /* 0x00000004060a7825 */ /* 0x008fc600078e02a6 */
[----:B------:R2:W-:Y:S01]  /*24c80*/  LDGSTS.E [R3+-0x7af00], [R12.64], !P6 ;  /* 0x851000000c037fae */ /* 0x0005e2000f121844 */
[----:B----4-:R-:W-:-:S03]  /*24c90*/  IMAD.WIDE R8, R6, 0x4, R164 ;  /* 0x0000000406087825 */ /* 0x010fc600078e02a4 */
[----:B------:R3:W-:Y:S01]  /*24ca0*/  LDGSTS.E [R4+-0x7ae00], [R10.64], !P6 ;  /* 0x852000000a047fae */ /* 0x0007e2000f121844 */
[----:B------:R-:W-:-:S03]  /*24cb0*/  IMAD R6, R252, 0x18, RZ ;  /* 0x00000018fc067824 */ /* 0x000fc600078e02ff */
        /* <DEDUP_REMOVED lines=8> */
[----:B--2---:R-:W-:-:S03]  /*24d40*/  IMAD.WIDE R12, R6, 0x4, R168 ;  /* 0x00000004060c7825 */ /* 0x004fc600078e02a8 */
[----:B------:R1:W-:Y:S01]  /*24d50*/  LDGSTS.E [R2+-0x7a000], [R14.64], !P5 ;  /* 0x860000000e027fae */ /* 0x0003e2000e921844 */
[----:B---3--:R-:W-:-:S03]  /*24d60*/  IMAD.WIDE R10, R6, 0x4, R166 ;  /* 0x00000004060a7825 */ /* 0x008fc600078e02a6 */
        /* <DEDUP_REMOVED lines=16> */
[----:B----4-:R-:W-:Y:S01]  /*24e70*/  IMAD.WIDE R8, R6, 0x4, R164 ;  /* 0x0000000406087825 */ /* 0x010fe200078e02a4 */
[----:B------:R-:W-:Y:S02]  /*24e80*/  SHF.L.U32 R6, R252, 0x5, RZ ;  /* 0x00000005fc067819 */ /* 0x000fe400000006ff */
[----:B------:R3:W-:Y:S04]  /*24e90*/  LDGSTS.E [R4+-0x78e00], [R10.64], !P6 ;  /* 0x872000000a047fae */ /* 0x0007e8000f121844 */
        /* <DEDUP_REMOVED lines=143> */
[----:B------:R-:W-:-:S03]  /*25790*/  IMAD R158, R252, 0x48, RZ ;  /* 0x00000048fc9e7824 */ /* 0x000fc600078e02ff */
[----:B------:R1:W-:Y:S01]  /*257a0*/  LDGSTS.E [R2+-0x6f000], [R14.64], !P6 ;  /* 0x910000000e027fae */ /* 0x0003e2000f121844 */
[----:B---3--:R-:W-:-:S03]  /*257b0*/  IMAD.WIDE R10, R6, 0x4, R166 ;  /* 0x00000004060a7825 */ /* 0x008fc600078e02a6 */
[----:B------:R-:W-:Y:S01]  /*257c0*/  STL.64 [R1+0x60], R14 ;  /* 0x0000600e01007387 */ /* 0x000fe20000100a00 */
[----:B----4-:R-:W-:Y:S01]  /*257d0*/  IMAD.WIDE R8, R6, 0x4, R164 ;  /* 0x0000000406087825 */ /* 0x010fe200078e02a4 */
[----:B------:R-:W-:Y:S02]  /*257e0*/  IADD3 R6, R0, -0x4d, RZ ;  /* 0xffffffb300067810 */ /* 0x000fe40007ffe0ff */
[----:B------:R2:W-:Y:S01]  /*257f0*/  LDGSTS.E [R3+-0x6ef00], [R12.64], !P6 ;  /* 0x911000000c037fae */ /* 0x0005e2000f121844 */
[----:B------:R-:W-:-:S03]  /*25800*/  IMAD.WIDE R162, R158, 0x4, R170 ;  /* 0x000000049ea27825 */ /* 0x000fc600078e02aa */
[----:B------:R-:W-:Y:S04]  /*25810*/  STL.64 [R1+0x40], R12 ;  /* 0x0000400c01007387 */ /* 0x000fe80000100a00 */
[----:B------:R3:W-:Y:S01]  /*25820*/  LDGSTS.E [R4+-0x6ee00], [R10.64], !P6 ;  /* 0x912000000a047fae */ /* 0x0007e2000f121844 */
[----:B------:R-:W-:-:S03]  /*25830*/  IMAD.WIDE R160, R158, 0x4, R166 ;  /* 0x000000049ea07825 */ /* 0x000fc600078e02a6 */
[----:B------:R-:W-:Y:S04]  /*25840*/  STL.64 [R1+0x30], R10 ;  /* 0x0000300a01007387 */ /* 0x000fe80000100a00 */
[----:B------:R4:W-:Y:S01]  /*25850*/  LDGSTS.E [R5+-0x6ed00], [R8.64], !P6 ;  /* 0x9130000008057fae */ /* 0x0009e2000f121844 */
[----:B------:R-:W-:-:S03]  /*25860*/  ISETP.GE.U32.AND P6, PT, R6, 0x7fffff34, PT ;  /* 0x7fffff340600780c */ /* 0x000fc60003fc6070 */
[----:B------:R4:W-:Y:S01]  /*25870*/  STL.64 [R1+0x20], R8 ;  /* 0x0000200801007387 */ /* 0x0009e20000100a00 */
[----:B------:R-:W-:Y:S01]  /*25880*/  IMAD R150, R252, 0x4c, RZ ;  /* 0x0000004cfc967824 */ /* 0x000fe200078e02ff */
[----:B------:R-:W-:Y:S02]  /*25890*/  IADD3 R6, R0, -0x51, RZ ;  /* 0xffffffaf00067810 */ /* 0x000fe40007ffe0ff */
[----:B------:R1:W-:Y:S01]  /*258a0*/  LDGSTS.E [R2+-0x6e000], [R162.64], !P5 ;  /* 0x92000000a2027fae */ /* 0x0003e2000e921844 */
[----:B------:R-:W-:-:S04]  /*258b0*/  IMAD.WIDE R156, R150, 0x4, R170 ;  /* 0x00000004969c7825 */ /* 0x000fc800078e02aa */
[----:B----4-:R-:W-:-:S04]  /*258c0*/  IMAD.WIDE R8, R158, 0x4, R168 ;  /* 0x000000049e087825 */ /* 0x010fc800078e02a8 */
[----:B------:R-:W-:Y:S01]  /*258d0*/  IMAD.WIDE R158, R158, 0x4, R164 ;  /* 0x000000049e9e7825 */ /* 0x000fe200078e02a4 */
[----:B------:R4:W-:Y:S04]  /*258e0*/  LDGSTS.E [R3+-0x6df00], [R8.64], !P5 ;  /* 0x9210000008037fae */ /* 0x0009e8000e921844 */
[----:B------:R1:W-:Y:S01]  /*258f0*/  LDGSTS.E [R4+-0x6de00], [R160.64], !P5 ;  /* 0x92200000a0047fae */ /* 0x0003e2000e921844 */
[----:B------:R-:W-:-:S03]  /*25900*/  IMAD.WIDE R154, R150, 0x4, R168 ;  /* 0x00000004969a7825 */ /* 0x000fc600078e02a8 */
[----:B------:R1:W-:Y:S01]  /*25910*/  LDGSTS.E [R5+-0x6dd00], [R158.64], !P5 ;  /* 0x923000009e057fae */ /* 0x0003e2000e921844 */
[----:B------:R-:W-:Y:S01]  /*25920*/  ISETP.GE.U32.AND P5, PT, R6, 0x7fffff30, PT ;  /* 0x7fffff300600780c */ /* 0x000fe20003fa6070 */
[----:B------:R-:W-:Y:S01]  /*25930*/  IMAD.WIDE R152, R150, 0x4, R166 ;  /* 0x0000000496987825 */ /* 0x000fe200078e02a6 */
[----:B------:R-:W-:Y:S01]  /*25940*/  IADD3 R6, R0, -0x55, RZ ;  /* 0xffffffab00067810 */ /* 0x000fe20007ffe0ff */
[----:B------:R1:W-:Y:S02]  /*25950*/  LDGSTS.E [R2+-0x6d000], [R156.64], !P6 ;  /* 0x930000009c027fae */ /* 0x0003e4000f121844 */
[----:B------:R-:W-:Y:S02]  /*25960*/  IMAD.WIDE R150, R150, 0x4, R164 ;  /* 0x0000000496967825 */ /* 0x000fe400078e02a4 */
[----:B------:R1:W-:Y:S02]  /*25970*/  LDGSTS.E [R3+-0x6cf00], [R154.64], !P6 ;  /* 0x931000009a037fae */ /* 0x0003e4000f121844 */
[----:B------:R-:W-:-:S02]  /*25980*/  IMAD R144, R252, 0x50, RZ ;  /* 0x00000050fc907824 */ /* 0x000fc400078e02ff */
[----:B------:R1:W-:Y:S02]  /*25990*/  LDGSTS.E [R4+-0x6ce00], [R152.64], !P6 ;  /* 0x9320000098047fae */ /* 0x0003e4000f121844 */
[----:B------:R-:W-:Y:S02]  /*259a0*/  IMAD.WIDE R148, R144, 0x4, R170 ;  /* 0x0000000490947825 */ /* 0x000fe400078e02aa */
[----:B------:R4:W-:Y:S04]  /*259b0*/  STL.64 [R1+0x18], R8 ;  /* 0x0000180801007387 */ /* 0x0009e80000100a00 */
[----:B------:R1:W-:Y:S01]  /*259c0*/  LDGSTS.E [R5+-0x6cd00], [R150.64], !P6 ;  /* 0x9330000096057fae */ /* 0x0003e2000f121844 */
[----:B------:R-:W-:Y:S01]  /*259d0*/  ISETP.GE.U32.AND P6, PT, R6, 0x7fffff2c, PT ;  /* 0x7fffff2c0600780c */ /* 0x000fe20003fc6070 */
[----:B------:R-:W-:-:S02]  /*259e0*/  IMAD.WIDE R146, R144, 0x4, R166 ;  /* 0x0000000490927825 */ /* 0x000fc400078e02a6 */
[----:B------:R-:W-:Y:S04]  /*259f0*/  STL [R1+0x7918], R162 ;  /* 0x007918a201007387 */ /* 0x000fe80000100800 */
[----:B------:R-:W-:Y:S01]  /*25a00*/  STL [R1+0x7914], R163 ;  /* 0x007914a301007387 */ /* 0x000fe20000100800 */
[----:B----4-:R-:W-:-:S03]  /*25a10*/  IMAD.WIDE R8, R144, 0x4, R168 ;  /* 0x0000000490087825 */ /* 0x010fc600078e02a8 */
[----:B------:R-:W-:Y:S01]  /*25a20*/  STL [R1+0x7920], R160 ;  /* 0x007920a001007387 */ /* 0x000fe20000100800 */
[----:B------:R-:W-:Y:S01]  /*25a30*/  IMAD.WIDE R144, R144, 0x4, R164 ;  /* 0x0000000490907825 */ /* 0x000fe200078e02a4 */
[----:B------:R-:W-:Y:S02]  /*25a40*/  IADD3 R6, R0, -0x59, RZ ;  /* 0xffffffa700067810 */ /* 0x000fe40007ffe0ff */
[----:B------:R-:W-:Y:S01]  /*25a50*/  STL [R1+0x791c], R161 ;  /* 0x00791ca101007387 */ /* 0x000fe20000100800 */
[----:B------:R-:W-:-:S03]  /*25a60*/  IMAD R136, R252, 0x54, RZ ;  /* 0x00000054fc887824 */ /* 0x000fc600078e02ff */
[----:B------:R-:W-:Y:S01]  /*25a70*/  STL [R1+0x7928], R158 ;  /* 0x0079289e01007387 */ /* 0x000fe20000100800 */
[----:B------:R-:W-:-:S03]  /*25a80*/  IMAD.WIDE R142, R136, 0x4, R170 ;  /* 0x00000004888e7825 */ /* 0x000fc600078e02aa */
[----:B------:R-:W-:Y:S04]  /*25a90*/  STL [R1+0x7924], R159 ;  /* 0x0079249f01007387 */ /* 0x000fe80000100800 */
[----:B------:R4:W-:Y:S01]  /*25aa0*/  LDGSTS.E [R2+-0x6c000], [R148.64], !P5 ;  /* 0x9400000094027fae */ /* 0x0009e2000e921844 */
        /* <DEDUP_REMOVED lines=9> */
[----:B------:R-:W-:-:S03]  /*25b40*/  ISETP.GE.U32.AND P5, PT, R6, 0x7fffff28, PT ;  /* 0x7fffff280600780c */ /* 0x000fc60003fa6070 */
[----:B------:R-:W-:Y:S01]  /*25b50*/  STL [R1+0x7934], R155 ;  /* 0x0079349b01007387 */ /* 0x000fe20000100800 */
[----:B------:R-:W-:-:S03]  /*25b60*/  IMAD R6, R252, 0x58, RZ ;  /* 0x00000058fc067824 */ /* 0x000fc600078e02ff */
[----:B------:R-:W-:Y:S01]  /*25b70*/  STL [R1+0x7940], R152 ;  /* 0x0079409801007387 */ /* 0x000fe20000100800 */
[----:B------:R-:W-:-:S03]  /*25b80*/  IADD3 R7, R0, -0x5d, RZ ;  /* 0xffffffa300077810 */ /* 0x000fc60007ffe0ff */
[----:B------:R-:W-:Y:S04]  /*25b90*/  STL [R1+0x793c], R153 ;  /* 0x00793c9901007387 */ /* 0x000fe80000100800 */
[----:B------:R-:W-:Y:S04]  /*25ba0*/  STL [R1+0x7948], R150 ;  /* 0x0079489601007387 */ /* 0x000fe80000100800 */
[----:B------:R-:W-:Y:S04]  /*25bb0*/  STL [R1+0x7944], R151 ;  /* 0x0079449701007387 */ /* 0x000fe80000100800 */
[----:B------:R4:W-:Y:S01]  /*25bc0*/  LDGSTS.E [R2+-0x6b000], [R142.64], !P6 ;  /* 0x950000008e027fae */ /* 0x0009e2000f121844 */
[----:B------:R-:W-:-:S03]  /*25bd0*/  IMAD.WIDE R134, R6, 0x4, R170 ;  /* 0x0000000406867825 */ /* 0x000fc600078e02aa */
[----:B------:R1:W-:Y:S04]  /*25be0*/  STL.64 [R1+0x28], R8 ;  /* 0x0000280801007387 */ /* 0x0003e80000100a00 */
        /* <DEDUP_REMOVED lines=9> */
[----:B-1----:R-:W-:-:S03]  /*25c80*/  IMAD.WIDE R8, R6, 0x4, R164 ;  /* 0x0000000406087825 */ /* 0x002fc600078e02a4 */
[----:B------:R-:W-:Y:S01]  /*25c90*/  STL [R1+0x7954], R147 ;  /* 0x0079549301007387 */ /* 0x000fe20000100800 */
[----:B------:R-:W-:-:S03]  /*25ca0*/  IMAD R122, R252, 0x5c, RZ ;  /* 0x0000005cfc7a7824 */ /* 0x000fc600078e02ff */
[----:B------:R-:W-:Y:S01]  /*25cb0*/  STL [R1+0x7960], R144 ;  /* 0x0079609001007387 */ /* 0x000fe20000100800 */
[----:B------:R-:W-:-:S03]  /*25cc0*/  IADD3 R6, R0, -0x61, RZ ;  /* 0xffffff9f00067810 */ /* 0x000fc60007ffe0ff */
[----:B------:R-:W-:Y:S04]  /*25cd0*/  STL [R1+0x795c], R145 ;  /* 0x00795c9101007387 */ /* 0x000fe80000100800 */
        /* <DEDUP_REMOVED lines=33> */
[----:B------:R-:W-:-:S03]  /*25ef0*/  IMAD.WIDE R114, R114, 0x4, R164 ;  /* 0x0000000472727825 */ /* 0x000fc600078e02a4 */
        /* <DEDUP_REMOVED lines=90> */
[----:B---3--:R-:W-:-:S03]  /*264a0*/  IMAD.WIDE R10, R6, 0x4, R166 ;  /* 0x00000004060a7825 */ /* 0x008fc600078e02a6 */
[----:B------:R-:W-:Y:S04]  /*264b0*/  STL [R1+0x7a34], R91 ;  /* 0x007a345b01007387 */ /* 0x000fe80000100800 */
[----:B------:R3:W-:Y:S01]  /*264c0*/  LDGSTS.E [R4+-0x63e00], [R84.64], !P5 ;  /* 0x9c20000054047fae */ /* 0x0007e2000e921844 */
[----:B-1----:R-:W-:-:S03]  /*264d0*/  IMAD.WIDE R8, R6, 0x4, R164 ;  /* 0x0000000406087825 */ /* 0x002fc600078e02a4 */
        /* <DEDUP_REMOVED lines=14> */
[----:B--2---:R-:W-:-:S03]  /*265c0*/  IMAD.WIDE R12, R6, 0x4, R168 ;  /* 0x00000004060c7825 */ /* 0x004fc600078e02a8 */
[----:B------:R-:W-:Y:S04]  /*265d0*/  STL [R1+0x7a54], R83 ;  /* 0x007a545301007387 */ /* 0x000fe80000100800 */
[----:B------:R2:W-:Y:S04]  /*265e0*/  LDGSTS.E [R2+-0x62e00], [R10.64], !P6 ;  /* 0x9d2000000a027fae */ /* 0x0005e8000f121844 */
[----:B------:R2:W-:Y:S04]  /*265f0*/  STL.64 [R1+0x48], R10 ;  /* 0x0000480a01007387 */ /* 0x0005e80000100a00 */
[----:B------:R1:W-:Y:S01]  /*26600*/  LDGSTS.E [R3+-0x62d00], [R8.64], !P6 ;  /* 0x9d30000008037fae */ /* 0x0003e2000f121844 */
[----:B------:R-:W-:-:S03]  /*26610*/  ISETP.GE.U32.AND P6, PT, R7, 0x7fffff04, PT ;  /* 0x7fffff040700780c */ /* 0x000fc60003fc6070 */
[----:B------:R-:W-:Y:S04]  /*26620*/  STL [R1+0x7a60], R80 ;  /* 0x007a605001007387 */ /* 0x000fe80000100800 */
[----:B------:R1:W-:Y:S01]  /*26630*/  STL.64 [R1+0x50], R8 ;  /* 0x0000500801007387 */ /* 0x0003e20000100a00 */
[----:B--2---:R-:W-:-:S03]  /*26640*/  IMAD.WIDE R10, R6, 0x4, R166 ;  /* 0x00000004060a7825 */ /* 0x004fc600078e02a6 */
[----:B------:R-:W-:Y:S04]  /*26650*/  STL [R1+0x7a5c], R81 ;  /* 0x007a5c5101007387 */ /* 0x000fe80000100800 */
[----:B------:R-:W-:Y:S01]  /*26660*/  STL [R1+0x7a68], R78 ;  /* 0x007a684e01007387 */ /* 0x000fe20000100800 */
[----:B-1----:R-:W-:-:S03]  /*26670*/  IMAD.WIDE R8, R6, 0x4, R164 ;  /* 0x0000000406087825 */ /* 0x002fc600078e02a4 */
[----:B------:R-:W-:Y:S01]  /*26680*/  STL [R1+0x7a64], R79 ;  /* 0x007a644f01007387 */ /* 0x000fe20000100800 */
[----:B------:R-:W-:-:S03]  /*26690*/  IMAD R6, R252, 0x7c, RZ ;  /* 0x0000007cfc067824 */ /* 0x000fc600078e02ff */
[----:B------:R-:W-:Y:S04]  /*266a0*/  STL.64 [R1+0x58], R14 ;  /* 0x0000580e01007387 */ /* 0x000fe80000100a00 */
[----:B------:R1:W-:Y:S04]  /*266b0*/  LDGSTS.E [R5+-0x62000], [R14.64], !P5 ;  /* 0x9e0000000e057fae */ /* 0x0003e8000e921844 */
[----:B------:R2:W-:Y:S04]  /*266c0*/  STL.64 [R1+0x70], R12 ;  /* 0x0000700c01007387 */ /* 0x0005e80000100a00 */
[----:B------:R2:W-:Y:S04]  /*266d0*/  LDGSTS.E [R4+-0x61f00], [R12.64], !P5 ;  /* 0x9e1000000c047fae */ /* 0x0005e8000e921844 */
[----:B------:R3:W-:Y:S01]  /*266e0*/  STL.64 [R1+0x78], R10 ;  /* 0x0000780a01007387 */ /* 0x0007e20000100a00 */
[----:B-1----:R-:W-:-:S03]  /*266f0*/  IADD3 R5, R0, -0x2, RZ ;  /* 0xfffffffe00057810 */ /* 0x002fc60007ffe0ff */
[----:B------:R3:W-:Y:S04]  /*26700*/  LDGSTS.E [R3+-0x61e00], [R10.64], !P5 ;  /* 0x9e2000000a037fae */ /* 0x0007e8000e921844 */
[----:B------:R1:W-:Y:S01]  /*26710*/  STL.64 [R1+0x80], R8 ;  /* 0x0000800801007387 */ /* 0x0003e20000100a00 */
[----:B--2---:R-:W-:-:S03]  /*26720*/  IMAD.WIDE R12, R6, 0x4, R170 ;  /* 0x00000004060c7825 */ /* 0x004fc600078e02aa */
[----:B------:R1:W-:Y:S01]  /*26730*/  LDGSTS.E [R2+-0x61d00], [R8.64], !P5 ;  /* 0x9e30000008027fae */ /* 0x0003e2000e921844 */
[----:B------:R-:W-:Y:S01]  /*26740*/  ISETP.GE.U32.AND P5, PT, R5, 0x7fffff7f, PT ;  /* 0x7fffff7f0500780c */ /* 0x000fe20003fa6070 */
[----:B------:R-:W-:Y:S01]  /*26750*/  IMAD.WIDE R16, R6, 0x4, R164 ;  /* 0x0000000406107825 */ /* 0x000fe200078e02a4 */
[----:B------:R-:W-:Y:S01]  /*26760*/  IADD3 R5, R178, 0x100000, RZ ;  /* 0x00100000b2057810 */ /* 0x000fe20007ffe0ff */
[----:B------:R2:W-:Y:S02]  /*26770*/  STL.64 [R1+0x88], R12 ;  /* 0x0000880c01007387 */ /* 0x0005e40000100a00 */
[----:B---3--:R-:W-:Y:S01]  /*26780*/  IMAD.WIDE R10, R6, 0x4, R166 ;  /* 0x00000004060a7825 */ /* 0x008fe200078e02a6 */
[----:B------:R-:W-:Y:S01]  /*26790*/  IADD3 R7, R0, -0x6, RZ ;  /* 0xfffffffa00077810 */ /* 0x000fe20007ffe0ff */
[----:B------:R2:W-:Y:S02]  /*267a0*/  LDGSTS.E [R4+-0x61000], [R12.64], !P6 ;  /* 0x9f0000000c047fae */ /* 0x0005e4000f121844 */
[----:B-1----:R-:W-:-:S05]  /*267b0*/  IMAD.WIDE R8, R6, 0x4, R168 ;  /* 0x0000000406087825 */ /* 0x002fca00078e02a8 */
[----:B------:R1:W-:Y:S04]  /*267c0*/  STL.64 [R1+0x98], R8 ;  /* 0x0000980801007387 */ /* 0x0003e80000100a00 */
[----:B------:R1:W-:Y:S01]  /*267d0*/  LDGSTS.E [R3+-0x60f00], [R8.64], !P6 ;  /* 0x9f10000008037fae */ /* 0x0003e2000f121844 */
[----:B------:R-:W-:-:S03]  /*267e0*/  IMAD.WIDE R14, R252, 0x4, R170 ;  /* 0x00000004fc0e7825 */ /* 0x000fc600078e02aa */
[----:B------:R4:W-:Y:S01]  /*267f0*/  LDGSTS.E [R2+-0x60e00], [R10.64], !P6 ;  /* 0x9f2000000a027fae */ /* 0x0009e2000f121844 */
[----:B--2---:R-:W-:-:S03]  /*26800*/  IMAD.WIDE R12, R252, 0x4, R168 ;  /* 0x00000004fc0c7825 */ /* 0x004fc600078e02a8 */
[----:B------:R2:W-:Y:S01]  /*26810*/  LDGSTS.E [R5+-0x60d00], [R16.64], !P6 ;  /* 0x9f30000010057fae */ /* 0x0005e2000f121844 */
[----:B------:R-:W-:Y:S02]  /*26820*/  ISETP.GE.U32.AND P6, PT, R7, 0x7fffff7b, PT ;  /* 0x7fffff7b0700780c */ /* 0x000fe40003fc6070 */
[----:B-1----:R-:W-:Y:S01]  /*26830*/  LOP3.LUT R9, R178, 0x20, RZ, 0x3c, !PT ;  /* 0x00000020b2097812 */ /* 0x002fe200078e3cff */
[----:B------:R1:W-:Y:S03]  /*26840*/  STL.64 [R1+0xa0], R10 ;  /* 0x0000a00a01007387 */ /* 0x0003e60000100a00 */
[C---:B------:R-:W-:Y:S01]  /*26850*/  IADD3 R4, R9.reuse, 0x100000, RZ ;  /* 0x0010000009047810 */ /* 0x040fe20007ffe0ff */
[----:B------:R3:W-:Y:S01]  /*26860*/  STL.64 [R1+0xa8], R16 ;  /* 0x0000a81001007387 */ /* 0x0007e20000100a00 */
[C---:B------:R-:W-:Y:S01]  /*26870*/  IADD3 R3, R9.reuse, 0x100000, RZ ;  /* 0x0010000009037810 */ /* 0x040fe20007ffe0ff */
[C---:B------:R-:W-:Y:S01]  /*26880*/  IMAD R6, R252.reuse, 0x5, RZ ;  /* 0x00000005fc067824 */ /* 0x040fe200078e02ff */
[C---:B----4-:R-:W-:Y:S01]  /*26890*/  IADD3 R2, R9.reuse, 0x100000, RZ ;  /* 0x0010000009027810 */ /* 0x050fe20007ffe0ff */
[----:B------:R4:W-:Y:S01]  /*268a0*/  LDGSTS.E [R4+-0x7fc00], [R14.64], !P5 ;  /* 0x804000000e047fae */ /* 0x0009e2000e921844 */
[----:B--2---:R-:W-:Y:S01]  /*268b0*/  IADD3 R5, R9, 0x100000, RZ ;  /* 0x0010000009057810 */ /* 0x004fe20007ffe0ff */
[----:B-1----:R-:W-:Y:S01]  /*268c0*/  IMAD.WIDE R10, R252, 0x4, R166 ;  /* 0x00000004fc0a7825 */ /* 0x002fe200078e02a6 */
[----:B------:R-:W-:-:S03]  /*268d0*/  IADD3 R7, R0, -0xa, RZ ;  /* 0xfffffff600077810 */ /* 0x000fc60007ffe0ff */
[----:B---3--:R-:W-:Y:S01]  /*268e0*/  IMAD.WIDE R16, R252, 0x4, R164 ;  /* 0x00000004fc107825 */ /* 0x008fe200078e02a4 */
[----:B------:R4:W-:Y:S04]  /*268f0*/  STL.64 [R1+0xc20], R14 ;  /* 0x000c200e01007387 */ /* 0x0009e80000100a00 */
[----:B------:R1:W-:Y:S04]  /*26900*/  LDGSTS.E [R3+-0x7fb00], [R12.64], !P5 ;  /* 0x805000000c037fae */ /* 0x0003e8000e921844 */
[----:B------:R1:W-:Y:S04]  /*26910*/  STL.64 [R1+0xc18], R12 ;  /* 0x000c180c01007387 */ /* 0x0003e80000100a00 */
[----:B------:R2:W-:Y:S01]  /*26920*/  LDGSTS.E [R2+-0x7fa00], [R10.64], !P5 ;  /* 0x806000000a027fae */ /* 0x0005e2000e921844 */
[----:B----4-:R-:W-:-:S03]  /*26930*/  IMAD.WIDE R14, R6, 0x4, R170 ;  /* 0x00000004060e7825 */ /* 0x010fc600078e02aa */
[----:B------:R2:W-:Y:S01]  /*26940*/  STL.64 [R1+0xc10], R10 ;  /* 0x000c100a01007387 */ /* 0x0005e20000100a00 */
[----:B-1----:R-:W-:-:S03]  /*26950*/  IMAD.WIDE R12, R6, 0x4, R168 ;  /* 0x00000004060c7825 */ /* 0x002fc600078e02a8 */
[----:B------:R1:W-:Y:S01]  /*26960*/  LDGSTS.E [R5+-0x7f900], [R16.64], !P5 ;  /* 0x8070000010057fae */ /* 0x0003e2000e921844 */
[----:B------:R-:W-:-:S03]  /*26970*/  ISETP.GE.U32.AND P5, PT, R7, 0x7fffff77, PT ;  /* 0x7fffff770700780c */ /* 0x000fc60003fa6070 */
[----:B------:R1:W-:Y:S01]  /*26980*/  STL.64 [R1+0xc08], R16 ;  /* 0x000c081001007387 */ /* 0x0003e20000100a00 */
[----:B--2---:R-:W-:-:S03]  /*26990*/  IMAD.WIDE R10, R6, 0x4, R166 ;  /* 0x00000004060a7825 */ /* 0x004fc600078e02a6 */
[----:B------:R2:W-:Y:S01]  /*269a0*/  LDGSTS.E [R4+-0x7ec00], [R14.64], !P6 ;  /* 0x814000000e047fae */ /* 0x0005e2000f121844 */
[----:B------:R-:W-:Y:S01]  /*269b0*/  IADD3 R8, R0, -0xe, RZ ;  /* 0xfffffff200087810 */ /* 0x000fe20007ffe0ff */
[----:B------:R-:W-:Y:S02]  /*269c0*/  IMAD R7, R252, 0x9, RZ ;  /* 0x00000009fc077824 */ /* 0x000fe400078e02ff */
[----:B------:R3:W-:Y:S01]  /*269d0*/  LDGSTS.E [R3+-0x7eb00], [R12.64], !P6 ;  /* 0x815000000c037fae */ /* 0x0007e2000f121844 */
[----:B-1----:R-:W-:-:S03]  /*269e0*/  IMAD.WIDE R16, R6, 0x4, R164 ;  /* 0x0000000406107825 */ /* 0x002fc600078e02a4 */
[----:B------:R1:W-:Y:S04]  /*269f0*/  LDGSTS.E [R2+-0x7ea00], [R10.64], !P6 ;  /* 0x816000000a027fae */ /* 0x0003e8000f121844 */
[----:B------:R4:W-:Y:S01]  /*26a00*/  LDGSTS.E [R5+-0x7e900], [R16.64], !P6 ;  /* 0x8170000010057fae */ /* 0x0009e2000f121844 */
[----:B------:R-:W-:-:S03]  /*26a10*/  ISETP.GE.U32.AND P6, PT, R8, 0x7fffff73, PT ;  /* 0x7fffff730800780c */ /* 0x000fc60003fc6070 */
[----:B------:R2:W-:Y:S01]  /*26a20*/  STL.64 [R1+0xba0], R14 ;  /* 0x000ba00e01007387 */ /* 0x0005e20000100a00 */
[----:B------:R-:W-:-:S03]  /*26a30*/  IMAD R6, R252, 0xd, RZ ;  /* 0x0000000dfc067824 */ /* 0x000fc600078e02ff */
[----:B------:R3:W-:Y:S04]  /*26a40*/  STL.64 [R1+0xb98], R12 ;  /* 0x000b980c01007387 */ /* 0x0007e80000100a00 */
[----:B------:R1:W-:Y:S01]  /*26a50*/  STL.64 [R1+0xb90], R10 ;  /* 0x000b900a01007387 */ /* 0x0003e20000100a00 */
[----:B--2---:R-:W-:-:S03]  /*26a60*/  IMAD.WIDE R14, R7, 0x4, R170 ;  /* 0x00000004070e7825 */ /* 0x004fc600078e02aa */
[----:B------:R4:W-:Y:S01]  /*26a70*/  STL.64 [R1+0xb88], R16 ;  /* 0x000b881001007387 */ /* 0x0009e20000100a00 */
[----:B---3--:R-:W-:-:S03]  /*26a80*/  IMAD.WIDE R12, R7, 0x4, R168 ;  /* 0x00000004070c7825 */ /* 0x008fc600078e02a8 */
[----:B------:R2:W-:Y:S01]  /*26a90*/  LDGSTS.E [R4+-0x7dc00], [R14.64], !P5 ;  /* 0x824000000e047fae */ /* 0x0005e2000e921844 */
[C---:B-1----:R-:W-:Y:S01]  /*26aa0*/  IMAD.WIDE R10, R7.reuse, 0x4, R166 ;  /* 0x00000004070a7825 */ /* 0x042fe200078e02a6 */
[----:B------:R-:W-:Y:S02]  /*26ab0*/  IADD3 R8, R0, -0x12, RZ ;  /* 0xffffffee00087810 */ /* 0x000fe40007ffe0ff */
[----:B------:R2:W-:Y:S01]  /*26ac0*/  STL.64 [R1+0xb20], R14 ;  /* 0x000b200e01007387 */ /* 0x0005e20000100a00 */
[----:B----4-:R-:W-:-:S03]  /*26ad0*/  IMAD.WIDE R16, R7, 0x4, R164 ;  /* 0x0000000407107825 */ /* 0x010fc600078e02a4 */
[----:B------:R1:W-:Y:S04]  /*26ae0*/  LDGSTS.E [R3+-0x7db00], [R12.64], !P5 ;  /* 0x825000000c037fae */ /* 0x0003e8000e921844 */
[----:B------:R1:W-:Y:S04]  /*26af0*/  STL.64 [R1+0xb18], R12 ;  /* 0x000b180c01007387 */ /* 0x0003e80000100a00 */
[----:B------:R3:W-:Y:S01]  /*26b00*/  LDGSTS.E [R2+-0x7da00], [R10.64], !P5 ;  /* 0x826000000a027fae */ /* 0x0007e2000e921844 */
[----:B--2---:R-:W-:-:S03]  /*26b10*/  IMAD.WIDE R14, R6, 0x4, R170 ;  /* 0x00000004060e7825 */ /* 0x004fc600078e02aa */
[----:B------:R3:W-:Y:S01]  /*26b20*/  STL.64 [R1+0xb10], R10 ;  /* 0x000b100a01007387 */ /* 0x0007e20000100a00 */
[----:B-1----:R-:W-:-:S03]  /*26b30*/  IMAD.WIDE R12, R6, 0x4, R168 ;  /* 0x00000004060c7825 */ /* 0x002fc600078e02a8 */
[----:B------:R1:W-:Y:S01]  /*26b40*/  LDGSTS.E [R5+-0x7d900], [R16.64], !P5 ;  /* 0x8270000010057fae */ /* 0x0003e2000e921844 */
[----:B------:R-:W-:-:S03]  /*26b50*/  ISETP.GE.U32.AND P5, PT, R8, 0x7fffff6f, PT ;  /* 0x7fffff6f0800780c */ /* 0x000fc60003fa6070 */
[----:B------:R1:W-:Y:S01]  /*26b60*/  STL.64 [R1+0xb08], R16 ;  /* 0x000b081001007387 */ /* 0x0003e20000100a00 */
[----:B---3--:R-:W-:-:S03]  /*26b70*/  IMAD.WIDE R10, R6, 0x4, R166 ;  /* 0x00000004060a7825 */ /* 0x008fc600078e02a6 */
        /* <DEDUP_REMOVED lines=421> */
[----:B------:R-:W-:Y:S02]  /*285d0*/  IADD3 R8, R0, -0x7, RZ ;  /* 0xfffffff900087810 */ /* 0x000fe40007ffe0ff */
[----:B------:R-:W-:Y:S01]  /*285e0*/  LOP3.LUT R78, R178, 0x40, RZ, 0x3c, !PT ;  /* 0x00000040b24e7812 */ /* 0x000fe200078e3cff */
[----:B------:R3:W-:Y:S01]  /*285f0*/  LDGSTS.E [R3+-0x60b00], [R12.64], !P6 ;  /* 0x9f5000000c037fae */ /* 0x0007e2000f121844 */
[----:B------:R-:W-:Y:S02]  /*28600*/  IMAD.SHL.U32 R7, R252, 0x2, RZ ;  /* 0x00000002fc077824 */ /* 0x000fe400078e00ff */
[----:B-1----:R-:W-:Y:S01]  /*28610*/  IMAD.WIDE R16, R6, 0x4, R164 ;  /* 0x0000000406107825 */ /* 0x002fe200078e02a4 */
[----:B------:R1:W-:Y:S01]  /*28620*/  LDGSTS.E [R2+-0x60a00], [R10.64], !P6 ;  /* 0x9f6000000a027fae */ /* 0x0003e2000f121844 */
[----:B------:R-:W-:-:S03]  /*28630*/  IADD3 R5, R78, 0x100000, RZ ;  /* 0x001000004e057810 */ /* 0x000fc60007ffe0ff */
[----:B------:R4:W-:Y:S01]  /*28640*/  LDGSTS.E [R2+-0x60900], [R16.64], !P6 ;  /* 0x9f70000010027fae */ /* 0x0009e2000f121844 */
[----:B------:R-:W-:-:S03]  /*28650*/  ISETP.GE.U32.AND P6, PT, R8, 0x7fffff7a, PT ;  /* 0x7fffff7a0800780c */ /* 0x000fc60003fc6070 */
[----:B------:R1:W-:Y:S01]  /*28660*/  STL.64 [R1+0x580], R14 ;  /* 0x0005800e01007387 */ /* 0x0003e20000100a00 */
[----:B--2---:R-:W-:-:S03]  /*28670*/  IADD3 R4, R78, 0x100000, RZ ;  /* 0x001000004e047810 */ /* 0x004fc60007ffe0ff */
[----:B------:R2:W-:Y:S01]  /*28680*/  STL.64 [R1+0x590], R12 ;  /* 0x0005900c01007387 */ /* 0x0005e20000100a00 */
[----:B---3--:R-:W-:Y:S01]  /*28690*/  IADD3 R3, R78, 0x100000, RZ ;  /* 0x001000004e037810 */ /* 0x008fe20007ffe0ff */
[----:B------:R-:W-:Y:S02]  /*286a0*/  IMAD R6, R252, 0x6, RZ ;  /* 0x00000006fc067824 */ /* 0x000fe400078e02ff */
[----:B------:R3:W-:Y:S01]  /*286b0*/  STL.64 [R1+0x598], R10 ;  /* 0x0005980a01007387 */ /* 0x0007e20000100a00 */
[----:B-1----:R-:W-:-:S03]  /*286c0*/  IMAD.WIDE R14, R7, 0x4, R170 ;  /* 0x00000004070e7825 */ /* 0x002fc600078e02aa */
[----:B------:R4:W-:Y:S01]  /*286d0*/  STL.64 [R1+0x5a0], R16 ;  /* 0x0005a01001007387 */ /* 0x0009e20000100a00 */
[----:B--2---:R-:W-:-:S03]  /*286e0*/  IMAD.WIDE R12, R7, 0x4, R168 ;  /* 0x00000004070c7825 */ /* 0x004fc600078e02a8 */
[----:B------:R1:W-:Y:S01]  /*286f0*/  LDGSTS.E [R5+-0x7f800], [R14.64], !P5 ;  /* 0x808000000e057fae */ /* 0x0003e2000e921844 */
[C---:B---3--:R-:W-:Y:S01]  /*28700*/  IMAD.WIDE R10, R7.reuse, 0x4, R166 ;  /* 0x00000004070a7825 */ /* 0x048fe200078e02a6 */
[----:B------:R-:W-:Y:S02]  /*28710*/  IADD3 R8, R0, -0xb, RZ ;  /* 0xfffffff500087810 */ /* 0x000fe40007ffe0ff */
[----:B------:R1:W-:Y:S01]  /*28720*/  STL.64 [R1+0xc00], R14 ;  /* 0x000c000e01007387 */ /* 0x0003e20000100a00 */
[----:B----4-:R-:W-:-:S03]  /*28730*/  IMAD.WIDE R16, R7, 0x4, R164 ;  /* 0x0000000407107825 */ /* 0x010fc600078e02a4 */
[----:B------:R2:W-:Y:S01]  /*28740*/  LDGSTS.E [R4+-0x7f700], [R12.64], !P5 ;  /* 0x809000000c047fae */ /* 0x0005e2000e921844 */
[----:B------:R-:W-:-:S03]  /*28750*/  IADD3 R2, R78, 0x100000, RZ ;  /* 0x001000004e027810 */ /* 0x000fc60007ffe0ff */
[----:B------:R2:W-:Y:S04]  /*28760*/  STL.64 [R1+0xbf8], R12 ;  /* 0x000bf80c01007387 */ /* 0x0005e80000100a00 */
[----:B------:R3:W-:Y:S01]  /*28770*/  LDGSTS.E [R3+-0x7f600], [R10.64], !P5 ;  /* 0x80a000000a037fae */ /* 0x0007e2000e921844 */
[----:B-1----:R-:W-:-:S03]  /*28780*/  IMAD.WIDE R14, R6, 0x4, R170 ;  /* 0x00000004060e7825 */ /* 0x002fc600078e02aa */
[----:B------:R3:W-:Y:S01]  /*28790*/  STL.64 [R1+0xbf0], R10 ;  /* 0x000bf00a01007387 */ /* 0x0007e20000100a00 */
[----:B--2---:R-:W-:-:S03]  /*287a0*/  IMAD.WIDE R12, R6, 0x4, R168 ;  /* 0x00000004060c7825 */ /* 0x004fc600078e02a8 */
        /* <DEDUP_REMOVED lines=242> */
[----:B------:R-:W-:Y:S01]  /*296d0*/  STL.64 [R1+0xb8], R16 ;  /* 0x0000b81001007387 */ /* 0x000fe20000100a00 */
[----:B---3--:R-:W-:-:S03]  /*296e0*/  IMAD.WIDE R10, R6, 0x4, R166 ;  /* 0x00000004060a7825 */ /* 0x008fc600078e02a6 */
[----:B------:R-:W-:Y:S01]  /*296f0*/  STL.64 [R1+0x720], R14 ;  /* 0x0007200e01007387 */ /* 0x000fe20000100a00 */
[----:B------:R-:W-:-:S03]  /*29700*/  IMAD R72, R252, 0x4a, RZ ;  /* 0x0000004afc487824 */ /* 0x000fc600078e02ff */
[----:B------:R2:W-:Y:S04]  /*29710*/  LDGSTS.E [R4+-0x6e800], [R14.64], !P6 ;  /* 0x918000000e047fae */ /* 0x0005e8000f121844 */
[----:B------:R-:W-:Y:S04]  /*29720*/  STL.64 [R1+0x10], R12 ;  /* 0x0000100c01007387 */ /* 0x000fe80000100a00 */
[----:B------:R3:W-:Y:S01]  /*29730*/  LDGSTS.E [R3+-0x6e700], [R12.64], !P6 ;  /* 0x919000000c037fae */ /* 0x0007e2000f121844 */
[----:B------:R-:W-:-:S03]  /*29740*/  IADD3 R7, R0, -0x4f, RZ ;  /* 0xffffffb100077810 */ /* 0x000fc60007ffe0ff */
[----:B------:R4:W-:Y:S01]  /*29750*/  STL.64 [R1+0x728], R10 ;  /* 0x0007280a01007387 */ /* 0x0009e20000100a00 */
[----:B------:R-:W-:-:S03]  /*29760*/  IMAD.WIDE R8, R72, 0x4, R170 ;  /* 0x0000000448087825 */ /* 0x000fc600078e02aa */
[----:B------:R4:W-:Y:S01]  /*29770*/  LDGSTS.E [R2+-0x6e600], [R10.64], !P6 ;  /* 0x91a000000a027fae */ /* 0x0009e2000f121844 */
[----:B------:R-:W-:-:S04]  /*29780*/  IMAD.WIDE R76, R72, 0x4, R168 ;  /* 0x00000004484c7825 */ /* 0x000fc800078e02a8 */
[----:B------:R-:W-:-:S04]  /*29790*/  IMAD.WIDE R74, R72, 0x4, R166 ;  /* 0x00000004484a7825 */ /* 0x000fc800078e02a6 */
[----:B----4-:R-:W-:-:S04]  /*297a0*/  IMAD.WIDE R10, R6, 0x4, R164 ;  /* 0x00000004060a7825 */ /* 0x010fc800078e02a4 */
[----:B------:R-:W-:Y:S01]  /*297b0*/  IMAD.WIDE R72, R72, 0x4, R164 ;  /* 0x0000000448487825 */ /* 0x000fe200078e02a4 */
[----:B------:R4:W-:Y:S01]  /*297c0*/  LDGSTS.E [R5+-0x6e500], [R10.64], !P6 ;  /* 0x91b000000a057fae */ /* 0x0009e2000f121844 */
[----:B------:R-:W-:Y:S02]  /*297d0*/  ISETP.GE.U32.AND P6, PT, R7, 0x7fffff32, PT ;  /* 0x7fffff320700780c */ /* 0x000fe40003fc6070 */
[----:B------:R-:W-:Y:S01]  /*297e0*/  IADD3 R7, R0, -0x53, RZ ;  /* 0xffffffad00077810 */ /* 0x000fe20007ffe0ff */
[----:B------:R1:W-:Y:S01]  /*297f0*/  LDGSTS.E [R4+-0x6d800], [R8.64], !P5 ;  /* 0x9280000008047fae */ /* 0x0003e2000e921844 */
[----:B------:R-:W-:-:S03]  /*29800*/  IMAD R6, R252, 0x4e, RZ ;  /* 0x0000004efc067824 */ /* 0x000fc600078e02ff */
[----:B------:R1:W-:Y:S04]  /*29810*/  LDGSTS.E [R3+-0x6d700], [R76.64], !P5 ;  /* 0x929000004c037fae */ /* 0x0003e8000e921844 */
[----:B------:R1:W-:Y:S01]  /*29820*/  LDGSTS.E [R2+-0x6d600], [R74.64], !P5 ;  /* 0x92a000004a027fae */ /* 0x0003e2000e921844 */
[----:B------:R-:W-:-:S03]  /*29830*/  IMAD.WIDE R70, R6, 0x4, R170 ;  /* 0x0000000406467825 */ /* 0x000fc600078e02aa */
[----:B------:R-:W-:Y:S04]  /*29840*/  STL.64 [R1+0x8], R10 ;  /* 0x0000080a01007387 */ /* 0x000fe80000100a00 */
[----:B------:R1:W-:Y:S01]  /*29850*/  LDGSTS.E [R5+-0x6d500], [R72.64], !P5 ;  /* 0x92b0000048057fae */ /* 0x0003e2000e921844 */
[----:B------:R-:W-:-:S03]  /*29860*/  ISETP.GE.U32.AND P5, PT, R7, 0x7fffff2e, PT ;  /* 0x7fffff2e0700780c */ /* 0x000fc60003fa6070 */
[----:B------:R1:W-:Y:S01]  /*29870*/  STL.64 [R1+0x730], R8 ;  /* 0x0007300801007387 */ /* 0x0003e20000100a00 */
[----:B------:R-:W-:-:S03]  /*29880*/  IMAD.WIDE R68, R6, 0x4, R168 ;  /* 0x0000000406447825 */ /* 0x000fc600078e02a8 */
[----:B------:R-:W-:Y:S01]  /*29890*/  STL [R1+0x7a70], R76 ;  /* 0x007a704c01007387 */ /* 0x000fe20000100800 */
[----:B------:R-:W-:-:S03]  /*298a0*/  IMAD R7, R252, 0x52, RZ ;  /* 0x00000052fc077824 */ /* 0x000fc600078e02ff */
[----:B------:R-:W-:Y:S01]  /*298b0*/  STL [R1+0x7a6c], R77 ;  /* 0x007a6c4d01007387 */ /* 0x000fe20000100800 */
[----:B------:R-:W-:-:S03]  /*298c0*/  IMAD.WIDE R66, R6, 0x4, R166 ;  /* 0x0000000406427825 */ /* 0x000fc600078e02a6 */
[----:B------:R-:W-:Y:S01]  /*298d0*/  STL [R1+0x7a78], R74 ;  /* 0x007a784a01007387 */ /* 0x000fe20000100800 */
[----:B---3--:R-:W-:-:S03]  /*298e0*/  IMAD.WIDE R12, R6, 0x4, R164 ;  /* 0x00000004060c7825 */ /* 0x008fc600078e02a4 */
[----:B------:R-:W-:Y:S01]  /*298f0*/  STL [R1+0x7a74], R75 ;  /* 0x007a744b01007387 */ /* 0x000fe20000100800 */
[----:B------:R-:W-:-:S03]  /*29900*/  IMAD.WIDE R64, R7, 0x4, R170 ;  /* 0x0000000407407825 */ /* 0x000fc600078e02aa */
[----:B------:R-:W-:Y:S01]  /*29910*/  STL [R1+0x7a80], R72 ;  /* 0x007a804801007387 */ /* 0x000fe20000100800 */
[----:B-1----:R-:W-:-:S03]  /*29920*/  IADD3 R8, R0, -0x57, RZ ;  /* 0xffffffa900087810 */ /* 0x002fc60007ffe0ff */
[----:B------:R-:W-:Y:S01]  /*29930*/  STL [R1+0x7a7c], R73 ;  /* 0x007a7c4901007387 */ /* 0x000fe20000100800 */
[----:B----4-:R-:W-:-:S03]  /*29940*/  IMAD.WIDE R10, R7, 0x4, R168 ;  /* 0x00000004070a7825 */ /* 0x010fc600078e02a8 */
[----:B------:R-:W-:Y:S04]  /*29950*/  STL [R1+0x7a88], R70 ;  /* 0x007a884601007387 */ /* 0x000fe80000100800 */
[----:B------:R-:W-:Y:S04]  /*29960*/  STL [R1+0x7a84], R71 ;  /* 0x007a844701007387 */ /* 0x000fe80000100800 */
[----:B------:R1:W-:Y:S04]  /*29970*/  LDGSTS.E [R4+-0x6c800], [R70.64], !P6 ;  /* 0x9380000046047fae */ /* 0x0003e8000f121844 */
[----:B------:R-:W-:Y:S04]  /*29980*/  STL [R1+0x7a90], R68 ;  /* 0x007a904401007387 */ /* 0x000fe80000100800 */
[----:B------:R3:W-:Y:S04]  /*29990*/  LDGSTS.E [R3+-0x6c700], [R68.64], !P6 ;  /* 0x9390000044037fae */ /* 0x0007e8000f121844 */
[----:B------:R-:W-:Y:S01]  /*299a0*/  STL [R1+0x7a8c], R69 ;  /* 0x007a8c4501007387 */ /* 0x000fe20000100800 */
[----:B------:R-:W-:-:S03]  /*299b0*/  IMAD.WIDE R62, R7, 0x4, R166 ;  /* 0x00000004073e7825 */ /* 0x000fc600078e02a6 */
[----:B------:R3:W-:Y:S04]  /*299c0*/  LDGSTS.E [R2+-0x6c600], [R66.64], !P6 ;  /* 0x93a0000042027fae */ /* 0x0007e8000f121844 */
[----:B------:R-:W-:Y:S04]  /*299d0*/  STL [R1+0x7a98], R66 ;  /* 0x007a984201007387 */ /* 0x000fe80000100800 */
[----:B------:R-:W-:Y:S04]  /*299e0*/  STL [R1+0x7a94], R67 ;  /* 0x007a944301007387 */ /* 0x000fe80000100800 */
[----:B------:R4:W-:Y:S01]  /*299f0*/  LDGSTS.E [R5+-0x6c500], [R12.64], !P6 ;  /* 0x93b000000c057fae */ /* 0x0009e2000f121844 */
[----:B------:R-:W-:-:S03]  /*29a00*/  ISETP.GE.U32.AND P6, PT, R8, 0x7fffff2a, PT ;  /* 0x7fffff2a0800780c */ /* 0x000fc60003fc6070 */
[----:B------:R-:W-:Y:S04]  /*29a10*/  STL.64 [R1+0x750], R12 ;  /* 0x0007500c01007387 */ /* 0x000fe80000100a00 */
[----:B------:R1:W-:Y:S01]  /*29a20*/  LDGSTS.E [R4+-0x6b800], [R64.64], !P5 ;  /* 0x9480000040047fae */ /* 0x0003e2000e921844 */
[----:B------:R-:W-:-:S03]  /*29a30*/  IADD3 R6, R0, -0x5b, RZ ;  /* 0xffffffa500067810 */ /* 0x000fc60007ffe0ff */
[----:B------:R1:W-:Y:S01]  /*29a40*/  STL.64 [R1+0x760], R10 ;  /* 0x0007600a01007387 */ /* 0x0003e20000100a00 */
[----:B------:R-:W-:-:S03]  /*29a50*/  IMAD R56, R252, 0x56, RZ ;  /* 0x00000056fc387824 */ /* 0x000fc600078e02ff */
[----:B------:R1:W-:Y:S01]  /*29a60*/  LDGSTS.E [R3+-0x6b700], [R10.64], !P5 ;  /* 0x949000000a037fae */ /* 0x0003e2000e921844 */
[----:B------:R-:W-:-:S03]  /*29a70*/  IMAD.WIDE R60, R56, 0x4, R170 ;  /* 0x00000004383c7825 */ /* 0x000fc600078e02aa */
[----:B------:R3:W-:Y:S01]  /*29a80*/  LDGSTS.E [R2+-0x6b600], [R62.64], !P5 ;  /* 0x94a000003e027fae */ /* 0x0007e2000e921844 */
[----:B------:R-:W-:-:S04]  /*29a90*/  IMAD.WIDE R58, R56, 0x4, R168 ;  /* 0x00000004383a7825 */ /* 0x000fc800078e02a8 */
[----:B-1----:R-:W-:-:S05]  /*29aa0*/  IMAD.WIDE R10, R7, 0x4, R164 ;  /* 0x00000004070a7825 */ /* 0x002fca00078e02a4 */
        /* <DEDUP_REMOVED lines=8> */
[----:B------:R-:W-:Y:S02]  /*29b30*/  STL [R1+0x7aa0], R64 ;  /* 0x007aa04001007387 */ /* 0x000fe40000100800 */
[C---:B------:R-:W-:Y:S02]  /*29b40*/  IMAD.WIDE R54, R6.reuse, 0x4, R170 ;  /* 0x0000000406367825 */ /* 0x040fe400078e02aa */
[----:B------:R1:W-:Y:S02]  /*29b50*/  LDGSTS.E [R2+-0x6a600], [R8.64], !P6 ;  /* 0x95a0000008027fae */ /* 0x0003e4000f121844 */
[C---:B------:R-:W-:Y:S02]  /*29b60*/  IMAD.WIDE R52, R6.reuse, 0x4, R168 ;  /* 0x0000000406347825 */ /* 0x040fe400078e02a8 */
[----:B------:R-:W-:Y:S02]  /*29b70*/  STL [R1+0x7a9c], R65 ;  /* 0x007a9c4101007387 */ /* 0x000fe40000100800 */
[----:B------:R-:W-:-:S02]  /*29b80*/  IMAD.WIDE R50, R6, 0x4, R166 ;  /* 0x0000000406327825 */ /* 0x000fc400078e02a6 */
[----:B------:R1:W-:Y:S01]  /*29b90*/  LDGSTS.E [R5+-0x6a500], [R56.64], !P6 ;  /* 0x95b0000038057fae */ /* 0x0003e2000f121844 */
[----:B------:R-:W-:Y:S01]  /*29ba0*/  ISETP.GE.U32.AND P6, PT, R7, 0x7fffff22, PT ;  /* 0x7fffff220700780c */ /* 0x000fe20003fc6070 */
[----:B----4-:R-:W-:Y:S02]  /*29bb0*/  IMAD.WIDE R12, R6, 0x4, R164 ;  /* 0x00000004060c7825 */ /* 0x010fe400078e02a4 */
[----:B------:R-:W-:Y:S04]  /*29bc0*/  STL [R1+0x7aa8], R62 ;  /* 0x007aa83e01007387 */ /* 0x000fe80000100800 */
[----:B------:R-:W-:Y:S01]  /*29bd0*/  STL [R1+0x7aa4], R63 ;  /* 0x007aa43f01007387 */ /* 0x000fe20000100800 */
[----:B------:R-:W-:-:S03]  /*29be0*/  IMAD R7, R252, 0x5e, RZ ;  /* 0x0000005efc077824 */ /* 0x000fc600078e02ff */
[----:B------:R-:W-:Y:S04]  /*29bf0*/  STL.64 [R1+0x768], R10 ;  /* 0x0007680a01007387 */ /* 0x000fe80000100a00 */
[----:B------:R1:W-:Y:S04]  /*29c00*/  STL.64 [R1+0x778], R8 ;  /* 0x0007780801007387 */ /* 0x0003e80000100a00 */
[----:B------:R4:W-:Y:S01]  /*29c10*/  LDGSTS.E [R4+-0x69800], [R54.64], !P5 ;  /* 0x9680000036047fae */ /* 0x0009e2000e921844 */
[----:B------:R-:W-:-:S03]  /*29c20*/  IMAD.WIDE R48, R7, 0x4, R170 ;  /* 0x0000000407307825 */ /* 0x000fc600078e02aa */
[----:B------:R3:W-:Y:S01]  /*29c30*/  LDGSTS.E [R3+-0x69700], [R52.64], !P5 ;  /* 0x9690000034037fae */ /* 0x0007e2000e921844 */
[----:B-1----:R-:W-:-:S03]  /*29c40*/  IADD3 R8, R0, -0x63, RZ ;  /* 0xffffff9d00087810 */ /* 0x002fc60007ffe0ff */
[----:B------:R3:W-:Y:S01]  /*29c50*/  LDGSTS.E [R2+-0x69600], [R50.64], !P5 ;  /* 0x96a0000032027fae */ /* 0x0007e2000e921844 */
[----:B------:R-:W-:-:S03]  /*29c60*/  IMAD.WIDE R10, R7, 0x4, R168 ;  /* 0x00000004070a7825 */ /* 0x000fc600078e02a8 */
[----:B------:R-:W-:Y:S01]  /*29c70*/  STL [R1+0x7ab0], R60 ;  /* 0x007ab03c01007387 */ /* 0x000fe20000100800 */
[----:B------:R-:W-:-:S03]  /*29c80*/  IMAD.WIDE R46, R7, 0x4, R166 ;  /* 0x00000004072e7825 */ /* 0x000fc600078e02a6 */
        /* <DEDUP_REMOVED lines=24> */
[----:B------:R-:W-:-:S03]  /*29e10*/  IADD3 R6, R0, -0x6b, RZ ;  /* 0xffffff9500067810 */ /* 0x000fc60007ffe0ff */
[----:B------:R-:W-:Y:S01]  /*29e20*/  STL [R1+0x7ad4], R51 ;  /* 0x007ad43301007387 */ /* 0x000fe20000100800 */
[----:B------:R-:W-:-:S03]  /*29e30*/  IMAD R32, R252, 0x66, RZ ;  /* 0x00000066fc207824 */ /* 0x000fc600078e02ff */
[----:B------:R-:W-:Y:S04]  /*29e40*/  STL.64 [R1+0x788], R12 ;  /* 0x0007880c01007387 */ /* 0x000fe80000100a00 */
[----:B------:R-:W-:Y:S04]  /*29e50*/  STL.64 [R1+0x798], R10 ;  /* 0x0007980a01007387 */ /* 0x000fe80000100a00 */
[----:B------:R-:W-:Y:S04]  /*29e60*/  STL [R1+0x7ae0], R48 ;  /* 0x007ae03001007387 */ /* 0x000fe80000100800 */
[----:B------:R4:W-:Y:S01]  /*29e70*/  LDGSTS.E [R4+-0x67800], [R44.64], !P5 ;  /* 0x988000002c047fae */ /* 0x0009e2000e921844 */
[----:B------:R-:W-:-:S03]  /*29e80*/  IMAD.WIDE R36, R32, 0x4, R170 ;  /* 0x0000000420247825 */ /* 0x000fc600078e02aa */
[----:B------:R-:W-:Y:S04]  /*29e90*/  STL [R1+0x7adc], R49 ;  /* 0x007adc3101007387 */ /* 0x000fe80000100800 */
[----:B------:R3:W-:Y:S01]  /*29ea0*/  LDGSTS.E [R3+-0x67700], [R42.64], !P5 ;  /* 0x989000002a037fae */ /* 0x0007e2000e921844 */
[----:B------:R-:W-:-:S03]  /*29eb0*/  IMAD.WIDE R34, R32, 0x4, R168 ;  /* 0x0000000420227825 */ /* 0x000fc600078e02a8 */
[----:B------:R-:W-:Y:S04]  /*29ec0*/  STL [R1+0x7ae8], R46 ;  /* 0x007ae82e01007387 */ /* 0x000fe80000100800 */
[----:B------:R3:W-:Y:S04]  /*29ed0*/  LDGSTS.E [R2+-0x67600], [R40.64], !P5 ;  /* 0x98a0000028027fae */ /* 0x0007e8000e921844 */
[----:B------:R-:W-:Y:S04]  /*29ee0*/  STL [R1+0x7ae4], R47 ;  /* 0x007ae42f01007387 */ /* 0x000fe80000100800 */
[----:B------:R4:W-:Y:S01]  /*29ef0*/  LDGSTS.E [R5+-0x67500], [R38.64], !P5 ;  /* 0x98b0000026057fae */ /* 0x0009e2000e921844 */
[----:B------:R-:W-:-:S03]  /*29f00*/  ISETP.GE.U32.AND P5, PT, R6, 0x7fffff16, PT ;  /* 0x7fffff160600780c */ /* 0x000fc60003fa6070 */
[----:B------:R1:W-:Y:S01]  /*29f10*/  STL.64 [R1+0x7a0], R8 ;  /* 0x0007a00801007387 */ /* 0x0003e20000100a00 */
[----:B------:R-:W-:-:S03]  /*29f20*/  IMAD R28, R252, 0x6a, RZ ;  /* 0x0000006afc1c7824 */ /* 0x000fc600078e02ff */
[----:B------:R-:W-:Y:S01]  /*29f30*/  STL [R1+0x7af0], R44 ;  /* 0x007af02c01007387 */ /* 0x000fe20000100800 */
[----:B------:R-:W-:-:S03]  /*29f40*/  IADD3 R6, R0, -0x6f, RZ ;  /* 0xffffff9100067810 */ /* 0x000fc60007ffe0ff */
[----:B------:R-:W-:Y:S01]  /*29f50*/  STL [R1+0x7aec], R45 ;  /* 0x007aec2d01007387 */ /* 0x000fe20000100800 */
[----:B-1----:R-:W-:-:S03]  /*29f60*/  IMAD.WIDE R8, R32, 0x4, R166 ;  /* 0x0000000420087825 */ /* 0x002fc600078e02a6 */
[----:B------:R-:W-:Y:S01]  /*29f70*/  STL [R1+0x7af8], R42 ;  /* 0x007af82a01007387 */ /* 0x000fe20000100800 */
[----:B------:R-:W-:-:S03]  /*29f80*/  IMAD.WIDE R32, R32, 0x4, R164 ;  /* 0x0000000420207825 */ /* 0x000fc600078e02a4 */
[----:B------:R-:W-:Y:S04]  /*29f90*/  STL [R1+0x7af4], R43 ;  /* 0x007af42b01007387 */ /* 0x000fe80000100800 */
[----:B------:R-:W-:Y:S01]  /*29fa0*/  STL [R1+0x7b00], R40 ;  /* 0x007b002801007387 */ /* 0x000fe20000100800 */
[----:B------:R-:W-:-:S03]  /*29fb0*/  IMAD.WIDE R10, R28, 0x4, R170 ;  /* 0x000000041c0a7825 */ /* 0x000fc600078e02aa */
[----:B------:R4:W-:Y:S01]  /*29fc0*/  LDGSTS.E [R4+-0x66800], [R36.64], !P6 ;  /* 0x9980000024047fae */ /* 0x0009e2000f121844 */
[----:B------:R-:W-:-:S03]  /*29fd0*/  IMAD.WIDE R30, R28, 0x4, R168 ;  /* 0x000000041c1e7825 */ /* 0x000fc600078e02a8 */
[----:B------:R-:W-:Y:S04]  /*29fe0*/  STL [R1+0x7afc], R41 ;  /* 0x007afc2901007387 */ /* 0x000fe80000100800 */
[----:B------:R3:W-:Y:S04]  /*29ff0*/  LDGSTS.E [R3+-0x66700], [R34.64], !P6 ;  /* 0x9990000022037fae */ /* 0x0007e8000f121844 */
[----:B------:R-:W-:Y:S04]  /*2a000*/  STL [R1+0x7b08], R38 ;  /* 0x007b082601007387 */ /* 0x000fe80000100800 */
[----:B------:R1:W-:Y:S04]  /*2a010*/  LDGSTS.E [R2+-0x66600], [R8.64], !P6 ;  /* 0x99a0000008027fae */ /* 0x0003e8000f121844 */
[----:B------:R-:W-:Y:S04]  /*2a020*/  STL [R1+0x7b04], R39 ;  /* 0x007b042701007387 */ /* 0x000fe80000100800 */
[----:B------:R4:W-:Y:S01]  /*2a030*/  LDGSTS.E [R5+-0x66500], [R32.64], !P6 ;  /* 0x99b0000020057fae */ /* 0x0009e2000f121844 */
[----:B------:R-:W-:-:S03]  /*2a040*/  ISETP.GE.U32.AND P6, PT, R6, 0x7fffff12, PT ;  /* 0x7fffff120600780c */ /* 0x000fc60003fc6070 */
[----:B------:R1:W-:Y:S01]  /*2a050*/  STL.64 [R1+0x7b8], R8 ;  /* 0x0007b80801007387 */ /* 0x0003e20000100a00 */
[----:B------:R-:W-:Y:S01]  /*2a060*/  IADD3 R6, R0, -0x73, RZ ;  /* 0xffffff8d00067810 */ /* 0x000fe20007ffe0ff */
[----:B------:R-:W-:Y:S02]  /*2a070*/  IMAD R22, R252, 0x6e, RZ ;  /* 0x0000006efc167824 */ /* 0x000fe400078e02ff */
[----:B------:R-:W-:Y:S04]  /*2a080*/  STL [R1+0x7b10], R36 ;  /* 0x007b102401007387 */ /* 0x000fe80000100800 */
[----:B------:R-:W-:Y:S01]  /*2a090*/  STL [R1+0x7b0c], R37 ;  /* 0x007b0c2501007387 */ /* 0x000fe20000100800 */
[----:B-1----:R-:W-:-:S03]  /*2a0a0*/  IMAD.WIDE R8, R28, 0x4, R166 ;  /* 0x000000041c087825 */ /* 0x002fc600078e02a6 */
[----:B------:R-:W-:Y:S01]  /*2a0b0*/  STL [R1+0x7b18], R34 ;  /* 0x007b182201007387 */ /* 0x000fe20000100800 */
[----:B------:R-:W-:-:S03]  /*2a0c0*/  IMAD.WIDE R28, R28, 0x4, R164 ;  /* 0x000000041c1c7825 */ /* 0x000fc600078e02a4 */
[----:B------:R1:W-:Y:S04]  /*2a0d0*/  LDGSTS.E [R4+-0x65800], [R10.64], !P5 ;  /* 0x9a8000000a047fae */ /* 0x0003e8000e921844 */
[----:B------:R-:W-:Y:S01]  /*2a0e0*/  STL [R1+0x7b14], R35 ;  /* 0x007b142301007387 */ /* 0x000fe20000100800 */
[----:B------:R-:W-:-:S03]  /*2a0f0*/  IMAD.WIDE R26, R22, 0x4, R170 ;  /* 0x00000004161a7825 */ /* 0x000fc600078e02aa */
[----:B------:R3:W-:Y:S01]  /*2a100*/  LDGSTS.E [R3+-0x65700], [R30.64], !P5 ;  /* 0x9a9000001e037fae */ /* 0x0007e2000e921844 */
[----:B------:R-:W-:-:S03]  /*2a110*/  IMAD.WIDE R24, R22, 0x4, R168 ;  /* 0x0000000416187825 */ /* 0x000fc600078e02a8 */
[----:B------:R-:W-:Y:S04]  /*2a120*/  STL.64 [R1+0x7c0], R10 ;  /* 0x0007c00a01007387 */ /* 0x000fe80000100a00 */
[----:B------:R1:W-:Y:S04]  /*2a130*/  LDGSTS.E [R2+-0x65600], [R8.64], !P5 ;  /* 0x9aa0000008027fae */ /* 0x0003e8000e921844 */
[----:B------:R-:W-:Y:S04]  /*2a140*/  STL [R1+0x7b20], R32 ;  /* 0x007b202001007387 */ /* 0x000fe80000100800 */
[----:B------:R4:W-:Y:S01]  /*2a150*/  LDGSTS.E [R5+-0x65500], [R28.64], !P5 ;  /* 0x9ab000001c057fae */ /* 0x0009e2000e921844 */
[----:B------:R-:W-:-:S03]  /*2a160*/  ISETP.GE.U32.AND P5, PT, R6, 0x7fffff0e, PT ;  /* 0x7fffff0e0600780c */ /* 0x000fc60003fa6070 */
[----:B------:R-:W-:Y:S01]  /*2a170*/  STL [R1+0x7b1c], R33 ;  /* 0x007b1c2101007387 */ /* 0x000fe20000100800 */
[----:B------:R-:W-:-:S03]  /*2a180*/  IMAD R6, R252, 0x72, RZ ;  /* 0x00000072fc067824 */ /* 0x000fc600078e02ff */
[----:B------:R1:W-:Y:S01]  /*2a190*/  STL.64 [R1+0x7d0], R8 ;  /* 0x0007d00801007387 */ /* 0x0003e20000100a00 */
[----:B------:R-:W-:-:S03]  /*2a1a0*/  IADD3 R7, R0, -0x77, RZ ;  /* 0xffffff8900077810 */ /* 0x000fc60007ffe0ff */
[----:B------:R-:W-:Y:S04]  /*2a1b0*/  STL [R1+0x7b28], R30 ;  /* 0x007b281e01007387 */ /* 0x000fe80000100800 */
[----:B------:R-:W-:Y:S01]  /*2a1c0*/  STL [R1+0x7b24], R31 ;  /* 0x007b241f01007387 */ /* 0x000fe20000100800 */
[----:B-1----:R-:W-:-:S03]  /*2a1d0*/  IMAD.WIDE R8, R22, 0x4, R166 ;  /* 0x0000000416087825 */ /* 0x002fc600078e02a6 */
[----:B------:R-:W-:Y:S01]  /*2a1e0*/  STL [R1+0x7b30], R28 ;  /* 0x007b301c01007387 */ /* 0x000fe20000100800 */
[----:B------:R-:W-:-:S03]  /*2a1f0*/  IMAD.WIDE R22, R22, 0x4, R164 ;  /* 0x0000000416167825 */ /* 0x000fc600078e02a4 */
[----:B------:R4:W-:Y:S04]  /*2a200*/  LDGSTS.E [R4+-0x64800], [R26.64], !P6 ;  /* 0x9b8000001a047fae */ /* 0x0009e8000f121844 */
[----:B------:R-:W-:Y:S04]  /*2a210*/  STL [R1+0x7b2c], R29 ;  /* 0x007b2c1d01007387 */ /* 0x000fe80000100800 */
[----:B------:R3:W-:Y:S01]  /*2a220*/  LDGSTS.E [R3+-0x64700], [R24.64], !P6 ;  /* 0x9b90000018037fae */ /* 0x0007e2000f121844 */
[----:B------:R-:W-:-:S03]  /*2a230*/  IMAD.WIDE R20, R6, 0x4, R168 ;  /* 0x0000000406147825 */ /* 0x000fc600078e02a8 */
[----:B------:R1:W-:Y:S04]  /*2a240*/  STL.64 [R1+0x7e0], R8 ;  /* 0x0007e00801007387 */ /* 0x0003e80000100a00 */
[----:B------:R1:W-:Y:S01]  /*2a250*/  LDGSTS.E [R2+-0x64600], [R8.64], !P6 ;  /* 0x9ba0000008027fae */ /* 0x0003e2000f121844 */
[----:B------:R-:W-:-:S03]  /*2a260*/  IMAD.WIDE R18, R6, 0x4, R166 ;  /* 0x0000000406127825 */ /* 0x000fc600078e02a6 */
[----:B------:R-:W-:Y:S01]  /*2a270*/  STL [R1+0x7b38], R26 ;  /* 0x007b381a01007387 */ /* 0x000fe20000100800 */
[----:B------:R-:W-:-:S03]  /*2a280*/  IMAD.WIDE R12, R6, 0x4, R164 ;  /* 0x00000004060c7825 */ /* 0x000fc600078e02a4 */
[----:B------:R4:W-:Y:S01]  /*2a290*/  LDGSTS.E [R5+-0x64500], [R22.64], !P6 ;  /* 0x9bb0000016057fae */ /* 0x0009e2000f121844 */
[----:B------:R-:W-:Y:S01]  /*2a2a0*/  ISETP.GE.U32.AND P6, PT, R7, 0x7fffff0a, PT ;  /* 0x7fffff0a0700780c */ /* 0x000fe20003fc6070 */
[----:B-1----:R-:W-:Y:S02]  /*2a2b0*/  IMAD.WIDE R8, R6, 0x4, R170 ;  /* 0x0000000406087825 */ /* 0x002fe400078e02aa */
[----:B------:R-:W-:Y:S04]  /*2a2c0*/  STL [R1+0x7b34], R27 ;  /* 0x007b341b01007387 */ /* 0x000fe80000100800 */
[----:B------:R-:W-:Y:S01]  /*2a2d0*/  STL [R1+0x7b40], R24 ;  /* 0x007b401801007387 */ /* 0x000fe20000100800 */
[----:B------:R-:W-:-:S03]  /*2a2e0*/  IMAD R7, R252, 0x76, RZ ;  /* 0x00000076fc077824 */ /* 0x000fc600078e02ff */
[----:B------:R-:W-:Y:S04]  /*2a2f0*/  STL [R1+0x7b3c], R25 ;  /* 0x007b3c1901007387 */ /* 0x000fe80000100800 */
[----:B------:R1:W-:Y:S04]  /*2a300*/  STL.64 [R1+0x7f0], R8 ;  /* 0x0007f00801007387 */ /* 0x0003e80000100a00 */
[----:B------:R1:W-:Y:S01]  /*2a310*/  LDGSTS.E [R4+-0x63800], [R8.64], !P5 ;  /* 0x9c80000008047fae */ /* 0x0003e2000e921844 */
[----:B------:R-:W-:-:S03]  /*2a320*/  IMAD.WIDE R16, R7, 0x4, R170 ;  /* 0x0000000407107825 */ /* 0x000fc600078e02aa */
[----:B------:R-:W-:Y:S01]  /*2a330*/  STL [R1+0x7b48], R22 ;  /* 0x007b481601007387 */ /* 0x000fe20000100800 */
[----:B------:R-:W-:-:S03]  /*2a340*/  IMAD.WIDE R10, R7, 0x4, R168 ;  /* 0x00000004070a7825 */ /* 0x000fc600078e02a8 */
[----:B------:R3:W-:Y:S01]  /*2a350*/  LDGSTS.E [R3+-0x63700], [R20.64], !P5 ;  /* 0x9c90000014037fae */ /* 0x0007e2000e921844 */
[----:B-1----:R-:W-:-:S03]  /*2a360*/  IADD3 R8, R0, -0x7b, RZ ;  /* 0xffffff8500087810 */ /* 0x002fc60007ffe0ff */
[----:B------:R-:W-:Y:S04]  /*2a370*/  STL [R1+0x7b44], R23 ;  /* 0x007b441701007387 */ /* 0x000fe80000100800 */
[----:B------:R1:W-:Y:S01]  /*2a380*/  LDGSTS.E [R2+-0x63600], [R18.64], !P5 ;  /* 0x9ca0000012027fae */ /* 0x0003e2000e921844 */
[----:B--2---:R-:W-:-:S03]  /*2a390*/  IMAD.WIDE R14, R7, 0x4, R166 ;  /* 0x00000004070e7825 */ /* 0x004fc600078e02a6 */
[----:B------:R-:W-:Y:S04]  /*2a3a0*/  STL [R1+0x7b50], R20 ;  /* 0x007b501401007387 */ /* 0x000fe80000100800 */
[----:B------:R2:W-:Y:S01]  /*2a3b0*/  LDGSTS.E [R5+-0x63500], [R12.64], !P5 ;  /* 0x9cb000000c057fae */ /* 0x0005e2000e921844 */
[----:B------:R-:W-:-:S03]  /*2a3c0*/  ISETP.GE.U32.AND P5, PT, R8, 0x7fffff06, PT ;  /* 0x7fffff060800780c */ /* 0x000fc60003fa6070 */
[----:B------:R-:W-:Y:S01]  /*2a3d0*/  STL [R1+0x7b4c], R21 ;  /* 0x007b4c1501007387 */ /* 0x000fe20000100800 */
[----:B------:R-:W-:-:S03]  /*2a3e0*/  IMAD R8, R252, 0x7a, RZ ;  /* 0x0000007afc087824 */ /* 0x000fc600078e02ff */
[----:B------:R-:W-:Y:S01]  /*2a3f0*/  STL [R1+0x7b58], R18 ;  /* 0x007b581201007387 */ /* 0x000fe20000100800 */
[----:B------:R-:W-:-:S03]  /*2a400*/  IADD3 R6, R0, -0x7f, RZ ;  /* 0xffffff8100067810 */ /* 0x000fc60007ffe0ff */
[----:B------:R1:W-:Y:S04]  /*2a410*/  STL [R1+0x7b54], R19 ;  /* 0x007b541301007387 */ /* 0x0003e80000100800 */
[----:B------:R2:W-:Y:S04]  /*2a420*/  STL.64 [R1+0x800], R12 ;  /* 0x0008000c01007387 */ /* 0x0005e80000100a00 */
[----:B------:R-:W-:Y:S01]  /*2a430*/  STL.64 [R1+0x810], R10 ;  /* 0x0008100a01007387 */ /* 0x000fe20000100a00 */
[----:B-1----:R-:W-:-:S03]  /*2a440*/  IMAD.WIDE R18, R7, 0x4, R164 ;  /* 0x0000000407127825 */ /* 0x002fc600078e02a4 */
[----:B------:R1:W-:Y:S04]  /*2a450*/  LDGSTS.E [R4+-0x62800], [R16.64], !P6 ;  /* 0x9d80000010047fae */ /* 0x0003e8000f121844 */
[----:B------:R-:W-:Y:S01]  /*2a460*/  STL [R1+0x7b60], R16 ;  /* 0x007b601001007387 */ /* 0x000fe20000100800 */
[----:B--2---:R-:W-:-:S03]  /*2a470*/  IMAD.WIDE R12, R8, 0x4, R170 ;  /* 0x00000004080c7825 */ /* 0x004fc600078e02aa */
[----:B------:R2:W-:Y:S04]  /*2a480*/  LDGSTS.E [R3+-0x62700], [R10.64], !P6 ;  /* 0x9d9000000a037fae */ /* 0x0005e8000f121844 */
[----:B------:R1:W-:Y:S04]  /*2a490*/  STL [R1+0x7b5c], R17 ;  /* 0x007b5c1101007387 */ /* 0x0003e80000100800 */
[----:B------:R3:W-:Y:S01]  /*2a4a0*/  LDGSTS.E [R2+-0x62600], [R14.64], !P6 ;  /* 0x9da000000e027fae */ /* 0x0007e2000f121844 */
[----:B------:R-:W-:-:S03]  /*2a4b0*/  IADD3 R175, R78, 0x100000, RZ ;  /* 0x001000004eaf7810 */ /* 0x000fc60007ffe0ff */
[----:B------:R4:W-:Y:S01]  /*2a4c0*/  LDGSTS.E [R5+-0x62500], [R18.64], !P6 ;  /* 0x9db0000012057fae */ /* 0x0009e2000f121844 */
[----:B------:R-:W-:Y:S01]  /*2a4d0*/  ISETP.GE.U32.AND P6, PT, R6, 0x7fffff02, PT ;  /* 0x7fffff020600780c */ /* 0x000fe20003fc6070 */
[C---:B-1----:R-:W-:Y:S02]  /*2a4e0*/  IMAD.WIDE R16, R8.reuse, 0x4, R168 ;  /* 0x0000000408107825 */ /* 0x042fe400078e02a8 */
[----:B------:R-:W-:Y:S02]  /*2a4f0*/  STL [R1+0x7b68], R14 ;  /* 0x007b680e01007387 */ /* 0x000fe40000100800 */
[C---:B--2---:R-:W-:Y:S02]  /*2a500*/  IMAD.WIDE R10, R8.reuse, 0x4, R166 ;  /* 0x00000004080a7825 */ /* 0x044fe400078e02a6 */
[----:B------:R-:W-:Y:S02]  /*2a510*/  STL [R1+0x7b64], R15 ;  /* 0x007b640f01007387 */ /* 0x000fe40000100800 */
[----:B------:R-:W-:Y:S01]  /*2a520*/  IMAD.WIDE R8, R8, 0x4, R164 ;  /* 0x0000000408087825 */ /* 0x000fe200078e02a4 */
[----:B------:R-:W-:Y:S01]  /*2a530*/  IADD3 R177, R0, -0x4, RZ ;  /* 0xfffffffc00b17810 */ /* 0x000fe20007ffe0ff */
[----:B------:R-:W-:Y:S02]  /*2a540*/  STL.64 [R1+0x818], R18 ;  /* 0x0008181201007387 */ /* 0x000fe40000100a00 */
[----:B------:R-:W-:-:S02]  /*2a550*/  IMAD R176, R252, 0x7e, RZ ;  /* 0x0000007efcb07824 */ /* 0x000fc400078e02ff */
[----:B------:R-:W-:Y:S04]  /*2a560*/  STL.64 [R1+0x828], R16 ;  /* 0x0008281001007387 */ /* 0x000fe80000100a00 */
[----:B------:R4:W-:Y:S01]  /*2a570*/  LDGSTS.E [R4+-0x61800], [R12.64], !P5 ;  /* 0x9e8000000c047fae */ /* 0x0009e2000e921844 */
[----:B------:R-:W-:-:S03]  /*2a580*/  IMAD.WIDE R6, R176, 0x4, R170 ;  /* 0x00000004b0067825 */ /* 0x000fc600078e02aa */
[----:B------:R1:W-:Y:S01]  /*2a590*/  STL [R1+0x7b70], R12 ;  /* 0x007b700c01007387 */ /* 0x0003e20000100800 */
[----:B------:R-:W-:-:S03]  /*2a5a0*/  IADD3 R174, R78, 0x100000, RZ ;  /* 0x001000004eae7810 */ /* 0x000fc60007ffe0ff */
[----:B------:R3:W-:Y:S01]  /*2a5b0*/  LDGSTS.E [R3+-0x61700], [R16.64], !P5 ;  /* 0x9e90000010037fae */ /* 0x0007e2000e921844 */
[----:B------:R-:W-:-:S03]  /*2a5c0*/  IADD3 R173, R78, 0x100000, RZ ;  /* 0x001000004ead7810 */ /* 0x000fc60007ffe0ff */
[----:B------:R-:W-:Y:S01]  /*2a5d0*/  STL [R1+0x7b6c], R13 ;  /* 0x007b6c0d01007387 */ /* 0x000fe20000100800 */
[----:B----4-:R-:W-:-:S03]  /*2a5e0*/  IMAD.WIDE R4, R176, 0x4, R168 ;  /* 0x00000004b0047825 */ /* 0x010fc600078e02a8 */
[----:B------:R3:W-:Y:S01]  /*2a5f0*/  LDGSTS.E [R2+-0x61600], [R10.64], !P5 ;  /* 0x9ea000000a027fae */ /* 0x0007e2000e921844 */
[----:B------:R-:W-:-:S03]  /*2a600*/  IADD3 R172, R78, 0x100000, RZ ;  /* 0x001000004eac7810 */ /* 0x000fc60007ffe0ff */
[----:B------:R-:W-:Y:S04]  /*2a610*/  STL [R1+0x7b78], R10 ;  /* 0x007b780a01007387 */ /* 0x000fe80000100800 */
[----:B------:R2:W-:Y:S01]  /*2a620*/  LDGSTS.E [R175+-0x61500], [R8.64], !P5 ;  /* 0x9eb0000008af7fae */ /* 0x0005e2000e921844 */
[----:B------:R-:W-:-:S03]  /*2a630*/  ISETP.GE.U32.AND P5, PT, R177, 0x7fffff7d, PT ;  /* 0x7fffff7db100780c */ /* 0x000fc60003fa6070 */
[----:B------:R-:W-:Y:S01]  /*2a640*/  STL [R1+0x7b74], R11 ;  /* 0x007b740b01007387 */ /* 0x000fe20000100800 */
[----:B---3--:R-:W-:-:S03]  /*2a650*/  IMAD.WIDE R2, R176, 0x4, R166 ;  /* 0x00000004b0027825 */ /* 0x008fc600078e02a6 */
[----:B------:R-:W-:Y:S01]  /*2a660*/  STL [R1+0x7b80], R8 ;  /* 0x007b800801007387 */ /* 0x000fe20000100800 */
[----:B-1----:R-:W-:Y:S01]  /*2a670*/  LOP3.LUT R12, R178, 0x60, RZ, 0x3c, !PT ;  /* 0x00000060b20c7812 */ /* 0x002fe200078e3cff */
[----:B------:R-:W-:Y:S02]  /*2a680*/  IMAD R177, R252, 0x3, RZ ;  /* 0x00000003fcb17824 */ /* 0x000fe400078e02ff */
[----:B------:R1:W-:Y:S01]  /*2a690*/  STL [R1+0x7b7c], R9 ;  /* 0x007b7c0901007387 */ /* 0x0003e20000100800 */
[----:B------:R-:W-:-:S03]  /*2a6a0*/  IADD3 R178, R0, -0x8, RZ ;  /* 0xfffffff800b27810 */ /* 0x000fc60007ffe0ff */
[----:B------:R-:W-:Y:S01]  /*2a6b0*/  STL [R1+0x7b88], R6 ;  /* 0x007b880601007387 */ /* 0x000fe20000100800 */
[----:B--2---:R-:W-:-:S03]  /*2a6c0*/  IADD3 R175, R12, 0x100000, RZ ;  /* 0x001000000caf7810 */ /* 0x004fc60007ffe0ff */
[----:B------:R2:W-:Y:S01]  /*2a6d0*/  LDGSTS.E [R174+-0x60800], [R6.64], !P6 ;  /* 0x9f80000006ae7fae */ /* 0x0005e2000f121844 */
[----:B-1----:R-:W-:-:S03]  /*2a6e0*/  IMAD.WIDE R8, R176, 0x4, R164 ;  /* 0x00000004b0087825 */ /* 0x002fc600078e02a4 */
[----:B------:R1:W-:Y:S04]  /*2a6f0*/  STL [R1+0x7b84], R7 ;  /* 0x007b840701007387 */ /* 0x0003e80000100800 */
[----:B------:R3:W-:Y:S04]  /*2a700*/  LDGSTS.E [R173+-0x60700], [R4.64], !P6 ;  /* 0x9f90000004ad7fae */ /* 0x0007e8000f121844 */
[----:B------:R-:W-:Y:S01]  /*2a710*/  STL [R1+0x7b90], R4 ;  /* 0x007b900401007387 */ /* 0x000fe20000100800 */
[----:B--2---:R-:W-:Y:S01]  /*2a720*/  IADD3 R174, R12, 0x100000, RZ ;  /* 0x001000000cae7810 */ /* 0x004fe20007ffe0ff */
[----:B-1----:R-:W-:-:S02]  /*2a730*/  IMAD.WIDE R6, R177, 0x4, R170 ;  /* 0x00000004b1067825 */ /* 0x002fc400078e02aa */
[----:B------:R1:W-:Y:S04]  /*2a740*/  STL [R1+0x7b8c], R5 ;  /* 0x007b8c0501007387 */ /* 0x0003e80000100800 */
[----:B------:R2:W-:Y:S01]  /*2a750*/  LDGSTS.E [R172+-0x60600], [R2.64], !P6 ;  /* 0x9fa0000002ac7fae */ /* 0x0005e2000f121844 */
[----:B---3--:R-:W-:-:S03]  /*2a760*/  IADD3 R173, R12, 0x100000, RZ ;  /* 0x001000000cad7810 */ /* 0x008fc60007ffe0ff */
[----:B------:R-:W-:Y:S01]  /*2a770*/  STL [R1+0x7b98], R2 ;  /* 0x007b980201007387 */ /* 0x000fe20000100800 */
[----:B-1----:R-:W-:-:S03]  /*2a780*/  IMAD.WIDE R4, R177, 0x4, R168 ;  /* 0x00000004b1047825 */ /* 0x002fc600078e02a8 */
[----:B------:R1:W-:Y:S01]  /*2a790*/  LDGSTS.E [R172+-0x60500], [R8.64], !P6 ;  /* 0x9fb0000008ac7fae */ /* 0x0003e2000f121844 */
[----:B------:R-:W-:-:S03]  /*2a7a0*/  ISETP.GE.U32.AND P6, PT, R178, 0x7fffff79, PT ;  /* 0x7fffff79b200780c */ /* 0x000fc60003fc6070 */
[----:B------:R2:W-:Y:S01]  /*2a7b0*/  STL [R1+0x7b94], R3 ;  /* 0x007b940301007387 */ /* 0x0005e20000100800 */
[----:B------:R-:W-:-:S03]  /*2a7c0*/  IADD3 R178, R0, -0xc, RZ ;  /* 0xfffffff400b27810 */ /* 0x000fc60007ffe0ff */
[----:B------:R1:W-:Y:S01]  /*2a7d0*/  STL.64 [R1+0x838], R8 ;  /* 0x0008380801007387 */ /* 0x0003e20000100a00 */
[----:B------:R-:W-:-:S03]  /*2a7e0*/  IMAD R176, R252, 0x7, RZ ;  /* 0x00000007fcb07824 */ /* 0x000fc600078e02ff */
[----:B------:R3:W-:Y:S01]  /*2a7f0*/  LDGSTS.E [R175+-0x7f400], [R6.64], !P5 ;  /* 0x80c0000006af7fae */ /* 0x0007e2000e921844 */
[----:B--2---:R-:W-:-:S03]  /*2a800*/  IMAD.WIDE R2, R177, 0x4, R166 ;  /* 0x00000004b1027825 */ /* 0x004fc600078e02a6 */
[----:B------:R2:W-:Y:S01]  /*2a810*/  LDGSTS.E [R174+-0x7f300], [R4.64], !P5 ;  /* 0x80d0000004ae7fae */ /* 0x0005e2000e921844 */
[----:B-1----:R-:W-:-:S03]  /*2a820*/  IMAD.WIDE R8, R177, 0x4, R164 ;  /* 0x00000004b1087825 */ /* 0x002fc600078e02a4 */
[----:B------:R1:W-:Y:S01]  /*2a830*/  LDGSTS.E [R173+-0x7f200], [R2.64], !P5 ;  /* 0x80e0000002ad7fae */ /* 0x0003e2000e921844 */
[----:B------:R-:W-:-:S03]  /*2a840*/  IADD3 R172, R12, 0x100000, RZ ;  /* 0x001000000cac7810 */ /* 0x000fc60007ffe0ff */
        /* <DEDUP_REMOVED lines=8> */
[----:B--2---:R-:W-:-:S03]  /*2a8d0*/  IMAD.WIDE R4, R176, 0x4, R168 ;  /* 0x00000004b0047825 */ /* 0x004fc600078e02a8 */
[----:B------:R2:W-:Y:S01]  /*2a8e0*/  LDGSTS.E [R174+-0x7e400], [R6.64], !P6 ;  /* 0x81c0000006ae7fae */ /* 0x0005e2000f121844 */
[----:B-1----:R-:W-:-:S03]  /*2a8f0*/  IMAD.WIDE R2, R176, 0x4, R166 ;  /* 0x00000004b0027825 */ /* 0x002fc600078e02a6 */
[----:B------:R1:W-:Y:S01]  /*2a900*/  LDGSTS.E [R173+-0x7e300], [R4.64], !P6 ;  /* 0x81d0000004ad7fae */ /* 0x0003e2000f121844 */
[----:B----4-:R-:W-:-:S03]  /*2a910*/  IMAD.WIDE R8, R176, 0x4, R164 ;  /* 0x00000004b0087825 */ /* 0x010fc600078e02a4 */
[----:B------:R2:W-:Y:S01]  /*2a920*/  STL.64 [R1+0xb60], R6 ;  /* 0x000b600601007387 */ /* 0x0005e20000100a00 */
[----:B------:R-:W-:-:S03]  /*2a930*/  IMAD R177, R252, 0xb, RZ ;  /* 0x0000000bfcb17824 */ /* 0x000fc600078e02ff */
[----:B------:R3:W-:Y:S04]  /*2a940*/  LDGSTS.E [R172+-0x7e200], [R2.64], !P6 ;  /* 0x81e0000002ac7fae */ /* 0x0007e8000f121844 */
[----:B------:R1:W-:Y:S01]  /*2a950*/  STL.64 [R1+0xb58], R4 ;  /* 0x000b580401007387 */ /* 0x0003e20000100a00 */
[----:B--2---:R-:W-:-:S03]  /*2a960*/  IMAD.WIDE R6, R177, 0x4, R170 ;  /* 0x00000004b1067825 */ /* 0x004fc600078e02aa */
[----:B------:R2:W-:Y:S01]  /*2a970*/  LDGSTS.E [R175+-0x7e100], [R8.64], !P6 ;  /* 0x81f0000008af7fae */ /* 0x0005e2000f121844 */
[----:B------:R-:W-:-:S03]  /*2a980*/  ISETP.GE.U32.AND P6, PT, R178, 0x7fffff71, PT ;  /* 0x7fffff71b200780c */ /* 0x000fc60003fc6070 */
[----:B------:R3:W-:Y:S01]  /*2a990*/  STL.64 [R1+0xb50], R2 ;  /* 0x000b500201007387 */ /* 0x0007e20000100a00 */
[----:B-1----:R-:W-:-:S03]  /*2a9a0*/  IMAD.WIDE R4, R177, 0x4, R168 ;  /* 0x00000004b1047825 */ /* 0x002fc600078e02a8 */
[----:B------:R2:W-:Y:S01]  /*2a9b0*/  STL.64 [R1+0xb48], R8 ;  /* 0x000b480801007387 */ /* 0x0005e20000100a00 */
[----:B------:R-:W-:Y:S01]  /*2a9c0*/  IADD3 R178, R0, -0x14, RZ ;  /* 0xffffffec00b27810 */ /* 0x000fe20007ffe0ff */
[----:B------:R-:W-:Y:S02]  /*2a9d0*/  IMAD R176, R252, 0xf, RZ ;  /* 0x0000000ffcb07824 */ /* 0x000fe400078e02ff */
[----:B------:R1:W-:Y:S01]  /*2a9e0*/  LDGSTS.E [R174+-0x7d400], [R6.64], !P5 ;  /* 0x82c0000006ae7fae */ /* 0x0003e2000e921844 */
[----:B---3--:R-:W-:-:S03]  /*2a9f0*/  IMAD.WIDE R2, R177, 0x4, R166 ;  /* 0x00000004b1027825 */ /* 0x008fc600078e02a6 */
[----:B------:R3:W-:Y:S01]  /*2aa00*/  LDGSTS.E [R173+-0x7d300], [R4.64], !P5 ;  /* 0x82d0000004ad7fae */ /* 0x0007e2000e921844 */
[----:B--2---:R-:W-:-:S03]  /*2aa10*/  IMAD.WIDE R8, R177, 0x4, R164 ;  /* 0x00000004b1087825 */ /* 0x004fc600078e02a4 */
        /* <DEDUP_REMOVED lines=17> */
[----:B------:R2:W-:Y:S01]  /*2ab30*/  STL.64 [R1+0xa28], R4 ;  /* 0x000a280401007387 */ /* 0x0005e20000100a00 */
[----:B-1----:R-:W-:-:S03]  /*2ab40*/  IMAD.WIDE R6, R177, 0x4, R170 ;  /* 0x00000004b1067825 */ /* 0x002fc600078e02aa */
[----:B------:R1:W-:Y:S01]  /*2ab50*/  LDGSTS.E [R175+-0x7c100], [R8.64], !P6 ;  /* 0x83f0000008af7fae */ /* 0x0003e2000f121844 */
[----:B------:R-:W-:-:S03]  /*2ab60*/  ISETP.GE.U32.AND P6, PT, R178, 0x7fffff69, PT ;  /* 0x7fffff69b200780c */ /* 0x000fc60003fc6070 */
[----:B------:R3:W-:Y:S01]  /*2ab70*/  STL.64 [R1+0xa10], R2 ;  /* 0x000a100201007387 */ /* 0x0007e20000100a00 */
[----:B--2---:R-:W-:-:S03]  /*2ab80*/  IMAD.WIDE R4, R177, 0x4, R168 ;  /* 0x00000004b1047825 */ /* 0x004fc600078e02a8 */
[----:B------:R1:W-:Y:S01]  /*2ab90*/  STL.64 [R1+0xa08], R8 ;  /* 0x000a080801007387 */ /* 0x0003e20000100a00 */
[----:B------:R-:W-:Y:S01]  /*2aba0*/  IADD3 R178, R0, -0x1c, RZ ;  /* 0xffffffe400b27810 */ /* 0x000fe20007ffe0ff */
[----:B------:R-:W-:Y:S02]  /*2abb0*/  IMAD R176, R252, 0x17, RZ ;  /* 0x00000017fcb07824 */ /* 0x000fe400078e02ff */
[----:B------:R2:W-:Y:S01]  /*2abc0*/  LDGSTS.E [R174+-0x7b400], [R6.64], !P5 ;  /* 0x84c0000006ae7fae */ /* 0x0005e2000e921844 */
[----:B---3--:R-:W-:-:S03]  /*2abd0*/  IMAD.WIDE R2, R177, 0x4, R166 ;  /* 0x00000004b1027825 */ /* 0x008fc600078e02a6 */
[----:B------:R3:W-:Y:S01]  /*2abe0*/  LDGSTS.E [R173+-0x7b300], [R4.64], !P5 ;  /* 0x84d0000004ad7fae */ /* 0x0007e2000e921844 */
[----:B-1----:R-:W-:-:S03]  /*2abf0*/  IMAD.WIDE R8, R177, 0x4, R164 ;  /* 0x00000004b1087825 */ /* 0x002fc600078e02a4 */
[----:B------:R1:W-:Y:S04]  /*2ac00*/  LDGSTS.E [R172+-0x7b200], [R2.64], !P5 ;  /* 0x84e0000002ac7fae */ /* 0x0003e8000e921844 */
[----:B------:R2:W-:Y:S04]  /*2ac10*/  STL.64 [R1+0x920], R6 ;  /* 0x0009200601007387 */ /* 0x0005e80000100a00 */
[----:B------:R4:W-:Y:S01]  /*2ac20*/  LDGSTS.E [R175+-0x7b100], [R8.64], !P5 ;  /* 0x84f0000008af7fae */ /* 0x0009e2000e921844 */
[----:B------:R-:W-:-:S03]  /*2ac30*/  ISETP.GE.U32.AND P5, PT, R178, 0x7fffff65, PT ;  /* 0x7fffff65b200780c */ /* 0x000fc60003fa6070 */
[----:B------:R3:W-:Y:S01]  /*2ac40*/  STL.64 [R1+0x910], R4 ;  /* 0x0009100401007387 */ /* 0x0007e20000100a00 */
[----:B--2---:R-:W-:-:S03]  /*2ac50*/  IMAD.WIDE R6, R176, 0x4, R170 ;  /* 0x00000004b0067825 */ /* 0x004fc600078e02aa */
[----:B------:R1:W-:Y:S01]  /*2ac60*/  STL.64 [R1+0x900], R2 ;  /* 0x0009000201007387 */ /* 0x0003e20000100a00 */
[----:B------:R-:W-:-:S03]  /*2ac70*/  IADD3 R178, R0, -0x20, RZ ;  /* 0xffffffe000b27810 */ /* 0x000fc60007ffe0ff */
[----:B------:R4:W-:Y:S01]  /*2ac80*/  STL.64 [R1+0x8f0], R8 ;  /* 0x0008f00801007387 */ /* 0x0009e20000100a00 */
[----:B---3--:R-:W-:-:S03]  /*2ac90*/  IMAD.WIDE R4, R176, 0x4, R168 ;  /* 0x00000004b0047825 */ /* 0x008fc600078e02a8 */
        /* <DEDUP_REMOVED lines=177> */
[----:B------:R-:W-:-:S03]  /*2b7b0*/  IMAD R182, R252, 0x4b, RZ ;  /* 0x0000004bfcb67824 */ /* 0x000fc600078e02ff */
[----:B------:R4:W-:Y:S01]  /*2b7c0*/  LDGSTS.E [R174+-0x6e400], [R6.64], !P6 ;  /* 0x91c0000006ae7fae */ /* 0x0009e2000f121844 */
[----:B---3--:R-:W-:-:S04]  /*2b7d0*/  IMAD.WIDE R4, R250, 0x4, R168 ;  /* 0x00000004fa047825 */ /* 0x008fc800078e02a8 */
[----:B-1----:R-:W-:Y:S01]  /*2b7e0*/  IMAD.WIDE R2, R250, 0x4, R166 ;  /* 0x00000004fa027825 */ /* 0x002fe200078e02a6 */
[----:B------:R1:W-:Y:S01]  /*2b7f0*/  LDGSTS.E [R173+-0x6e300], [R4.64], !P6 ;  /* 0x91d0000004ad7fae */ /* 0x0003e2000f121844 */
[----:B------:R-:W-:Y:S02]  /*2b800*/  IADD3 R181, R12, 0x100000, RZ ;  /* 0x001000000cb57810 */ /* 0x000fe40007ffe0ff */
[----:B------:R-:W-:Y:S01]  /*2b810*/  IMAD.WIDE R250, R250, 0x4, R164 ;  /* 0x00000004fafa7825 */ /* 0x000fe200078e02a4 */
[----:B------:R1:W-:Y:S01]  /*2b820*/  LDGSTS.E [R172+-0x6e200], [R2.64], !P6 ;  /* 0x91e0000002ac7fae */ /* 0x0003e2000f121844 */
[----:B------:R-:W-:Y:S02]  /*2b830*/  IADD3 R180, R12, 0x100000, RZ ;  /* 0x001000000cb47810 */ /* 0x000fe40007ffe0ff */
[----:B------:R-:W-:Y:S01]  /*2b840*/  IADD3 R183, R0, -0x50, RZ ;  /* 0xffffffb000b77810 */ /* 0x000fe20007ffe0ff */
[----:B----4-:R-:W-:Y:S01]  /*2b850*/  IMAD.WIDE R174, R182, 0x4, R168 ;  /* 0x00000004b6ae7825 */ /* 0x010fe200078e02a8 */
[C---:B------:R-:W-:Y:S01]  /*2b860*/  IADD3 R179, R12.reuse, 0x100000, RZ ;  /* 0x001000000cb37810 */ /* 0x040fe20007ffe0ff */
[----:B------:R2:W-:Y:S01]  /*2b870*/  LDGSTS.E [R181+-0x6e100], [R250.64], !P6 ;  /* 0x91f00000fab57fae */ /* 0x0005e2000f121844 */
[----:B------:R-:W-:Y:S01]  /*2b880*/  IADD3 R178, R12, 0x100000, RZ ;  /* 0x001000000cb27810 */ /* 0x000fe20007ffe0ff */
[----:B------:R-:W-:-:S04]  /*2b890*/  IMAD.WIDE R176, R182, 0x4, R166 ;  /* 0x00000004b6b07825 */ /* 0x000fc800078e02a6 */
[----:B-1----:R-:W-:Y:S01]  /*2b8a0*/  IMAD.WIDE R172, R182, 0x4, R170 ;  /* 0x00000004b6ac7825 */ /* 0x002fe200078e02aa */
[----:B------:R-:W-:-:S04]  /*2b8b0*/  ISETP.GE.U32.AND P6, PT, R183, 0x7fffff31, PT ;  /* 0x7fffff31b700780c */ /* 0x000fc80003fc6070 */
[----:B------:R2:W-:Y:S01]  /*2b8c0*/  LDGSTS.E [R180+-0x6d400], [R172.64], !P5 ;  /* 0x92c00000acb47fae */ /* 0x0005e2000e921844 */
[----:B------:R-:W-:-:S03]  /*2b8d0*/  IADD3 R187, R12, 0x100000, RZ ;  /* 0x001000000cbb7810 */ /* 0x000fc60007ffe0ff */
[----:B------:R1:W-:Y:S01]  /*2b8e0*/  LDGSTS.E [R179+-0x6d300], [R174.64], !P5 ;  /* 0x92d00000aeb37fae */ /* 0x0003e2000e921844 */
[----:B------:R-:W-:-:S03]  /*2b8f0*/  IMAD R188, R252, 0x4f, RZ ;  /* 0x0000004ffcbc7824 */ /* 0x000fc600078e02ff */
[----:B------:R1:W-:Y:S01]  /*2b900*/  LDGSTS.E [R178+-0x6d200], [R176.64], !P5 ;  /* 0x92e00000b0b27fae */ /* 0x0003e2000e921844 */
[----:B------:R-:W-:-:S03]  /*2b910*/  IADD3 R189, R0, -0x54, RZ ;  /* 0xffffffac00bd7810 */ /* 0x000fc60007ffe0ff */
[----:B------:R-:W-:Y:S01]  /*2b920*/  STL.64 [R1+0x68], R8 ;  /* 0x0000680801007387 */ /* 0x000fe20000100a00 */
[----:B------:R-:W-:-:S03]  /*2b930*/  IADD3 R186, R12, 0x100000, RZ ;  /* 0x001000000cba7810 */ /* 0x000fc60007ffe0ff */
[----:B------:R-:W-:Y:S01]  /*2b940*/  STL.64 [R1+0x958], R6 ;  /* 0x0009580601007387 */ /* 0x000fe20000100a00 */
[----:B-1----:R-:W-:-:S03]  /*2b950*/  IMAD.WIDE R178, R182, 0x4, R164 ;  /* 0x00000004b6b27825 */ /* 0x002fc600078e02a4 */
[----:B------:R1:W-:Y:S01]  /*2b960*/  STL.64 [R1], R4 ;  /* 0x0000000401007387 */ /* 0x0003e20000100a00 */
[----:B------:R-:W-:Y:S01]  /*2b970*/  IADD3 R185, R12, 0x100000, RZ ;  /* 0x001000000cb97810 */ /* 0x000fe20007ffe0ff */
[----:B--2---:R-:W-:Y:S02]  /*2b980*/  IMAD.WIDE R180, R188, 0x4, R170 ;  /* 0x00000004bcb47825 */ /* 0x004fe400078e02aa */
[----:B------:R2:W-:Y:S01]  /*2b990*/  STL.64 [R1+0x960], R2 ;  /* 0x0009600201007387 */ /* 0x0005e20000100a00 */
[----:B------:R-:W-:-:S03]  /*2b9a0*/  IADD3 R184, R12, 0x100000, RZ ;  /* 0x001000000cb87810 */ /* 0x000fc60007ffe0ff */
[----:B------:R-:W-:Y:S01]  /*2b9b0*/  STL [R1+0x7ba0], R250 ;  /* 0x007ba0fa01007387 */ /* 0x000fe20000100800 */
[----:B------:R-:W-:-:S03]  /*2b9c0*/  IMAD.WIDE R182, R188, 0x4, R166 ;  /* 0x00000004bcb67825 */ /* 0x000fc600078e02a6 */
[----:B------:R3:W-:Y:S01]  /*2b9d0*/  LDGSTS.E [R187+-0x6d100], [R178.64], !P5 ;  /* 0x92f00000b2bb7fae */ /* 0x0007e2000e921844 */
[----:B------:R-:W-:Y:S01]  /*2b9e0*/  ISETP.GE.U32.AND P5, PT, R189, 0x7fffff2d, PT ;  /* 0x7fffff2dbd00780c */ /* 0x000fe20003fa6070 */
[C---:B-1----:R-:W-:Y:S02]  /*2b9f0*/  IMAD.WIDE R4, R188.reuse, 0x4, R164 ;  /* 0x00000004bc047825 */ /* 0x042fe400078e02a4 */
[----:B------:R-:W-:Y:S02]  /*2ba00*/  STL [R1+0x7b9c], R251 ;  /* 0x007b9cfb01007387 */ /* 0x000fe40000100800 */
[----:B--2---:R-:W-:Y:S01]  /*2ba10*/  IMAD.WIDE R2, R188, 0x4, R168 ;  /* 0x00000004bc027825 */ /* 0x004fe200078e02a8 */
[----:B------:R-:W-:Y:S01]  /*2ba20*/  IADD3 R191, R12, 0x100000, RZ ;  /* 0x001000000cbf7810 */ /* 0x000fe20007ffe0ff */
[----:B------:R-:W-:Y:S01]  /*2ba30*/  STL [R1+0x7ba8], R172 ;  /* 0x007ba8ac01007387 */ /* 0x000fe20000100800 */
[----:B------:R-:W-:Y:S01]  /*2ba40*/  IADD3 R193, R0, -0x58, RZ ;  /* 0xffffffa800c17810 */ /* 0x000fe20007ffe0ff */
[----:B------:R-:W-:-:S02]  /*2ba50*/  IMAD R192, R252, 0x53, RZ ;  /* 0x00000053fcc07824 */ /* 0x000fc400078e02ff */
[----:B------:R-:W-:Y:S04]  /*2ba60*/  STL [R1+0x7ba4], R173 ;  /* 0x007ba4ad01007387 */ /* 0x000fe80000100800 */
[----:B------:R-:W-:Y:S04]  /*2ba70*/  STL [R1+0x7bb0], R174 ;  /* 0x007bb0ae01007387 */ /* 0x000fe80000100800 */
[----:B------:R-:W-:Y:S04]  /*2ba80*/  STL [R1+0x7bac], R175 ;  /* 0x007bacaf01007387 */ /* 0x000fe80000100800 */
[----:B------:R3:W-:Y:S01]  /*2ba90*/  LDGSTS.E [R186+-0x6c400], [R180.64], !P6 ;  /* 0x93c00000b4ba7fae */ /* 0x0007e2000f121844 */
[----:B------:R-:W-:-:S03]  /*2baa0*/  IADD3 R190, R12, 0x100000, RZ ;  /* 0x001000000cbe7810 */ /* 0x000fc60007ffe0ff */
[----:B------:R-:W-:Y:S04]  /*2bab0*/  STL [R1+0x7bb8], R176 ;  /* 0x007bb8b001007387 */ /* 0x000fe80000100800 */
[----:B------:R1:W-:Y:S01]  /*2bac0*/  LDGSTS.E [R185+-0x6c300], [R2.64], !P6 ;  /* 0x93d0000002b97fae */ /* 0x0003e2000f121844 */
[----:B------:R-:W-:-:S03]  /*2bad0*/  IADD3 R189, R12, 0x100000, RZ ;  /* 0x001000000cbd7810 */ /* 0x000fc60007ffe0ff */
[----:B------:R-:W-:Y:S04]  /*2bae0*/  STL [R1+0x7bb4], R177 ;  /* 0x007bb4b101007387 */ /* 0x000fe80000100800 */
[----:B------:R1:W-:Y:S01]  /*2baf0*/  LDGSTS.E [R184+-0x6c200], [R182.64], !P6 ;  /* 0x93e00000b6b87fae */ /* 0x0003e2000f121844 */
[----:B------:R-:W-:-:S03]  /*2bb00*/  IADD3 R188, R12, 0x100000, RZ ;  /* 0x001000000cbc7810 */ /* 0x000fc60007ffe0ff */
[----:B------:R-:W-:Y:S01]  /*2bb10*/  STL [R1+0x7bc0], R178 ;  /* 0x007bc0b201007387 */ /* 0x000fe20000100800 */
[----:B---3--:R-:W-:-:S03]  /*2bb20*/  IMAD.WIDE R186, R192, 0x4, R166 ;  /* 0x00000004c0ba7825 */ /* 0x008fc600078e02a6 */
[----:B------:R2:W-:Y:S01]  /*2bb30*/  LDGSTS.E [R191+-0x6c100], [R4.64], !P6 ;  /* 0x93f0000004bf7fae */ /* 0x0005e2000f121844 */
[----:B------:R-:W-:-:S03]  /*2bb40*/  ISETP.GE.U32.AND P6, PT, R193, 0x7fffff29, PT ;  /* 0x7fffff29c100780c */ /* 0x000fc60003fc6070 */
[----:B------:R3:W-:Y:S01]  /*2bb50*/  STL.64 [R1+0x978], R2 ;  /* 0x0009780201007387 */ /* 0x0007e20000100a00 */
[----:B-1----:R-:W-:-:S03]  /*2bb60*/  IMAD.WIDE R184, R192, 0x4, R170 ;  /* 0x00000004c0b87825 */ /* 0x002fc600078e02aa */
[----:B------:R-:W-:Y:S01]  /*2bb70*/  STL [R1+0x7bbc], R179 ;  /* 0x007bbcb301007387 */ /* 0x000fe20000100800 */
[----:B------:R-:W-:-:S03]  /*2bb80*/  IMAD R196, R252, 0x57, RZ ;  /* 0x00000057fcc47824 */ /* 0x000fc600078e02ff */
[----:B------:R-:W-:Y:S01]  /*2bb90*/  STL [R1+0x7bc8], R180 ;  /* 0x007bc8b401007387 */ /* 0x000fe20000100800 */
[----:B---3--:R-:W-:-:S03]  /*2bba0*/  IMAD.WIDE R2, R192, 0x4, R168 ;  /* 0x00000004c0027825 */ /* 0x008fc600078e02a8 */
[----:B------:R-:W-:Y:S01]  /*2bbb0*/  STL [R1+0x7bc4], R181 ;  /* 0x007bc4b501007387 */ /* 0x000fe20000100800 */
[----:B------:R-:W-:-:S03]  /*2bbc0*/  IADD3 R195, R12, 0x100000, RZ ;  /* 0x001000000cc37810 */ /* 0x000fc60007ffe0ff */
[----:B------:R-:W-:Y:S01]  /*2bbd0*/  STL [R1+0x7bd0], R182 ;  /* 0x007bd0b601007387 */ /* 0x000fe20000100800 */
[----:B------:R-:W-:-:S03]  /*2bbe0*/  IADD3 R194, R12, 0x100000, RZ ;  /* 0x001000000cc27810 */ /* 0x000fc60007ffe0ff */
[----:B------:R-:W-:Y:S04]  /*2bbf0*/  STL [R1+0x7bcc], R183 ;  /* 0x007bccb701007387 */ /* 0x000fe80000100800 */
[----:B------:R2:W-:Y:S01]  /*2bc00*/  LDGSTS.E [R190+-0x6b400], [R184.64], !P5 ;  /* 0x94c00000b8be7fae */ /* 0x0005e2000e921844 */
[----:B------:R-:W-:-:S03]  /*2bc10*/  IADD3 R197, R0, -0x5c, RZ ;  /* 0xffffffa400c57810 */ /* 0x000fc60007ffe0ff */
[----:B------:R1:W-:Y:S01]  /*2bc20*/  STL.64 [R1+0x980], R4 ;  /* 0x0009800401007387 */ /* 0x0003e20000100a00 */
[----:B------:R-:W-:-:S03]  /*2bc30*/  IADD3 R193, R12, 0x100000, RZ ;  /* 0x001000000cc17810 */ /* 0x000fc60007ffe0ff */
[----:B------:R3:W-:Y:S04]  /*2bc40*/  LDGSTS.E [R189+-0x6b300], [R2.64], !P5 ;  /* 0x94d0000002bd7fae */ /* 0x0007e8000e921844 */
[----:B------:R3:W-:Y:S01]  /*2bc50*/  LDGSTS.E [R188+-0x6b200], [R186.64], !P5 ;  /* 0x94e00000babc7fae */ /* 0x0007e2000e921844 */
[----:B--2---:R-:W-:-:S03]  /*2bc60*/  IMAD.WIDE R190, R196, 0x4, R166 ;  /* 0x00000004c4be7825 */ /* 0x004fc600078e02a6 */
[----:B------:R2:W-:Y:S01]  /*2bc70*/  STL.64 [R1+0x990], R2 ;  /* 0x0009900201007387 */ /* 0x0005e20000100a00 */
[----:B-1----:R-:W-:Y:S01]  /*2bc80*/  IMAD.WIDE R4, R192, 0x4, R164 ;  /* 0x00000004c0047825 */ /* 0x002fe200078e02a4 */
[----:B------:R-:W-:-:S03]  /*2bc90*/  IADD3 R192, R12, 0x100000, RZ ;  /* 0x001000000cc07810 */ /* 0x000fc60007ffe0ff */
[C---:B---3--:R-:W-:Y:S01]  /*2bca0*/  IMAD.WIDE R188, R196.reuse, 0x4, R170 ;  /* 0x00000004c4bc7825 */ /* 0x048fe200078e02aa */
[----:B------:R1:W-:Y:S03]  /*2bcb0*/  LDGSTS.E [R195+-0x6b100], [R4.64], !P5 ;  /* 0x94f0000004c37fae */ /* 0x0003e6000e921844 */
[----:B--2---:R-:W-:Y:S01]  /*2bcc0*/  IMAD.WIDE R2, R196, 0x4, R168 ;  /* 0x00000004c4027825 */ /* 0x004fe200078e02a8 */
[----:B------:R-:W-:Y:S01]  /*2bcd0*/  ISETP.GE.U32.AND P5, PT, R197, 0x7fffff25, PT ;  /* 0x7fffff25c500780c */ /* 0x000fe20003fa6070 */
[----:B------:R1:W-:Y:S01]  /*2bce0*/  LDGSTS.E [R194+-0x6a400], [R188.64], !P6 ;  /* 0x95c00000bcc27fae */ /* 0x0003e2000f121844 */
[----:B------:R-:W-:Y:S01]  /*2bcf0*/  IADD3 R201, R12, 0x100000, RZ ;  /* 0x001000000cc97810 */ /* 0x000fe20007ffe0ff */
[----:B------:R-:W-:Y:S02]  /*2bd00*/  IMAD R202, R252, 0x5b, RZ ;  /* 0x0000005bfcca7824 */ /* 0x000fe400078e02ff */
[----:B------:R-:W-:Y:S04]  /*2bd10*/  STL [R1+0x7bd8], R184 ;  /* 0x007bd8b801007387 */ /* 0x000fe80000100800 */
[----:B------:R2:W-:Y:S01]  /*2bd20*/  LDGSTS.E [R193+-0x6a300], [R2.64], !P6 ;  /* 0x95d0000002c17fae */ /* 0x0005e2000f121844 */
[----:B------:R-:W-:-:S03]  /*2bd30*/  IADD3 R203, R0, -0x60, RZ ;  /* 0xffffffa000cb7810 */ /* 0x000fc60007ffe0ff */
[----:B------:R-:W-:Y:S04]  /*2bd40*/  STL [R1+0x7bd4], R185 ;  /* 0x007bd4b901007387 */ /* 0x000fe80000100800 */
[----:B------:R2:W-:Y:S04]  /*2bd50*/  LDGSTS.E [R192+-0x6a200], [R190.64], !P6 ;  /* 0x95e00000bec07fae */ /* 0x0005e8000f121844 */
[----:B------:R-:W-:Y:S04]  /*2bd60*/  STL [R1+0x7be0], R186 ;  /* 0x007be0ba01007387 */ /* 0x000fe80000100800 */
[----:B------:R-:W-:Y:S01]  /*2bd70*/  STL [R1+0x7bdc], R187 ;  /* 0x007bdcbb01007387 */ /* 0x000fe20000100800 */
[----:B--2---:R-:W-:-:S03]  /*2bd80*/  IMAD.WIDE R192, R196, 0x4, R164 ;  /* 0x00000004c4c07825 */ /* 0x004fc600078e02a4 */
[----:B------:R-:W-:Y:S01]  /*2bd90*/  STL.64 [R1+0x998], R4 ;  /* 0x0009980401007387 */ /* 0x000fe20000100a00 */
[----:B------:R-:W-:-:S03]  /*2bda0*/  IADD3 R200, R12, 0x100000, RZ ;  /* 0x001000000cc87810 */ /* 0x000fc60007ffe0ff */
[----:B------:R2:W-:Y:S01]  /*2bdb0*/  STL.64 [R1+0x9a8], R2 ;  /* 0x0009a80201007387 */ /* 0x0005e20000100a00 */
[----:B------:R-:W-:Y:S01]  /*2bdc0*/  IADD3 R199, R12, 0x100000, RZ ;  /* 0x001000000cc77810 */ /* 0x000fe20007ffe0ff */
[----:B-1----:R-:W-:Y:S02]  /*2bdd0*/  IMAD.WIDE R194, R202, 0x4, R168 ;  /* 0x00000004cac27825 */ /* 0x002fe400078e02a8 */
[----:B------:R-:W-:Y:S01]  /*2bde0*/  STL [R1+0x7be8], R188 ;  /* 0x007be8bc01007387 */ /* 0x000fe20000100800 */
[----:B------:R-:W-:Y:S01]  /*2bdf0*/  IADD3 R198, R12, 0x100000, RZ ;  /* 0x001000000cc67810 */ /* 0x000fe20007ffe0ff */
[C---:B------:R-:W-:Y:S02]  /*2be00*/  IMAD.WIDE R196, R202.reuse, 0x4, R166 ;  /* 0x00000004cac47825 */ /* 0x040fe400078e02a6 */
[----:B------:R1:W-:Y:S01]  /*2be10*/  LDGSTS.E [R201+-0x6a100], [R192.64], !P6 ;  /* 0x95f00000c0c97fae */ /* 0x0003e2000f121844 */
[----:B------:R-:W-:Y:S01]  /*2be20*/  ISETP.GE.U32.AND P6, PT, R203, 0x7fffff21, PT ;  /* 0x7fffff21cb00780c */ /* 0x000fe20003fc6070 */
[----:B--2---:R-:W-:-:S02]  /*2be30*/  IMAD.WIDE R2, R202, 0x4, R170 ;  /* 0x00000004ca027825 */ /* 0x004fc400078e02aa */
[----:B------:R-:W-:Y:S01]  /*2be40*/  STL [R1+0x7be4], R189 ;  /* 0x007be4bd01007387 */ /* 0x000fe20000100800 */
[----:B------:R-:W-:Y:S01]  /*2be50*/  IADD3 R205, R12, 0x100000, RZ ;  /* 0x001000000ccd7810 */ /* 0x000fe20007ffe0ff */
[----:B------:R-:W-:Y:S02]  /*2be60*/  IMAD.WIDE R4, R202, 0x4, R164 ;  /* 0x00000004ca047825 */ /* 0x000fe400078e02a4 */
[----:B------:R-:W-:Y:S01]  /*2be70*/  STL [R1+0x7bf0], R190 ;  /* 0x007bf0be01007387 */ /* 0x000fe20000100800 */
[----:B------:R-:W-:-:S03]  /*2be80*/  IADD3 R207, R0, -0x64, RZ ;  /* 0xffffff9c00cf7810 */ /* 0x000fc60007ffe0ff */
[----:B------:R-:W-:Y:S01]  /*2be90*/  STL [R1+0x7bec], R191 ;  /* 0x007becbf01007387 */ /* 0x000fe20000100800 */
[----:B------:R-:W-:-:S03]  /*2bea0*/  IMAD R206, R252, 0x5f, RZ ;  /* 0x0000005ffcce7824 */ /* 0x000fc600078e02ff */
[----:B------:R2:W-:Y:S04]  /*2beb0*/  STL.64 [R1+0x9b0], R2 ;  /* 0x0009b00201007387 */ /* 0x0005e80000100a00 */
[----:B------:R-:W-:Y:S04]  /*2bec0*/  STL [R1+0x7bf8], R192 ;  /* 0x007bf8c001007387 */ /* 0x000fe80000100800 */
[----:B------:R2:W-:Y:S01]  /*2bed0*/  LDGSTS.E [R200+-0x69400], [R2.64], !P5 ;  /* 0x96c0000002c87fae */ /* 0x0005e2000e921844 */
[----:B------:R-:W-:-:S03]  /*2bee0*/  IADD3 R204, R12, 0x100000, RZ ;  /* 0x001000000ccc7810 */ /* 0x000fc60007ffe0ff */
[----:B------:R-:W-:Y:S04]  /*2bef0*/  STL [R1+0x7bf4], R193 ;  /* 0x007bf4c101007387 */ /* 0x000fe80000100800 */
[----:B------:R3:W-:Y:S01]  /*2bf00*/  LDGSTS.E [R199+-0x69300], [R194.64], !P5 ;  /* 0x96d00000c2c77fae */ /* 0x0007e2000e921844 */
[----:B------:R-:W-:-:S03]  /*2bf10*/  IADD3 R203, R12, 0x100000, RZ ;  /* 0x001000000ccb7810 */ /* 0x000fc60007ffe0ff */
[----:B------:R-:W-:Y:S01]  /*2bf20*/  STL [R1+0x7c00], R194 ;  /* 0x007c00c201007387 */ /* 0x000fe20000100800 */
[----:B--2---:R-:W-:-:S03]  /*2bf30*/  IMAD.WIDE R2, R206, 0x4, R168 ;  /* 0x00000004ce027825 */ /* 0x004fc600078e02a8 */
[----:B------:R3:W-:Y:S01]  /*2bf40*/  LDGSTS.E [R198+-0x69200], [R196.64], !P5 ;  /* 0x96e00000c4c67fae */ /* 0x0007e2000e921844 */
[----:B------:R-:W-:-:S03]  /*2bf50*/  IADD3 R202, R12, 0x100000, RZ ;  /* 0x001000000cca7810 */ /* 0x000fc60007ffe0ff */
[----:B------:R-:W-:Y:S01]  /*2bf60*/  STL [R1+0x7bfc], R195 ;  /* 0x007bfcc301007387 */ /* 0x000fe20000100800 */
[----:B-1----:R-:W-:-:S03]  /*2bf70*/  IMAD.WIDE R200, R206, 0x4, R166 ;  /* 0x00000004cec87825 */ /* 0x002fc600078e02a6 */
[----:B------:R1:W-:Y:S01]  /*2bf80*/  LDGSTS.E [R205+-0x69100], [R4.64], !P5 ;  /* 0x96f0000004cd7fae */ /* 0x0003e2000e921844 */
[----:B------:R-:W-:-:S03]  /*2bf90*/  ISETP.GE.U32.AND P5, PT, R207, 0x7fffff1d, PT ;  /* 0x7fffff1dcf00780c */ /* 0x000fc60003fa6070 */
[----:B------:R-:W-:Y:S01]  /*2bfa0*/  STL [R1+0x7c08], R196 ;  /* 0x007c08c401007387 */ /* 0x000fe20000100800 */
[----:B---3--:R-:W-:Y:S01]  /*2bfb0*/  IMAD.WIDE R198, R206, 0x4, R170 ;  /* 0x00000004cec67825 */ /* 0x008fe200078e02aa */
[----:B------:R-:W-:Y:S02]  /*2bfc0*/  IADD3 R209, R12, 0x100000, RZ ;  /* 0x001000000cd17810 */ /* 0x000fe40007ffe0ff */
[----:B------:R-:W-:Y:S01]  /*2bfd0*/  STL [R1+0x7c04], R197 ;  /* 0x007c04c501007387 */ /* 0x000fe20000100800 */
[----:B------:R-:W-:-:S03]  /*2bfe0*/  IMAD R210, R252, 0x63, RZ ;  /* 0x00000063fcd27824 */ /* 0x000fc600078e02ff */
[----:B------:R1:W-:Y:S01]  /*2bff0*/  STL.64 [R1+0x9c8], R4 ;  /* 0x0009c80401007387 */ /* 0x0003e20000100a00 */
[----:B------:R-:W-:-:S03]  /*2c000*/  IADD3 R211, R0, -0x68, RZ ;  /* 0xffffff9800d37810 */ /* 0x000fc60007ffe0ff */
[----:B------:R2:W-:Y:S01]  /*2c010*/  LDGSTS.E [R204+-0x68400], [R198.64], !P6 ;  /* 0x97c00000c6cc7fae */ /* 0x0005e2000f121844 */
[----:B------:R-:W-:-:S03]  /*2c020*/  IADD3 R208, R12, 0x100000, RZ ;  /* 0x001000000cd07810 */ /* 0x000fc60007ffe0ff */
[----:B------:R3:W-:Y:S01]  /*2c030*/  LDGSTS.E [R203+-0x68300], [R2.64], !P6 ;  /* 0x97d0000002cb7fae */ /* 0x0007e2000f121844 */
[----:B-1----:R-:W-:-:S03]  /*2c040*/  IMAD.WIDE R4, R206, 0x4, R164 ;  /* 0x00000004ce047825 */ /* 0x002fc600078e02a4 */
[----:B------:R3:W-:Y:S01]  /*2c050*/  LDGSTS.E [R202+-0x68200], [R200.64], !P6 ;  /* 0x97e00000c8ca7fae */ /* 0x0007e2000f121844 */
[----:B------:R-:W-:Y:S01]  /*2c060*/  IADD3 R207, R12, 0x100000, RZ ;  /* 0x001000000ccf7810 */ /* 0x000fe20007ffe0ff */
[----:B--2---:R-:W-:Y:S02]  /*2c070*/  IMAD.WIDE R204, R210, 0x4, R168 ;  /* 0x00000004d2cc7825 */ /* 0x004fe400078e02a8 */
[----:B------:R1:W-:Y:S01]  /*2c080*/  LDGSTS.E [R209+-0x68100], [R4.64], !P6 ;  /* 0x97f0000004d17fae */ /* 0x0003e2000f121844 */
[----:B------:R-:W-:Y:S02]  /*2c090*/  ISETP.GE.U32.AND P6, PT, R211, 0x7fffff19, PT ;  /* 0x7fffff19d300780c */ /* 0x000fe40003fc6070 */
[----:B------:R-:W-:Y:S01]  /*2c0a0*/  IADD3 R206, R12, 0x100000, RZ ;  /* 0x001000000cce7810 */ /* 0x000fe20007ffe0ff */
[----:B------:R2:W-:Y:S01]  /*2c0b0*/  STL.64 [R1+0x9d8], R2 ;  /* 0x0009d80201007387 */ /* 0x0005e20000100a00 */
[----:B---3--:R-:W-:-:S03]  /*2c0c0*/  IMAD.WIDE R202, R210, 0x4, R170 ;  /* 0x00000004d2ca7825 */ /* 0x008fc600078e02aa */
[----:B------:R-:W-:Y:S01]  /*2c0d0*/  STL [R1+0x7c10], R198 ;  /* 0x007c10c601007387 */ /* 0x000fe20000100800 */
[----:B------:R-:W-:-:S03]  /*2c0e0*/  IMAD R218, R252, 0x67, RZ ;  /* 0x00000067fcda7824 */ /* 0x000fc600078e02ff */
[----:B------:R-:W-:Y:S01]  /*2c0f0*/  STL [R1+0x7c0c], R199 ;  /* 0x007c0cc701007387 */ /* 0x000fe20000100800 */
[----:B--2---:R-:W-:-:S03]  /*2c100*/  IMAD.WIDE R2, R210, 0x4, R166 ;  /* 0x00000004d2027825 */ /* 0x004fc600078e02a6 */
[----:B------:R1:W-:Y:S01]  /*2c110*/  LDGSTS.E [R208+-0x67400], [R202.64], !P5 ;  /* 0x98c00000cad07fae */ /* 0x0003e2000e921844 */
[----:B------:R-:W-:-:S03]  /*2c120*/  IADD3 R217, R12, 0x100000, RZ ;  /* 0x001000000cd97810 */ /* 0x000fc60007ffe0ff */
[----:B------:R-:W-:Y:S01]  /*2c130*/  STL [R1+0x7c18], R200 ;  /* 0x007c18c801007387 */ /* 0x000fe20000100800 */
[----:B------:R-:W-:-:S03]  /*2c140*/  IADD3 R216, R12, 0x100000, RZ ;  /* 0x001000000cd87810 */ /* 0x000fc60007ffe0ff */
[----:B------:R2:W-:Y:S01]  /*2c150*/  LDGSTS.E [R207+-0x67300], [R204.64], !P5 ;  /* 0x98d00000cccf7fae */ /* 0x0005e2000e921844 */
[----:B------:R-:W-:-:S03]  /*2c160*/  IADD3 R215, R12, 0x100000, RZ ;  /* 0x001000000cd77810 */ /* 0x000fc60007ffe0ff */
[----:B------:R-:W-:Y:S01]  /*2c170*/  STL [R1+0x7c14], R201 ;  /* 0x007c14c901007387 */ /* 0x000fe20000100800 */
[----:B-1----:R-:W-:-:S03]  /*2c180*/  IMAD.WIDE R208, R218, 0x4, R170 ;  /* 0x00000004dad07825 */ /* 0x002fc600078e02aa */
[----:B------:R2:W-:Y:S01]  /*2c190*/  LDGSTS.E [R206+-0x67200], [R2.64], !P5 ;  /* 0x98e0000002ce7fae */ /* 0x0005e2000e921844 */
[----:B------:R-:W-:-:S03]  /*2c1a0*/  IADD3 R214, R12, 0x100000, RZ ;  /* 0x001000000cd67810 */ /* 0x000fc60007ffe0ff */
[----:B------:R1:W-:Y:S01]  /*2c1b0*/  STL.64 [R1+0x9e0], R4 ;  /* 0x0009e00401007387 */ /* 0x0003e20000100a00 */
[----:B------:R-:W-:-:S03]  /*2c1c0*/  IMAD.WIDE R212, R218, 0x4, R166 ;  /* 0x00000004dad47825 */ /* 0x000fc600078e02a6 */
[----:B------:R3:W-:Y:S01]  /*2c1d0*/  STL.64 [R1+0x9f0], R2 ;  /* 0x0009f00201007387 */ /* 0x0007e20000100a00 */
[----:B--2---:R-:W-:-:S03]  /*2c1e0*/  IMAD.WIDE R206, R210, 0x4, R164 ;  /* 0x00000004d2ce7825 */ /* 0x004fc600078e02a4 */
[----:B------:R-:W-:Y:S01]  /*2c1f0*/  STL [R1+0x7c20], R202 ;  /* 0x007c20ca01007387 */ /* 0x000fe20000100800 */
[----:B------:R-:W-:-:S03]  /*2c200*/  IMAD.WIDE R210, R218, 0x4, R168 ;  /* 0x00000004dad27825 */ /* 0x000fc600078e02a8 */
[----:B------:R-:W-:Y:S01]  /*2c210*/  STL [R1+0x7c1c], R203 ;  /* 0x007c1ccb01007387 */ /* 0x000fe20000100800 */
[----:B------:R-:W-:Y:S01]  /*2c220*/  IADD3 R219, R0, -0x81, RZ ;  /* 0xffffff7f00db7810 */ /* 0x000fe20007ffe0ff */
[----:B------:R-:W-:Y:S02]  /*2c230*/  IMAD R222, R252, 0x6b, RZ ;  /* 0x0000006bfcde7824 */ /* 0x000fe400078e02ff */
[----:B------:R-:W-:Y:S01]  /*2c240*/  STL [R1+0x7c28], R204 ;  /* 0x007c28cc01007387 */ /* 0x000fe20000100800 */
[----:B------:R-:W-:-:S03]  /*2c250*/  IADD3 R221, R12, 0x100000, RZ ;  /* 0x001000000cdd7810 */ /* 0x000fc60007ffe0ff */
[----:B------:R-:W-:Y:S01]  /*2c260*/  STL [R1+0x7c24], R205 ;  /* 0x007c24cd01007387 */ /* 0x000fe20000100800 */
[----:B-1----:R-:W-:-:S03]  /*2c270*/  IMAD.WIDE R4, R218, 0x4, R164 ;  /* 0x00000004da047825 */ /* 0x002fc600078e02a4 */
[----:B------:R1:W-:Y:S01]  /*2c280*/  LDGSTS.E [R217+-0x67100], [R206.64], !P5 ;  /* 0x98f00000ced97fae */ /* 0x0003e2000e921844 */
[----:B------:R-:W-:-:S03]  /*2c290*/  ISETP.GE.U32.AND P5, PT, R219, 0x7fffff00, PT ;  /* 0x7fffff00db00780c */ /* 0x000fc60003fa6070 */
[----:B------:R-:W-:Y:S01]  /*2c2a0*/  STL [R1+0x7c30], R206 ;  /* 0x007c30ce01007387 */ /* 0x000fe20000100800 */
[----:B------:R-:W-:-:S03]  /*2c2b0*/  IADD3 R220, R12, 0x100000, RZ ;  /* 0x001000000cdc7810 */ /* 0x000fc60007ffe0ff */
[----:B------:R1:W-:Y:S01]  /*2c2c0*/  LDGSTS.E [R216+-0x66400], [R208.64], !P6 ;  /* 0x99c00000d0d87fae */ /* 0x0003e2000f121844 */
[----:B------:R-:W-:-:S03]  /*2c2d0*/  IADD3 R219, R12, 0x100000, RZ ;  /* 0x001000000cdb7810 */ /* 0x000fc60007ffe0ff */
[----:B------:R-:W-:Y:S01]  /*2c2e0*/  STL [R1+0x7c2c], R207 ;  /* 0x007c2ccf01007387 */ /* 0x000fe20000100800 */
[----:B---3--:R-:W-:-:S03]  /*2c2f0*/  IMAD.WIDE R2, R222, 0x4, R168 ;  /* 0x00000004de027825 */ /* 0x008fc600078e02a8 */
[----:B------:R2:W-:Y:S01]  /*2c300*/  LDGSTS.E [R215+-0x66300], [R210.64], !P6 ;  /* 0x99d00000d2d77fae */ /* 0x0005e2000f121844 */
[----:B------:R-:W-:-:S03]  /*2c310*/  IADD3 R218, R12, 0x100000, RZ ;  /* 0x001000000cda7810 */ /* 0x000fc60007ffe0ff */
[----:B------:R-:W-:Y:S01]  /*2c320*/  STL [R1+0x7c38], R208 ;  /* 0x007c38d001007387 */ /* 0x000fe20000100800 */
[----:B-1----:R-:W-:-:S03]  /*2c330*/  IMAD.WIDE R216, R222, 0x4, R166 ;  /* 0x00000004ded87825 */ /* 0x002fc600078e02a6 */
[----:B------:R2:W-:Y:S04]  /*2c340*/  LDGSTS.E [R214+-0x66200], [R212.64], !P6 ;  /* 0x99e00000d4d67fae */ /* 0x0005e8000f121844 */
[----:B------:R-:W-:Y:S01]  /*2c350*/  STL [R1+0x7c34], R209 ;  /* 0x007c34d101007387 */ /* 0x000fe20000100800 */
[----:B------:R-:W-:-:S03]  /*2c360*/  IMAD R228, R252, 0x6f, RZ ;  /* 0x0000006ffce47824 */ /* 0x000fc600078e02ff */
[----:B------:R-:W-:Y:S01]  /*2c370*/  STL [R1+0x7c40], R210 ;  /* 0x007c40d201007387 */ /* 0x000fe20000100800 */
[----:B--2---:R-:W-:-:S03]  /*2c380*/  IMAD.WIDE R214, R222, 0x4, R170 ;  /* 0x00000004ded67825 */ /* 0x004fc600078e02aa */
[----:B------:R-:W-:Y:S01]  /*2c390*/  STL [R1+0x7c3c], R211 ;  /* 0x007c3cd301007387 */ /* 0x000fe20000100800 */
[----:B------:R-:W-:-:S03]  /*2c3a0*/  IADD3 R223, R0, -0x85, RZ ;  /* 0xffffff7b00df7810 */ /* 0x000fc60007ffe0ff */
[----:B------:R-:W-:Y:S01]  /*2c3b0*/  STL [R1+0x7c48], R212 ;  /* 0x007c48d401007387 */ /* 0x000fe20000100800 */
[----:B------:R-:W-:-:S03]  /*2c3c0*/  IADD3 R227, R12, 0x100000, RZ ;  /* 0x001000000ce37810 */ /* 0x000fc60007ffe0ff */
[----:B------:R-:W-:Y:S04]  /*2c3d0*/  STL [R1+0x7c44], R213 ;  /* 0x007c44d501007387 */ /* 0x000fe80000100800 */
[----:B------:R1:W-:Y:S01]  /*2c3e0*/  LDGSTS.E [R221+-0x66100], [R4.64], !P6 ;  /* 0x99f0000004dd7fae */ /* 0x0003e2000f121844 */
[----:B------:R-:W-:-:S03]  /*2c3f0*/  IADD3 R226, R12, 0x100000, RZ ;  /* 0x001000000ce27810 */ /* 0x000fc60007ffe0ff */
[----:B------:R-:W-:Y:S04]  /*2c400*/  STL.64 [R1+0xa00], R4 ;  /* 0x000a000401007387 */ /* 0x000fe80000100a00 */
[----:B------:R1:W-:Y:S01]  /*2c410*/  LDGSTS.E [R220+-0x65400], [R214.64], !P0 ;  /* 0x9ac00000d6dc7fae */ /* 0x0003e2000c121844 */
[----:B------:R-:W-:-:S03]  /*2c420*/  ISETP.GE.U32.AND P6, PT, R223, 0x7ffffefc, PT ;  /* 0x7ffffefcdf00780c */ /* 0x000fc60003fc6070 */
[----:B------:R2:W-:Y:S01]  /*2c430*/  STL.64 [R1+0xa18], R2 ;  /* 0x000a180201007387 */ /* 0x0005e20000100a00 */
[----:B------:R-:W-:-:S03]  /*2c440*/  IADD3 R225, R12, 0x100000, RZ ;  /* 0x001000000ce17810 */ /* 0x000fc60007ffe0ff */
[----:B------:R2:W-:Y:S01]  /*2c450*/  LDGSTS.E [R219+-0x65300], [R2.64], !P0 ;  /* 0x9ad0000002db7fae */ /* 0x0005e2000c121844 */
[----:B------:R-:W-:-:S03]  /*2c460*/  IADD3 R224, R12, 0x100000, RZ ;  /* 0x001000000ce07810 */ /* 0x000fc60007ffe0ff */
[----:B------:R3:W-:Y:S01]  /*2c470*/  LDGSTS.E [R218+-0x65200], [R216.64], !P0 ;  /* 0x9ae00000d8da7fae */ /* 0x0007e2000c121844 */
[----:B-1----:R-:W-:Y:S01]  /*2c480*/  IMAD.WIDE R220, R228, 0x4, R168 ;  /* 0x00000004e4dc7825 */ /* 0x002fe200078e02a8 */
[----:B------:R-:W-:-:S03]  /*2c490*/  IADD3 R229, R0, -0x89, RZ ;  /* 0xffffff7700e57810 */ /* 0x000fc60007ffe0ff */
[----:B--2---:R-:W-:-:S04]  /*2c4a0*/  IMAD.WIDE R2, R222, 0x4, R164 ;  /* 0x00000004de027825 */ /* 0x004fc800078e02a4 */
[C---:B---3--:R-:W-:Y:S01]  /*2c4b0*/  IMAD.WIDE R218, R228.reuse, 0x4, R170 ;  /* 0x00000004e4da7825 */ /* 0x048fe200078e02aa */
[----:B------:R1:W-:Y:S03]  /*2c4c0*/  LDGSTS.E [R227+-0x65100], [R2.64], !P0 ;  /* 0x9af0000002e37fae */ /* 0x0003e6000c121844 */
[----:B------:R-:W-:Y:S01]  /*2c4d0*/  IMAD.WIDE R222, R228, 0x4, R166 ;  /* 0x00000004e4de7825 */ /* 0x000fe200078e02a6 */
[----:B------:R-:W-:Y:S03]  /*2c4e0*/  STL [R1+0x7c50], R214 ;  /* 0x007c50d601007387 */ /* 0x000fe60000100800 */
[----:B------:R-:W-:Y:S01]  /*2c4f0*/  IMAD R232, R252, 0x73, RZ ;  /* 0x00000073fce87824 */ /* 0x000fe200078e02ff */
[----:B------:R1:W-:Y:S01]  /*2c500*/  LDGSTS.E [R226+-0x64400], [R218.64], !P3 ;  /* 0x9bc00000dae27fae */ /* 0x0003e2000d921844 */
[----:B------:R-:W-:Y:S01]  /*2c510*/  IADD3 R231, R12, 0x100000, RZ ;  /* 0x001000000ce77810 */ /* 0x000fe20007ffe0ff */
[----:B------:R-:W-:-:S02]  /*2c520*/  IMAD.WIDE R4, R228, 0x4, R164 ;  /* 0x00000004e4047825 */ /* 0x000fc400078e02a4 */
[----:B------:R-:W-:Y:S01]  /*2c530*/  STL [R1+0x7c4c], R215 ;  /* 0x007c4cd701007387 */ /* 0x000fe20000100800 */
[----:B------:R-:W-:-:S03]  /*2c540*/  ISETP.GE.U32.AND P0, PT, R229, 0x7ffffef8, PT ;  /* 0x7ffffef8e500780c */ /* 0x000fc60003f06070 */
[----:B------:R2:W-:Y:S01]  /*2c550*/  LDGSTS.E [R225+-0x64300], [R220.64], !P3 ;  /* 0x9bd00000dce17fae */ /* 0x0005e2000d921844 */
[----:B------:R-:W-:-:S03]  /*2c560*/  IADD3 R230, R12, 0x100000, RZ ;  /* 0x001000000ce67810 */ /* 0x000fc60007ffe0ff */
[----:B------:R-:W-:Y:S01]  /*2c570*/  STL [R1+0x7c58], R216 ;  /* 0x007c58d801007387 */ /* 0x000fe20000100800 */
[----:B------:R-:W-:Y:S01]  /*2c580*/  IADD3 R229, R12, 0x100000, RZ ;  /* 0x001000000ce57810 */ /* 0x000fe20007ffe0ff */
[----:B-1----:R-:W-:Y:S02]  /*2c590*/  IMAD.WIDE R226, R232, 0x4, R168 ;  /* 0x00000004e8e27825 */ /* 0x002fe400078e02a8 */
[----:B------:R2:W-:Y:S01]  /*2c5a0*/  LDGSTS.E [R224+-0x64200], [R222.64], !P3 ;  /* 0x9be00000dee07fae */ /* 0x0005e2000d921844 */
[----:B------:R-:W-:-:S03]  /*2c5b0*/  IADD3 R228, R12, 0x100000, RZ ;  /* 0x001000000ce47810 */ /* 0x000fc60007ffe0ff */
[----:B------:R-:W-:Y:S04]  /*2c5c0*/  STL [R1+0x7c54], R217 ;  /* 0x007c54d901007387 */ /* 0x000fe80000100800 */
[----:B------:R1:W-:Y:S01]  /*2c5d0*/  STL.64 [R1+0xa20], R2 ;  /* 0x000a200201007387 */ /* 0x0003e20000100a00 */
[----:B--2---:R-:W-:-:S03]  /*2c5e0*/  IMAD.WIDE R224, R232, 0x4, R170 ;  /* 0x00000004e8e07825 */ /* 0x004fc600078e02aa */
[----:B------:R-:W-:Y:S01]  /*2c5f0*/  STL [R1+0x7c60], R218 ;  /* 0x007c60da01007387 */ /* 0x000fe20000100800 */
[----:B------:R-:W-:-:S03]  /*2c600*/  IADD3 R233, R0, -0x8d, RZ ;  /* 0xffffff7300e97810 */ /* 0x000fc60007ffe0ff */
[----:B------:R-:W-:Y:S01]  /*2c610*/  STL [R1+0x7c5c], R219 ;  /* 0x007c5cdb01007387 */ /* 0x000fe20000100800 */
[----:B-1----:R-:W-:-:S03]  /*2c620*/  IMAD.WIDE R2, R232, 0x4, R166 ;  /* 0x00000004e8027825 */ /* 0x002fc600078e02a6 */
[----:B------:R-:W-:Y:S01]  /*2c630*/  STL [R1+0x7c68], R220 ;  /* 0x007c68dc01007387 */ /* 0x000fe20000100800 */
[----:B------:R-:W-:-:S03]  /*2c640*/  IMAD R237, R252, 0x77, RZ ;  /* 0x00000077fced7824 */ /* 0x000fc600078e02ff */
[----:B------:R1:W-:Y:S01]  /*2c650*/  LDGSTS.E [R231+-0x64100], [R4.64], !P3 ;  /* 0x9bf0000004e77fae */ /* 0x0003e2000d921844 */
[----:B------:R-:W-:-:S03]  /*2c660*/  IADD3 R235, R12, 0x100000, RZ ;  /* 0x001000000ceb7810 */ /* 0x000fc60007ffe0ff */
[----:B------:R-:W-:Y:S04]  /*2c670*/  STL [R1+0x7c64], R221 ;  /* 0x007c64dd01007387 */ /* 0x000fe80000100800 */
[----:B------:R1:W-:Y:S04]  /*2c680*/  LDGSTS.E [R230+-0x63400], [R224.64], !P2 ;  /* 0x9cc00000e0e67fae */ /* 0x0003e8000d121844 */
[----:B------:R-:W-:Y:S04]  /*2c690*/  STL [R1+0x7c70], R222 ;  /* 0x007c70de01007387 */ /* 0x000fe80000100800 */
[----:B------:R2:W-:Y:S01]  /*2c6a0*/  LDGSTS.E [R229+-0x63300], [R226.64], !P2 ;  /* 0x9cd00000e2e57fae */ /* 0x0005e2000d121844 */
[----:B------:R-:W-:-:S03]  /*2c6b0*/  ISETP.GE.U32.AND P3, PT, R233, 0x7ffffef4, PT ;  /* 0x7ffffef4e900780c */ /* 0x000fc60003f66070 */
[----:B------:R-:W-:Y:S01]  /*2c6c0*/  STL [R1+0x7c6c], R223 ;  /* 0x007c6cdf01007387 */ /* 0x000fe20000100800 */
[----:B------:R-:W-:-:S03]  /*2c6d0*/  IADD3 R234, R12, 0x100000, RZ ;  /* 0x001000000cea7810 */ /* 0x000fc60007ffe0ff */
[----:B------:R2:W-:Y:S01]  /*2c6e0*/  LDGSTS.E [R228+-0x63200], [R2.64], !P2 ;  /* 0x9ce0000002e47fae */ /* 0x0005e2000d121844 */
[----:B------:R-:W-:-:S03]  /*2c6f0*/  IADD3 R233, R12, 0x100000, RZ ;  /* 0x001000000ce97810 */ /* 0x000fc60007ffe0ff */
[----:B------:R3:W-:Y:S01]  /*2c700*/  STL.64 [R1+0xa30], R4 ;  /* 0x000a300401007387 */ /* 0x0007e20000100a00 */
[----:B-1----:R-:W-:-:S03]  /*2c710*/  IMAD.WIDE R230, R237, 0x4, R168 ;  /* 0x00000004ede67825 */ /* 0x002fc600078e02a8 */
[----:B------:R1:W-:Y:S01]  /*2c720*/  STL.64 [R1+0xa40], R2 ;  /* 0x000a400201007387 */ /* 0x0003e20000100a00 */
[----:B--2---:R-:W-:-:S03]  /*2c730*/  IMAD.WIDE R228, R232, 0x4, R164 ;  /* 0x00000004e8e47825 */ /* 0x004fc600078e02a4 */
[----:B------:R-:W-:Y:S01]  /*2c740*/  STL [R1+0x7c78], R224 ;  /* 0x007c78e001007387 */ /* 0x000fe20000100800 */
[----:B---3--:R-:W-:-:S03]  /*2c750*/  IMAD.WIDE R4, R237, 0x4, R170 ;  /* 0x00000004ed047825 */ /* 0x008fc600078e02aa */
[----:B------:R-:W-:Y:S01]  /*2c760*/  STL [R1+0x7c74], R225 ;  /* 0x007c74e101007387 */ /* 0x000fe20000100800 */
[----:B------:R-:W-:Y:S01]  /*2c770*/  IADD3 R232, R12, 0x100000, RZ ;  /* 0x001000000ce87810 */ /* 0x000fe20007ffe0ff */
[----:B-1----:R-:W-:Y:S02]  /*2c780*/  IMAD.WIDE R2, R237, 0x4, R166 ;  /* 0x00000004ed027825 */ /* 0x002fe400078e02a6 */
[----:B------:R-:W-:Y:S04]  /*2c790*/  STL [R1+0x7c80], R226 ;  /* 0x007c80e201007387 */ /* 0x000fe80000100800 */
[----:B------:R-:W-:Y:S04]  /*2c7a0*/  STL [R1+0x7c7c], R227 ;  /* 0x007c7ce301007387 */ /* 0x000fe80000100800 */
[----:B------:R1:W-:Y:S04]  /*2c7b0*/  LDGSTS.E [R235+-0x63100], [R228.64], !P2 ;  /* 0x9cf00000e4eb7fae */ /* 0x0003e8000d121844 */
[----:B------:R-:W-:Y:S04]  /*2c7c0*/  STL.64 [R1+0xa50], R4 ;  /* 0x000a500401007387 */ /* 0x000fe80000100a00 */
[----:B------:R-:W-:Y:S01]  /*2c7d0*/  STL [R1+0x7c88], R228 ;  /* 0x007c88e401007387 */ /* 0x000fe20000100800 */
[----:B-1----:R-:W-:-:S03]  /*2c7e0*/  MOV R235, 0x7f ;  /* 0x0000007f00eb7802 */ /* 0x002fc60000000f00 */
[----:B------:R1:W-:Y:S04]  /*2c7f0*/  LDGSTS.E [R234+-0x62400], [R4.64], !P4 ;  /* 0x9dc0000004ea7fae */ /* 0x0003e8000e121844 */
[----:B------:R-:W-:Y:S04]  /*2c800*/  STL [R1+0x7c84], R229 ;  /* 0x007c84e501007387 */ /* 0x000fe80000100800 */
[----:B------:R2:W-:Y:S04]  /*2c810*/  LDGSTS.E [R233+-0x62300], [R230.64], !P4 ;  /* 0x9dd00000e6e97fae */ /* 0x0005e8000e121844 */
[----:B------:R3:W-:Y:S04]  /*2c820*/  STL.64 [R1+0xa60], R2 ;  /* 0x000a600201007387 */ /* 0x0007e80000100a00 */
[----:B------:R3:W-:Y:S01]  /*2c830*/  LDGSTS.E [R232+-0x62200], [R2.64], !P4 ;  /* 0x9de0000002e87fae */ /* 0x0007e2000e121844 */
[----:B------:R-:W-:Y:S01]  /*2c840*/  IMAD R238, R252, 0x7b, RZ ;  /* 0x0000007bfcee7824 */ /* 0x000fe200078e02ff */
[----:B------:R-:W-:-:S02]  /*2c850*/  IADD3 R236, R12, 0x100000, RZ ;  /* 0x001000000cec7810 */ /* 0x000fc40007ffe0ff */
[----:B---3--:R-:W-:Y:S01]  /*2c860*/  IADD3 R3, R235, c[0x0][0x180], RZ ;  /* 0x00006000eb037a10 */ /* 0x008fe20007ffe0ff */
[----:B------:R-:W-:-:S03]  /*2c870*/  IMAD.MOV.U32 R2, RZ, RZ, c[0x0][0x18c] ;  /* 0x00006300ff027624 */ /* 0x000fc600078e00ff */
[----:B------:R-:W-:Y:S01]  /*2c880*/  ISETP.GT.AND P2, PT, R3, 0x7f, PT ;  /* 0x0000007f0300780c */ /* 0x000fe20003f44270 */
[----:B-1----:R-:W-:Y:S01]  /*2c890*/  IMAD R234, R2, 0x40, R248 ;  /* 0x0000004002ea7824 */ /* 0x002fe200078e02f8 */
[----:B------:R-:W-:Y:S01]  /*2c8a0*/  IADD3 R235, R12, 0x100000, RZ ;  /* 0x001000000ceb7810 */ /* 0x000fe20007ffe0ff */
[----:B--2---:R-:W-:Y:S01]  /*2c8b0*/  IMAD.WIDE R232, R237, 0x4, R164 ;  /* 0x00000004ede87825 */ /* 0x004fe200078e02a4 */
[----:B------:R-:W-:Y:S02]  /*2c8c0*/  SEL R240, RZ, 0x4, !P2 ;  /* 0x00000004fff07807 */ /* 0x000fe40005000000 */
[----:B------:R-:W-:Y:S01]  /*2c8d0*/  LEA R248, P2, R234, c[0x0][0x168], 0x2 ;  /* 0x00005a00eaf87a11 */ /* 0x000fe200078410ff */
[----:B------:R-:W-:Y:S01]  /*2c8e0*/  IMAD.WIDE R2, R238, 0x4, R170 ;  /* 0x00000004ee027825 */ /* 0x000fe200078e02aa */
[----:B------:R1:W-:Y:S01]  /*2c8f0*/  LDGSTS.E [R236+-0x62100], [R232.64], !P4 ;  /* 0x9df00000e8ec7fae */ /* 0x0003e2000e121844 */
[----:B------:R-:W-:Y:S02]  /*2c900*/  IADD3 R239, R0, -0x91, RZ ;  /* 0xffffff6f00ef7810 */ /* 0x000fe40007ffe0ff */
[----:B------:R-:W-:Y:S01]  /*2c910*/  LEA.HI.X.SX32 R249, R234, c[0x0][0x16c], 0x2, P2 ;  /* 0x00005b00eaf97a11 */ /* 0x000fe200010f16ff */
[----:B------:R2:W-:Y:S01]  /*2c920*/  LDGSTS.E [R235+-0x61400], [R2.64], !P1 ;  /* 0x9ec0000002eb7fae */ /* 0x0005e2000c921844 */
[----:B------:R-:W-:-:S03]  /*2c930*/  ISETP.GE.U32.AND P2, PT, R239, 0x7ffffef0, PT ;  /* 0x7ffffef0ef00780c */ /* 0x000fc60003f46070 */
[----:B------:R-:W-:Y:S04]  /*2c940*/  STL [R1+0x7c90], R230 ;  /* 0x007c90e601007387 */ /* 0x000fe80000100800 */
[----:B------:R-:W-:Y:S01]  /*2c950*/  STL [R1+0x7c8c], R231 ;  /* 0x007c8ce701007387 */ /* 0x000fe20000100800 */
[----:B-1----:R-:W-:-:S04]  /*2c960*/  IMAD.WIDE R236, R238, 0x4, R166 ;  /* 0x00000004eeec7825 */ /* 0x002fc800078e02a6 */
[C---:B--2---:R-:W-:Y:S01]  /*2c970*/  IMAD.WIDE R234, R238.reuse, 0x4, R168 ;  /* 0x00000004eeea7825 */ /* 0x044fe200078e02a8 */
[----:B------:R-:W-:Y:S03]  /*2c980*/  STL [R1+0x7c98], R232 ;  /* 0x007c98e801007387 */ /* 0x000fe60000100800 */
[----:B------:R-:W-:Y:S01]  /*2c990*/  IMAD.WIDE R238, R238, 0x4, R164 ;  /* 0x00000004eeee7825 */ /* 0x000fe200078e02a4 */
[----:B------:R-:W-:Y:S04]  /*2c9a0*/  STL [R1+0x7c94], R233 ;  /* 0x007c94e901007387 */ /* 0x000fe80000100800 */
[----:B------:R1:W-:Y:S04]  /*2c9b0*/  STL.64 [R1+0xa70], R2 ;  /* 0x000a700201007387 */ /* 0x0003e80000100a00 */
[----:B------:R-:W-:Y:S04]  /*2c9c0*/  STL [R1+0x7ca0], R234 ;  /* 0x007ca0ea01007387 */ /* 0x000fe80000100800 */
[----:B------:R-:W-:Y:S04]  /*2c9d0*/  STL [R1+0x7c9c], R235 ;  /* 0x007c9ceb01007387 */ /* 0x000fe80000100800 */
[----:B------:R-:W-:Y:S04]  /*2c9e0*/  STL [R1+0x7ca8], R236 ;  /* 0x007ca8ec01007387 */ /* 0x000fe80000100800 */
[----:B------:R-:W-:Y:S04]  /*2c9f0*/  STL [R1+0x7ca4], R237 ;  /* 0x007ca4ed01007387 */ /* 0x000fe80000100800 */
[----:B------:R-:W-:Y:S04]  /*2ca00*/  STL [R1+0x7cb0], R238 ;  /* 0x007cb0ee01007387 */ /* 0x000fe80000100800 */
[----:B------:R-:W-:Y:S04]  /*2ca10*/  STL [R1+0x7cac], R239 ;  /* 0x007cacef01007387 */ /* 0x000fe80000100800 */
[----:B------:R-:W2:Y:S04]  /*2ca20*/  LDL.LU R150, [R1+0xf24] ;  /* 0x000f240001967983 */ /* 0x000ea80000300800 */
[----:B------:R-:W3:Y:S04]  /*2ca30*/  LDL.LU R153, [R1+0xe20] ;  /* 0x000e200001997983 */ /* 0x000ee80000300800 */
[----:B------:R-:W4:Y:S04]  /*2ca40*/  LDL.LU R163, [R1+0xe30] ;  /* 0x000e300001a37983 */ /* 0x000f280000300800 */
[----:B------:R-:W4:Y:S01]  /*2ca50*/  LDL.LU R162, [R1+0xe38] ;  /* 0x000e380001a27983 */ /* 0x000f220000300800 */
[----:B------:R-:W-:Y:S01]  /*2ca60*/  LOP3.LUT R4, R243, 0x40, RZ, 0xfc, !PT ;  /* 0x00000040f3047812 */ /* 0x000fe200078efcff */
[----:B------:R-:W-:-:S02]  /*2ca70*/  IMAD R244, R252, 0x7f, RZ ;  /* 0x0000007ffcf47824 */ /* 0x000fc400078e02ff */
[----:B------:R-:W4:Y:S01]  /*2ca80*/  LDL.LU R157, [R1+0xe4c] ;  /* 0x000e4c00019d7983 */ /* 0x000f220000300800 */
[----:B------:R-:W-:Y:S01]  /*2ca90*/  ISETP.GE.AND P4, PT, R4, c[0x0][0x180], PT ;  /* 0x0000600004007a0c */ /* 0x000fe20003f86270 */
[----:B------:R-:W-:Y:S02]  /*2caa0*/  IMAD.WIDE R4, R244, 0x4, R166 ;  /* 0x00000004f4047825 */ /* 0x000fe400078e02a6 */
[----:B------:R-:W4:Y:S04]  /*2cab0*/  LDL.LU R152, [R1+0xe60] ;  /* 0x000e600001987983 */ /* 0x000f280000300800 */
[----:B------:R-:W-:Y:S04]  /*2cac0*/  STL [R1+0x7cb8], R170 ;  /* 0x007cb8aa01007387 */ /* 0x000fe80000100800 */
[----:B------:R-:W-:Y:S04]  /*2cad0*/  STL [R1+0x7cb4], R171 ;  /* 0x007cb4ab01007387 */ /* 0x000fe80000100800 */
[----:B------:R3:W-:Y:S04]  /*2cae0*/  STL [R1+0x7cc0], R168 ;  /* 0x007cc0a801007387 */ /* 0x0007e80000100800 */
[----:B------:R-:W-:Y:S04]  /*2caf0*/  STL [R1+0x7cbc], R169 ;  /* 0x007cbca901007387 */ /* 0x000fe80000100800 */
[----:B------:R-:W-:Y:S04]  /*2cb00*/  STL [R1+0x7cc8], R166 ;  /* 0x007cc8a601007387 */ /* 0x000fe80000100800 */
[----:B------:R4:W-:Y:S01]  /*2cb10*/  STL [R1+0x7cc4], R167 ;  /* 0x007cc4a701007387 */ /* 0x0009e20000100800 */
[----:B-1----:R-:W-:-:S03]  /*2cb20*/  SEL R2, R240, RZ, !P4 ;  /* 0x000000fff0027207 */ /* 0x002fc60006000000 */
[----:B------:R-:W-:Y:S01]  /*2cb30*/  STL.64 [R1+0xa88], R4 ;  /* 0x000a880401007387 */ /* 0x000fe20000100a00 */
[----:B------:R-:W-:-:S03]  /*2cb40*/  IADD3 R241, R12, 0x100000, RZ ;  /* 0x001000000cf17810 */ /* 0x000fc60007ffe0ff */
[----:B------:R-:W-:Y:S01]  /*2cb50*/  STL [R1+0x7cd0], R164 ;  /* 0x007cd0a401007387 */ /* 0x000fe20000100800 */
[----:B------:R-:W-:-:S03]  /*2cb60*/  ISETP.GE.AND P4, PT, R243, c[0x0][0x180], PT ;  /* 0x00006000f3007a0c */ /* 0x000fc60003f86270 */
[----:B------:R1:W-:Y:S04]  /*2cb70*/  STL [R1+0x7ccc], R165 ;  /* 0x007ccca501007387 */ /* 0x0003e80000100800 */
[----:B------:R-:W4:Y:S01]  /*2cb80*/  LDL.LU R156, [R1+0xe74] ;  /* 0x000e7400019c7983 */ /* 0x000f220000300800 */
[----:B------:R-:W-:-:S03]  /*2cb90*/  SEL R8, R240, RZ, !P4 ;  /* 0x000000fff0087207 */ /* 0x000fc60006000000 */
[----:B------:R1:W-:Y:S04]  /*2cba0*/  LDGSTS.E [R241+-0x61300], [R234.64], !P1 ;  /* 0x9ed00000eaf17fae */ /* 0x0003e8000c921844 */
[----:B------:R-:W4:Y:S01]  /*2cbb0*/  LDL.LU R155, [R1+0xe80] ;  /* 0x000e8000019b7983 */ /* 0x000f220000300800 */
[----:B------:R-:W-:-:S03]  /*2cbc0*/  IADD3 R243, R12, 0x100000, RZ ;  /* 0x001000000cf37810 */ /* 0x000fc60007ffe0ff */
[----:B------:R-:W4:Y:S01]  /*2cbd0*/  LDL.LU R154, [R1+0xe90] ;  /* 0x000e9000019a7983 */ /* 0x000f220000300800 */
[----:B-1----:R-:W-:Y:S01]  /*2cbe0*/  IMAD.WIDE R240, R244, 0x4, R170 ;  /* 0x00000004f4f07825 */ /* 0x002fe200078e02aa */
[----:B------:R-:W-:Y:S02]  /*2cbf0*/  IADD3 R242, R12, 0x100000, RZ ;  /* 0x001000000cf27810 */ /* 0x000fe40007ffe0ff */
[----:B------:R1:W-:Y:S04]  /*2cc00*/  LDGSTS.E [R243+-0x61200], [R236.64], !P1 ;  /* 0x9ee00000ecf37fae */ /* 0x0003e8000c921844 */
[----:B------:R-:W-:Y:S04]  /*2cc10*/  STL [R1+0x7cd8], R240 ;  /* 0x007cd8f001007387 */ /* 0x000fe80000100800 */
[----:B------:R1:W-:Y:S04]  /*2cc20*/  STL [R1+0x7cd4], R241 ;  /* 0x007cd4f101007387 */ /* 0x0003e80000100800 */
[----:B------:R-:W4:Y:S04]  /*2cc30*/  LDL.LU R159, [R1+0xea0] ;  /* 0x000ea000019f7983 */ /* 0x000f280000300800 */
[----:B------:R1:W-:Y:S01]  /*2cc40*/  LDGSTS.E [R242+-0x61100], [R238.64], !P1 ;  /* 0x9ef00000eef27fae */ /* 0x0003e2000c921844 */
[----:B------:R-:W-:-:S03]  /*2cc50*/  IADD3 R0, R0, -0x80, RZ ;  /* 0xffffff8000007810 */ /* 0x000fc60007ffe0ff */
[----:B------:R-:W4:Y:S01]  /*2cc60*/  LDL.LU R158, [R1+0xeb4] ;  /* 0x000eb400019e7983 */ /* 0x000f220000300800 */
[----:B------:R-:W-:Y:S01]  /*2cc70*/  ISETP.GE.U32.AND P4, PT, R0, 0x7fffff01, PT ;  /* 0x7fffff010000780c */ /* 0x000fe20003f86070 */
[----:B-1----:R-:W-:-:S05]  /*2cc80*/  IMAD.WIDE R242, R244, 0x4, R168 ;  /* 0x00000004f4f27825 */ /* 0x002fca00078e02a8 */
[----:B------:R-:W-:Y:S04]  /*2cc90*/  STL [R1+0x7ce0], R242 ;  /* 0x007ce0f201007387 */ /* 0x000fe80000100800 */
[----:B------:R1:W-:Y:S04]  /*2cca0*/  STL [R1+0x7cdc], R243 ;  /* 0x007cdcf301007387 */ /* 0x0003e80000100800 */
[----:B------:R-:W4:Y:S01]  /*2ccb0*/  LDL.LU R161, [R1+0xec0] ;  /* 0x000ec00001a17983 */ /* 0x000f220000300800 */
[C---:B------:R-:W-:Y:S02]  /*2ccc0*/  IADD3 R7, R12.reuse, 0x100000, RZ ;  /* 0x001000000c077810 */ /* 0x040fe40007ffe0ff */
[----:B------:R-:W-:Y:S01]  /*2ccd0*/  IADD3 R6, R12, 0x100000, RZ ;  /* 0x001000000c067810 */ /* 0x000fe20007ffe0ff */
[----:B------:R-:W-:Y:S01]  /*2cce0*/  IMAD.WIDE R244, R244, 0x4, R164 ;  /* 0x00000004f4f47825 */ /* 0x000fe200078e02a4 */
[C---:B------:R-:W-:Y:S01]  /*2ccf0*/  IADD3 R3, R12.reuse, 0x100000, RZ ;  /* 0x001000000c037810 */ /* 0x040fe20007ffe0ff */
[----:B------:R1:W-:Y:S01]  /*2cd00*/  LDGSTS.E [R7+-0x60400], [R240.64], !P4 ;  /* 0x9fc00000f0077fae */ /* 0x0003e2000e121844 */
[----:B------:R-:W-:-:S03]  /*2cd10*/  IADD3 R0, R12, 0x100000, RZ ;  /* 0x001000000c007810 */ /* 0x000fc60007ffe0ff */
[----:B------:R1:W-:Y:S04]  /*2cd20*/  LDGSTS.E [R6+-0x60300], [R242.64], !P4 ;  /* 0x9fd00000f2067fae */ /* 0x0003e8000e121844 */
[----:B------:R1:W-:Y:S04]  /*2cd30*/  LDGSTS.E [R3+-0x60200], [R4.64], !P4 ;  /* 0x9fe0000004037fae */ /* 0x0003e8000e121844 */
[----:B------:R2:W-:Y:S04]  /*2cd40*/  LDGSTS.E [R0+-0x60100], [R244.64], !P4 ;  /* 0x9ff00000f4007fae */ /* 0x0005e8000e121844 */
[----:B------:R-:W4:Y:S04]  /*2cd50*/  LDL.LU R160, [R1+0xec4] ;  /* 0x000ec40001a07983 */ /* 0x000f280000300800 */
[----:B------:R-:W-:Y:S04]  /*2cd60*/  STL [R1+0x7ce8], R244 ;  /* 0x007ce8f401007387 */ /* 0x000fe80000100800 */
[----:B------:R-:W-:Y:S01]  /*2cd70*/  STL [R1+0x7ce4], R245 ;  /* 0x007ce4f501007387 */ /* 0x000fe20000100800 */
[----:B--2---:R-:W-:-:S02]  /*2cd80*/  IMAD R0, R150, c[0x0][0x190], RZ ;  /* 0x0000640096007a24 */ /* 0x004fc400078e02ff */
[----:B---3--:R-:W-:Y:S02]  /*2cd90*/  IMAD R168, R153, c[0x0][0x190], RZ ;  /* 0x0000640099a87a24 */ /* 0x008fe400078e02ff */
[----:B----4-:R-:W-:-:S03]  /*2cda0*/  IMAD R167, R162, c[0x0][0x190], RZ ;  /* 0x00006400a2a77a24 */ /* 0x010fc600078e02ff */
[----:B------:R-:W-:Y:S04]  /*2cdb0*/  STL [R1+0x7f60], R168 ;  /* 0x007f60a801007387 */ /* 0x000fe80000100800 */
[----:B------:R2:W-:Y:S01]  /*2cdc0*/  STL [R1+0x171c], R0 ;  /* 0x00171c0001007387 */ /* 0x0005e20000100800 */
[----:B------:R-:W-:Y:S02]  /*2cdd0*/  IMAD R166, R157, c[0x0][0x190], RZ ;  /* 0x000064009da67a24 */ /* 0x000fe400078e02ff */
[----:B------:R-:W-:Y:S02]  /*2cde0*/  IMAD R165, R152, c[0x0][0x190], RZ ;  /* 0x0000640098a57a24 */ /* 0x000fe400078e02ff */
[----:B------:R-:W-:Y:S02]  /*2cdf0*/  IMAD R164, R156, c[0x0][0x190], RZ ;  /* 0x000064009ca47a24 */ /* 0x000fe400078e02ff */
[----:B-1----:R-:W-:-:S02]  /*2ce00*/  IMAD R241, R155, c[0x0][0x190], RZ ;  /* 0x000064009bf17a24 */ /* 0x002fc400078e02ff */
[----:B------:R-:W-:Y:S02]  /*2ce10*/  IMAD R240, R154, c[0x0][0x190], RZ ;  /* 0x000064009af07a24 */ /* 0x000fe400078e02ff */
[----:B------:R-:W-:Y:S02]  /*2ce20*/  IMAD R243, R159, c[0x0][0x190], RZ ;  /* 0x000064009ff37a24 */ /* 0x000fe400078e02ff */
[----:B------:R-:W-:Y:S01]  /*2ce30*/  IMAD R242, R158, c[0x0][0x190], RZ ;  /* 0x000064009ef27a24 */ /* 0x000fe200078e02ff */
[----:B------:R-:W-:Y:S01]  /*2ce40*/  ISETP.NE.U32.AND P4, PT, R2, RZ, PT ;  /* 0x000000ff0200720c */ /* 0x000fe20003f85070 */
[----:B--2---:R-:W-:Y:S01]  /*2ce50*/  IMAD R0, R163, c[0x0][0x190], RZ ;  /* 0x00006400a3007a24 */ /* 0x004fe200078e02ff */
[----:B------:R-:W-:Y:S01]  /*2ce60*/  ISETP.NE.U32.AND P1, PT, R8, RZ, PT ;  /* 0x000000ff0800720c */ /* 0x000fe20003f25070 */
[----:B------:R-:W2:Y:S04]  /*2ce70*/  LDL.LU R163, [R1+0xed8] ;  /* 0x000ed80001a37983 */ /* 0x000ea80000300800 */
[----:B------:R1:W-:Y:S04]  /*2ce80*/  STL [R1+0x1714], R0 ;  /* 0x0017140001007387 */ /* 0x0003e80000100800 */
[----:B------:R-:W1:Y:S04]  /*2ce90*/  LDL.LU R162, [R1+0xee4] ;  /* 0x000ee40001a27983 */ /* 0x000e680000300800 */
[----:B------:R-:W-:Y:S04]  /*2cea0*/  STL [R1+0x7f58], R167 ;  /* 0x007f58a701007387 */ /* 0x000fe80000100800 */
[----:B------:R-:W3:Y:S04]  /*2ceb0*/  LDL.LU R157, [R1+0xeec] ;  /* 0x000eec00019d7983 */ /* 0x000ee80000300800 */
[----:B------:R-:W-:Y:S04]  /*2cec0*/  STL [R1+0x7f54], R166 ;  /* 0x007f54a601007387 */ /* 0x000fe80000100800 */
[----:B------:R-:W-:Y:S04]  /*2ced0*/  STL [R1+0x7f50], R165 ;  /* 0x007f50a501007387 */ /* 0x000fe80000100800 */
[----:B------:R-:W4:Y:S04]  /*2cee0*/  LDL.LU R156, [R1+0xf00] ;  /* 0x000f0000019c7983 */ /* 0x000f280000300800 */
[----:B------:R-:W-:Y:S04]  /*2cef0*/  STL [R1+0x7f5c], R164 ;  /* 0x007f5ca401007387 */ /* 0x000fe80000100800 */
[----:B------:R-:W-:Y:S04]  /*2cf00*/  STL [R1+0x7f64], R241 ;  /* 0x007f64f101007387 */ /* 0x000fe80000100800 */
[----:B------:R-:W-:Y:S04]  /*2cf10*/  STL [R1+0x7f68], R240 ;  /* 0x007f68f001007387 */ /* 0x000fe80000100800 */
[----:B------:R-:W4:Y:S01]  /*2cf20*/  LDL.LU R159, [R1+0xf0c] ;  /* 0x000f0c00019f7983 */ /* 0x000f220000300800 */
[----:B------:R-:W-:-:S03]  /*2cf30*/  IMAD R245, R161, c[0x0][0x190], RZ ;  /* 0x00006400a1f57a24 */ /* 0x000fc600078e02ff */
[----:B------:R-:W-:Y:S04]  /*2cf40*/  STL [R1+0x7f6c], R243 ;  /* 0x007f6cf301007387 */ /* 0x000fe80000100800 */
[----:B------:R-:W-:Y:S04]  /*2cf50*/  STL [R1+0x7f70], R242 ;  /* 0x007f70f201007387 */ /* 0x000fe80000100800 */
[----:B------:R-:W4:Y:S04]  /*2cf60*/  LDL.LU R158, [R1+0xf18] ;  /* 0x000f1800019e7983 */ /* 0x000f280000300800 */
[----:B------:R-:W-:Y:S04]  /*2cf70*/  STL [R1+0x7f74], R245 ;  /* 0x007f74f501007387 */ /* 0x000fe80000100800 */
[----:B------:R-:W4:Y:S04]  /*2cf80*/  LDL.LU R161, [R1+0xf20] ;  /* 0x000f200001a17983 */ /* 0x000f280000300800 */
[----:B------:R-:W4:Y:S04]  /*2cf90*/  LDL.LU R141, [R1+0xd70] ;  /* 0x000d7000018d7983 */ /* 0x000f280000300800 */
[----:B------:R-:W4:Y:S04]  /*2cfa0*/  LDL.LU R140, [R1+0xd80] ;  /* 0x000d8000018c7983 */ /* 0x000f280000300800 */
[----:B------:R-:W4:Y:S01]  /*2cfb0*/  LDL.LU R143, [R1+0xd8c] ;  /* 0x000d8c00018f7983 */ /* 0x000f220000300800 */
[----:B------:R-:W-:-:S03]  /*2cfc0*/  IMAD R244, R160, c[0x0][0x190], RZ ;  /* 0x00006400a0f47a24 */ /* 0x000fc600078e02ff */
[----:B------:R-:W4:Y:S04]  /*2cfd0*/  LDL.LU R142, [R1+0xd9c] ;  /* 0x000d9c00018e7983 */ /* 0x000f280000300800 */
[----:B------:R-:W4:Y:S04]  /*2cfe0*/  LDL.LU R160, [R1+0xda0] ;  /* 0x000da00001a07983 */ /* 0x000f280000300800 */
[----:B------:R-:W-:Y:S04]  /*2cff0*/  STL [R1+0x7f78], R244 ;  /* 0x007f78f401007387 */ /* 0x000fe80000100800 */
[----:B------:R-:W0:Y:S01]  /*2d000*/  LDGDEPBAR ;  /* 0x00000000000079af */ /* 0x000e220000000000 */
[----:B--2---:R-:W-:-:S03]  /*2d010*/  IMAD R2, R163, c[0x0][0x190], RZ ;  /* 0x00006400a3027a24 */ /* 0x004fc600078e02ff */
[----:B------:R-:W2:Y:S04]  /*2d020*/  LDL.LU R163, [R1+0xdac] ;  /* 0x000dac0001a37983 */ /* 0x000ea80000300800 */
[----:B------:R-:W-:Y:S01]  /*2d030*/  STL [R1+0x1730], R2 ;  /* 0x0017300201007387 */ /* 0x000fe20000100800 */
[----:B-1----:R-:W-:-:S03]  /*2d040*/  IMAD R0, R162, c[0x0][0x190], RZ ;  /* 0x00006400a2007a24 */ /* 0x002fc600078e02ff */
[----:B------:R-:W2:Y:S04]  /*2d050*/  LDL.LU R145, [R1+0xdc4] ;  /* 0x000dc40001917983 */ /* 0x000ea80000300800 */
[----:B------:R-:W2:Y:S04]  /*2d060*/  LDL.LU R162, [R1+0xdd0] ;  /* 0x000dd00001a27983 */ /* 0x000ea80000300800 */
[----:B------:R3:W-:Y:S04]  /*2d070*/  STL [R1+0x172c], R0 ;  /* 0x00172c0001007387 */ /* 0x0007e80000100800 */
[----:B------:R-:W2:Y:S04]  /*2d080*/  LDL.LU R144, [R1+0xddc] ;  /* 0x000ddc0001907983 */ /* 0x000ea80000300800 */
[----:B------:R-:W2:Y:S01]  /*2d090*/  LDL.LU R147, [R1+0xde4] ;  /* 0x000de40001937983 */ /* 0x000ea20000300800 */
[----:B---3--:R-:W-:-:S05]  /*2d0a0*/  IMAD R0, R157, c[0x0][0x190], RZ ;  /* 0x000064009d007a24 */ /* 0x008fca00078e02ff */
[----:B------:R4:W-:Y:S04]  /*2d0b0*/  STL [R1+0x1728], R0 ;  /* 0x0017280001007387 */ /* 0x0009e80000100800 */
[----:B------:R-:W3:Y:S04]  /*2d0c0*/  LDL.LU R157, [R1+0xdf4] ;  /* 0x000df400019d7983 */ /* 0x000ee80000300800 */
[----:B------:R-:W3:Y:S01]  /*2d0d0*/  LDL.LU R146, [R1+0xe04] ;  /* 0x000e040001927983 */ /* 0x000ee20000300800 */
[----:B----4-:R-:W-:-:S03]  /*2d0e0*/  IMAD R0, R156, c[0x0][0x190], RZ ;  /* 0x000064009c007a24 */ /* 0x010fc600078e02ff */
[----:B------:R-:W4:Y:S04]  /*2d0f0*/  LDL.LU R149, [R1+0xe14] ;  /* 0x000e140001957983 */ /* 0x000f280000300800 */
[----:B------:R1:W-:Y:S04]  /*2d100*/  STL [R1+0x1724], R0 ;  /* 0x0017240001007387 */ /* 0x0003e80000100800 */
[----:B------:R-:W4:Y:S04]  /*2d110*/  LDL.LU R148, [R1+0xe24] ;  /* 0x000e240001947983 */ /* 0x000f280000300800 */
[----:B------:R-:W4:Y:S04]  /*2d120*/  LDL.LU R151, [R1+0xe3c] ;  /* 0x000e3c0001977983 */ /* 0x000f280000300800 */
[----:B------:R-:W4:Y:S01]  /*2d130*/  LDL.LU R150, [R1+0xe50] ;  /* 0x000e500001967983 */ /* 0x000f220000300800 */
[----:B-1----:R-:W-:-:S03]  /*2d140*/  IMAD R0, R159, c[0x0][0x190], RZ ;  /* 0x000064009f007a24 */ /* 0x002fc600078e02ff */
[----:B------:R-:W4:Y:S04]  /*2d150*/  LDL.LU R156, [R1+0xe64] ;  /* 0x000e6400019c7983 */ /* 0x000f280000300800 */
[----:B------:R-:W4:Y:S04]  /*2d160*/  LDL.LU R153, [R1+0xe78] ;  /* 0x000e780001997983 */ /* 0x000f280000300800 */
[----:B------:R-:W4:Y:S04]  /*2d170*/  LDL.LU R152, [R1+0xe84] ;  /* 0x000e840001987983 */ /* 0x000f280000300800 */
[----:B------:R1:W-:Y:S04]  /*2d180*/  STL [R1+0x1720], R0 ;  /* 0x0017200001007387 */ /* 0x0003e80000100800 */
[----:B------:R-:W4:Y:S04]  /*2d190*/  LDL.LU R155, [R1+0xe94] ;  /* 0x000e9400019b7983 */ /* 0x000f280000300800 */
[----:B------:R-:W4:Y:S01]  /*2d1a0*/  LDL.LU R159, [R1+0xea4] ;  /* 0x000ea400019f7983 */ /* 0x000f220000300800 */
[----:B-1----:R-:W-:-:S03]  /*2d1b0*/  IMAD R0, R158, c[0x0][0x190], RZ ;  /* 0x000064009e007a24 */ /* 0x002fc600078e02ff */
[----:B------:R-:W4:Y:S01]  /*2d1c0*/  LDL.LU R154, [R1+0xeb8] ;  /* 0x000eb800019a7983 */ /* 0x000f220000300800 */
[----:B------:R-:W-:-:S03]  /*2d1d0*/  IMAD R2, R161, c[0x0][0x190], RZ ;  /* 0x00006400a1027a24 */ /* 0x000fc600078e02ff */
[----:B------:R-:W4:Y:S04]  /*2d1e0*/  LDL.LU R158, [R1+0xec8] ;  /* 0x000ec800019e7983 */ /* 0x000f280000300800 */
[----:B------:R1:W-:Y:S04]  /*2d1f0*/  STL [R1+0x1718], R0 ;  /* 0x0017180001007387 */ /* 0x0003e80000100800 */
[----:B------:R-:W4:Y:S01]  /*2d200*/  LDL.LU R161, [R1+0xedc] ;  /* 0x000edc0001a17983 */ /* 0x000f220000300800 */
[----:B------:R-:W-:-:S03]  /*2d210*/  IMAD R3, R143, c[0x0][0x190], RZ ;  /* 0x000064008f037a24 */ /* 0x000fc600078e02ff */
[----:B------:R1:W-:Y:S02]  /*2d220*/  STL [R1+0x1710], R2 ;  /* 0x0017100201007387 */ /* 0x0003e40000100800 */
[----:B-1----:R-:W-:Y:S02]  /*2d230*/  IMAD R0, R141, c[0x0][0x190], RZ ;  /* 0x000064008d007a24 */ /* 0x002fe400078e02ff */
[----:B------:R-:W-:-:S03]  /*2d240*/  IMAD R2, R140, c[0x0][0x190], RZ ;  /* 0x000064008c027a24 */ /* 0x000fc600078e02ff */
[----:B------:R1:W-:Y:S04]  /*2d250*/  STL [R1+0x16fc], R0 ;  /* 0x0016fc0001007387 */ /* 0x0003e80000100800 */
[----:B------:R1:W-:Y:S04]  /*2d260*/  STL [R1+0x16f4], R2 ;  /* 0x0016f40201007387 */ /* 0x0003e80000100800 */
[----:B------:R-:W-:Y:S01]  /*2d270*/  STL [R1+0x170c], R3 ;  /* 0x00170c0301007387 */ /* 0x000fe20000100800 */
[----:B-1----:R-:W-:Y:S02]  /*2d280*/  IMAD R0, R142, c[0x0][0x190], RZ ;  /* 0x000064008e007a24 */ /* 0x002fe400078e02ff */
[----:B------:R-:W-:-:S02]  /*2d290*/  IMAD R2, R160, c[0x0][0x190], RZ ;  /* 0x00006400a0027a24 */ /* 0x000fc400078e02ff */
[----:B------:R-:W4:Y:S04]  /*2d2a0*/  LDL.LU R160, [R1+0xee8] ;  /* 0x000ee80001a07983 */ /* 0x000f280000300800 */
[----:B------:R2:W-:Y:S04]  /*2d2b0*/  STL [R1+0x1708], R0 ;  /* 0x0017080001007387 */ /* 0x0005e80000100800 */
[----:B------:R-:W-:Y:S01]  /*2d2c0*/  STL [R1+0x1704], R2 ;  /* 0x0017040201007387 */ /* 0x000fe20000100800 */
[----:B--2---:R-:W-:-:S03]  /*2d2d0*/  IMAD R0, R163, c[0x0][0x190], RZ ;  /* 0x00006400a3007a24 */ /* 0x004fc600078e02ff */
[----:B------:R-:W2:Y:S04]  /*2d2e0*/  LDL.LU R163, [R1+0xef0] ;  /* 0x000ef00001a37983 */ /* 0x000ea80000300800 */
[----:B------:R1:W-:Y:S02]  /*2d2f0*/  STL [R1+0x1700], R0 ;  /* 0x0017000001007387 */ /* 0x0003e40000100800 */
[----:B-1----:R-:W-:Y:S02]  /*2d300*/  IMAD R0, R162, c[0x0][0x190], RZ ;  /* 0x00006400a2007a24 */ /* 0x002fe400078e02ff */
[----:B------:R-:W2:Y:S01]  /*2d310*/  LDL.LU R162, [R1+0xf04] ;  /* 0x000f040001a27983 */ /* 0x000ea20000300800 */
[----:B------:R-:W-:Y:S02]  /*2d320*/  IMAD R2, R145, c[0x0][0x190], RZ ;  /* 0x0000640091027a24 */ /* 0x000fe400078e02ff */
[----:B------:R-:W-:-:S03]  /*2d330*/  IMAD R3, R144, c[0x0][0x190], RZ ;  /* 0x0000640090037a24 */ /* 0x000fc600078e02ff */
[----:B------:R1:W-:Y:S04]  /*2d340*/  STL [R1+0x16e4], R2 ;  /* 0x0016e40201007387 */ /* 0x0003e80000100800 */
[----:B------:R3:W-:Y:S01]  /*2d350*/  STL [R1+0x16e0], R0 ;  /* 0x0016e00001007387 */ /* 0x0007e20000100800 */
[----:B-1----:R-:W-:-:S03]  /*2d360*/  IMAD R2, R147, c[0x0][0x190], RZ ;  /* 0x0000640093027a24 */ /* 0x002fc600078e02ff */
[----:B------:R1:W-:Y:S01]  /*2d370*/  STL [R1+0x16dc], R3 ;  /* 0x0016dc0301007387 */ /* 0x0003e20000100800 */
[----:B---3--:R-:W-:-:S03]  /*2d380*/  IMAD R0, R157, c[0x0][0x190], RZ ;  /* 0x000064009d007a24 */ /* 0x008fc600078e02ff */
[----:B------:R-:W3:Y:S04]  /*2d390*/  LDL.LU R157, [R1+0xf14] ;  /* 0x000f1400019d7983 */ /* 0x000ee80000300800 */
[----:B------:R4:W-:Y:S01]  /*2d3a0*/  STL [R1+0x16d8], R2 ;  /* 0x0016d80201007387 */ /* 0x0009e20000100800 */
[----:B-1----:R-:W-:-:S03]  /*2d3b0*/  IMAD R3, R146, c[0x0][0x190], RZ ;  /* 0x0000640092037a24 */ /* 0x002fc600078e02ff */
[----:B------:R1:W-:Y:S01]  /*2d3c0*/  STL [R1+0x16f8], R0 ;  /* 0x0016f80001007387 */ /* 0x0003e20000100800 */
[----:B----4-:R-:W-:-:S03]  /*2d3d0*/  IMAD R2, R149, c[0x0][0x190], RZ ;  /* 0x0000640095027a24 */ /* 0x010fc600078e02ff */
        /* <DEDUP_REMOVED lines=8> */
[----:B------:R-:W4:Y:S04]  /*2d460*/  LDL.LU R156, [R1+0xf1c] ;  /* 0x000f1c00019c7983 */ /* 0x000f280000300800 */
[----:B------:R1:W-:Y:S02]  /*2d470*/  STL [R1+0x16bc], R2 ;  /* 0x0016bc0201007387 */ /* 0x0003e40000100800 */
[----:B-1----:R-:W-:Y:S02]  /*2d480*/  IMAD R3, R152, c[0x0][0x190], RZ ;  /* 0x0000640098037a24 */ /* 0x002fe400078e02ff */
[----:B------:R1:W-:Y:S01]  /*2d490*/  STL [R1+0x16b8], R0 ;  /* 0x0016b80001007387 */ /* 0x0003e20000100800 */
[----:B------:R-:W-:Y:S02]  /*2d4a0*/  IMAD R2, R153, c[0x0][0x190], RZ ;  /* 0x0000640099027a24 */ /* 0x000fe400078e02ff */
[----:B-1----:R-:W-:-:S03]  /*2d4b0*/  IMAD R0, R155, c[0x0][0x190], RZ ;  /* 0x000064009b007a24 */ /* 0x002fc600078e02ff */
[----:B------:R1:W-:Y:S04]  /*2d4c0*/  STL [R1+0x16b4], R2 ;  /* 0x0016b40201007387 */ /* 0x0003e80000100800 */
[----:B------:R-:W-:Y:S01]  /*2d4d0*/  STL [R1+0x16d4], R3 ;  /* 0x0016d40301007387 */ /* 0x000fe20000100800 */
[----:B-1----:R-:W-:-:S03]  /*2d4e0*/  IMAD R2, R159, c[0x0][0x190], RZ ;  /* 0x000064009f027a24 */ /* 0x002fc600078e02ff */
[----:B------:R-:W4:Y:S04]  /*2d4f0*/  LDL.LU R159, [R1+0xd74] ;  /* 0x000d7400019f7983 */ /* 0x000f280000300800 */
[----:B------:R1:W-:Y:S04]  /*2d500*/  STL [R1+0x16d0], R0 ;  /* 0x0016d00001007387 */ /* 0x0003e80000100800 */
[----:B------:R1:W-:Y:S02]  /*2d510*/  STL [R1+0x16c8], R2 ;  /* 0x0016c80201007387 */ /* 0x0003e40000100800 */
[----:B-1----:R-:W-:-:S02]  /*2d520*/  IMAD R0, R154, c[0x0][0x190], RZ ;  /* 0x000064009a007a24 */ /* 0x002fc400078e02ff */
[----:B------:R-:W-:Y:S02]  /*2d530*/  IMAD R2, R158, c[0x0][0x190], RZ ;  /* 0x000064009e027a24 */ /* 0x000fe400078e02ff */
[----:B------:R-:W4:Y:S04]  /*2d540*/  LDL.LU R158, [R1+0xd84] ;  /* 0x000d8400019e7983 */ /* 0x000f280000300800 */
[----:B------:R1:W-:Y:S04]  /*2d550*/  STL [R1+0x16c4], R0 ;  /* 0x0016c40001007387 */ /* 0x0003e80000100800 */
[----:B------:R1:W-:Y:S04]  /*2d560*/  STL [R1+0x16a8], R2 ;  /* 0x0016a80201007387 */ /* 0x0003e80000100800 */
[----:B------:R-:W4:Y:S01]  /*2d570*/  LDL.LU R141, [R1+0xd90] ;  /* 0x000d9000018d7983 */ /* 0x000f220000300800 */
[----:B-1----:R-:W-:-:S03]  /*2d580*/  IMAD R0, R161, c[0x0][0x190], RZ ;  /* 0x00006400a1007a24 */ /* 0x002fc600078e02ff */
[----:B------:R-:W4:Y:S04]  /*2d590*/  LDL.LU R140, [R1+0xda4] ;  /* 0x000da400018c7983 */ /* 0x000f280000300800 */
[----:B------:R2:W-:Y:S04]  /*2d5a0*/  STL [R1+0x1698], R0 ;  /* 0x0016980001007387 */ /* 0x0005e80000100800 */
[----:B------:R-:W4:Y:S04]  /*2d5b0*/  LDL.LU R143, [R1+0xdb0] ;  /* 0x000db000018f7983 */ /* 0x000f280000300800 */
[----:B------:R-:W4:Y:S04]  /*2d5c0*/  LDL.LU R142, [R1+0xdb8] ;  /* 0x000db800018e7983 */ /* 0x000f280000300800 */
[----:B------:R-:W4:Y:S01]  /*2d5d0*/  LDL.LU R161, [R1+0xdc8] ;  /* 0x000dc80001a17983 */ /* 0x000f220000300800 */
[----:B------:R-:W-:-:S03]  /*2d5e0*/  IMAD R2, R160, c[0x0][0x190], RZ ;  /* 0x00006400a0027a24 */ /* 0x000fc600078e02ff */
[----:B------:R-:W4:Y:S04]  /*2d5f0*/  LDL.LU R160, [R1+0xde0] ;  /* 0x000de00001a07983 */ /* 0x000f280000300800 */
[----:B------:R-:W-:Y:S04]  /*2d600*/  STL [R1+0x1680], R2 ;  /* 0x0016800201007387 */ /* 0x000fe80000100800 */
[----:B------:R-:W4:Y:S01]  /*2d610*/  LDL.LU R145, [R1+0xde8] ;  /* 0x000de80001917983 */ /* 0x000f220000300800 */
[----:B--2---:R-:W-:-:S03]  /*2d620*/  IMAD R0, R163, c[0x0][0x190], RZ ;  /* 0x00006400a3007a24 */ /* 0x004fc600078e02ff */
[----:B------:R-:W2:Y:S04]  /*2d630*/  LDL.LU R163, [R1+0xdf8] ;  /* 0x000df80001a37983 */ /* 0x000ea80000300800 */
[----:B------:R1:W-:Y:S04]  /*2d640*/  STL [R1+0x1650], R0 ;  /* 0x0016500001007387 */ /* 0x0003e80000100800 */
[----:B------:R-:W2:Y:S04]  /*2d650*/  LDL.LU R144, [R1+0xe08] ;  /* 0x000e080001907983 */ /* 0x000ea80000300800 */
[----:B------:R-:W2:Y:S01]  /*2d660*/  LDL.LU R147, [R1+0xe28] ;  /* 0x000e280001937983 */ /* 0x000ea20000300800 */
[----:B-1----:R-:W-:-:S05]  /*2d670*/  IMAD R0, R162, c[0x0][0x190], RZ ;  /* 0x00006400a2007a24 */ /* 0x002fca00078e02ff */
[----:B------:R3:W-:Y:S04]  /*2d680*/  STL [R1+0x1628], R0 ;  /* 0x0016280001007387 */ /* 0x0007e80000100800 */
[----:B------:R-:W2:Y:S04]  /*2d690*/  LDL.LU R162, [R1+0xe34] ;  /* 0x000e340001a27983 */ /* 0x000ea80000300800 */
[----:B------:R-:W2:Y:S04]  /*2d6a0*/  LDL.LU R146, [R1+0xe40] ;  /* 0x000e400001927983 */ /* 0x000ea80000300800 */
[----:B------:R-:W2:Y:S01]  /*2d6b0*/  LDL.LU R149, [R1+0xe54] ;  /* 0x000e540001957983 */ /* 0x000ea20000300800 */
[----:B---3--:R-:W-:-:S05]  /*2d6c0*/  IMAD R0, R157, c[0x0][0x190], RZ ;  /* 0x000064009d007a24 */ /* 0x008fca00078e02ff */
[----:B------:R4:W-:Y:S04]  /*2d6d0*/  STL [R1+0x1624], R0 ;  /* 0x0016240001007387 */ /* 0x0009e80000100800 */
[----:B------:R-:W3:Y:S04]  /*2d6e0*/  LDL.LU R148, [R1+0xe68] ;  /* 0x000e680001947983 */ /* 0x000ee80000300800 */
[----:B------:R-:W3:Y:S04]  /*2d6f0*/  LDL.LU R151, [R1+0xe88] ;  /* 0x000e880001977983 */ /* 0x000ee80000300800 */
[----:B------:R-:W3:Y:S04]  /*2d700*/  LDL.LU R150, [R1+0xe98] ;  /* 0x000e980001967983 */ /* 0x000ee80000300800 */
[----:B------:R-:W3:Y:S04]  /*2d710*/  LDL.LU R157, [R1+0xea8] ;  /* 0x000ea800019d7983 */ /* 0x000ee80000300800 */
[----:B------:R-:W3:Y:S04]  /*2d720*/  LDL.LU R153, [R1+0xebc] ;  /* 0x000ebc0001997983 */ /* 0x000ee80000300800 */
[----:B------:R-:W3:Y:S01]  /*2d730*/  LDL.LU R152, [R1+0xecc] ;  /* 0x000ecc0001987983 */ /* 0x000ee20000300800 */
[----:B----4-:R-:W-:-:S05]  /*2d740*/  IMAD R0, R156, c[0x0][0x190], RZ ;  /* 0x000064009c007a24 */ /* 0x010fca00078e02ff */
[----:B------:R1:W-:Y:S04]  /*2d750*/  STL [R1+0x160c], R0 ;  /* 0x00160c0001007387 */ /* 0x0003e80000100800 */
[----:B------:R-:W4:Y:S04]  /*2d760*/  LDL.LU R155, [R1+0xee0] ;  /* 0x000ee000019b7983 */ /* 0x000f280000300800 */
[----:B------:R-:W4:Y:S04]  /*2d770*/  LDL.LU R156, [R1+0xef4] ;  /* 0x000ef400019c7983 */ /* 0x000f280000300800 */
[----:B------:R-:W4:Y:S01]  /*2d780*/  LDL.LU R154, [R1+0xf08] ;  /* 0x000f0800019a7983 */ /* 0x000f220000300800 */
[----:B-1----:R-:W-:-:S03]  /*2d790*/  IMAD R0, R159, c[0x0][0x190], RZ ;  /* 0x000064009f007a24 */ /* 0x002fc600078e02ff */
[----:B------:R-:W4:Y:S04]  /*2d7a0*/  LDL.LU R159, [R1+0xf2c] ;  /* 0x000f2c00019f7983 */ /* 0x000f280000300800 */
[----:B------:R1:W-:Y:S01]  /*2d7b0*/  STL [R1+0x15c4], R0 ;  /* 0x0015c40001007387 */ /* 0x0003e20000100800 */
[----:B------:R-:W-:-:S03]  /*2d7c0*/  IMAD R2, R158, c[0x0][0x190], RZ ;  /* 0x000064009e027a24 */ /* 0x000fc600078e02ff */
[----:B------:R-:W4:Y:S04]  /*2d7d0*/  LDL.LU R158, [R1+0xf38] ;  /* 0x000f3800019e7983 */ /* 0x000f280000300800 */
[----:B------:R1:W-:Y:S02]  /*2d7e0*/  STL [R1+0x1598], R2 ;  /* 0x0015980201007387 */ /* 0x0003e40000100800 */
[----:B-1----:R-:W-:Y:S02]  /*2d7f0*/  IMAD R0, R141, c[0x0][0x190], RZ ;  /* 0x000064008d007a24 */ /* 0x002fe400078e02ff */
[----:B------:R-:W-:-:S03]  /*2d800*/  IMAD R2, R140, c[0x0][0x190], RZ ;  /* 0x000064008c027a24 */ /* 0x000fc600078e02ff */
[----:B------:R1:W-:Y:S04]  /*2d810*/  STL [R1+0x156c], R0 ;  /* 0x00156c0001007387 */ /* 0x0003e80000100800 */
[----:B------:R1:W-:Y:S01]  /*2d820*/  STL [R1+0x1550], R2 ;  /* 0x0015500201007387 */ /* 0x0003e20000100800 */
[----:B------:R-:W-:Y:S02]  /*2d830*/  IMAD R3, R143, c[0x0][0x190], RZ ;  /* 0x000064008f037a24 */ /* 0x000fe400078e02ff */
[----:B-1----:R-:W-:-:S03]  /*2d840*/  IMAD R0, R142, c[0x0][0x190], RZ ;  /* 0x000064008e007a24 */ /* 0x002fc600078e02ff */
[----:B------:R-:W-:Y:S01]  /*2d850*/  STL [R1+0x1538], R3 ;  /* 0x0015380301007387 */ /* 0x000fe20000100800 */
[----:B------:R-:W-:-:S03]  /*2d860*/  IMAD R2, R161, c[0x0][0x190], RZ ;  /* 0x00006400a1027a24 */ /* 0x000fc600078e02ff */
[----:B------:R-:W4:Y:S04]  /*2d870*/  LDL.LU R161, [R1+0xf44] ;  /* 0x000f440001a17983 */ /* 0x000f280000300800 */
[----:B------:R1:W-:Y:S04]  /*2d880*/  STL [R1+0x1534], R0 ;  /* 0x0015340001007387 */ /* 0x0003e80000100800 */
[----:B------:R1:W-:Y:S02]  /*2d890*/  STL [R1+0x151c], R2 ;  /* 0x00151c0201007387 */ /* 0x0003e40000100800 */
[----:B-1----:R-:W-:-:S02]  /*2d8a0*/  IMAD R0, R160, c[0x0][0x190], RZ ;  /* 0x00006400a0007a24 */ /* 0x002fc400078e02ff */
[----:B------:R-:W4:Y:S04]  /*2d8b0*/  LDL.LU R160, [R1+0xd78] ;  /* 0x000d780001a07983 */ /* 0x000f280000300800 */
[----:B------:R2:W-:Y:S01]  /*2d8c0*/  STL [R1+0x1508], R0 ;  /* 0x0015080001007387 */ /* 0x0005e20000100800 */
[----:B------:R-:W-:Y:S02]  /*2d8d0*/  IMAD R2, R145, c[0x0][0x190], RZ ;  /* 0x0000640091027a24 */ /* 0x000fe400078e02ff */
[----:B--2---:R-:W-:Y:S02]  /*2d8e0*/  IMAD R0, R163, c[0x0][0x190], RZ ;  /* 0x00006400a3007a24 */ /* 0x004fe400078e02ff */
[----:B------:R-:W2:Y:S01]  /*2d8f0*/  LDL.LU R163, [R1+0xd88] ;  /* 0x000d880001a37983 */ /* 0x000ea20000300800 */
[----:B------:R-:W-:-:S03]  /*2d900*/  IMAD R3, R144, c[0x0][0x190], RZ ;  /* 0x0000640090037a24 */ /* 0x000fc600078e02ff */
[----:B------:R-:W-:Y:S04]  /*2d910*/  STL [R1+0x14d0], R2 ;  /* 0x0014d00201007387 */ /* 0x000fe80000100800 */
[----:B------:R1:W-:Y:S04]  /*2d920*/  STL [R1+0x14cc], R0 ;  /* 0x0014cc0001007387 */ /* 0x0003e80000100800 */
[----:B------:R1:W-:Y:S02]  /*2d930*/  STL [R1+0x149c], R3 ;  /* 0x00149c0301007387 */ /* 0x0003e40000100800 */
[----:B-1----:R-:W-:-:S02]  /*2d940*/  IMAD R0, R162, c[0x0][0x190], RZ ;  /* 0x00006400a2007a24 */ /* 0x002fc400078e02ff */
        /* <DEDUP_REMOVED lines=8> */
[----:B------:R3:W-:Y:S01]  /*2d9d0*/  STL [R1+0x1434], R2 ;  /* 0x0014340201007387 */ /* 0x0007e20000100800 */
[----:B-1----:R-:W-:-:S03]  /*2d9e0*/  IMAD R3, R151, c[0x0][0x190], RZ ;  /* 0x0000640097037a24 */ /* 0x002fc600078e02ff */
[----:B------:R1:W-:Y:S01]  /*2d9f0*/  STL [R1+0x1418], R0 ;  /* 0x0014180001007387 */ /* 0x0003e20000100800 */
[----:B---3--:R-:W-:-:S03]  /*2da00*/  IMAD R2, R150, c[0x0][0x190], RZ ;  /* 0x0000640096027a24 */ /* 0x008fc600078e02ff */
[----:B------:R3:W-:Y:S01]  /*2da10*/  STL [R1+0x1414], R3 ;  /* 0x0014140301007387 */ /* 0x0007e20000100800 */
[----:B-1----:R-:W-:-:S03]  /*2da20*/  IMAD R0, R157, c[0x0][0x190], RZ ;  /* 0x000064009d007a24 */ /* 0x002fc600078e02ff */
[----:B------:R-:W2:Y:S04]  /*2da30*/  LDL.LU R157, [R1+0xdb4] ;  /* 0x000db400019d7983 */ /* 0x000ea80000300800 */
[----:B------:R1:W-:Y:S01]  /*2da40*/  STL [R1+0x1410], R2 ;  /* 0x0014100201007387 */ /* 0x0003e20000100800 */
[----:B---3--:R-:W-:-:S03]  /*2da50*/  IMAD R3, R152, c[0x0][0x190], RZ ;  /* 0x0000640098037a24 */ /* 0x008fc600078e02ff */
[----:B------:R4:W-:Y:S01]  /*2da60*/  STL [R1+0x140c], R0 ;  /* 0x00140c0001007387 */ /* 0x0009e20000100800 */
[----:B-1----:R-:W-:Y:S02]  /*2da70*/  IMAD R2, R153, c[0x0][0x190], RZ ;  /* 0x0000640099027a24 */ /* 0x002fe400078e02ff */
[----:B----4-:R-:W-:-:S03]  /*2da80*/  IMAD R0, R155, c[0x0][0x190], RZ ;  /* 0x000064009b007a24 */ /* 0x010fc600078e02ff */
[----:B------:R1:W-:Y:S04]  /*2da90*/  STL [R1+0x1408], R2 ;  /* 0x0014080201007387 */ /* 0x0003e80000100800 */
[----:B------:R-:W-:Y:S01]  /*2daa0*/  STL [R1+0x1404], R3 ;  /* 0x0014040301007387 */ /* 0x000fe20000100800 */
[----:B-1----:R-:W-:-:S03]  /*2dab0*/  IMAD R2, R156, c[0x0][0x190], RZ ;  /* 0x000064009c027a24 */ /* 0x002fc600078e02ff */
[----:B------:R-:W3:Y:S04]  /*2dac0*/  LDL.LU R156, [R1+0xdbc] ;  /* 0x000dbc00019c7983 */ /* 0x000ee80000300800 */
[----:B------:R1:W-:Y:S04]  /*2dad0*/  STL [R1+0x1400], R0 ;  /* 0x0014000001007387 */ /* 0x0003e80000100800 */
[----:B------:R4:W-:Y:S01]  /*2dae0*/  STL [R1+0x13fc], R2 ;  /* 0x0013fc0201007387 */ /* 0x0009e20000100800 */
[----:B-1----:R-:W-:Y:S02]  /*2daf0*/  IMAD R0, R154, c[0x0][0x190], RZ ;  /* 0x000064009a007a24 */ /* 0x002fe400078e02ff */
[----:B----4-:R-:W-:-:S02]  /*2db00*/  IMAD R2, R159, c[0x0][0x190], RZ ;  /* 0x000064009f027a24 */ /* 0x010fc400078e02ff */
        /* <DEDUP_REMOVED lines=14> */
[----:B-1----:R-:W-:-:S03]  /*2dbf0*/  IMAD R0, R160, c[0x0][0x190], RZ ;  /* 0x00006400a0007a24 */ /* 0x002fc600078e02ff */
[----:B------:R-:W4:Y:S04]  /*2dc00*/  LDL.LU R160, [R1+0xe6c] ;  /* 0x000e6c0001a07983 */ /* 0x000f280000300800 */
[----:B------:R2:W-:Y:S04]  /*2dc10*/  STL [R1+0x13dc], R0 ;  /* 0x0013dc0001007387 */ /* 0x0005e80000100800 */
[----:B------:R-:W4:Y:S04]  /*2dc20*/  LDL.LU R144, [R1+0xe7c] ;  /* 0x000e7c0001907983 */ /* 0x000f280000300800 */
[----:B------:R-:W4:Y:S01]  /*2dc30*/  LDL.LU R147, [R1+0xe8c] ;  /* 0x000e8c0001937983 */ /* 0x000f220000300800 */
[----:B--2---:R-:W-:-:S05]  /*2dc40*/  IMAD R0, R163, c[0x0][0x190], RZ ;  /* 0x00006400a3007a24 */ /* 0x004fca00078e02ff */
[----:B------:R1:W-:Y:S04]  /*2dc50*/  STL [R1+0x13d8], R0 ;  /* 0x0013d80001007387 */ /* 0x0003e80000100800 */
[----:B------:R-:W2:Y:S04]  /*2dc60*/  LDL.LU R163, [R1+0xe9c] ;  /* 0x000e9c0001a37983 */ /* 0x000ea80000300800 */
[----:B------:R-:W2:Y:S04]  /*2dc70*/  LDL.LU R146, [R1+0xeb0] ;  /* 0x000eb00001927983 */ /* 0x000ea80000300800 */
[----:B------:R-:W2:Y:S01]  /*2dc80*/  LDL.LU R149, [R1+0xed4] ;  /* 0x000ed40001957983 */ /* 0x000ea20000300800 */
[----:B-1----:R-:W-:-:S05]  /*2dc90*/  IMAD R0, R162, c[0x0][0x190], RZ ;  /* 0x00006400a2007a24 */ /* 0x002fca00078e02ff */
[----:B------:R1:W-:Y:S04]  /*2dca0*/  STL [R1+0x13d0], R0 ;  /* 0x0013d00001007387 */ /* 0x0003e80000100800 */
[----:B------:R-:W2:Y:S04]  /*2dcb0*/  LDL.LU R148, [R1+0xefc] ;  /* 0x000efc0001947983 */ /* 0x000ea80000300800 */
[----:B------:R-:W2:Y:S04]  /*2dcc0*/  LDL.LU R151, [R1+0xf10] ;  /* 0x000f100001977983 */ /* 0x000ea80000300800 */
[----:B------:R-:W2:Y:S04]  /*2dcd0*/  LDL.LU R150, [R1+0xf30] ;  /* 0x000f300001967983 */ /* 0x000ea80000300800 */
[----:B------:R-:W2:Y:S04]  /*2dce0*/  LDL.LU R162, [R1+0xf3c] ;  /* 0x000f3c0001a27983 */ /* 0x000ea80000300800 */
[----:B------:R-:W2:Y:S04]  /*2dcf0*/  LDL.LU R153, [R1+0xf48] ;  /* 0x000f480001997983 */ /* 0x000ea80000300800 */
[----:B------:R-:W2:Y:S01]  /*2dd00*/  LDL.LU R152, [R1+0xf50] ;  /* 0x000f500001987983 */ /* 0x000ea20000300800 */
[----:B-1----:R-:W-:-:S05]  /*2dd10*/  IMAD R0, R157, c[0x0][0x190], RZ ;  /* 0x000064009d007a24 */ /* 0x002fca00078e02ff */
[----:B------:R3:W-:Y:S04]  /*2dd20*/  STL [R1+0x13c8], R0 ;  /* 0x0013c80001007387 */ /* 0x0007e80000100800 */
[----:B------:R-:W2:Y:S04]  /*2dd30*/  LDL.LU R155, [R1+0xf54] ;  /* 0x000f5400019b7983 */ /* 0x000ea80000300800 */
[----:B------:R-:W2:Y:S04]  /*2dd40*/  LDL.LU R154, [R1+0xf8c] ;  /* 0x000f8c00019a7983 */ /* 0x000ea80000300800 */
[----:B------:R-:W2:Y:S01]  /*2dd50*/  LDL.LU R157, [R1+0xd7c] ;  /* 0x000d7c00019d7983 */ /* 0x000ea20000300800 */
[----:B---3--:R-:W-:-:S03]  /*2dd60*/  IMAD R0, R156, c[0x0][0x190], RZ ;  /* 0x000064009c007a24 */ /* 0x008fc600078e02ff */
[----:B------:R-:W3:Y:S04]  /*2dd70*/  LDL.LU R156, [R1+0xd98] ;  /* 0x000d9800019c7983 */ /* 0x000ee80000300800 */
[----:B------:R1:W-:Y:S01]  /*2dd80*/  STL [R1+0x13c4], R0 ;  /* 0x0013c40001007387 */ /* 0x0003e20000100800 */
[----:B----4-:R-:W-:-:S03]  /*2dd90*/  IMAD R2, R159, c[0x0][0x190], RZ ;  /* 0x000064009f027a24 */ /* 0x010fc600078e02ff */
[----:B------:R-:W4:Y:S04]  /*2dda0*/  LDL.LU R159, [R1+0xda8] ;  /* 0x000da800019f7983 */ /* 0x000f280000300800 */
[----:B------:R1:W-:Y:S02]  /*2ddb0*/  STL [R1+0x13b4], R2 ;  /* 0x0013b40201007387 */ /* 0x0003e40000100800 */
[----:B-1----:R-:W-:Y:S02]  /*2ddc0*/  IMAD R0, R141, c[0x0][0x190], RZ ;  /* 0x000064008d007a24 */ /* 0x002fe400078e02ff */
[----:B------:R-:W-:-:S03]  /*2ddd0*/  IMAD R2, R140, c[0x0][0x190], RZ ;  /* 0x000064008c027a24 */ /* 0x000fc600078e02ff */
[----:B------:R1:W-:Y:S01]  /*2dde0*/  STL [R1+0x13b0], R0 ;  /* 0x0013b00001007387 */ /* 0x0003e20000100800 */
[----:B------:R-:W-:-:S03]  /*2ddf0*/  IMAD R3, R143, c[0x0][0x190], RZ ;  /* 0x000064008f037a24 */ /* 0x000fc600078e02ff */
[----:B------:R1:W-:Y:S02]  /*2de00*/  STL [R1+0x13a0], R2 ;  /* 0x0013a00201007387 */ /* 0x0003e40000100800 */
[----:B-1----:R-:W-:Y:S02]  /*2de10*/  IMAD R0, R142, c[0x0][0x190], RZ ;  /* 0x000064008e007a24 */ /* 0x002fe400078e02ff */
[----:B------:R-:W-:Y:S01]  /*2de20*/  STL [R1+0x138c], R3 ;  /* 0x00138c0301007387 */ /* 0x000fe20000100800 */
[----:B------:R-:W-:-:S03]  /*2de30*/  IMAD R2, R158, c[0x0][0x190], RZ ;  /* 0x000064009e027a24 */ /* 0x000fc600078e02ff */
[----:B------:R-:W4:Y:S04]  /*2de40*/  LDL.LU R158, [R1+0xdc0] ;  /* 0x000dc000019e7983 */ /* 0x000f280000300800 */
[----:B------:R1:W-:Y:S04]  /*2de50*/  STL [R1+0x1388], R0 ;  /* 0x0013880001007387 */ /* 0x0003e80000100800 */
[----:B------:R1:W-:Y:S02]  /*2de60*/  STL [R1+0x1384], R2 ;  /* 0x0013840201007387 */ /* 0x0003e40000100800 */
[----:B-1----:R-:W-:-:S02]  /*2de70*/  IMAD R0, R161, c[0x0][0x190], RZ ;  /* 0x00006400a1007a24 */ /* 0x002fc400078e02ff */
[----:B------:R-:W4:Y:S01]  /*2de80*/  LDL.LU R161, [R1+0xdd8] ;  /* 0x000dd80001a17983 */ /* 0x000f220000300800 */
[----:B------:R-:W-:-:S03]  /*2de90*/  IMAD R2, R145, c[0x0][0x190], RZ ;  /* 0x0000640091027a24 */ /* 0x000fc600078e02ff */
[----:B------:R1:W-:Y:S02]  /*2dea0*/  STL [R1+0x137c], R0 ;  /* 0x00137c0001007387 */ /* 0x0003e40000100800 */
[----:B-1----:R-:W-:Y:S02]  /*2deb0*/  IMAD R0, R160, c[0x0][0x190], RZ ;  /* 0x00006400a0007a24 */ /* 0x002fe400078e02ff */
[----:B------:R-:W4:Y:S01]  /*2dec0*/  LDL.LU R160, [R1+0xdf0] ;  /* 0x000df00001a07983 */ /* 0x000f220000300800 */
[----:B------:R-:W-:-:S03]  /*2ded0*/  IMAD R3, R144, c[0x0][0x190], RZ ;  /* 0x0000640090037a24 */ /* 0x000fc600078e02ff */
[----:B------:R1:W-:Y:S04]  /*2dee0*/  STL [R1+0x1378], R2 ;  /* 0x0013780201007387 */ /* 0x0003e80000100800 */
[----:B------:R2:W-:Y:S04]  /*2def0*/  STL [R1+0x1370], R0 ;  /* 0x0013700001007387 */ /* 0x0005e80000100800 */
[----:B------:R2:W-:Y:S01]  /*2df00*/  STL [R1+0x1360], R3 ;  /* 0x0013600301007387 */ /* 0x0005e20000100800 */
[----:B-1----:R-:W-:Y:S02]  /*2df10*/  IMAD R2, R147, c[0x0][0x190], RZ ;  /* 0x0000640093027a24 */ /* 0x002fe400078e02ff */
[----:B--2---:R-:W-:-:S02]  /*2df20*/  IMAD R0, R163, c[0x0][0x190], RZ ;  /* 0x00006400a3007a24 */ /* 0x004fc400078e02ff */
[----:B------:R-:W2:Y:S01]  /*2df30*/  LDL.LU R163, [R1+0xe00] ;  /* 0x000e000001a37983 */ /* 0x000ea20000300800 */
[----:B------:R-:W-:-:S03]  /*2df40*/  IMAD R3, R146, c[0x0][0x190], RZ ;  /* 0x0000640092037a24 */ /* 0x000fc600078e02ff */
[----:B------:R1:W-:Y:S04]  /*2df50*/  STL [R1+0x1358], R2 ;  /* 0x0013580201007387 */ /* 0x0003e80000100800 */
[----:B------:R1:W-:Y:S04]  /*2df60*/  STL [R1+0x1340], R0 ;  /* 0x0013400001007387 */ /* 0x0003e80000100800 */
[----:B------:R1:W-:Y:S02]  /*2df70*/  STL [R1+0x133c], R3 ;  /* 0x00133c0301007387 */ /* 0x0003e40000100800 */
[----:B-1----:R-:W-:-:S02]  /*2df80*/  IMAD R2, R149, c[0x0][0x190], RZ ;  /* 0x0000640095027a24 */ /* 0x002fc400078e02ff */
[----:B------:R-:W-:-:S03]  /*2df90*/  IMAD R0, R148, c[0x0][0x190], RZ ;  /* 0x0000640094007a24 */ /* 0x000fc600078e02ff */
[----:B------:R-:W-:Y:S01]  /*2dfa0*/  STL [R1+0x1338], R2 ;  /* 0x0013380201007387 */ /* 0x000fe20000100800 */
[----:B------:R-:W-:-:S03]  /*2dfb0*/  IMAD R3, R151, c[0x0][0x190], RZ ;  /* 0x0000640097037a24 */ /* 0x000fc600078e02ff */
[----:B------:R1:W-:Y:S04]  /*2dfc0*/  STL [R1+0x1334], R0 ;  /* 0x0013340001007387 */ /* 0x0003e80000100800 */
[----:B------:R1:W-:Y:S02]  /*2dfd0*/  STL [R1+0x1330], R3 ;  /* 0x0013300301007387 */ /* 0x0003e40000100800 */
[----:B-1----:R-:W-:Y:S02]  /*2dfe0*/  IMAD R0, R162, c[0x0][0x190], RZ ;  /* 0x00006400a2007a24 */ /* 0x002fe400078e02ff */
[----:B------:R-:W2:Y:S01]  /*2dff0*/  LDL.LU R162, [R1+0xe10] ;  /* 0x000e100001a27983 */ /* 0x000ea20000300800 */
[----:B------:R-:W-:Y:S02]  /*2e000*/  IMAD R2, R150, c[0x0][0x190], RZ ;  /* 0x0000640096027a24 */ /* 0x000fe400078e02ff */
[----:B------:R-:W-:-:S03]  /*2e010*/  IMAD R3, R152, c[0x0][0x190], RZ ;  /* 0x0000640098037a24 */ /* 0x000fc600078e02ff */
[----:B------:R1:W-:Y:S04]  /*2e020*/  STL [R1+0x132c], R2 ;  /* 0x00132c0201007387 */ /* 0x0003e80000100800 */
[----:B------:R1:W-:Y:S02]  /*2e030*/  STL [R1+0x1328], R0 ;  /* 0x0013280001007387 */ /* 0x0003e40000100800 */
[----:B-1----:R-:W-:-:S05]  /*2e040*/  IMAD R2, R153, c[0x0][0x190], RZ ;  /* 0x0000640099027a24 */ /* 0x002fca00078e02ff */
[----:B------:R1:W-:Y:S01]  /*2e050*/  STL [R1+0x1324], R2 ;  /* 0x0013240201007387 */ /* 0x0003e20000100800 */
[----:B------:R-:W-:-:S03]  /*2e060*/  IMAD R0, R155, c[0x0][0x190], RZ ;  /* 0x000064009b007a24 */ /* 0x000fc600078e02ff */
[----:B------:R-:W-:Y:S04]  /*2e070*/  STL [R1+0x1320], R3 ;  /* 0x0013200301007387 */ /* 0x000fe80000100800 */
[----:B------:R-:W2:Y:S01]  /*2e080*/  LDL.LU R155, [R1+0xe1c] ;  /* 0x000e1c00019b7983 */ /* 0x000ea20000300800 */
[----:B-1----:R-:W-:-:S03]  /*2e090*/  IMAD R2, R154, c[0x0][0x190], RZ ;  /* 0x000064009a027a24 */ /* 0x002fc600078e02ff */
[----:B------:R1:W-:Y:S04]  /*2e0a0*/  STL [R1+0x131c], R0 ;  /* 0x00131c0001007387 */ /* 0x0003e80000100800 */
[----:B------:R-:W-:Y:S04]  /*2e0b0*/  STL [R1+0x1318], R2 ;  /* 0x0013180201007387 */ /* 0x000fe80000100800 */
[----:B------:R-:W2:Y:S01]  /*2e0c0*/  LDL.LU R154, [R1+0xe2c] ;  /* 0x000e2c00019a7983 */ /* 0x000ea20000300800 */
[----:B-1----:R-:W-:-:S05]  /*2e0d0*/  IMAD R0, R157, c[0x0][0x190], RZ ;  /* 0x000064009d007a24 */ /* 0x002fca00078e02ff */
[----:B------:R1:W-:Y:S04]  /*2e0e0*/  STL [R1+0x1314], R0 ;  /* 0x0013140001007387 */ /* 0x0003e80000100800 */
[----:B------:R-:W2:Y:S01]  /*2e0f0*/  LDL.LU R149, [R1+0xe48] ;  /* 0x000e480001957983 */ /* 0x000ea20000300800 */
[----:B---3--:R-:W-:-:S03]  /*2e100*/  IMAD R164, R156, c[0x0][0x190], RZ ;  /* 0x000064009ca47a24 */ /* 0x008fc600078e02ff */
[----:B------:R-:W3:Y:S04]  /*2e110*/  LDL.LU R148, [R1+0xe5c] ;  /* 0x000e5c0001947983 */ /* 0x000ee80000300800 */
[----:B------:R-:W3:Y:S04]  /*2e120*/  LDL.LU R157, [R1+0xe70] ;  /* 0x000e7000019d7983 */ /* 0x000ee80000300800 */
[----:B------:R-:W3:Y:S01]  /*2e130*/  LDL.LU R156, [R1+0xeac] ;  /* 0x000eac00019c7983 */ /* 0x000ee20000300800 */
[----:B----4-:R-:W-:-:S03]  /*2e140*/  IMAD R167, R159, c[0x0][0x190], RZ ;  /* 0x000064009fa77a24 */ /* 0x010fc600078e02ff */
[----:B------:R-:W4:Y:S01]  /*2e150*/  LDL.LU R159, [R1+0xed0] ;  /* 0x000ed000019f7983 */ /* 0x000f220000300800 */
[----:B------:R-:W-:-:S03]  /*2e160*/  IMAD R166, R158, c[0x0][0x190], RZ ;  /* 0x000064009ea67a24 */ /* 0x000fc600078e02ff */
[----:B------:R-:W4:Y:S04]  /*2e170*/  LDL.LU R158, [R1+0xef8] ;  /* 0x000ef800019e7983 */ /* 0x000f280000300800 */
[----:B------:R-:W-:Y:S04]  /*2e180*/  STL [R1+0x1310], R164 ;  /* 0x001310a401007387 */ /* 0x000fe80000100800 */
[----:B------:R-:W-:Y:S01]  /*2e190*/  STL [R1+0x7f7c], R164 ;  /* 0x007f7ca401007387 */ /* 0x000fe20000100800 */
[----:B------:R-:W-:-:S03]  /*2e1a0*/  IMAD R165, R161, c[0x0][0x190], RZ ;  /* 0x00006400a1a57a24 */ /* 0x000fc600078e02ff */
[----:B------:R-:W4:Y:S04]  /*2e1b0*/  LDL.LU R161, [R1+0xf28] ;  /* 0x000f280001a17983 */ /* 0x000f280000300800 */
[----:B------:R-:W-:Y:S01]  /*2e1c0*/  STL [R1+0x130c], R167 ;  /* 0x00130ca701007387 */ /* 0x000fe20000100800 */
[----:B-1----:R-:W-:-:S05]  /*2e1d0*/  IMAD R0, R160, c[0x0][0x190], RZ ;  /* 0x00006400a0007a24 */ /* 0x002fca00078e02ff */
[----:B------:R2:W-:Y:S04]  /*2e1e0*/  STL [R1+0x1300], R0 ;  /* 0x0013000001007387 */ /* 0x0005e80000100800 */
[----:B------:R-:W-:Y:S04]  /*2e1f0*/  STL [R1+0x7f80], R167 ;  /* 0x007f80a701007387 */ /* 0x000fe80000100800 */
[----:B------:R-:W4:Y:S04]  /*2e200*/  LDL.LU R151, [R1+0xf34] ;  /* 0x000f340001977983 */ /* 0x000f280000300800 */
[----:B------:R-:W4:Y:S01]  /*2e210*/  LDL.LU R150, [R1+0xf40] ;  /* 0x000f400001967983 */ /* 0x000f220000300800 */
[----:B--2---:R-:W-:-:S05]  /*2e220*/  IMAD R0, R163, c[0x0][0x190], RZ ;  /* 0x00006400a3007a24 */ /* 0x004fca00078e02ff */
[----:B------:R1:W-:Y:S04]  /*2e230*/  STL [R1+0x12fc], R0 ;  /* 0x0012fc0001007387 */ /* 0x0003e80000100800 */
[----:B------:R-:W2:Y:S04]  /*2e240*/  LDL.LU R160, [R1+0xf4c] ;  /* 0x000f4c0001a07983 */ /* 0x000ea80000300800 */
[----:B------:R-:W2:Y:S04]  /*2e250*/  LDL.LU R163, [R1+0xfb4] ;  /* 0x000fb40001a37983 */ /* 0x000ea80000300800 */
[----:B------:R-:W-:Y:S04]  /*2e260*/  STL [R1+0x1308], R166 ;  /* 0x001308a601007387 */ /* 0x000fe80000100800 */
[----:B------:R-:W-:Y:S04]  /*2e270*/  STL [R1+0x7f84], R166 ;  /* 0x007f84a601007387 */ /* 0x000fe80000100800 */
[----:B------:R-:W2:Y:S01]  /*2e280*/  LDL.LU R153, [R1+0xfd4] ;  /* 0x000fd40001997983 */ /* 0x000ea20000300800 */
[----:B-1----:R-:W-:-:S03]  /*2e290*/  IMAD R0, R162, c[0x0][0x190], RZ ;  /* 0x00006400a2007a24 */ /* 0x002fc600078e02ff */
[----:B------:R-:W2:Y:S04]  /*2e2a0*/  LDL.LU R162, [R1+0xd6c] ;  /* 0x000d6c0001a27983 */ /* 0x000ea80000300800 */
[----:B------:R1:W-:Y:S04]  /*2e2b0*/  STL [R1+0x12f8], R0 ;  /* 0x0012f80001007387 */ /* 0x0003e80000100800 */
[----:B------:R-:W-:Y:S04]  /*2e2c0*/  STL [R1+0x1304], R165 ;  /* 0x001304a501007387 */ /* 0x000fe80000100800 */
[----:B------:R-:W-:Y:S04]  /*2e2d0*/  STL [R1+0x7f88], R165 ;  /* 0x007f88a501007387 */ /* 0x000fe80000100800 */
[----:B------:R-:W2:Y:S01]  /*2e2e0*/  LDL.LU R152, [R1+0xd68] ;  /* 0x000d680001987983 */ /* 0x000ea20000300800 */
[----:B-1----:R-:W-:-:S03]  /*2e2f0*/  IMAD R0, R155, c[0x0][0x190], RZ ;  /* 0x000064009b007a24 */ /* 0x002fc600078e02ff */
[----:B------:R-:W2:Y:S04]  /*2e300*/  LDL.LU R155, [R1+0xd64] ;  /* 0x000d6400019b7983 */ /* 0x000ea80000300800 */
[----:B------:R1:W-:Y:S01]  /*2e310*/  STL [R1+0x12f0], R0 ;  /* 0x0012f00001007387 */ /* 0x0003e20000100800 */
[----:B------:R-:W-:-:S03]  /*2e320*/  IMAD R2, R154, c[0x0][0x190], RZ ;  /* 0x000064009a027a24 */ /* 0x000fc600078e02ff */
[----:B------:R-:W2:Y:S04]  /*2e330*/  LDL.LU R154, [R1+0xd60] ;  /* 0x000d6000019a7983 */ /* 0x000ea80000300800 */
[----:B------:R3:W-:Y:S01]  /*2e340*/  STL [R1+0x12dc], R2 ;  /* 0x0012dc0201007387 */ /* 0x0007e20000100800 */
[----:B-1----:R-:W-:Y:S02]  /*2e350*/  IMAD R0, R149, c[0x0][0x190], RZ ;  /* 0x0000640095007a24 */ /* 0x002fe400078e02ff */
[----:B---3--:R-:W-:-:S03]  /*2e360*/  IMAD R2, R148, c[0x0][0x190], RZ ;  /* 0x0000640094027a24 */ /* 0x008fc600078e02ff */
[----:B------:R1:W-:Y:S01]  /*2e370*/  STL [R1+0x12d8], R0 ;  /* 0x0012d80001007387 */ /* 0x0003e20000100800 */
[----:B------:R-:W-:-:S03]  /*2e380*/  IMAD R3, R157, c[0x0][0x190], RZ ;  /* 0x000064009d037a24 */ /* 0x000fc600078e02ff */
[----:B------:R4:W-:Y:S01]  /*2e390*/  STL [R1+0x12cc], R2 ;  /* 0x0012cc0201007387 */ /* 0x0009e20000100800 */
[----:B-1----:R-:W-:-:S03]  /*2e3a0*/  IMAD R0, R156, c[0x0][0x190], RZ ;  /* 0x000064009c007a24 */ /* 0x002fc600078e02ff */
[----:B------:R-:W-:Y:S01]  /*2e3b0*/  STL [R1+0x12c8], R3 ;  /* 0x0012c80301007387 */ /* 0x000fe20000100800 */
[----:B----4-:R-:W-:-:S03]  /*2e3c0*/  IMAD R2, R159, c[0x0][0x190], RZ ;  /* 0x000064009f027a24 */ /* 0x010fc600078e02ff */
[----:B------:R-:W3:Y:S04]  /*2e3d0*/  LDL.LU R157, [R1+0xd5c] ;  /* 0x000d5c00019d7983 */ /* 0x000ee80000300800 */
[----:B------:R1:W-:Y:S04]  /*2e3e0*/  STL [R1+0x12c4], R0 ;  /* 0x0012c40001007387 */ /* 0x0003e80000100800 */
[----:B------:R-:W-:Y:S04]  /*2e3f0*/  STL [R1+0x12c0], R2 ;  /* 0x0012c00201007387 */ /* 0x000fe80000100800 */
[----:B------:R-:W4:Y:S04]  /*2e400*/  LDL.LU R147, [R1+0xd58] ;  /* 0x000d580001937983 */ /* 0x000f280000300800 */
[----:B------:R-:W4:Y:S01]  /*2e410*/  LDL.LU R146, [R1+0xd54] ;  /* 0x000d540001927983 */ /* 0x000f220000300800 */
[----:B-1----:R-:W-:-:S05]  /*2e420*/  IMAD R0, R158, c[0x0][0x190], RZ ;  /* 0x000064009e007a24 */ /* 0x002fca00078e02ff */
[----:B------:R1:W-:Y:S04]  /*2e430*/  STL [R1+0x12b8], R0 ;  /* 0x0012b80001007387 */ /* 0x0003e80000100800 */
[----:B------:R-:W4:Y:S04]  /*2e440*/  LDL.LU R149, [R1+0xd50] ;  /* 0x000d500001957983 */ /* 0x000f280000300800 */
[----:B------:R-:W4:Y:S01]  /*2e450*/  LDL.LU R159, [R1+0xd4c] ;  /* 0x000d4c00019f7983 */ /* 0x000f220000300800 */
[----:B-1----:R-:W-:-:S03]  /*2e460*/  IMAD R0, R161, c[0x0][0x190], RZ ;  /* 0x00006400a1007a24 */ /* 0x002fc600078e02ff */
[----:B------:R-:W4:Y:S04]  /*2e470*/  LDL.LU R156, [R1+0xd48] ;  /* 0x000d4800019c7983 */ /* 0x000f280000300800 */
[----:B------:R-:W4:Y:S04]  /*2e480*/  LDL.LU R158, [R1+0xd44] ;  /* 0x000d4400019e7983 */ /* 0x000f280000300800 */
[----:B------:R2:W-:Y:S04]  /*2e490*/  STL [R1+0x12b4], R0 ;  /* 0x0012b40001007387 */ /* 0x0005e80000100800 */
[----:B------:R-:W4:Y:S01]  /*2e4a0*/  LDL.LU R161, [R1+0xd40] ;  /* 0x000d400001a17983 */ /* 0x000f220000300800 */
[----:B------:R-:W-:-:S02]  /*2e4b0*/  IMAD R3, R151, c[0x0][0x190], RZ ;  /* 0x0000640097037a24 */ /* 0x000fc400078e02ff */
[----:B------:R-:W-:-:S03]  /*2e4c0*/  IMAD R2, R150, c[0x0][0x190], RZ ;  /* 0x0000640096027a24 */ /* 0x000fc600078e02ff */
[----:B------:R-:W-:Y:S04]  /*2e4d0*/  STL [R1+0x12b0], R3 ;  /* 0x0012b00301007387 */ /* 0x000fe80000100800 */
[----:B------:R-:W4:Y:S04]  /*2e4e0*/  LDL.LU R148, [R1+0xd3c] ;  /* 0x000d3c0001947983 */ /* 0x000f280000300800 */
[----:B------:R-:W-:Y:S01]  /*2e4f0*/  STL [R1+0x12ac], R2 ;  /* 0x0012ac0201007387 */ /* 0x000fe20000100800 */
[----:B--2---:R-:W-:-:S03]  /*2e500*/  IMAD R0, R160, c[0x0][0x190], RZ ;  /* 0x00006400a0007a24 */ /* 0x004fc600078e02ff */
[----:B------:R-:W2:Y:S04]  /*2e510*/  LDL.LU R160, [R1+0xd38] ;  /* 0x000d380001a07983 */ /* 0x000ea80000300800 */
[----:B------:R1:W-:Y:S04]  /*2e520*/  STL [R1+0x12a8], R0 ;  /* 0x0012a80001007387 */ /* 0x0003e80000100800 */
[----:B------:R-:W2:Y:S04]  /*2e530*/  LDL.LU R151, [R1+0xd34] ;  /* 0x000d340001977983 */ /* 0x000ea80000300800 */
[----:B------:R-:W2:Y:S01]  /*2e540*/  LDL.LU R150, [R1+0xd30] ;  /* 0x000d300001967983 */ /* 0x000ea20000300800 */
[----:B-1----:R-:W-:-:S05]  /*2e550*/  IMAD R0, R163, c[0x0][0x190], RZ ;  /* 0x00006400a3007a24 */ /* 0x002fca00078e02ff */
[----:B------:R1:W-:Y:S04]  /*2e560*/  STL [R1+0x12a4], R0 ;  /* 0x0012a40001007387 */ /* 0x0003e80000100800 */
[----:B------:R-:W2:Y:S01]  /*2e570*/  LDL.LU R163, [R1+0xd2c] ;  /* 0x000d2c0001a37983 */ /* 0x000ea20000300800 */
[----:B------:R-:W-:-:S03]  /*2e580*/  IMAD R166, R162, c[0x0][0x190], RZ ;  /* 0x00006400a2a67a24 */ /* 0x000fc600078e02ff */
[----:B------:R-:W2:Y:S01]  /*2e590*/  LDL.LU R162, [R1+0xd28] ;  /* 0x000d280001a27983 */ /* 0x000ea20000300800 */
[----:B-1----:R-:W-:-:S05]  /*2e5a0*/  IMAD R0, R153, c[0x0][0x190], RZ ;  /* 0x0000640099007a24 */ /* 0x002fca00078e02ff */
[----:B------:R1:W-:Y:S04]  /*2e5b0*/  STL [R1+0x12a0], R0 ;  /* 0x0012a00001007387 */ /* 0x0003e80000100800 */
[----:B------:R-:W2:Y:S01]  /*2e5c0*/  LDL.LU R153, [R1+0xd24] ;  /* 0x000d240001997983 */ /* 0x000ea20000300800 */
[----:B-1----:R-:W-:-:S05]  /*2e5d0*/  IMAD R0, R152, c[0x0][0x190], RZ ;  /* 0x0000640098007a24 */ /* 0x002fca00078e02ff */
[----:B------:R1:W-:Y:S01]  /*2e5e0*/  STL [R1+0x1298], R0 ;  /* 0x0012980001007387 */ /* 0x0003e20000100800 */
[----:B------:R-:W-:-:S05]  /*2e5f0*/  IMAD R2, R155, c[0x0][0x190], RZ ;  /* 0x000064009b027a24 */ /* 0x000fca00078e02ff */
[----:B------:R3:W-:Y:S04]  /*2e600*/  STL [R1+0x1294], R2 ;  /* 0x0012940201007387 */ /* 0x0007e80000100800 */
[----:B------:R-:W2:Y:S01]  /*2e610*/  LDL.LU R152, [R1+0xd20] ;  /* 0x000d200001987983 */ /* 0x000ea20000300800 */
[----:B-1----:R-:W-:-:S03]  /*2e620*/  IMAD R0, R154, c[0x0][0x190], RZ ;  /* 0x000064009a007a24 */ /* 0x002fc600078e02ff */
[----:B------:R-:W2:Y:S04]  /*2e630*/  LDL.LU R155, [R1+0xd1c] ;  /* 0x000d1c00019b7983 */ /* 0x000ea80000300800 */
[----:B------:R4:W-:Y:S04]  /*2e640*/  STL [R1+0x1290], R0 ;  /* 0x0012900001007387 */ /* 0x0009e80000100800 */
[----:B------:R-:W2:Y:S04]  /*2e650*/  LDL.LU R154, [R1+0xd18] ;  /* 0x000d1800019a7983 */ /* 0x000ea80000300800 */
[----:B------:R-:W-:Y:S04]  /*2e660*/  STL [R1+0x129c], R166 ;  /* 0x00129ca601007387 */ /* 0x000fe80000100800 */
[----:B------:R-:W-:Y:S01]  /*2e670*/  STL [R1+0x7f98], R166 ;  /* 0x007f98a601007387 */ /* 0x000fe20000100800 */
[----:B---3--:R-:W-:-:S03]  /*2e680*/  IMAD R2, R157, c[0x0][0x190], RZ ;  /* 0x000064009d027a24 */ /* 0x008fc600078e02ff */
[----:B------:R-:W3:Y:S04]  /*2e690*/  LDL.LU R157, [R1+0xd14] ;  /* 0x000d1400019d7983 */ /* 0x000ee80000300800 */
[----:B------:R1:W-:Y:S01]  /*2e6a0*/  STL [R1+0x128c], R2 ;  /* 0x00128c0201007387 */ /* 0x0003e20000100800 */
[----:B----4-:R-:W-:Y:S02]  /*2e6b0*/  IMAD R0, R147, c[0x0][0x190], RZ ;  /* 0x0000640093007a24 */ /* 0x010fe400078e02ff */
[----:B------:R-:W-:-:S03]  /*2e6c0*/  IMAD R3, R146, c[0x0][0x190], RZ ;  /* 0x0000640092037a24 */ /* 0x000fc600078e02ff */
[----:B------:R4:W-:Y:S04]  /*2e6d0*/  STL [R1+0x1288], R0 ;  /* 0x0012880001007387 */ /* 0x0009e80000100800 */
[----:B------:R1:W-:Y:S02]  /*2e6e0*/  STL [R1+0x1284], R3 ;  /* 0x0012840301007387 */ /* 0x0003e40000100800 */
[----:B-1----:R-:W-:Y:S02]  /*2e6f0*/  IMAD R2, R149, c[0x0][0x190], RZ ;  /* 0x0000640095027a24 */ /* 0x002fe400078e02ff */
[----:B----4-:R-:W-:Y:S02]  /*2e700*/  IMAD R0, R159, c[0x0][0x190], RZ ;  /* 0x000064009f007a24 */ /* 0x010fe400078e02ff */
[----:B------:R-:W4:Y:S01]  /*2e710*/  LDL.LU R159, [R1+0xd10] ;  /* 0x000d1000019f7983 */ /* 0x000f220000300800 */
[----:B------:R-:W-:-:S03]  /*2e720*/  IMAD R3, R156, c[0x0][0x190], RZ ;  /* 0x000064009c037a24 */ /* 0x000fc600078e02ff */
[----:B------:R1:W-:Y:S04]  /*2e730*/  STL [R1+0x1280], R2 ;  /* 0x0012800201007387 */ /* 0x0003e80000100800 */
[----:B------:R1:W-:Y:S02]  /*2e740*/  STL [R1+0x127c], R0 ;  /* 0x00127c0001007387 */ /* 0x0003e40000100800 */
[----:B-1----:R-:W-:Y:S02]  /*2e750*/  IMAD R2, R158, c[0x0][0x190], RZ ;  /* 0x000064009e027a24 */ /* 0x002fe400078e02ff */
[----:B------:R-:W-:Y:S01]  /*2e760*/  STL [R1+0x1278], R3 ;  /* 0x0012780301007387 */ /* 0x000fe20000100800 */
[----:B------:R-:W-:-:S03]  /*2e770*/  IMAD R0, R161, c[0x0][0x190], RZ ;  /* 0x00006400a1007a24 */ /* 0x000fc600078e02ff */
[----:B------:R-:W4:Y:S04]  /*2e780*/  LDL.LU R156, [R1+0xd0c] ;  /* 0x000d0c00019c7983 */ /* 0x000f280000300800 */
[----:B------:R-:W-:Y:S04]  /*2e790*/  STL [R1+0x1274], R2 ;  /* 0x0012740201007387 */ /* 0x000fe80000100800 */
[----:B------:R-:W4:Y:S04]  /*2e7a0*/  LDL.LU R158, [R1+0xd08] ;  /* 0x000d0800019e7983 */ /* 0x000f280000300800 */
[----:B------:R1:W-:Y:S04]  /*2e7b0*/  STL [R1+0x1260], R0 ;  /* 0x0012600001007387 */ /* 0x0003e80000100800 */
[----:B------:R-:W4:Y:S01]  /*2e7c0*/  LDL.LU R161, [R1+0xd04] ;  /* 0x000d040001a17983 */ /* 0x000f220000300800 */
[----:B-1----:R-:W-:-:S02]  /*2e7d0*/  IMAD R0, R148, c[0x0][0x190], RZ ;  /* 0x0000640094007a24 */ /* 0x002fc400078e02ff */
[----:B--2---:R-:W-:Y:S02]  /*2e7e0*/  IMAD R168, R160, c[0x0][0x190], RZ ;  /* 0x00006400a0a87a24 */ /* 0x004fe400078e02ff */
[----:B------:R-:W2:Y:S04]  /*2e7f0*/  LDL.LU R160, [R1+0xd00] ;  /* 0x000d000001a07983 */ /* 0x000ea80000300800 */
[----:B------:R1:W-:Y:S01]  /*2e800*/  STL [R1+0x125c], R0 ;  /* 0x00125c0001007387 */ /* 0x0003e20000100800 */
[----:B------:R-:W-:-:S05]  /*2e810*/  IMAD R2, R151, c[0x0][0x190], RZ ;  /* 0x0000640097027a24 */ /* 0x000fca00078e02ff */
[----:B------:R-:W-:Y:S01]  /*2e820*/  STL [R1+0x1254], R2 ;  /* 0x0012540201007387 */ /* 0x000fe20000100800 */
[----:B-1----:R-:W-:-:S03]  /*2e830*/  IMAD R0, R150, c[0x0][0x190], RZ ;  /* 0x0000640096007a24 */ /* 0x002fc600078e02ff */
[----:B------:R-:W-:Y:S04]  /*2e840*/  STL [R1+0x1258], R168 ;  /* 0x001258a801007387 */ /* 0x000fe80000100800 */
[----:B------:R1:W-:Y:S01]  /*2e850*/  STL [R1+0x1250], R0 ;  /* 0x0012500001007387 */ /* 0x0003e20000100800 */
[----:B------:R-:W-:-:S03]  /*2e860*/  IMAD R165, R163, c[0x0][0x190], RZ ;  /* 0x00006400a3a57a24 */ /* 0x000fc600078e02ff */
[----:B------:R-:W-:Y:S04]  /*2e870*/  STL [R1+0x7f8c], R168 ;  /* 0x007f8ca801007387 */ /* 0x000fe80000100800 */
[----:B------:R-:W2:Y:S01]  /*2e880*/  LDL.LU R163, [R1+0xcfc] ;  /* 0x000cfc0001a37983 */ /* 0x000ea20000300800 */
[----:B-1----:R-:W-:-:S03]  /*2e890*/  IMAD R0, R162, c[0x0][0x190], RZ ;  /* 0x00006400a2007a24 */ /* 0x002fc600078e02ff */
[----:B------:R-:W2:Y:S04]  /*2e8a0*/  LDL.LU R162, [R1+0xcf8] ;  /* 0x000cf80001a27983 */ /* 0x000ea80000300800 */
[----:B------:R1:W-:Y:S01]  /*2e8b0*/  STL [R1+0x1230], R0 ;  /* 0x0012300001007387 */ /* 0x0003e20000100800 */
[----:B------:R-:W-:-:S03]  /*2e8c0*/  IMAD R241, R153, c[0x0][0x190], RZ ;  /* 0x0000640099f17a24 */ /* 0x000fc600078e02ff */
[----:B------:R-:W-:Y:S04]  /*2e8d0*/  STL [R1+0x1240], R165 ;  /* 0x001240a501007387 */ /* 0x000fe80000100800 */
[----:B------:R-:W-:Y:S01]  /*2e8e0*/  STL [R1+0x7f9c], R165 ;  /* 0x007f9ca501007387 */ /* 0x000fe20000100800 */
[----:B------:R-:W-:Y:S02]  /*2e8f0*/  IMAD R2, R152, c[0x0][0x190], RZ ;  /* 0x0000640098027a24 */ /* 0x000fe400078e02ff */
[----:B-1----:R-:W-:-:S03]  /*2e900*/  IMAD R0, R155, c[0x0][0x190], RZ ;  /* 0x000064009b007a24 */ /* 0x002fc600078e02ff */
[----:B------:R-:W-:Y:S04]  /*2e910*/  STL [R1+0x1228], R2 ;  /* 0x0012280201007387 */ /* 0x000fe80000100800 */
[----:B------:R-:W-:Y:S04]  /*2e920*/  STL [R1+0x122c], R241 ;  /* 0x00122cf101007387 */ /* 0x000fe80000100800 */
[----:B------:R3:W-:Y:S04]  /*2e930*/  STL [R1+0x120c], R0 ;  /* 0x00120c0001007387 */ /* 0x0007e80000100800 */
[----:B------:R-:W-:Y:S01]  /*2e940*/  STL [R1+0x7f90], R241 ;  /* 0x007f90f101007387 */ /* 0x000fe20000100800 */
[----:B------:R-:W-:-:S03]  /*2e950*/  IMAD R168, R154, c[0x0][0x190], RZ ;  /* 0x000064009aa87a24 */ /* 0x000fc600078e02ff */
        /* <DEDUP_REMOVED lines=8> */
[----:B------:R-:W-:Y:S04]  /*2e9e0*/  STL [R1+0x1208], R168 ;  /* 0x001208a801007387 */ /* 0x000fe80000100800 */
[----:B------:R1:W-:Y:S04]  /*2e9f0*/  STL [R1+0x1200], R0 ;  /* 0x0012000001007387 */ /* 0x0003e80000100800 */
[----:B------:R-:W-:Y:S04]  /*2ea00*/  STL [R1+0x7fa0], R168 ;  /* 0x007fa0a801007387 */ /* 0x000fe80000100800 */
[----:B------:R-:W4:Y:S01]  /*2ea10*/  LDL.LU R148, [R1+0xce0] ;  /* 0x000ce00001947983 */ /* 0x000f220000300800 */
[----:B------:R-:W-:-:S05]  /*2ea20*/  IMAD R2, R158, c[0x0][0x190], RZ ;  /* 0x000064009e027a24 */ /* 0x000fca00078e02ff */
[----:B------:R2:W-:Y:S01]  /*2ea30*/  STL [R1+0x11e4], R2 ;  /* 0x0011e40201007387 */ /* 0x0005e20000100800 */
[----:B-1----:R-:W-:-:S03]  /*2ea40*/  IMAD R0, R161, c[0x0][0x190], RZ ;  /* 0x00006400a1007a24 */ /* 0x002fc600078e02ff */
[----:B------:R-:W4:Y:S04]  /*2ea50*/  LDL.LU R158, [R1+0xcdc] ;  /* 0x000cdc00019e7983 */ /* 0x000f280000300800 */
[----:B------:R1:W-:Y:S01]  /*2ea60*/  STL [R1+0x11e0], R0 ;  /* 0x0011e00001007387 */ /* 0x0003e20000100800 */
[----:B------:R-:W-:-:S03]  /*2ea70*/  IMAD R240, R156, c[0x0][0x190], RZ ;  /* 0x000064009cf07a24 */ /* 0x000fc600078e02ff */
[----:B------:R-:W4:Y:S04]  /*2ea80*/  LDL.LU R151, [R1+0xcd8] ;  /* 0x000cd80001977983 */ /* 0x000f280000300800 */
[----:B------:R-:W4:Y:S01]  /*2ea90*/  LDL.LU R161, [R1+0xcd4] ;  /* 0x000cd40001a17983 */ /* 0x000f220000300800 */
[----:B--2---:R-:W-:-:S03]  /*2eaa0*/  IMAD R241, R160, c[0x0][0x190], RZ ;  /* 0x00006400a0f17a24 */ /* 0x004fc600078e02ff */
[----:B------:R-:W2:Y:S04]  /*2eab0*/  LDL.LU R160, [R1+0xcd0] ;  /* 0x000cd00001a07983 */ /* 0x000ea80000300800 */
[----:B------:R-:W2:Y:S04]  /*2eac0*/  LDL.LU R150, [R1+0xccc] ;  /* 0x000ccc0001967983 */ /* 0x000ea80000300800 */
[----:B------:R-:W-:Y:S04]  /*2ead0*/  STL [R1+0x11fc], R240 ;  /* 0x0011fcf001007387 */ /* 0x000fe80000100800 */
[----:B------:R-:W-:Y:S04]  /*2eae0*/  STL [R1+0x7f94], R240 ;  /* 0x007f94f001007387 */ /* 0x000fe80000100800 */
[----:B------:R-:W2:Y:S01]  /*2eaf0*/  LDL.LU R153, [R1+0xcc8] ;  /* 0x000cc80001997983 */ /* 0x000ea20000300800 */
[----:B------:R-:W-:-:S02]  /*2eb00*/  IMAD R2, R163, c[0x0][0x190], RZ ;  /* 0x00006400a3027a24 */ /* 0x000fc400078e02ff */
[----:B-1----:R-:W-:-:S03]  /*2eb10*/  IMAD R0, R162, c[0x0][0x190], RZ ;  /* 0x00006400a2007a24 */ /* 0x002fc600078e02ff */
[----:B------:R1:W-:Y:S04]  /*2eb20*/  STL [R1+0x11d4], R2 ;  /* 0x0011d40201007387 */ /* 0x0003e80000100800 */
[----:B------:R-:W2:Y:S04]  /*2eb30*/  LDL.LU R152, [R1+0xcc4] ;  /* 0x000cc40001987983 */ /* 0x000ea80000300800 */
[----:B------:R3:W-:Y:S04]  /*2eb40*/  STL [R1+0x11d0], R0 ;  /* 0x0011d00001007387 */ /* 0x0007e80000100800 */
[----:B------:R-:W2:Y:S04]  /*2eb50*/  LDL.LU R162, [R1+0xcc0] ;  /* 0x000cc00001a27983 */ /* 0x000ea80000300800 */
[----:B------:R-:W2:Y:S04]  /*2eb60*/  LDL.LU R155, [R1+0xcbc] ;  /* 0x000cbc00019b7983 */ /* 0x000ea80000300800 */
[----:B------:R-:W2:Y:S04]  /*2eb70*/  LDL.LU R157, [R1+0xcb8] ;  /* 0x000cb800019d7983 */ /* 0x000ea80000300800 */
[----:B------:R-:W2:Y:S04]  /*2eb80*/  LDL.LU R156, [R1+0xcb4] ;  /* 0x000cb400019c7983 */ /* 0x000ea80000300800 */
[----:B------:R-:W2:Y:S04]  /*2eb90*/  LDL.LU R163, [R1+0xcb0] ;  /* 0x000cb00001a37983 */ /* 0x000ea80000300800 */
[----:B------:R-:W-:Y:S04]  /*2eba0*/  STL [R1+0x11dc], R241 ;  /* 0x0011dcf101007387 */ /* 0x000fe80000100800 */
[----:B------:R-:W-:Y:S01]  /*2ebb0*/  STL [R1+0x7fa4], R241 ;  /* 0x007fa4f101007387 */ /* 0x000fe20000100800 */
[----:B------:R-:W-:-:S02]  /*2ebc0*/  IMAD R243, R147, c[0x0][0x190], RZ ;  /* 0x0000640093f37a24 */ /* 0x000fc400078e02ff */
[----:B-1----:R-:W-:-:S05]  /*2ebd0*/  IMAD R2, R146, c[0x0][0x190], RZ ;  /* 0x0000640092027a24 */ /* 0x002fca00078e02ff */
[----:B------:R-:W-:Y:S04]  /*2ebe0*/  STL [R1+0x11b8], R2 ;  /* 0x0011b80201007387 */ /* 0x000fe80000100800 */
[----:B------:R-:W-:Y:S04]  /*2ebf0*/  STL [R1+0x11bc], R243 ;  /* 0x0011bcf301007387 */ /* 0x000fe80000100800 */
[----:B------:R-:W-:Y:S01]  /*2ec00*/  STL [R1+0x7fa8], R243 ;  /* 0x007fa8f301007387 */ /* 0x000fe20000100800 */
[----:B---3--:R-:W-:-:S05]  /*2ec10*/  IMAD R0, R154, c[0x0][0x190], RZ ;  /* 0x000064009a007a24 */ /* 0x008fca00078e02ff */
[----:B------:R4:W-:Y:S04]  /*2ec20*/  STL [R1+0x11ac], R0 ;  /* 0x0011ac0001007387 */ /* 0x0009e80000100800 */
[----:B------:R-:W3:Y:S01]  /*2ec30*/  LDL.LU R154, [R1+0xcac] ;  /* 0x000cac00019a7983 */ /* 0x000ee20000300800 */
[----:B------:R-:W-:Y:S02]  /*2ec40*/  IMAD R240, R149, c[0x0][0x190], RZ ;  /* 0x0000640095f07a24 */ /* 0x000fe400078e02ff */
[----:B----4-:R-:W-:Y:S02]  /*2ec50*/  IMAD R0, R159, c[0x0][0x190], RZ ;  /* 0x000064009f007a24 */ /* 0x010fe400078e02ff */
[----:B------:R-:W4:Y:S04]  /*2ec60*/  LDL.LU R159, [R1+0xca8] ;  /* 0x000ca800019f7983 */ /* 0x000f280000300800 */
[----:B------:R1:W-:Y:S04]  /*2ec70*/  STL [R1+0x11a8], R0 ;  /* 0x0011a80001007387 */ /* 0x0003e80000100800 */
[----:B------:R-:W-:Y:S01]  /*2ec80*/  STL [R1+0x11b0], R240 ;  /* 0x0011b0f001007387 */ /* 0x000fe20000100800 */
[----:B------:R-:W-:-:S03]  /*2ec90*/  IMAD R2, R148, c[0x0][0x190], RZ ;  /* 0x0000640094027a24 */ /* 0x000fc600078e02ff */
[----:B------:R-:W-:Y:S01]  /*2eca0*/  STL [R1+0x7fac], R240 ;  /* 0x007facf001007387 */ /* 0x000fe20000100800 */
[----:B-1----:R-:W-:-:S03]  /*2ecb0*/  IMAD R0, R158, c[0x0][0x190], RZ ;  /* 0x000064009e007a24 */ /* 0x002fc600078e02ff */
[----:B------:R-:W4:Y:S04]  /*2ecc0*/  LDL.LU R158, [R1+0xca4] ;  /* 0x000ca400019e7983 */ /* 0x000f280000300800 */
[----:B------:R1:W-:Y:S04]  /*2ecd0*/  STL [R1+0x11a4], R2 ;  /* 0x0011a40201007387 */ /* 0x0003e80000100800 */
[----:B------:R2:W-:Y:S01]  /*2ece0*/  STL [R1+0x11a0], R0 ;  /* 0x0011a00001007387 */ /* 0x0005e20000100800 */
[----:B-1----:R-:W-:-:S03]  /*2ecf0*/  IMAD R2, R161, c[0x0][0x190], RZ ;  /* 0x00006400a1027a24 */ /* 0x002fc600078e02ff */
[----:B------:R-:W4:Y:S01]  /*2ed00*/  LDL.LU R161, [R1+0xca0] ;  /* 0x000ca00001a17983 */ /* 0x000f220000300800 */
[----:B------:R-:W-:-:S03]  /*2ed10*/  IMAD R166, R151, c[0x0][0x190], RZ ;  /* 0x0000640097a67a24 */ /* 0x000fc600078e02ff */
[----:B------:R-:W-:Y:S01]  /*2ed20*/  STL [R1+0x1198], R2 ;  /* 0x0011980201007387 */ /* 0x000fe20000100800 */
[----:B--2---:R-:W-:-:S03]  /*2ed30*/  IMAD R0, R160, c[0x0][0x190], RZ ;  /* 0x00006400a0007a24 */ /* 0x004fc600078e02ff */
[----:B------:R-:W2:Y:S04]  /*2ed40*/  LDL.LU R160, [R1+0xc9c] ;  /* 0x000c9c0001a07983 */ /* 0x000ea80000300800 */
[----:B------:R1:W-:Y:S04]  /*2ed50*/  STL [R1+0x1194], R0 ;  /* 0x0011940001007387 */ /* 0x0003e80000100800 */
[----:B------:R-:W-:Y:S01]  /*2ed60*/  STL [R1+0x119c], R166 ;  /* 0x00119ca601007387 */ /* 0x000fe20000100800 */
[----:B-1----:R-:W-:Y:S02]  /*2ed70*/  IMAD R0, R150, c[0x0][0x190], RZ ;  /* 0x0000640096007a24 */ /* 0x002fe400078e02ff */
[----:B------:R-:W-:Y:S01]  /*2ed80*/  IMAD R3, R153, c[0x0][0x190], RZ ;  /* 0x0000640099037a24 */ /* 0x000fe200078e02ff */
[----:B------:R-:W-:Y:S04]  /*2ed90*/  STL [R1+0x7fb0], R166 ;  /* 0x007fb0a601007387 */ /* 0x000fe80000100800 */
[----:B------:R1:W-:Y:S04]  /*2eda0*/  STL [R1+0x1190], R0 ;  /* 0x0011900001007387 */ /* 0x0003e80000100800 */
[----:B------:R-:W-:Y:S01]  /*2edb0*/  STL [R1+0x118c], R3 ;  /* 0x00118c0301007387 */ /* 0x000fe20000100800 */
[----:B-1----:R-:W-:-:S03]  /*2edc0*/  IMAD R0, R162, c[0x0][0x190], RZ ;  /* 0x00006400a2007a24 */ /* 0x002fc600078e02ff */
[----:B------:R-:W2:Y:S01]  /*2edd0*/  LDL.LU R162, [R1+0xc98] ;  /* 0x000c980001a27983 */ /* 0x000ea20000300800 */
[----:B------:R-:W-:Y:S02]  /*2ede0*/  IMAD R2, R152, c[0x0][0x190], RZ ;  /* 0x0000640098027a24 */ /* 0x000fe400078e02ff */
[----:B------:R-:W-:-:S03]  /*2edf0*/  IMAD R242, R155, c[0x0][0x190], RZ ;  /* 0x000064009bf27a24 */ /* 0x000fc600078e02ff */
[----:B------:R-:W-:Y:S01]  /*2ee00*/  STL [R1+0x1188], R2 ;  /* 0x0011880201007387 */ /* 0x000fe20000100800 */
[----:B------:R-:W-:-:S03]  /*2ee10*/  IMAD R166, R157, c[0x0][0x190], RZ ;  /* 0x000064009da67a24 */ /* 0x000fc600078e02ff */
[----:B------:R1:W-:Y:S04]  /*2ee20*/  STL [R1+0x1184], R0 ;  /* 0x0011840001007387 */ /* 0x0003e80000100800 */
[----:B------:R-:W2:Y:S04]  /*2ee30*/  LDL.LU R155, [R1+0xc94] ;  /* 0x000c9400019b7983 */ /* 0x000ea80000300800 */
[----:B------:R-:W2:Y:S01]  /*2ee40*/  LDL.LU R157, [R1+0xc90] ;  /* 0x000c9000019d7983 */ /* 0x000ea20000300800 */
[----:B-1----:R-:W-:Y:S02]  /*2ee50*/  IMAD R0, R156, c[0x0][0x190], RZ ;  /* 0x000064009c007a24 */ /* 0x002fe400078e02ff */
[----:B------:R-:W-:-:S03]  /*2ee60*/  IMAD R165, R163, c[0x0][0x190], RZ ;  /* 0x00006400a3a57a24 */ /* 0x000fc600078e02ff */
[----:B------:R3:W-:Y:S04]  /*2ee70*/  STL [R1+0x1178], R0 ;  /* 0x0011780001007387 */ /* 0x0007e80000100800 */
[----:B------:R-:W2:Y:S04]  /*2ee80*/  LDL.LU R156, [R1+0xc8c] ;  /* 0x000c8c00019c7983 */ /* 0x000ea80000300800 */
[----:B------:R-:W2:Y:S04]  /*2ee90*/  LDL.LU R163, [R1+0xc88] ;  /* 0x000c880001a37983 */ /* 0x000ea80000300800 */
[----:B------:R-:W-:Y:S04]  /*2eea0*/  STL [R1+0x1180], R242 ;  /* 0x001180f201007387 */ /* 0x000fe80000100800 */
[----:B------:R1:W-:Y:S04]  /*2eeb0*/  STL [R1+0x7fb4], R242 ;  /* 0x007fb4f201007387 */ /* 0x0003e80000100800 */
[----:B------:R-:W-:Y:S04]  /*2eec0*/  STL [R1+0x117c], R166 ;  /* 0x00117ca601007387 */ /* 0x000fe80000100800 */
[----:B------:R-:W-:Y:S04]  /*2eed0*/  STL [R1+0x7fc4], R166 ;  /* 0x007fc4a601007387 */ /* 0x000fe80000100800 */
[----:B------:R-:W2:Y:S01]  /*2eee0*/  LDL.LU R148, [R1+0xc84] ;  /* 0x000c840001947983 */ /* 0x000ea20000300800 */
[----:B---3--:R-:W-:-:S05]  /*2eef0*/  IMAD R0, R154, c[0x0][0x190], RZ ;  /* 0x000064009a007a24 */ /* 0x008fca00078e02ff */
[----:B------:R3:W-:Y:S04]  /*2ef00*/  STL [R1+0x1170], R0 ;  /* 0x0011700001007387 */ /* 0x0007e80000100800 */
[----:B------:R-:W2:Y:S04]  /*2ef10*/  LDL.LU R151, [R1+0xc80] ;  /* 0x000c800001977983 */ /* 0x000ea80000300800 */
[----:B------:R-:W-:Y:S04]  /*2ef20*/  STL [R1+0x1174], R165 ;  /* 0x001174a501007387 */ /* 0x000fe80000100800 */
[----:B------:R-:W-:Y:S04]  /*2ef30*/  STL [R1+0x7fb8], R165 ;  /* 0x007fb8a501007387 */ /* 0x000fe80000100800 */
[----:B------:R-:W2:Y:S01]  /*2ef40*/  LDL.LU R154, [R1+0xc7c] ;  /* 0x000c7c00019a7983 */ /* 0x000ea20000300800 */
[----:B----4-:R-:W-:-:S03]  /*2ef50*/  IMAD R245, R159, c[0x0][0x190], RZ ;  /* 0x000064009ff57a24 */ /* 0x010fc600078e02ff */
[----:B------:R-:W4:Y:S01]  /*2ef60*/  LDL.LU R159, [R1+0xc78] ;  /* 0x000c7800019f7983 */ /* 0x000f220000300800 */
[----:B-1----:R-:W-:-:S03]  /*2ef70*/  IMAD R242, R158, c[0x0][0x190], RZ ;  /* 0x000064009ef27a24 */ /* 0x002fc600078e02ff */
[----:B------:R-:W4:Y:S04]  /*2ef80*/  LDL.LU R158, [R1+0xc74] ;  /* 0x000c7400019e7983 */ /* 0x000f280000300800 */
[----:B------:R-:W4:Y:S01]  /*2ef90*/  LDL.LU R150, [R1+0xc70] ;  /* 0x000c700001967983 */ /* 0x000f220000300800 */
[----:B---3--:R-:W-:-:S05]  /*2efa0*/  IMAD R0, R161, c[0x0][0x190], RZ ;  /* 0x00006400a1007a24 */ /* 0x008fca00078e02ff */
[----:B------:R1:W-:Y:S04]  /*2efb0*/  STL [R1+0x1164], R0 ;  /* 0x0011640001007387 */ /* 0x0003e80000100800 */
[----:B------:R-:W3:Y:S04]  /*2efc0*/  LDL.LU R161, [R1+0xc6c] ;  /* 0x000c6c0001a17983 */ /* 0x000ee80000300800 */
[----:B------:R-:W-:Y:S04]  /*2efd0*/  STL [R1+0x116c], R245 ;  /* 0x00116cf501007387 */ /* 0x000fe80000100800 */
[----:B------:R-:W-:Y:S04]  /*2efe0*/  STL [R1+0x7fbc], R245 ;  /* 0x007fbcf501007387 */ /* 0x000fe80000100800 */
[----:B------:R-:W-:Y:S04]  /*2eff0*/  STL [R1+0x1168], R242 ;  /* 0x001168f201007387 */ /* 0x000fe80000100800 */
[----:B------:R-:W-:Y:S01]  /*2f000*/  STL [R1+0x7fc8], R242 ;  /* 0x007fc8f201007387 */ /* 0x000fe20000100800 */
[----:B--2---:R-:W-:-:S03]  /*2f010*/  IMAD R168, R160, c[0x0][0x190], RZ ;  /* 0x00006400a0a87a24 */ /* 0x004fc600078e02ff */
[----:B------:R-:W2:Y:S01]  /*2f020*/  LDL.LU R160, [R1+0xc68] ;  /* 0x000c680001a07983 */ /* 0x000ea20000300800 */
[----:B-1----:R-:W-:-:S03]  /*2f030*/  IMAD R0, R162, c[0x0][0x190], RZ ;  /* 0x00006400a2007a24 */ /* 0x002fc600078e02ff */
[----:B------:R-:W2:Y:S04]  /*2f040*/  LDL.LU R162, [R1+0xc64] ;  /* 0x000c640001a27983 */ /* 0x000ea80000300800 */
[----:B------:R1:W-:Y:S04]  /*2f050*/  STL [R1+0x115c], R0 ;  /* 0x00115c0001007387 */ /* 0x0003e80000100800 */
[----:B------:R-:W2:Y:S04]  /*2f060*/  LDL.LU R153, [R1+0xc60] ;  /* 0x000c600001997983 */ /* 0x000ea80000300800 */
[----:B------:R-:W-:Y:S04]  /*2f070*/  STL [R1+0x1160], R168 ;  /* 0x001160a801007387 */ /* 0x000fe80000100800 */
[----:B------:R-:W-:Y:S01]  /*2f080*/  STL [R1+0x7fc0], R168 ;  /* 0x007fc0a801007387 */ /* 0x000fe20000100800 */
[----:B------:R-:W-:-:S03]  /*2f090*/  IMAD R2, R157, c[0x0][0x190], RZ ;  /* 0x000064009d027a24 */ /* 0x000fc600078e02ff */
[----:B------:R-:W2:Y:S04]  /*2f0a0*/  LDL.LU R157, [R1+0xc5c] ;  /* 0x000c5c00019d7983 */ /* 0x000ea80000300800 */
[----:B------:R-:W-:Y:S01]  /*2f0b0*/  STL [R1+0x1154], R2 ;  /* 0x0011540201007387 */ /* 0x000fe20000100800 */
[----:B------:R-:W-:-:S03]  /*2f0c0*/  IMAD R241, R163, c[0x0][0x190], RZ ;  /* 0x00006400a3f17a24 */ /* 0x000fc600078e02ff */
[----:B------:R-:W2:Y:S01]  /*2f0d0*/  LDL.LU R163, [R1+0xc58] ;  /* 0x000c580001a37983 */ /* 0x000ea20000300800 */
[----:B-1----:R-:W-:Y:S02]  /*2f0e0*/  IMAD R0, R156, c[0x0][0x190], RZ ;  /* 0x000064009c007a24 */ /* 0x002fe400078e02ff */
[----:B------:R-:W-:-:S03]  /*2f0f0*/  IMAD R244, R155, c[0x0][0x190], RZ ;  /* 0x000064009bf47a24 */ /* 0x000fc600078e02ff */
[----:B------:R1:W-:Y:S04]  /*2f100*/  STL [R1+0x1150], R0 ;  /* 0x0011500001007387 */ /* 0x0003e80000100800 */
[----:B------:R-:W2:Y:S04]  /*2f110*/  LDL.LU R152, [R1+0xc54] ;  /* 0x000c540001987983 */ /* 0x000ea80000300800 */
[----:B------:R-:W2:Y:S01]  /*2f120*/  LDL.LU R155, [R1+0xc50] ;  /* 0x000c5000019b7983 */ /* 0x000ea20000300800 */
[----:B-1----:R-:W-:-:S03]  /*2f130*/  IMAD R0, R148, c[0x0][0x190], RZ ;  /* 0x0000640094007a24 */ /* 0x002fc600078e02ff */
[----:B------:R-:W2:Y:S04]  /*2f140*/  LDL.LU R156, [R1+0xc4c] ;  /* 0x000c4c00019c7983 */ /* 0x000ea80000300800 */
[----:B------:R-:W-:Y:S04]  /*2f150*/  STL [R1+0x1158], R244 ;  /* 0x001158f401007387 */ /* 0x000fe80000100800 */
[----:B------:R-:W-:Y:S04]  /*2f160*/  STL [R1+0x7fcc], R244 ;  /* 0x007fccf401007387 */ /* 0x000fe80000100800 */
[----:B------:R-:W-:Y:S04]  /*2f170*/  STL [R1+0x114c], R241 ;  /* 0x00114cf101007387 */ /* 0x000fe80000100800 */
[----:B------:R4:W-:Y:S01]  /*2f180*/  STL [R1+0x1148], R0 ;  /* 0x0011480001007387 */ /* 0x0009e20000100800 */
[----:B------:R-:W-:-:S02]  /*2f190*/  IMAD R164, R151, c[0x0][0x190], RZ ;  /* 0x0000640097a47a24 */ /* 0x000fc400078e02ff */
[----:B------:R-:W-:Y:S02]  /*2f1a0*/  IMAD R165, R154, c[0x0][0x190], RZ ;  /* 0x000064009aa57a24 */ /* 0x000fe400078e02ff */
[----:B------:R-:W2:Y:S01]  /*2f1b0*/  LDL.LU R154, [R1+0xc48] ;  /* 0x000c4800019a7983 */ /* 0x000ea20000300800 */
[----:B----4-:R-:W-:-:S05]  /*2f1c0*/  IMAD R0, R159, c[0x0][0x190], RZ ;  /* 0x000064009f007a24 */ /* 0x010fca00078e02ff */
[----:B------:R1:W-:Y:S04]  /*2f1d0*/  STL [R1+0x113c], R0 ;  /* 0x00113c0001007387 */ /* 0x0003e80000100800 */
[----:B------:R-:W4:Y:S01]  /*2f1e0*/  LDL.LU R159, [R1+0xc44] ;  /* 0x000c4400019f7983 */ /* 0x000f220000300800 */
[----:B------:R-:W-:-:S03]  /*2f1f0*/  IMAD R243, R158, c[0x0][0x190], RZ ;  /* 0x000064009ef37a24 */ /* 0x000fc600078e02ff */
[----:B------:R-:W4:Y:S01]  /*2f200*/  LDL.LU R158, [R1+0xc40] ;  /* 0x000c4000019e7983 */ /* 0x000f220000300800 */
[----:B-1----:R-:W-:-:S03]  /*2f210*/  IMAD R0, R150, c[0x0][0x190], RZ ;  /* 0x0000640096007a24 */ /* 0x002fc600078e02ff */
[----:B------:R-:W-:Y:S04]  /*2f220*/  STL [R1+0x1144], R164 ;  /* 0x001144a401007387 */ /* 0x000fe80000100800 */
[----:B------:R-:W-:Y:S01]  /*2f230*/  STL [R1+0x1140], R165 ;  /* 0x001140a501007387 */ /* 0x000fe20000100800 */
[----:B---3--:R-:W-:-:S03]  /*2f240*/  IMAD R167, R161, c[0x0][0x190], RZ ;  /* 0x00006400a1a77a24 */ /* 0x008fc600078e02ff */
[----:B------:R-:W3:Y:S04]  /*2f250*/  LDL.LU R161, [R1+0x1100] ;  /* 0x0011000001a17983 */ /* 0x000ee80000300800 */
[----:B------:R1:W-:Y:S04]  /*2f260*/  STL [R1+0x1134], R0 ;  /* 0x0011340001007387 */ /* 0x0003e80000100800 */
[----:B------:R-:W-:Y:S01]  /*2f270*/  STL [R1+0x1138], R243 ;  /* 0x001138f301007387 */ /* 0x000fe20000100800 */
[----:B--2---:R-:W-:-:S03]  /*2f280*/  IMAD R245, R160, c[0x0][0x190], RZ ;  /* 0x00006400a0f57a24 */ /* 0x004fc600078e02ff */
[----:B------:R-:W2:Y:S01]  /*2f290*/  LDL.LU R160, [R1+0x10fc] ;  /* 0x0010fc0001a07983 */ /* 0x000ea20000300800 */
[----:B-1----:R-:W-:-:S03]  /*2f2a0*/  IMAD R0, R162, c[0x0][0x190], RZ ;  /* 0x00006400a2007a24 */ /* 0x002fc600078e02ff */
[----:B------:R-:W2:Y:S04]  /*2f2b0*/  LDL.LU R162, [R1+0x10f8] ;  /* 0x0010f80001a27983 */ /* 0x000ea80000300800 */
[----:B------:R1:W-:Y:S04]  /*2f2c0*/  STL [R1+0x1128], R0 ;  /* 0x0011280001007387 */ /* 0x0003e80000100800 */
[----:B------:R-:W-:Y:S01]  /*2f2d0*/  STL [R1+0x1130], R167 ;  /* 0x001130a701007387 */ /* 0x000fe20000100800 */
[----:B-1----:R-:W-:-:S03]  /*2f2e0*/  IMAD R0, R153, c[0x0][0x190], RZ ;  /* 0x0000640099007a24 */ /* 0x002fc600078e02ff */
[----:B------:R-:W-:Y:S04]  /*2f2f0*/  STL [R1+0x112c], R245 ;  /* 0x00112cf501007387 */ /* 0x000fe80000100800 */
        /* <DEDUP_REMOVED lines=8> */
[----:B------:R-:W-:-:S03]  /*2f380*/  IMAD R244, R155, c[0x0][0x190], RZ ;  /* 0x000064009bf47a24 */ /* 0x000fc600078e02ff */
[----:B------:R-:W2:Y:S01]  /*2f390*/  LDL.LU R151, [R1+0x10e4] ;  /* 0x0010e40001977983 */ /* 0x000ea20000300800 */
[----:B------:R-:W-:-:S03]  /*2f3a0*/  IMAD R242, R152, c[0x0][0x190], RZ ;  /* 0x0000640098f27a24 */ /* 0x000fc600078e02ff */
[----:B------:R-:W2:Y:S01]  /*2f3b0*/  LDL.LU R155, [R1+0x10e0] ;  /* 0x0010e000019b7983 */ /* 0x000ea20000300800 */
[----:B------:R-:W-:-:S03]  /*2f3c0*/  IMAD R240, R156, c[0x0][0x190], RZ ;  /* 0x000064009cf07a24 */ /* 0x000fc600078e02ff */
[----:B------:R-:W2:Y:S04]  /*2f3d0*/  LDL.LU R156, [R1+0x10dc] ;  /* 0x0010dc00019c7983 */ /* 0x000ea80000300800 */
[----:B------:R-:W-:Y:S04]  /*2f3e0*/  STL [R1+0x111c], R168 ;  /* 0x00111ca801007387 */ /* 0x000fe80000100800 */
[----:B------:R-:W-:Y:S04]  /*2f3f0*/  STL [R1+0x1118], R242 ;  /* 0x001118f201007387 */ /* 0x000fe80000100800 */
[----:B------:R-:W-:Y:S04]  /*2f400*/  STL [R1+0x1114], R244 ;  /* 0x001114f401007387 */ /* 0x000fe80000100800 */
[----:B------:R-:W2:Y:S01]  /*2f410*/  LDL.LU R153, [R1+0x10d8] ;  /* 0x0010d80001997983 */ /* 0x000ea20000300800 */
[----:B-1----:R-:W-:-:S05]  /*2f420*/  IMAD R0, R154, c[0x0][0x190], RZ ;  /* 0x000064009a007a24 */ /* 0x002fca00078e02ff */
[----:B------:R1:W-:Y:S04]  /*2f430*/  STL [R1+0x110c], R0 ;  /* 0x00110c0001007387 */ /* 0x0003e80000100800 */
[----:B------:R-:W2:Y:S01]  /*2f440*/  LDL.LU R152, [R1+0x10d4] ;  /* 0x0010d40001987983 */ /* 0x000ea20000300800 */
[----:B----4-:R-:W-:Y:S02]  /*2f450*/  IMAD R166, R159, c[0x0][0x190], RZ ;  /* 0x000064009fa67a24 */ /* 0x010fe400078e02ff */
[----:B-1----:R-:W-:Y:S02]  /*2f460*/  IMAD R0, R158, c[0x0][0x190], RZ ;  /* 0x000064009e007a24 */ /* 0x002fe400078e02ff */
[----:B------:R-:W4:Y:S04]  /*2f470*/  LDL.LU R158, [R1+0x10d0] ;  /* 0x0010d000019e7983 */ /* 0x000f280000300800 */
[----:B------:R-:W-:Y:S04]  /*2f480*/  STL [R1+0x1110], R240 ;  /* 0x001110f001007387 */ /* 0x000fe80000100800 */
[----:B------:R3:W-:Y:S02]  /*2f490*/  STL [R1+0x1104], R0 ;  /* 0x0011040001007387 */ /* 0x0007e40000100800 */
[----:B---3--:R-:W-:-:S02]  /*2f4a0*/  IMAD R0, R161, c[0x0][0x190], RZ ;  /* 0x00006400a1007a24 */ /* 0x008fc400078e02ff */
[----:B------:R-:W3:Y:S04]  /*2f4b0*/  LDL.LU R161, [R1+0x10cc] ;  /* 0x0010cc0001a17983 */ /* 0x000ee80000300800 */
[----:B------:R-:W3:Y:S04]  /*2f4c0*/  LDL.LU R154, [R1+0x10c8] ;  /* 0x0010c800019a7983 */ /* 0x000ee80000300800 */
[----:B------:R1:W-:Y:S04]  /*2f4d0*/  STL [R1+0x1100], R0 ;  /* 0x0011000001007387 */ /* 0x0003e80000100800 */
[----:B------:R-:W-:Y:S04]  /*2f4e0*/  STL [R1+0x1108], R166 ;  /* 0x001108a601007387 */ /* 0x000fe80000100800 */
[----:B------:R-:W3:Y:S01]  /*2f4f0*/  LDL.LU R159, [R1+0x10c4] ;  /* 0x0010c400019f7983 */ /* 0x000ee20000300800 */
[----:B--2---:R-:W-:-:S03]  /*2f500*/  IMAD R196, R160, c[0x0][0x190], RZ ;  /* 0x00006400a0c47a24 */ /* 0x004fc600078e02ff */
[----:B------:R-:W2:Y:S01]  /*2f510*/  LDL.LU R160, [R1+0x10c0] ;  /* 0x0010c00001a07983 */ /* 0x000ea20000300800 */
[----:B------:R-:W-:-:S03]  /*2f520*/  IMAD R197, R162, c[0x0][0x190], RZ ;  /* 0x00006400a2c57a24 */ /* 0x000fc600078e02ff */
[----:B------:R-:W2:Y:S04]  /*2f530*/  LDL.LU R162, [R1+0x10bc] ;  /* 0x0010bc0001a27983 */ /* 0x000ea80000300800 */
[----:B------:R-:W-:Y:S01]  /*2f540*/  STL.64 [R1+0x7e18], R196 ;  /* 0x007e18c401007387 */ /* 0x000fe20000100a00 */
[----:B------:R-:W-:Y:S02]  /*2f550*/  IMAD R194, R148, c[0x0][0x190], RZ ;  /* 0x0000640094c27a24 */ /* 0x000fe400078e02ff */
[----:B------:R-:W-:-:S05]  /*2f560*/  IMAD R195, R150, c[0x0][0x190], RZ ;  /* 0x0000640096c37a24 */ /* 0x000fca00078e02ff */
[----:B------:R-:W-:Y:S04]  /*2f570*/  STL.64 [R1+0x7e20], R194 ;  /* 0x007e20c201007387 */ /* 0x000fe80000100a00 */
[----:B------:R-:W2:Y:S04]  /*2f580*/  LDL.LU R148, [R1+0x10b8] ;  /* 0x0010b80001947983 */ /* 0x000ea80000300800 */
[----:B------:R-:W2:Y:S01]  /*2f590*/  LDL.LU R150, [R1+0x10b4] ;  /* 0x0010b40001967983 */ /* 0x000ea20000300800 */
[----:B------:R-:W-:-:S03]  /*2f5a0*/  IMAD R192, R157, c[0x0][0x190], RZ ;  /* 0x000064009dc07a24 */ /* 0x000fc600078e02ff */
[----:B------:R-:W2:Y:S01]  /*2f5b0*/  LDL.LU R157, [R1+0x10b0] ;  /* 0x0010b000019d7983 */ /* 0x000ea20000300800 */
[----:B------:R-:W-:-:S03]  /*2f5c0*/  IMAD R193, R163, c[0x0][0x190], RZ ;  /* 0x00006400a3c17a24 */ /* 0x000fc600078e02ff */
[----:B------:R-:W2:Y:S01]  /*2f5d0*/  LDL.LU R163, [R1+0x10ac] ;  /* 0x0010ac0001a37983 */ /* 0x000ea20000300800 */
[----:B------:R-:W-:Y:S02]  /*2f5e0*/  IMAD R190, R151, c[0x0][0x190], RZ ;  /* 0x0000640097be7a24 */ /* 0x000fe400078e02ff */
[----:B------:R-:W-:Y:S01]  /*2f5f0*/  IMAD R191, R155, c[0x0][0x190], RZ ;  /* 0x000064009bbf7a24 */ /* 0x000fe200078e02ff */
[----:B------:R-:W-:Y:S04]  /*2f600*/  STL.64 [R1+0x7e28], R192 ;  /* 0x007e28c001007387 */ /* 0x000fe80000100a00 */
[----:B------:R-:W-:Y:S01]  /*2f610*/  STL.64 [R1+0x7e30], R190 ;  /* 0x007e30be01007387 */ /* 0x000fe20000100a00 */
[----:B------:R-:W-:-:S03]  /*2f620*/  IMAD R188, R156, c[0x0][0x190], RZ ;  /* 0x000064009cbc7a24 */ /* 0x000fc600078e02ff */
[----:B------:R-:W2:Y:S04]  /*2f630*/  LDL.LU R155, [R1+0x10a8] ;  /* 0x0010a800019b7983 */ /* 0x000ea80000300800 */
[----:B------:R-:W2:Y:S01]  /*2f640*/  LDL.LU R156, [R1+0x10a4] ;  /* 0x0010a400019c7983 */ /* 0x000ea20000300800 */
[----:B------:R-:W-:-:S03]  /*2f650*/  IMAD R2, R153, c[0x0][0x190], RZ ;  /* 0x0000640099027a24 */ /* 0x000fc600078e02ff */
[----:B------:R-:W2:Y:S04]  /*2f660*/  LDL.LU R153, [R1+0x10a0] ;  /* 0x0010a00001997983 */ /* 0x000ea80000300800 */
[----:B------:R-:W-:Y:S01]  /*2f670*/  STL [R1+0x10d8], R2 ;  /* 0x0010d80201007387 */ /* 0x000fe20000100800 */
[----:B-1----:R-:W-:-:S05]  /*2f680*/  IMAD R0, R152, c[0x0][0x190], RZ ;  /* 0x0000640098007a24 */ /* 0x002fca00078e02ff */
[----:B------:R1:W-:Y:S01]  /*2f690*/  STL [R1+0x10d4], R0 ;  /* 0x0010d40001007387 */ /* 0x0003e20000100800 */
[----:B----4-:R-:W-:-:S03]  /*2f6a0*/  IMAD R189, R158, c[0x0][0x190], RZ ;  /* 0x000064009ebd7a24 */ /* 0x010fc600078e02ff */
[----:B------:R-:W4:Y:S04]  /*2f6b0*/  LDL.LU R158, [R1+0x109c] ;  /* 0x00109c00019e7983 */ /* 0x000f280000300800 */
[----:B------:R-:W-:Y:S01]  /*2f6c0*/  STL.64 [R1+0x7e38], R188 ;  /* 0x007e38bc01007387 */ /* 0x000fe20000100a00 */
[----:B---3--:R-:W-:-:S03]  /*2f6d0*/  IMAD R186, R161, c[0x0][0x190], RZ ;  /* 0x00006400a1ba7a24 */ /* 0x008fc600078e02ff */
[----:B------:R-:W3:Y:S01]  /*2f6e0*/  LDL.LU R161, [R1+0x1098] ;  /* 0x0010980001a17983 */ /* 0x000ee20000300800 */
[----:B------:R-:W-:-:S03]  /*2f6f0*/  IMAD R187, R154, c[0x0][0x190], RZ ;  /* 0x000064009abb7a24 */ /* 0x000fc600078e02ff */
[----:B------:R-:W3:Y:S04]  /*2f700*/  LDL.LU R152, [R1+0x1094] ;  /* 0x0010940001987983 */ /* 0x000ee80000300800 */
[----:B------:R-:W3:Y:S01]  /*2f710*/  LDL.LU R154, [R1+0x1090] ;  /* 0x00109000019a7983 */ /* 0x000ee20000300800 */
[----:B-1----:R-:W-:-:S03]  /*2f720*/  IMAD R0, R159, c[0x0][0x190], RZ ;  /* 0x000064009f007a24 */ /* 0x002fc600078e02ff */
[----:B------:R-:W-:Y:S04]  /*2f730*/  STL.64 [R1+0x7e40], R186 ;  /* 0x007e40ba01007387 */ /* 0x000fe80000100a00 */
[----:B------:R1:W-:Y:S04]  /*2f740*/  STL [R1+0x10c4], R0 ;  /* 0x0010c40001007387 */ /* 0x0003e80000100800 */
[----:B------:R-:W3:Y:S04]  /*2f750*/  LDL.LU R151, [R1+0x108c] ;  /* 0x00108c0001977983 */ /* 0x000ee80000300800 */
[----:B------:R-:W3:Y:S01]  /*2f760*/  LDL.LU R159, [R1+0x1088] ;  /* 0x00108800019f7983 */ /* 0x000ee20000300800 */
[----:B--2---:R-:W-:-:S03]  /*2f770*/  IMAD R184, R160, c[0x0][0x190], RZ ;  /* 0x00006400a0b87a24 */ /* 0x004fc600078e02ff */
[----:B------:R-:W2:Y:S01]  /*2f780*/  LDL.LU R160, [R1+0x1084] ;  /* 0x0010840001a07983 */ /* 0x000ea20000300800 */
[----:B------:R-:W-:-:S03]  /*2f790*/  IMAD R185, R162, c[0x0][0x190], RZ ;  /* 0x00006400a2b97a24 */ /* 0x000fc600078e02ff */
[----:B------:R-:W2:Y:S04]  /*2f7a0*/  LDL.LU R162, [R1+0x1080] ;  /* 0x0010800001a27983 */ /* 0x000ea80000300800 */
[----:B------:R-:W-:Y:S01]  /*2f7b0*/  STL.64 [R1+0x7e48], R184 ;  /* 0x007e48b801007387 */ /* 0x000fe20000100a00 */
[----:B------:R-:W-:Y:S02]  /*2f7c0*/  IMAD R182, R148, c[0x0][0x190], RZ ;  /* 0x0000640094b67a24 */ /* 0x000fe400078e02ff */
[----:B------:R-:W-:Y:S02]  /*2f7d0*/  IMAD R183, R150, c[0x0][0x190], RZ ;  /* 0x0000640096b77a24 */ /* 0x000fe400078e02ff */
[----:B------:R-:W-:-:S03]  /*2f7e0*/  IMAD R180, R157, c[0x0][0x190], RZ ;  /* 0x000064009db47a24 */ /* 0x000fc600078e02ff */
[----:B------:R-:W-:Y:S04]  /*2f7f0*/  STL.64 [R1+0x7e50], R182 ;  /* 0x007e50b601007387 */ /* 0x000fe80000100a00 */
[----:B------:R-:W2:Y:S04]  /*2f800*/  LDL.LU R150, [R1+0x107c] ;  /* 0x00107c0001967983 */ /* 0x000ea80000300800 */
[----:B------:R-:W2:Y:S01]  /*2f810*/  LDL.LU R157, [R1+0x1078] ;  /* 0x00107800019d7983 */ /* 0x000ea20000300800 */
[----:B------:R-:W-:-:S03]  /*2f820*/  IMAD R181, R163, c[0x0][0x190], RZ ;  /* 0x00006400a3b57a24 */ /* 0x000fc600078e02ff */
[----:B------:R-:W2:Y:S01]  /*2f830*/  LDL.LU R163, [R1+0x1074] ;  /* 0x0010740001a37983 */ /* 0x000ea20000300800 */
[----:B-1----:R-:W-:-:S03]  /*2f840*/  IMAD R0, R155, c[0x0][0x190], RZ ;  /* 0x000064009b007a24 */ /* 0x002fc600078e02ff */
[----:B------:R-:W-:Y:S01]  /*2f850*/  STL.64 [R1+0x7e58], R180 ;  /* 0x007e58b401007387 */ /* 0x000fe20000100a00 */
[----:B------:R-:W-:-:S03]  /*2f860*/  IMAD R178, R156, c[0x0][0x190], RZ ;  /* 0x000064009cb27a24 */ /* 0x000fc600078e02ff */
[----:B------:R-:W2:Y:S04]  /*2f870*/  LDL.LU R155, [R1+0x1070] ;  /* 0x00107000019b7983 */ /* 0x000ea80000300800 */
[----:B------:R1:W-:Y:S01]  /*2f880*/  STL [R1+0x10a8], R0 ;  /* 0x0010a80001007387 */ /* 0x0003e20000100800 */
[----:B------:R-:W-:-:S03]  /*2f890*/  IMAD R179, R153, c[0x0][0x190], RZ ;  /* 0x0000640099b37a24 */ /* 0x000fc600078e02ff */
[----:B------:R-:W2:Y:S04]  /*2f8a0*/  LDL.LU R156, [R1+0x106c] ;  /* 0x00106c00019c7983 */ /* 0x000ea80000300800 */
[----:B------:R-:W-:Y:S04]  /*2f8b0*/  STL.64 [R1+0x7e60], R178 ;  /* 0x007e60b201007387 */ /* 0x000fe80000100a00 */
[----:B------:R-:W2:Y:S01]  /*2f8c0*/  LDL.LU R153, [R1+0x1068] ;  /* 0x0010680001997983 */ /* 0x000ea20000300800 */
[----:B----4-:R-:W-:-:S03]  /*2f8d0*/  IMAD R176, R158, c[0x0][0x190], RZ ;  /* 0x000064009eb07a24 */ /* 0x010fc600078e02ff */
[----:B------:R-:W4:Y:S01]  /*2f8e0*/  LDL.LU R158, [R1+0x1064] ;  /* 0x00106400019e7983 */ /* 0x000f220000300800 */
[----:B---3--:R-:W-:-:S03]  /*2f8f0*/  IMAD R177, R161, c[0x0][0x190], RZ ;  /* 0x00006400a1b17a24 */ /* 0x008fc600078e02ff */
[----:B------:R-:W3:Y:S01]  /*2f900*/  LDL.LU R161, [R1+0x1060] ;  /* 0x0010600001a17983 */ /* 0x000ee20000300800 */
[----:B------:R-:W-:-:S03]  /*2f910*/  IMAD R174, R152, c[0x0][0x190], RZ ;  /* 0x0000640098ae7a24 */ /* 0x000fc600078e02ff */
[----:B------:R1:W-:Y:S01]  /*2f920*/  STL.64 [R1+0x7e68], R176 ;  /* 0x007e68b001007387 */ /* 0x0003e20000100a00 */
[----:B------:R-:W-:-:S03]  /*2f930*/  IMAD R175, R154, c[0x0][0x190], RZ ;  /* 0x000064009aaf7a24 */ /* 0x000fc600078e02ff */
[----:B------:R-:W3:Y:S04]  /*2f940*/  LDL.LU R152, [R1+0x105c] ;  /* 0x00105c0001987983 */ /* 0x000ee80000300800 */
[----:B------:R-:W3:Y:S04]  /*2f950*/  LDL.LU R154, [R1+0x1058] ;  /* 0x00105800019a7983 */ /* 0x000ee80000300800 */
[----:B------:R-:W-:Y:S01]  /*2f960*/  STL.64 [R1+0x7e70], R174 ;  /* 0x007e70ae01007387 */ /* 0x000fe20000100a00 */
[----:B-1----:R-:W-:Y:S02]  /*2f970*/  IMAD R0, R159, c[0x0][0x190], RZ ;  /* 0x000064009f007a24 */ /* 0x002fe400078e02ff */
[----:B------:R-:W-:-:S02]  /*2f980*/  IMAD R176, R151, c[0x0][0x190], RZ ;  /* 0x0000640097b07a24 */ /* 0x000fc400078e02ff */
[----:B--2---:R-:W-:Y:S02]  /*2f990*/  IMAD R172, R160, c[0x0][0x190], RZ ;  /* 0x00006400a0ac7a24 */ /* 0x004fe400078e02ff */
[----:B------:R-:W2:Y:S04]  /*2f9a0*/  LDL.LU R160, [R1+0x1054] ;  /* 0x0010540001a07983 */ /* 0x000ea80000300800 */
[----:B------:R1:W-:Y:S04]  /*2f9b0*/  STL [R1+0x1088], R0 ;  /* 0x0010880001007387 */ /* 0x0003e80000100800 */
[----:B------:R-:W2:Y:S01]  /*2f9c0*/  LDL.LU R159, [R1+0x1050] ;  /* 0x00105000019f7983 */ /* 0x000ea20000300800 */
[----:B------:R-:W-:-:S03]  /*2f9d0*/  IMAD R173, R162, c[0x0][0x190], RZ ;  /* 0x00006400a2ad7a24 */ /* 0x000fc600078e02ff */
[----:B------:R-:W2:Y:S04]  /*2f9e0*/  LDL.LU R162, [R1+0x104c] ;  /* 0x00104c0001a27983 */ /* 0x000ea80000300800 */
[----:B------:R-:W-:Y:S04]  /*2f9f0*/  STL.64 [R1+0x7e78], R172 ;  /* 0x007e78ac01007387 */ /* 0x000fe80000100a00 */
[----:B------:R-:W-:Y:S04]  /*2fa00*/  STL [R1+0x108c], R176 ;  /* 0x00108cb001007387 */ /* 0x000fe80000100800 */
[----:B------:R-:W-:Y:S01]  /*2fa10*/  STL [R1+0x7ea8], R176 ;  /* 0x007ea8b001007387 */ /* 0x000fe20000100800 */
[----:B-1----:R-:W-:-:S03]  /*2fa20*/  IMAD R0, R157, c[0x0][0x190], RZ ;  /* 0x000064009d007a24 */ /* 0x002fc600078e02ff */
[----:B------:R-:W2:Y:S01]  /*2fa30*/  LDL.LU R157, [R1+0x1048] ;  /* 0x00104800019d7983 */ /* 0x000ea20000300800 */
[----:B------:R-:W-:-:S03]  /*2fa40*/  IMAD R251, R163, c[0x0][0x190], RZ ;  /* 0x00006400a3fb7a24 */ /* 0x000fc600078e02ff */
[----:B------:R1:W-:Y:S04]  /*2fa50*/  STL [R1+0x1078], R0 ;  /* 0x0010780001007387 */ /* 0x0003e80000100800 */
[----:B------:R-:W2:Y:S01]  /*2fa60*/  LDL.LU R163, [R1+0x1044] ;  /* 0x0010440001a37983 */ /* 0x000ea20000300800 */
[----:B------:R-:W-:Y:S02]  /*2fa70*/  IMAD R250, R150, c[0x0][0x190], RZ ;  /* 0x0000640096fa7a24 */ /* 0x000fe400078e02ff */
[----:B------:R-:W-:-:S03]  /*2fa80*/  IMAD R2, R155, c[0x0][0x190], RZ ;  /* 0x000064009b027a24 */ /* 0x000fc600078e02ff */
[----:B------:R-:W-:Y:S01]  /*2fa90*/  STL.64 [R1+0x7e80], R250 ;  /* 0x007e80fa01007387 */ /* 0x000fe20000100a00 */
[----:B------:R-:W-:-:S03]  /*2faa0*/  IMAD R3, R156, c[0x0][0x190], RZ ;  /* 0x000064009c037a24 */ /* 0x000fc600078e02ff */
[----:B------:R-:W2:Y:S04]  /*2fab0*/  LDL.LU R155, [R1+0x1040] ;  /* 0x00104000019b7983 */ /* 0x000ea80000300800 */
[----:B------:R-:W2:Y:S04]  /*2fac0*/  LDL.LU R156, [R1+0x103c] ;  /* 0x00103c00019c7983 */ /* 0x000ea80000300800 */
[----:B------:R-:W-:Y:S01]  /*2fad0*/  STL.64 [R1+0x7e88], R2 ;  /* 0x007e880201007387 */ /* 0x000fe20000100a00 */
[----:B------:R-:W-:Y:S02]  /*2fae0*/  IMAD R197, R153, c[0x0][0x190], RZ ;  /* 0x0000640099c57a24 */ /* 0x000fe400078e02ff */
[----:B----4-:R-:W-:-:S02]  /*2faf0*/  IMAD R4, R158, c[0x0][0x190], RZ ;  /* 0x000064009e047a24 */ /* 0x010fc400078e02ff */
[----:B------:R-:W4:Y:S01]  /*2fb00*/  LDL.LU R158, [R1+0x1038] ;  /* 0x00103800019e7983 */ /* 0x000f220000300800 */
[----:B---3--:R-:W-:-:S03]  /*2fb10*/  IMAD R5, R161, c[0x0][0x190], RZ ;  /* 0x00006400a1057a24 */ /* 0x008fc600078e02ff */
[----:B------:R-:W3:Y:S04]  /*2fb20*/  LDL.LU R161, [R1+0x1034] ;  /* 0x0010340001a17983 */ /* 0x000ee80000300800 */
[----:B------:R-:W-:Y:S01]  /*2fb30*/  STL.64 [R1+0x7e90], R4 ;  /* 0x007e900401007387 */ /* 0x000fe20000100a00 */
[----:B------:R-:W-:-:S03]  /*2fb40*/  IMAD R6, R152, c[0x0][0x190], RZ ;  /* 0x0000640098067a24 */ /* 0x000fc600078e02ff */
[----:B------:R-:W-:Y:S01]  /*2fb50*/  STL [R1+0x1068], R197 ;  /* 0x001068c501007387 */ /* 0x000fe20000100800 */
[----:B------:R-:W-:-:S03]  /*2fb60*/  IMAD R7, R154, c[0x0][0x190], RZ ;  /* 0x000064009a077a24 */ /* 0x000fc600078e02ff */
[----:B------:R-:W3:Y:S04]  /*2fb70*/  LDL.LU R148, [R1+0x1030] ;  /* 0x0010300001947983 */ /* 0x000ee80000300800 */
[----:B------:R-:W3:Y:S04]  /*2fb80*/  LDL.LU R151, [R1+0x102c] ;  /* 0x00102c0001977983 */ /* 0x000ee80000300800 */
[----:B------:R-:W3:Y:S04]  /*2fb90*/  LDL.LU R154, [R1+0x1028] ;  /* 0x00102800019a7983 */ /* 0x000ee80000300800 */
[----:B------:R-:W-:Y:S01]  /*2fba0*/  STL.64 [R1+0x7e98], R6 ;  /* 0x007e980601007387 */ /* 0x000fe20000100a00 */
[----:B--2---:R-:W-:-:S03]  /*2fbb0*/  IMAD R8, R160, c[0x0][0x190], RZ ;  /* 0x00006400a0087a24 */ /* 0x004fc600078e02ff */
[----:B------:R-:W2:Y:S01]  /*2fbc0*/  LDL.LU R160, [R1+0x1024] ;  /* 0x0010240001a07983 */ /* 0x000ea20000300800 */
[----:B------:R-:W-:-:S03]  /*2fbd0*/  IMAD R9, R159, c[0x0][0x190], RZ ;  /* 0x000064009f097a24 */ /* 0x000fc600078e02ff */
[----:B------:R-:W2:Y:S04]  /*2fbe0*/  LDL.LU R159, [R1+0x1020] ;  /* 0x00102000019f7983 */ /* 0x000ea80000300800 */
[----:B------:R-:W-:Y:S04]  /*2fbf0*/  STL.64 [R1+0x7ea0], R8 ;  /* 0x007ea00801007387 */ /* 0x000fe80000100a00 */
[----:B------:R-:W2:Y:S01]  /*2fc00*/  LDL.LU R150, [R1+0x101c] ;  /* 0x00101c0001967983 */ /* 0x000ea20000300800 */
[----:B------:R-:W-:-:S03]  /*2fc10*/  IMAD R10, R162, c[0x0][0x190], RZ ;  /* 0x00006400a20a7a24 */ /* 0x000fc600078e02ff */
[----:B------:R-:W2:Y:S04]  /*2fc20*/  LDL.LU R162, [R1+0x1018] ;  /* 0x0010180001a27983 */ /* 0x000ea80000300800 */
[----:B------:R1:W-:Y:S04]  /*2fc30*/  STL [R1+0x7eac], R10 ;  /* 0x007eac0a01007387 */ /* 0x0003e80000100800 */
[----:B------:R-:W2:Y:S04]  /*2fc40*/  LDL.LU R153, [R1+0x1014] ;  /* 0x0010140001997983 */ /* 0x000ea80000300800 */
[----:B------:R-:W2:Y:S01]  /*2fc50*/  LDL.LU R152, [R1+0x1010] ;  /* 0x0010100001987983 */ /* 0x000ea20000300800 */
[----:B------:R-:W-:-:S03]  /*2fc60*/  IMAD R11, R157, c[0x0][0x190], RZ ;  /* 0x000064009d0b7a24 */ /* 0x000fc600078e02ff */
[----:B------:R-:W1:Y:S01]  /*2fc70*/  LDL.LU R157, [R1+0x100c] ;  /* 0x00100c00019d7983 */ /* 0x000e620000300800 */
[----:B------:R-:W-:-:S03]  /*2fc80*/  IMAD R12, R163, c[0x0][0x190], RZ ;  /* 0x00006400a30c7a24 */ /* 0x000fc600078e02ff */
[----:B------:R-:W2:Y:S01]  /*2fc90*/  LDL.LU R163, [R1+0x1008] ;  /* 0x0010080001a37983 */ /* 0x000ea20000300800 */
[----:B------:R-:W-:-:S03]  /*2fca0*/  IMAD R191, R155, c[0x0][0x190], RZ ;  /* 0x000064009bbf7a24 */ /* 0x000fc600078e02ff */
[----:B------:R-:W2:Y:S01]  /*2fcb0*/  LDL.LU R155, [R1+0x1004] ;  /* 0x00100400019b7983 */ /* 0x000ea20000300800 */
[----:B------:R-:W-:-:S03]  /*2fcc0*/  IMAD R13, R156, c[0x0][0x190], RZ ;  /* 0x000064009c0d7a24 */ /* 0x000fc600078e02ff */
[----:B------:R-:W2:Y:S04]  /*2fcd0*/  LDL.LU R156, [R1+0x1000] ;  /* 0x00100000019c7983 */ /* 0x000ea80000300800 */
[----:B------:R-:W-:Y:S01]  /*2fce0*/  STL.64 [R1+0x7eb0], R12 ;  /* 0x007eb00c01007387 */ /* 0x000fe20000100a00 */
[----:B----4-:R-:W-:-:S03]  /*2fcf0*/  IMAD R14, R158, c[0x0][0x190], RZ ;  /* 0x000064009e0e7a24 */ /* 0x010fc600078e02ff */
[----:B------:R-:W4:Y:S01]  /*2fd00*/  LDL.LU R158, [R1+0xffc] ;  /* 0x000ffc00019e7983 */ /* 0x000f220000300800 */
[----:B---3--:R-:W-:-:S03]  /*2fd10*/  IMAD R15, R161, c[0x0][0x190], RZ ;  /* 0x00006400a10f7a24 */ /* 0x008fc600078e02ff */
[----:B------:R-:W3:Y:S04]  /*2fd20*/  LDL.LU R161, [R1+0xff8] ;  /* 0x000ff80001a17983 */ /* 0x000ee80000300800 */
[----:B------:R-:W-:Y:S01]  /*2fd30*/  STL.64 [R1+0x7eb8], R14 ;  /* 0x007eb80e01007387 */ /* 0x000fe20000100a00 */
[----:B------:R-:W-:-:S03]  /*2fd40*/  IMAD R16, R148, c[0x0][0x190], RZ ;  /* 0x0000640094107a24 */ /* 0x000fc600078e02ff */
[----:B------:R-:W-:Y:S01]  /*2fd50*/  STL [R1+0x1040], R191 ;  /* 0x001040bf01007387 */ /* 0x000fe20000100800 */
[----:B------:R-:W-:-:S03]  /*2fd60*/  IMAD R17, R151, c[0x0][0x190], RZ ;  /* 0x0000640097117a24 */ /* 0x000fc600078e02ff */
[----:B------:R-:W-:Y:S01]  /*2fd70*/  STL [R1+0x7f00], R191 ;  /* 0x007f00bf01007387 */ /* 0x000fe20000100800 */
[----:B------:R-:W-:-:S03]  /*2fd80*/  IMAD R18, R154, c[0x0][0x190], RZ ;  /* 0x000064009a127a24 */ /* 0x000fc600078e02ff */
[----:B------:R-:W-:Y:S04]  /*2fd90*/  STL.64 [R1+0x7ec0], R16 ;  /* 0x007ec01001007387 */ /* 0x000fe80000100a00 */
[----:B------:R-:W3:Y:S01]  /*2fda0*/  LDL.LU R154, [R1+0xff4] ;  /* 0x000ff400019a7983 */ /* 0x000ee20000300800 */
[----:B--2---:R-:W-:-:S03]  /*2fdb0*/  IMAD R19, R160, c[0x0][0x190], RZ ;  /* 0x00006400a0137a24 */ /* 0x004fc600078e02ff */
[----:B------:R-:W2:Y:S04]  /*2fdc0*/  LDL.LU R160, [R1+0xff0] ;  /* 0x000ff00001a07983 */ /* 0x000ea80000300800 */
[----:B------:R-:W-:Y:S01]  /*2fdd0*/  STL.64 [R1+0x7ec8], R18 ;  /* 0x007ec81201007387 */ /* 0x000fe20000100a00 */
[----:B------:R-:W-:-:S03]  /*2fde0*/  IMAD R20, R159, c[0x0][0x190], RZ ;  /* 0x000064009f147a24 */ /* 0x000fc600078e02ff */
[----:B------:R-:W2:Y:S01]  /*2fdf0*/  LDL.LU R159, [R1+0xfec] ;  /* 0x000fec00019f7983 */ /* 0x000ea20000300800 */
[----:B------:R-:W-:-:S05]  /*2fe00*/  IMAD R21, R150, c[0x0][0x190], RZ ;  /* 0x0000640096157a24 */ /* 0x000fca00078e02ff */
[----:B------:R-:W-:Y:S01]  /*2fe10*/  STL.64 [R1+0x7ed0], R20 ;  /* 0x007ed01401007387 */ /* 0x000fe20000100a00 */
[----:B------:R-:W-:-:S03]  /*2fe20*/  IMAD R22, R162, c[0x0][0x190], RZ ;  /* 0x00006400a2167a24 */ /* 0x000fc600078e02ff */
[----:B------:R-:W2:Y:S01]  /*2fe30*/  LDL.LU R162, [R1+0xfe8] ;  /* 0x000fe80001a27983 */ /* 0x000ea20000300800 */
[----:B------:R-:W-:-:S05]  /*2fe40*/  IMAD R23, R153, c[0x0][0x190], RZ ;  /* 0x0000640099177a24 */ /* 0x000fca00078e02ff */
[----:B------:R-:W-:Y:S01]  /*2fe50*/  STL.64 [R1+0x7ed8], R22 ;  /* 0x007ed81601007387 */ /* 0x000fe20000100a00 */
[----:B-1----:R-:W-:-:S03]  /*2fe60*/  IMAD R0, R157, c[0x0][0x190], RZ ;  /* 0x000064009d007a24 */ /* 0x002fc600078e02ff */
[----:B------:R-:W2:Y:S04]  /*2fe70*/  LDL.LU R157, [R1+0xfe4] ;  /* 0x000fe400019d7983 */ /* 0x000ea80000300800 */
[----:B------:R1:W-:Y:S01]  /*2fe80*/  STL [R1+0x100c], R0 ;  /* 0x00100c0001007387 */ /* 0x0003e20000100800 */
[----:B------:R-:W-:-:S03]  /*2fe90*/  IMAD R10, R163, c[0x0][0x190], RZ ;  /* 0x00006400a30a7a24 */ /* 0x000fc600078e02ff */
[----:B------:R-:W2:Y:S01]  /*2fea0*/  LDL.LU R163, [R1+0xfe0] ;  /* 0x000fe00001a37983 */ /* 0x000ea20000300800 */
[----:B------:R-:W-:Y:S02]  /*2feb0*/  IMAD R24, R152, c[0x0][0x190], RZ ;  /* 0x0000640098187a24 */ /* 0x000fe400078e02ff */
[----:B-1----:R-:W-:Y:S02]  /*2fec0*/  IMAD R0, R155, c[0x0][0x190], RZ ;  /* 0x000064009b007a24 */ /* 0x002fe400078e02ff */
[----:B------:R-:W-:Y:S02]  /*2fed0*/  IMAD R25, R156, c[0x0][0x190], RZ ;  /* 0x000064009c197a24 */ /* 0x000fe400078e02ff */
[----:B------:R-:W2:Y:S04]  /*2fee0*/  LDL.LU R156, [R1+0xfdc] ;  /* 0x000fdc00019c7983 */ /* 0x000ea80000300800 */
[----:B------:R1:W-:Y:S04]  /*2fef0*/  STL [R1+0x1004], R0 ;  /* 0x0010040001007387 */ /* 0x0003e80000100800 */
[----:B------:R-:W-:Y:S04]  /*2ff00*/  STL.64 [R1+0x7ee0], R24 ;  /* 0x007ee01801007387 */ /* 0x000fe80000100a00 */
[----:B------:R-:W2:Y:S01]  /*2ff10*/  LDL.LU R146, [R1+0xfd8] ;  /* 0x000fd80001927983 */ /* 0x000ea20000300800 */
[----:B----4-:R-:W-:-:S03]  /*2ff20*/  IMAD R26, R158, c[0x0][0x190], RZ ;  /* 0x000064009e1a7a24 */ /* 0x010fc600078e02ff */
[----:B------:R-:W4:Y:S04]  /*2ff30*/  LDL.LU R158, [R1+0x16cc] ;  /* 0x0016cc00019e7983 */ /* 0x000f280000300800 */
[----:B------:R-:W-:Y:S04]  /*2ff40*/  STL [R1+0x1008], R10 ;  /* 0x0010080a01007387 */ /* 0x000fe80000100800 */
[----:B------:R-:W-:Y:S04]  /*2ff50*/  STL.64 [R1+0x7ee8], R10 ;  /* 0x007ee80a01007387 */ /* 0x000fe80000100a00 */
[----:B------:R-:W4:Y:S04]  /*2ff60*/  LDL.LU R149, [R1+0xfd0] ;  /* 0x000fd00001957983 */ /* 0x000f280000300800 */
[----:B------:R-:W4:Y:S01]  /*2ff70*/  LDL.LU R148, [R1+0xfcc] ;  /* 0x000fcc0001947983 */ /* 0x000f220000300800 */
[----:B---3--:R-:W-:-:S03]  /*2ff80*/  IMAD R27, R161, c[0x0][0x190], RZ ;  /* 0x00006400a11b7a24 */ /* 0x008fc600078e02ff */
[----:B------:R-:W3:Y:S04]  /*2ff90*/  LDL.LU R161, [R1+0xfc8] ;  /* 0x000fc80001a17983 */ /* 0x000ee80000300800 */
[----:B------:R-:W-:Y:S04]  /*2ffa0*/  STL.64 [R1+0x7ef0], R26 ;  /* 0x007ef01a01007387 */ /* 0x000fe80000100a00 */
[----:B------:R-:W3:Y:S04]  /*2ffb0*/  LDL.LU R151, [R1+0xfc4] ;  /* 0x000fc40001977983 */ /* 0x000ee80000300800 */
[----:B------:R-:W3:Y:S01]  /*2ffc0*/  LDL.LU R150, [R1+0xfc0] ;  /* 0x000fc00001967983 */ /* 0x000ee20000300800 */
[----:B------:R-:W-:-:S02]  /*2ffd0*/  IMAD R176, R154, c[0x0][0x190], RZ ;  /* 0x000064009ab07a24 */ /* 0x000fc400078e02ff */
[----:B--2---:R-:W-:Y:S02]  /*2ffe0*/  IMAD R28, R160, c[0x0][0x190], RZ ;  /* 0x00006400a01c7a24 */ /* 0x004fe400078e02ff */
[----:B------:R-:W2:Y:S04]  /*2fff0*/  LDL.LU R160, [R1+0xfbc] ;  /* 0x000fbc0001a07983 */ /* 0x000ea80000300800 */
[----:B------:R-:W2:Y:S01]  /*30000*/  LDL.LU R153, [R1+0xfb8] ;  /* 0x000fb80001997983 */ /* 0x000ea20000300800 */
[----:B------:R-:W-:-:S03]  /*30010*/  IMAD R29, R159, c[0x0][0x190], RZ ;  /* 0x000064009f1d7a24 */ /* 0x000fc600078e02ff */
[----:B------:R-:W2:Y:S04]  /*30020*/  LDL.LU R152, [R1+0x16b0] ;  /* 0x0016b00001987983 */ /* 0x000ea80000300800 */
[----:B------:R-:W-:Y:S04]  /*30030*/  STL.64 [R1+0x7ef8], R28 ;  /* 0x007ef81c01007387 */ /* 0x000fe80000100a00 */
[----:B------:R-:W2:Y:S04]  /*30040*/  LDL.LU R155, [R1+0xfb0] ;  /* 0x000fb000019b7983 */ /* 0x000ea80000300800 */
[----:B------:R-:W2:Y:S01]  /*30050*/  LDL.LU R159, [R1+0xfac] ;  /* 0x000fac00019f7983 */ /* 0x000ea20000300800 */
[----:B------:R-:W-:-:S03]  /*30060*/  IMAD R30, R162, c[0x0][0x190], RZ ;  /* 0x00006400a21e7a24 */ /* 0x000fc600078e02ff */
[----:B------:R-:W2:Y:S04]  /*30070*/  LDL.LU R162, [R1+0xfa8] ;  /* 0x000fa80001a27983 */ /* 0x000ea80000300800 */
[----:B------:R1:W-:Y:S04]  /*30080*/  STL [R1+0x7f04], R30 ;  /* 0x007f041e01007387 */ /* 0x0003e80000100800 */
[----:B------:R-:W-:Y:S04]  /*30090*/  STL [R1+0xff4], R176 ;  /* 0x000ff4b001007387 */ /* 0x000fe80000100800 */
[----:B------:R-:W2:Y:S01]  /*300a0*/  LDL.LU R154, [R1+0xfa4] ;  /* 0x000fa400019a7983 */ /* 0x000ea20000300800 */
[----:B------:R-:W-:-:S03]  /*300b0*/  IMAD R169, R163, c[0x0][0x190], RZ ;  /* 0x00006400a3a97a24 */ /* 0x000fc600078e02ff */
[----:B------:R-:W1:Y:S01]  /*300c0*/  LDL.LU R163, [R1+0xfa0] ;  /* 0x000fa00001a37983 */ /* 0x000e620000300800 */
[----:B------:R-:W-:-:S03]  /*300d0*/  IMAD R190, R157, c[0x0][0x190], RZ ;  /* 0x000064009dbe7a24 */ /* 0x000fc600078e02ff */
[----:B------:R-:W2:Y:S01]  /*300e0*/  LDL.LU R157, [R1+0xf9c] ;  /* 0x000f9c00019d7983 */ /* 0x000ea20000300800 */
[----:B------:R-:W-:-:S03]  /*300f0*/  IMAD R31, R156, c[0x0][0x190], RZ ;  /* 0x000064009c1f7a24 */ /* 0x000fc600078e02ff */
[----:B------:R-:W2:Y:S04]  /*30100*/  LDL.LU R156, [R1+0xf98] ;  /* 0x000f9800019c7983 */ /* 0x000ea80000300800 */
[----:B------:R-:W-:Y:S01]  /*30110*/  STL [R1+0xfe4], R190 ;  /* 0x000fe4be01007387 */ /* 0x000fe20000100800 */
[----:B------:R-:W-:Y:S02]  /*30120*/  IMAD R32, R146, c[0x0][0x190], RZ ;  /* 0x0000640092207a24 */ /* 0x000fe400078e02ff */
[----:B----4-:R-:W-:Y:S02]  /*30130*/  IMAD R33, R158, c[0x0][0x190], RZ ;  /* 0x000064009e217a24 */ /* 0x010fe400078e02ff */
[----:B------:R-:W4:Y:S04]  /*30140*/  LDL.LU R158, [R1+0xf94] ;  /* 0x000f9400019e7983 */ /* 0x000f280000300800 */
[----:B------:R-:W-:Y:S01]  /*30150*/  STL.64 [R1+0x7f08], R32 ;  /* 0x007f082001007387 */ /* 0x000fe20000100a00 */
[----:B------:R-:W-:-:S02]  /*30160*/  IMAD R170, R149, c[0x0][0x190], RZ ;  /* 0x0000640095aa7a24 */ /* 0x000fc400078e02ff */
[----:B------:R-:W-:Y:S02]  /*30170*/  IMAD R34, R148, c[0x0][0x190], RZ ;  /* 0x0000640094227a24 */ /* 0x000fe400078e02ff */
[----:B---3--:R-:W-:Y:S02]  /*30180*/  IMAD R35, R161, c[0x0][0x190], RZ ;  /* 0x00006400a1237a24 */ /* 0x008fe400078e02ff */
[----:B------:R-:W3:Y:S04]  /*30190*/  LDL.LU R161, [R1+0xf90] ;  /* 0x000f900001a17983 */ /* 0x000ee80000300800 */
[----:B------:R-:W-:Y:S01]  /*301a0*/  STL.64 [R1+0x7f10], R34 ;  /* 0x007f102201007387 */ /* 0x000fe20000100a00 */
[----:B------:R-:W-:Y:S02]  /*301b0*/  IMAD R36, R151, c[0x0][0x190], RZ ;  /* 0x0000640097247a24 */ /* 0x000fe400078e02ff */
[----:B------:R-:W-:-:S05]  /*301c0*/  IMAD R171, R150, c[0x0][0x190], RZ ;  /* 0x0000640096ab7a24 */ /* 0x000fca00078e02ff */
[----:B------:R-:W-:Y:S01]  /*301d0*/  STL.64 [R1+0x7f18], R170 ;  /* 0x007f18aa01007387 */ /* 0x000fe20000100a00 */
[----:B--2---:R-:W-:-:S03]  /*301e0*/  IMAD R37, R160, c[0x0][0x190], RZ ;  /* 0x00006400a0257a24 */ /* 0x004fc600078e02ff */
[----:B------:R-:W2:Y:S01]  /*301f0*/  LDL.LU R160, [R1+0x16ac] ;  /* 0x0016ac0001a07983 */ /* 0x000ea20000300800 */
[----:B------:R-:W-:Y:S02]  /*30200*/  IMAD R38, R153, c[0x0][0x190], RZ ;  /* 0x0000640099267a24 */ /* 0x000fe400078e02ff */
[----:B------:R-:W-:Y:S01]  /*30210*/  IMAD R39, R152, c[0x0][0x190], RZ ;  /* 0x0000640098277a24 */ /* 0x000fe200078e02ff */
[----:B------:R-:W-:Y:S04]  /*30220*/  STL.64 [R1+0x7f20], R36 ;  /* 0x007f202401007387 */ /* 0x000fe80000100a00 */
[----:B------:R-:W-:Y:S04]  /*30230*/  STL.64 [R1+0x7f28], R38 ;  /* 0x007f282601007387 */ /* 0x000fe80000100a00 */
[----:B------:R-:W2:Y:S01]  /*30240*/  LDL.LU R152, [R1+0xf88] ;  /* 0x000f880001987983 */ /* 0x000ea20000300800 */
[----:B------:R-:W-:-:S02]  /*30250*/  IMAD R40, R159, c[0x0][0x190], RZ ;  /* 0x000064009f287a24 */ /* 0x000fc400078e02ff */
[----:B------:R-:W-:Y:S02]  /*30260*/  IMAD R41, R162, c[0x0][0x190], RZ ;  /* 0x00006400a2297a24 */ /* 0x000fe400078e02ff */
[----:B------:R-:W2:Y:S04]  /*30270*/  LDL.LU R162, [R1+0xf84] ;  /* 0x000f840001a27983 */ /* 0x000ea80000300800 */
[----:B------:R-:W2:Y:S04]  /*30280*/  LDL.LU R159, [R1+0xf80] ;  /* 0x000f8000019f7983 */ /* 0x000ea80000300800 */
[----:B------:R-:W-:Y:S01]  /*30290*/  STL.64 [R1+0x7f30], R40 ;  /* 0x007f302801007387 */ /* 0x000fe20000100a00 */
[----:B-1----:R-:W-:-:S03]  /*302a0*/  IMAD R0, R163, c[0x0][0x190], RZ ;  /* 0x00006400a3007a24 */ /* 0x002fc600078e02ff */
[----:B------:R-:W2:Y:S01]  /*302b0*/  LDL.LU R163, [R1+0xf7c] ;  /* 0x000f7c0001a37983 */ /* 0x000ea20000300800 */
[----:B------:R-:W-:-:S03]  /*302c0*/  IMAD R238, R155, c[0x0][0x190], RZ ;  /* 0x000064009bee7a24 */ /* 0x000fc600078e02ff */
[----:B------:R1:W-:Y:S01]  /*302d0*/  STL [R1+0xfa0], R0 ;  /* 0x000fa00001007387 */ /* 0x0003e20000100800 */
[----:B------:R-:W-:Y:S02]  /*302e0*/  IMAD R42, R154, c[0x0][0x190], RZ ;  /* 0x000064009a2a7a24 */ /* 0x000fe400078e02ff */
[----:B------:R-:W-:Y:S01]  /*302f0*/  IMAD R196, R157, c[0x0][0x190], RZ ;  /* 0x000064009dc47a24 */ /* 0x000fe200078e02ff */
[----:B------:R-:W2:Y:S04]  /*30300*/  LDL.LU R155, [R1+0xf78] ;  /* 0x000f7800019b7983 */ /* 0x000ea80000300800 */
[----:B------:R-:W2:Y:S01]  /*30310*/  LDL.LU R144, [R1+0xf74] ;  /* 0x000f740001907983 */ /* 0x000ea20000300800 */
[----:B------:R-:W-:-:S03]  /*30320*/  IMAD R239, R156, c[0x0][0x190], RZ ;  /* 0x000064009cef7a24 */ /* 0x000fc600078e02ff */
[----:B------:R-:W2:Y:S04]  /*30330*/  LDL.LU R157, [R1+0xf70] ;  /* 0x000f7000019d7983 */ /* 0x000ea80000300800 */
[----:B------:R-:W-:Y:S04]  /*30340*/  STL.64 [R1+0x7f38], R238 ;  /* 0x007f38ee01007387 */ /* 0x000fe80000100a00 */
[----:B------:R-:W2:Y:S04]  /*30350*/  LDL.LU R147, [R1+0xf6c] ;  /* 0x000f6c0001937983 */ /* 0x000ea80000300800 */
[----:B------:R-:W2:Y:S01]  /*30360*/  LDL.LU R154, [R1+0xf68] ;  /* 0x000f6800019a7983 */ /* 0x000ea20000300800 */
[----:B----4-:R-:W-:-:S05]  /*30370*/  IMAD R43, R158, c[0x0][0x190], RZ ;  /* 0x000064009e2b7a24 */ /* 0x010fca00078e02ff */
[----:B------:R-:W-:Y:S04]  /*30380*/  STL.64 [R1+0x7f40], R42 ;  /* 0x007f402a01007387 */ /* 0x000fe80000100a00 */
[----:B------:R-:W4:Y:S04]  /*30390*/  LDL.LU R146, [R1+0xf64] ;  /* 0x000f640001927983 */ /* 0x000f280000300800 */
[----:B------:R-:W1:Y:S04]  /*303a0*/  LDL.LU R156, [R1+0xf60] ;  /* 0x000f6000019c7983 */ /* 0x000e680000300800 */
[----:B------:R-:W4:Y:S01]  /*303b0*/  LDL.LU R158, [R1+0xf5c] ;  /* 0x000f5c00019e7983 */ /* 0x000f220000300800 */
[----:B---3--:R-:W-:-:S03]  /*303c0*/  IMAD R44, R161, c[0x0][0x190], RZ ;  /* 0x00006400a12c7a24 */ /* 0x008fc600078e02ff */
[----:B------:R-:W3:Y:S04]  /*303d0*/  LDL.LU R161, [R1+0xf58] ;  /* 0x000f580001a17983 */ /* 0x000ee80000300800 */
[----:B------:R-:W-:Y:S04]  /*303e0*/  STL [R1+0xf9c], R196 ;  /* 0x000f9cc401007387 */ /* 0x000fe80000100800 */
[----:B------:R-:W-:Y:S04]  /*303f0*/  STL.64 [R1+0x7f48], R196 ;  /* 0x007f48c401007387 */ /* 0x000fe80000100a00 */
[----:B------:R-:W3:Y:S04]  /*30400*/  LDL.LU R149, [R1+0x16a4] ;  /* 0x0016a40001957983 */ /* 0x000ee80000300800 */
[----:B------:R-:W3:Y:S04]  /*30410*/  LDL.LU R148, [R1+0x16a0] ;  /* 0x0016a00001947983 */ /* 0x000ee80000300800 */
[----:B------:R-:W3:Y:S01]  /*30420*/  LDL.LU R151, [R1+0x169c] ;  /* 0x00169c0001977983 */ /* 0x000ee20000300800 */
[----:B--2---:R-:W-:-:S03]  /*30430*/  IMAD R45, R160, c[0x0][0x190], RZ ;  /* 0x00006400a02d7a24 */ /* 0x004fc600078e02ff */
[----:B------:R-:W2:Y:S04]  /*30440*/  LDL.LU R160, [R1+0x1694] ;  /* 0x0016940001a07983 */ /* 0x000ea80000300800 */
[----:B------:R-:W2:Y:S04]  /*30450*/  LDL.LU R150, [R1+0x1690] ;  /* 0x0016900001967983 */ /* 0x000ea80000300800 */
[----:B------:R-:W2:Y:S01]  /*30460*/  LDL.LU R153, [R1+0x168c] ;  /* 0x00168c0001997983 */ /* 0x000ea20000300800 */
[----:B------:R-:W-:Y:S02]  /*30470*/  IMAD R189, R152, c[0x0][0x190], RZ ;  /* 0x0000640098bd7a24 */ /* 0x000fe400078e02ff */
[----:B------:R-:W-:-:S02]  /*30480*/  IMAD R236, R162, c[0x0][0x190], RZ ;  /* 0x00006400a2ec7a24 */ /* 0x000fc400078e02ff */
[----:B------:R-:W2:Y:S01]  /*30490*/  LDL.LU R162, [R1+0x1688] ;  /* 0x0016880001a27983 */ /* 0x000ea20000300800 */
[----:B------:R-:W-:-:S03]  /*304a0*/  IMAD R46, R159, c[0x0][0x190], RZ ;  /* 0x000064009f2e7a24 */ /* 0x000fc600078e02ff */
[----:B------:R-:W2:Y:S04]  /*304b0*/  LDL.LU R152, [R1+0x1684] ;  /* 0x0016840001987983 */ /* 0x000ea80000300800 */
[----:B------:R-:W2:Y:S01]  /*304c0*/  LDL.LU R159, [R1+0x167c] ;  /* 0x00167c00019f7983 */ /* 0x000ea20000300800 */
[----:B------:R-:W-:-:S03]  /*304d0*/  IMAD R47, R163, c[0x0][0x190], RZ ;  /* 0x00006400a32f7a24 */ /* 0x000fc600078e02ff */
[----:B------:R-:W2:Y:S04]  /*304e0*/  LDL.LU R163, [R1+0x1678] ;  /* 0x0016780001a37983 */ /* 0x000ea80000300800 */
[----:B------:R-:W-:Y:S01]  /*304f0*/  STL [R1+0xf88], R189 ;  /* 0x000f88bd01007387 */ /* 0x000fe20000100800 */
[----:B------:R-:W-:-:S03]  /*30500*/  IMAD R48, R155, c[0x0][0x190], RZ ;  /* 0x000064009b307a24 */ /* 0x000fc600078e02ff */
[----:B------:R-:W2:Y:S01]  /*30510*/  LDL.LU R155, [R1+0x1674] ;  /* 0x00167400019b7983 */ /* 0x000ea20000300800 */
[----:B------:R-:W-:Y:S02]  /*30520*/  IMAD R30, R144, c[0x0][0x190], RZ ;  /* 0x00006400901e7a24 */ /* 0x000fe400078e02ff */
[----:B------:R-:W-:Y:S02]  /*30530*/  IMAD R237, R157, c[0x0][0x190], RZ ;  /* 0x000064009ded7a24 */ /* 0x000fe400078e02ff */
[----:B------:R-:W2:Y:S01]  /*30540*/  LDL.LU R157, [R1+0x1670] ;  /* 0x00167000019d7983 */ /* 0x000ea20000300800 */
[----:B------:R-:W-:-:S03]  /*30550*/  IMAD R50, R154, c[0x0][0x190], RZ ;  /* 0x000064009a327a24 */ /* 0x000fc600078e02ff */
[----:B------:R-:W2:Y:S04]  /*30560*/  LDL.LU R154, [R1+0x166c] ;  /* 0x00166c00019a7983 */ /* 0x000ea80000300800 */
[----:B------:R-:W-:Y:S01]  /*30570*/  STL [R1+0xf74], R30 ;  /* 0x000f741e01007387 */ /* 0x000fe20000100800 */
[----:B-1----:R-:W-:-:S03]  /*30580*/  IMAD R0, R156, c[0x0][0x190], RZ ;  /* 0x000064009c007a24 */ /* 0x002fc600078e02ff */
[----:B------:R-:W2:Y:S01]  /*30590*/  LDL.LU R156, [R1+0x1668] ;  /* 0x00166800019c7983 */ /* 0x000ea20000300800 */
[----:B----4-:R-:W-:-:S03]  /*305a0*/  IMAD R234, R158, c[0x0][0x190], RZ ;  /* 0x000064009eea7a24 */ /* 0x010fc600078e02ff */
[----:B------:R1:W-:Y:S04]  /*305b0*/  STL [R1+0xf60], R0 ;  /* 0x000f600001007387 */ /* 0x0003e80000100800 */
[----:B------:R-:W4:Y:S01]  /*305c0*/  LDL.LU R158, [R1+0x1664] ;  /* 0x00166400019e7983 */ /* 0x000f220000300800 */
[----:B---3--:R-:W-:-:S03]  /*305d0*/  IMAD R52, R161, c[0x0][0x190], RZ ;  /* 0x00006400a1347a24 */ /* 0x008fc600078e02ff */
[----:B------:R-:W3:Y:S01]  /*305e0*/  LDL.LU R161, [R1+0x1660] ;  /* 0x0016600001a17983 */ /* 0x000ee20000300800 */
[----:B------:R-:W-:Y:S02]  /*305f0*/  IMAD R191, R151, c[0x0][0x190], RZ ;  /* 0x0000640097bf7a24 */ /* 0x000fe400078e02ff */
[----:B--2---:R-:W-:Y:S02]  /*30600*/  IMAD R235, R160, c[0x0][0x190], RZ ;  /* 0x00006400a0eb7a24 */ /* 0x004fe400078e02ff */
[----:B------:R-:W2:Y:S04]  /*30610*/  LDL.LU R160, [R1+0x165c] ;  /* 0x00165c0001a07983 */ /* 0x000ea80000300800 */
[----:B------:R-:W-:Y:S01]  /*30620*/  STL [R1+0xf4c], R191 ;  /* 0x000f4cbf01007387 */ /* 0x000fe20000100800 */
[----:B------:R-:W-:-:S02]  /*30630*/  IMAD R56, R153, c[0x0][0x190], RZ ;  /* 0x0000640099387a24 */ /* 0x000fc400078e02ff */
[----:B------:R-:W-:Y:S02]  /*30640*/  IMAD R57, R162, c[0x0][0x190], RZ ;  /* 0x00006400a2397a24 */ /* 0x000fe400078e02ff */
[----:B------:R-:W2:Y:S01]  /*30650*/  LDL.LU R162, [R1+0x1658] ;  /* 0x0016580001a27983 */ /* 0x000ea20000300800 */
[----:B------:R-:W-:-:S03]  /*30660*/  IMAD R232, R159, c[0x0][0x190], RZ ;  /* 0x000064009fe87a24 */ /* 0x000fc600078e02ff */
[----:B------:R-:W2:Y:S04]  /*30670*/  LDL.LU R159, [R1+0x1654] ;  /* 0x00165400019f7983 */ /* 0x000ea80000300800 */
[----:B------:R-:W2:Y:S01]  /*30680*/  LDL.LU R153, [R1+0x164c] ;  /* 0x00164c0001997983 */ /* 0x000ea20000300800 */
[----:B------:R-:W-:-:S03]  /*30690*/  IMAD R58, R163, c[0x0][0x190], RZ ;  /* 0x00006400a33a7a24 */ /* 0x000fc600078e02ff */
[----:B------:R-:W2:Y:S01]  /*306a0*/  LDL.LU R163, [R1+0x1648] ;  /* 0x0016480001a37983 */ /* 0x000ea20000300800 */
[----:B------:R-:W-:Y:S02]  /*306b0*/  IMAD R250, R152, c[0x0][0x190], RZ ;  /* 0x0000640098fa7a24 */ /* 0x000fe400078e02ff */
[----:B------:R-:W-:Y:S01]  /*306c0*/  IMAD R49, R147, c[0x0][0x190], RZ ;  /* 0x0000640093317a24 */ /* 0x000fe200078e02ff */
[----:B------:R-:W2:Y:S01]  /*306d0*/  LDL.LU R152, [R1+0x1644] ;  /* 0x0016440001987983 */ /* 0x000ea20000300800 */
[----:B------:R-:W-:-:S03]  /*306e0*/  IMAD R51, R146, c[0x0][0x190], RZ ;  /* 0x0000640092337a24 */ /* 0x000fc600078e02ff */
[----:B------:R-:W-:Y:S01]  /*306f0*/  STL [R1+0xf38], R250 ;  /* 0x000f38fa01007387 */ /* 0x000fe20000100800 */
[----:B------:R-:W-:-:S03]  /*30700*/  IMAD R53, R149, c[0x0][0x190], RZ ;  /* 0x0000640095357a24 */ /* 0x000fc600078e02ff */
        /* <DEDUP_REMOVED lines=9> */
[----:B------:R-:W2:Y:S01]  /*307a0*/  LDL.LU R150, [R1+0x162c] ;  /* 0x00162c0001967983 */ /* 0x000ea20000300800 */
[----:B------:R-:W-:-:S03]  /*307b0*/  IMAD R19, R154, c[0x0][0x190], RZ ;  /* 0x000064009a137a24 */ /* 0x000fc600078e02ff */
[----:B------:R-:W2:Y:S01]  /*307c0*/  LDL.LU R155, [R1+0x1620] ;  /* 0x00162000019b7983 */ /* 0x000ea20000300800 */
[----:B------:R-:W-:Y:S02]  /*307d0*/  IMAD R175, R156, c[0x0][0x190], RZ ;  /* 0x000064009caf7a24 */ /* 0x000fe400078e02ff */
[----:B----4-:R-:W-:Y:S02]  /*307e0*/  IMAD R188, R158, c[0x0][0x190], RZ ;  /* 0x000064009ebc7a24 */ /* 0x010fe400078e02ff */
[----:B------:R-:W4:Y:S01]  /*307f0*/  LDL.LU R158, [R1+0x161c] ;  /* 0x00161c00019e7983 */ /* 0x000f220000300800 */
[----:B---3--:R-:W-:-:S03]  /*30800*/  IMAD R233, R161, c[0x0][0x190], RZ ;  /* 0x00006400a1e97a24 */ /* 0x008fc600078e02ff */
[----:B------:R-:W3:Y:S04]  /*30810*/  LDL.LU R151, [R1+0x1618] ;  /* 0x0016180001977983 */ /* 0x000ee80000300800 */
[----:B------:R-:W3:Y:S04]  /*30820*/  LDL.LU R161, [R1+0x1614] ;  /* 0x0016140001a17983 */ /* 0x000ee80000300800 */
[----:B------:R-:W-:Y:S04]  /*30830*/  STL [R1+0xf24], R19 ;  /* 0x000f241301007387 */ /* 0x000fe80000100800 */
[----:B------:R-:W3:Y:S04]  /*30840*/  LDL.LU R156, [R1+0x1610] ;  /* 0x00161000019c7983 */ /* 0x000ee80000300800 */
[----:B------:R-:W3:Y:S01]  /*30850*/  LDL.LU R154, [R1+0x1608] ;  /* 0x00160800019a7983 */ /* 0x000ee20000300800 */
[----:B--2---:R-:W-:-:S03]  /*30860*/  IMAD R61, R160, c[0x0][0x190], RZ ;  /* 0x00006400a03d7a24 */ /* 0x004fc600078e02ff */
[----:B------:R-:W2:Y:S04]  /*30870*/  LDL.LU R160, [R1+0x1604] ;  /* 0x0016040001a07983 */ /* 0x000ea80000300800 */
[----:B------:R-:W-:Y:S01]  /*30880*/  STL [R1+0xf20], R175 ;  /* 0x000f20af01007387 */ /* 0x000fe20000100800 */
[----:B------:R-:W-:-:S03]  /*30890*/  IMAD R62, R162, c[0x0][0x190], RZ ;  /* 0x00006400a23e7a24 */ /* 0x000fc600078e02ff */
[----:B------:R-:W2:Y:S04]  /*308a0*/  LDL.LU R162, [R1+0x1600] ;  /* 0x0016000001a27983 */ /* 0x000ea80000300800 */
[----:B------:R-:W-:Y:S01]  /*308b0*/  STL [R1+0xf1c], R188 ;  /* 0x000f1cbc01007387 */ /* 0x000fe20000100800 */
[----:B------:R-:W-:-:S03]  /*308c0*/  IMAD R63, R159, c[0x0][0x190], RZ ;  /* 0x000064009f3f7a24 */ /* 0x000fc600078e02ff */
[----:B------:R-:W2:Y:S01]  /*308d0*/  LDL.LU R159, [R1+0x15fc] ;  /* 0x0015fc00019f7983 */ /* 0x000ea20000300800 */
[----:B------:R-:W-:-:S03]  /*308e0*/  IMAD R64, R163, c[0x0][0x190], RZ ;  /* 0x00006400a3407a24 */ /* 0x000fc600078e02ff */
[----:B------:R-:W2:Y:S01]  /*308f0*/  LDL.LU R163, [R1+0x15f8] ;  /* 0x0015f80001a37983 */ /* 0x000ea20000300800 */
[----:B------:R-:W-:Y:S02]  /*30900*/  IMAD R230, R153, c[0x0][0x190], RZ ;  /* 0x0000640099e67a24 */ /* 0x000fe400078e02ff */
[----:B------:R-:W-:Y:S01]  /*30910*/  IMAD R65, R152, c[0x0][0x190], RZ ;  /* 0x0000640098417a24 */ /* 0x000fe200078e02ff */
[----:B------:R-:W2:Y:S04]  /*30920*/  LDL.LU R153, [R1+0x15f4] ;  /* 0x0015f40001997983 */ /* 0x000ea80000300800 */
[----:B------:R-:W2:Y:S01]  /*30930*/  LDL.LU R152, [R1+0x15f0] ;  /* 0x0015f00001987983 */ /* 0x000ea20000300800 */
[----:B------:R-:W-:-:S03]  /*30940*/  IMAD R17, R157, c[0x0][0x190], RZ ;  /* 0x000064009d117a24 */ /* 0x000fc600078e02ff */
[----:B------:R-:W2:Y:S04]  /*30950*/  LDL.LU R157, [R1+0x15ec] ;  /* 0x0015ec00019d7983 */ /* 0x000ea80000300800 */
[----:B------:R-:W-:Y:S01]  /*30960*/  STL [R1+0xef8], R17 ;  /* 0x000ef81101007387 */ /* 0x000fe20000100800 */
[----:B------:R-:W-:-:S03]  /*30970*/  IMAD R69, R150, c[0x0][0x190], RZ ;  /* 0x0000640096457a24 */ /* 0x000fc600078e02ff */
[----:B------:R-:W2:Y:S01]  /*30980*/  LDL.LU R150, [R1+0x15e8] ;  /* 0x0015e80001967983 */ /* 0x000ea20000300800 */
[----:B------:R-:W-:-:S03]  /*30990*/  IMAD R228, R155, c[0x0][0x190], RZ ;  /* 0x000064009be47a24 */ /* 0x000fc600078e02ff */
[----:B------:R-:W2:Y:S01]  /*309a0*/  LDL.LU R155, [R1+0x15e4] ;  /* 0x0015e400019b7983 */ /* 0x000ea20000300800 */
[----:B----4-:R-:W-:-:S03]  /*309b0*/  IMAD R70, R158, c[0x0][0x190], RZ ;  /* 0x000064009e467a24 */ /* 0x010fc600078e02ff */
[----:B------:R-:W4:Y:S01]  /*309c0*/  LDL.LU R158, [R1+0x15e0] ;  /* 0x0015e000019e7983 */ /* 0x000f220000300800 */
[----:B---3--:R-:W-:-:S03]  /*309d0*/  IMAD R72, R161, c[0x0][0x190], RZ ;  /* 0x00006400a1487a24 */ /* 0x008fc600078e02ff */
[----:B------:R-:W1:Y:S01]  /*309e0*/  LDL.LU R161, [R1+0x15dc] ;  /* 0x0015dc0001a17983 */ /* 0x000e620000300800 */
[----:B------:R-:W-:-:S03]  /*309f0*/  IMAD R12, R156, c[0x0][0x190], RZ ;  /* 0x000064009c0c7a24 */ /* 0x000fc600078e02ff */
[----:B------:R-:W3:Y:S01]  /*30a00*/  LDL.LU R156, [R1+0x15d8] ;  /* 0x0015d800019c7983 */ /* 0x000ee20000300800 */
[----:B------:R-:W-:Y:S02]  /*30a10*/  IMAD R229, R154, c[0x0][0x190], RZ ;  /* 0x000064009ae57a24 */ /* 0x000fe400078e02ff */
[----:B--2---:R-:W-:Y:S02]  /*30a20*/  IMAD R73, R160, c[0x0][0x190], RZ ;  /* 0x00006400a0497a24 */ /* 0x004fe400078e02ff */
[----:B------:R-:W2:Y:S01]  /*30a30*/  LDL.LU R160, [R1+0x15d4] ;  /* 0x0015d40001a07983 */ /* 0x000ea20000300800 */
[----:B------:R-:W-:-:S03]  /*30a40*/  IMAD R74, R162, c[0x0][0x190], RZ ;  /* 0x00006400a24a7a24 */ /* 0x000fc600078e02ff */
[----:B------:R-:W2:Y:S04]  /*30a50*/  LDL.LU R162, [R1+0x15d0] ;  /* 0x0015d00001a27983 */ /* 0x000ea80000300800 */
[----:B------:R-:W-:Y:S01]  /*30a60*/  STL [R1+0xed4], R12 ;  /* 0x000ed40c01007387 */ /* 0x000fe20000100800 */
        /* <DEDUP_REMOVED lines=8> */
[----:B------:R-:W-:Y:S02]  /*30af0*/  IMAD R68, R148, c[0x0][0x190], RZ ;  /* 0x0000640094447a24 */ /* 0x000fe400078e02ff */
[----:B------:R-:W-:Y:S01]  /*30b00*/  IMAD R187, R153, c[0x0][0x190], RZ ;  /* 0x0000640099bb7a24 */ /* 0x000fe200078e02ff */
[----:B------:R-:W2:Y:S01]  /*30b10*/  LDL.LU R149, [R1+0x15b8] ;  /* 0x0015b80001957983 */ /* 0x000ea20000300800 */
[----:B------:R-:W-:-:S03]  /*30b20*/  IMAD R226, R152, c[0x0][0x190], RZ ;  /* 0x0000640098e27a24 */ /* 0x000fc600078e02ff */
[----:B------:R-:W2:Y:S01]  /*30b30*/  LDL.LU R148, [R1+0x15b4] ;  /* 0x0015b40001947983 */ /* 0x000ea20000300800 */
[----:B------:R-:W-:-:S03]  /*30b40*/  IMAD R76, R157, c[0x0][0x190], RZ ;  /* 0x000064009d4c7a24 */ /* 0x000fc600078e02ff */
[----:B------:R-:W2:Y:S01]  /*30b50*/  LDL.LU R153, [R1+0x15b0] ;  /* 0x0015b00001997983 */ /* 0x000ea20000300800 */
[----:B------:R-:W-:-:S03]  /*30b60*/  IMAD R71, R151, c[0x0][0x190], RZ ;  /* 0x0000640097477a24 */ /* 0x000fc600078e02ff */
[----:B------:R-:W2:Y:S04]  /*30b70*/  LDL.LU R152, [R1+0x15ac] ;  /* 0x0015ac0001987983 */ /* 0x000ea80000300800 */
[----:B------:R-:W2:Y:S04]  /*30b80*/  LDL.LU R157, [R1+0x15a8] ;  /* 0x0015a800019d7983 */ /* 0x000ea80000300800 */
[----:B------:R-:W-:Y:S01]  /*30b90*/  STL [R1+0xec0], R174 ;  /* 0x000ec0ae01007387 */ /* 0x000fe20000100800 */
[----:B------:R-:W-:-:S03]  /*30ba0*/  IMAD R77, R150, c[0x0][0x190], RZ ;  /* 0x00006400964d7a24 */ /* 0x000fc600078e02ff */
[----:B------:R-:W-:Y:S04]  /*30bb0*/  STL [R1+0xebc], R187 ;  /* 0x000ebcbb01007387 */ /* 0x000fe80000100800 */
[----:B------:R-:W2:Y:S01]  /*30bc0*/  LDL.LU R151, [R1+0x15a4] ;  /* 0x0015a40001977983 */ /* 0x000ea20000300800 */
[----:B------:R-:W-:-:S03]  /*30bd0*/  IMAD R78, R155, c[0x0][0x190], RZ ;  /* 0x000064009b4e7a24 */ /* 0x000fc600078e02ff */
[----:B------:R-:W2:Y:S01]  /*30be0*/  LDL.LU R150, [R1+0x15a0] ;  /* 0x0015a00001967983 */ /* 0x000ea20000300800 */
[----:B----4-:R-:W-:-:S03]  /*30bf0*/  IMAD R251, R158, c[0x0][0x190], RZ ;  /* 0x000064009efb7a24 */ /* 0x010fc600078e02ff */
[----:B------:R-:W4:Y:S01]  /*30c00*/  LDL.LU R158, [R1+0x159c] ;  /* 0x00159c00019e7983 */ /* 0x000f220000300800 */
[----:B-1----:R-:W-:-:S03]  /*30c10*/  IMAD R0, R161, c[0x0][0x190], RZ ;  /* 0x00006400a1007a24 */ /* 0x002fc600078e02ff */
[----:B------:R-:W4:Y:S04]  /*30c20*/  LDL.LU R161, [R1+0x1594] ;  /* 0x0015940001a17983 */ /* 0x000f280000300800 */
[----:B------:R1:W-:Y:S01]  /*30c30*/  STL [R1+0xea4], R0 ;  /* 0x000ea40001007387 */ /* 0x0003e20000100800 */
[----:B---3--:R-:W-:-:S03]  /*30c40*/  IMAD R227, R156, c[0x0][0x190], RZ ;  /* 0x000064009ce37a24 */ /* 0x008fc600078e02ff */
[----:B------:R-:W3:Y:S04]  /*30c50*/  LDL.LU R155, [R1+0x1590] ;  /* 0x00159000019b7983 */ /* 0x000ee80000300800 */
[----:B------:R-:W3:Y:S01]  /*30c60*/  LDL.LU R156, [R1+0x158c] ;  /* 0x00158c00019c7983 */ /* 0x000ee20000300800 */
[----:B--2---:R-:W-:-:S03]  /*30c70*/  IMAD R79, R160, c[0x0][0x190], RZ ;  /* 0x00006400a04f7a24 */ /* 0x004fc600078e02ff */
[----:B------:R-:W2:Y:S04]  /*30c80*/  LDL.LU R160, [R1+0x1588] ;  /* 0x0015880001a07983 */ /* 0x000ea80000300800 */
[----:B------:R-:W-:Y:S01]  /*30c90*/  STL [R1+0xea8], R251 ;  /* 0x000ea8fb01007387 */ /* 0x000fe20000100800 */
[----:B------:R-:W-:-:S03]  /*30ca0*/  IMAD R80, R162, c[0x0][0x190], RZ ;  /* 0x00006400a2507a24 */ /* 0x000fc600078e02ff */
[----:B------:R-:W2:Y:S01]  /*30cb0*/  LDL.LU R162, [R1+0x1584] ;  /* 0x0015840001a27983 */ /* 0x000ea20000300800 */
[----:B------:R-:W-:Y:S02]  /*30cc0*/  IMAD R81, R154, c[0x0][0x190], RZ ;  /* 0x000064009a517a24 */ /* 0x000fe400078e02ff */
[----:B------:R-:W-:Y:S02]  /*30cd0*/  IMAD R5, R159, c[0x0][0x190], RZ ;  /* 0x000064009f057a24 */ /* 0x000fe400078e02ff */
        /* <DEDUP_REMOVED lines=13> */
[----:B------:R-:W-:Y:S01]  /*30db0*/  STL [R1+0xe7c], R29 ;  /* 0x000e7c1d01007387 */ /* 0x000fe20000100800 */
[----:B------:R-:W-:Y:S02]  /*30dc0*/  IMAD R82, R146, c[0x0][0x190], RZ ;  /* 0x0000640092527a24 */ /* 0x000fe400078e02ff */
[----:B------:R-:W-:Y:S02]  /*30dd0*/  IMAD R86, R151, c[0x0][0x190], RZ ;  /* 0x0000640097567a24 */ /* 0x000fe400078e02ff */
[----:B------:R-:W-:Y:S02]  /*30de0*/  IMAD R87, R150, c[0x0][0x190], RZ ;  /* 0x0000640096577a24 */ /* 0x000fe400078e02ff */
[----:B----4-:R-:W-:-:S02]  /*30df0*/  IMAD R173, R158, c[0x0][0x190], RZ ;  /* 0x000064009ead7a24 */ /* 0x010fc400078e02ff */
[----:B------:R-:W4:Y:S01]  /*30e00*/  LDL.LU R158, [R1+0x1560] ;  /* 0x00156000019e7983 */ /* 0x000f220000300800 */
[----:B------:R-:W-:-:S03]  /*30e10*/  IMAD R222, R161, c[0x0][0x190], RZ ;  /* 0x00006400a1de7a24 */ /* 0x000fc600078e02ff */
[----:B------:R-:W4:Y:S01]  /*30e20*/  LDL.LU R161, [R1+0x155c] ;  /* 0x00155c0001a17983 */ /* 0x000f220000300800 */
[----:B---3--:R-:W-:-:S03]  /*30e30*/  IMAD R89, R156, c[0x0][0x190], RZ ;  /* 0x000064009c597a24 */ /* 0x008fc600078e02ff */
[----:B------:R-:W3:Y:S04]  /*30e40*/  LDL.LU R156, [R1+0x1558] ;  /* 0x00155800019c7983 */ /* 0x000ee80000300800 */
[----:B------:R-:W-:Y:S01]  /*30e50*/  STL [R1+0xe68], R173 ;  /* 0x000e68ad01007387 */ /* 0x000fe20000100800 */
[----:B------:R-:W-:Y:S02]  /*30e60*/  IMAD R88, R155, c[0x0][0x190], RZ ;  /* 0x000064009b587a24 */ /* 0x000fe400078e02ff */
[----:B--2---:R-:W-:Y:S02]  /*30e70*/  IMAD R90, R160, c[0x0][0x190], RZ ;  /* 0x00006400a05a7a24 */ /* 0x004fe400078e02ff */
[----:B------:R-:W2:Y:S04]  /*30e80*/  LDL.LU R160, [R1+0x1554] ;  /* 0x0015540001a07983 */ /* 0x000ea80000300800 */
[----:B------:R-:W2:Y:S01]  /*30e90*/  LDL.LU R146, [R1+0x154c] ;  /* 0x00154c0001927983 */ /* 0x000ea20000300800 */
[----:B------:R-:W-:-:S03]  /*30ea0*/  IMAD R28, R162, c[0x0][0x190], RZ ;  /* 0x00006400a21c7a24 */ /* 0x000fc600078e02ff */
[----:B------:R-:W2:Y:S01]  /*30eb0*/  LDL.LU R162, [R1+0x1548] ;  /* 0x0015480001a27983 */ /* 0x000ea20000300800 */
[----:B------:R-:W-:-:S03]  /*30ec0*/  IMAD R186, R159, c[0x0][0x190], RZ ;  /* 0x000064009fba7a24 */ /* 0x000fc600078e02ff */
[----:B------:R-:W2:Y:S04]  /*30ed0*/  LDL.LU R159, [R1+0x1544] ;  /* 0x00154400019f7983 */ /* 0x000ea80000300800 */
[----:B------:R-:W2:Y:S04]  /*30ee0*/  LDL.LU R151, [R1+0x1540] ;  /* 0x0015400001977983 */ /* 0x000ea80000300800 */
[----:B------:R-:W2:Y:S04]  /*30ef0*/  LDL.LU R150, [R1+0x153c] ;  /* 0x00153c0001967983 */ /* 0x000ea80000300800 */
[----:B------:R-:W2:Y:S01]  /*30f00*/  LDL.LU R155, [R1+0x1530] ;  /* 0x00153000019b7983 */ /* 0x000ea20000300800 */
[----:B------:R-:W-:-:S03]  /*30f10*/  IMAD R91, R163, c[0x0][0x190], RZ ;  /* 0x00006400a35b7a24 */ /* 0x000fc600078e02ff */
[----:B------:R-:W2:Y:S01]  /*30f20*/  LDL.LU R163, [R1+0x152c] ;  /* 0x00152c0001a37983 */ /* 0x000ea20000300800 */
[----:B------:R-:W-:-:S03]  /*30f30*/  IMAD R223, R154, c[0x0][0x190], RZ ;  /* 0x000064009adf7a24 */ /* 0x000fc600078e02ff */
[----:B------:R-:W2:Y:S01]  /*30f40*/  LDL.LU R154, [R1+0x1528] ;  /* 0x00152800019a7983 */ /* 0x000ea20000300800 */
[----:B------:R-:W-:-:S03]  /*30f50*/  IMAD R83, R149, c[0x0][0x190], RZ ;  /* 0x0000640095537a24 */ /* 0x000fc600078e02ff */
[----:B------:R-:W-:Y:S01]  /*30f60*/  STL [R1+0xe54], R28 ;  /* 0x000e541c01007387 */ /* 0x000fe20000100800 */
[----:B------:R-:W-:-:S03]  /*30f70*/  IMAD R92, R148, c[0x0][0x190], RZ ;  /* 0x00006400945c7a24 */ /* 0x000fc600078e02ff */
[----:B------:R-:W-:Y:S01]  /*30f80*/  STL [R1+0xe50], R186 ;  /* 0x000e50ba01007387 */ /* 0x000fe20000100800 */
[----:B------:R-:W-:-:S03]  /*30f90*/  IMAD R93, R153, c[0x0][0x190], RZ ;  /* 0x00006400995d7a24 */ /* 0x000fc600078e02ff */
[----:B------:R-:W2:Y:S01]  /*30fa0*/  LDL.LU R149, [R1+0x1524] ;  /* 0x0015240001957983 */ /* 0x000ea20000300800 */
[----:B------:R-:W-:-:S03]  /*30fb0*/  IMAD R172, R152, c[0x0][0x190], RZ ;  /* 0x0000640098ac7a24 */ /* 0x000fc600078e02ff */
[----:B------:R-:W2:Y:S01]  /*30fc0*/  LDL.LU R148, [R1+0x1520] ;  /* 0x0015200001947983 */ /* 0x000ea20000300800 */
[----:B------:R-:W-:-:S03]  /*30fd0*/  IMAD R220, R157, c[0x0][0x190], RZ ;  /* 0x000064009ddc7a24 */ /* 0x000fc600078e02ff */
[----:B------:R-:W2:Y:S04]  /*30fe0*/  LDL.LU R153, [R1+0x1518] ;  /* 0x0015180001997983 */ /* 0x000ea80000300800 */
[----:B------:R-:W2:Y:S01]  /*30ff0*/  LDL.LU R157, [R1+0x1514] ;  /* 0x00151400019d7983 */ /* 0x000ea20000300800 */
[----:B----4-:R-:W-:-:S03]  /*31000*/  IMAD R94, R158, c[0x0][0x190], RZ ;  /* 0x000064009e5e7a24 */ /* 0x010fc600078e02ff */
[----:B------:R-:W4:Y:S04]  /*31010*/  LDL.LU R158, [R1+0x1510] ;  /* 0x00151000019e7983 */ /* 0x000f280000300800 */
[----:B------:R-:W4:Y:S01]  /*31020*/  LDL.LU R152, [R1+0x150c] ;  /* 0x00150c0001987983 */ /* 0x000f220000300800 */
[----:B------:R-:W-:-:S03]  /*31030*/  IMAD R95, R161, c[0x0][0x190], RZ ;  /* 0x00006400a15f7a24 */ /* 0x000fc600078e02ff */
[----:B------:R-:W4:Y:S04]  /*31040*/  LDL.LU R161, [R1+0x1504] ;  /* 0x0015040001a17983 */ /* 0x000f280000300800 */
[----:B------:R-:W-:Y:S01]  /*31050*/  STL [R1+0xe3c], R172 ;  /* 0x000e3cac01007387 */ /* 0x000fe20000100800 */
[----:B---3--:R-:W-:-:S03]  /*31060*/  IMAD R96, R156, c[0x0][0x190], RZ ;  /* 0x000064009c607a24 */ /* 0x008fc600078e02ff */
[----:B------:R-:W1:Y:S01]  /*31070*/  LDL.LU R156, [R1+0x1500] ;  /* 0x00150000019c7983 */ /* 0x000e620000300800 */
[----:B--2---:R-:W-:-:S03]  /*31080*/  IMAD R27, R160, c[0x0][0x190], RZ ;  /* 0x00006400a01b7a24 */ /* 0x004fc600078e02ff */
[----:B------:R-:W2:Y:S01]  /*31090*/  LDL.LU R160, [R1+0x14fc] ;  /* 0x0014fc0001a07983 */ /* 0x000ea20000300800 */
[----:B------:R-:W-:-:S03]  /*310a0*/  IMAD R97, R162, c[0x0][0x190], RZ ;  /* 0x00006400a2617a24 */ /* 0x000fc600078e02ff */
[----:B------:R-:W3:Y:S01]  /*310b0*/  LDL.LU R162, [R1+0x14f8] ;  /* 0x0014f80001a27983 */ /* 0x000ee20000300800 */
[----:B------:R-:W-:-:S03]  /*310c0*/  IMAD R98, R159, c[0x0][0x190], RZ ;  /* 0x000064009f627a24 */ /* 0x000fc600078e02ff */
[----:B------:R-:W3:Y:S04]  /*310d0*/  LDL.LU R159, [R1+0x14f4] ;  /* 0x0014f400019f7983 */ /* 0x000ee80000300800 */
[----:B------:R-:W-:Y:S01]  /*310e0*/  STL [R1+0xe28], R27 ;  /* 0x000e281b01007387 */ /* 0x000fe20000100800 */
[----:B------:R-:W-:-:S03]  /*310f0*/  IMAD R100, R163, c[0x0][0x190], RZ ;  /* 0x00006400a3647a24 */ /* 0x000fc600078e02ff */
[----:B------:R-:W3:Y:S01]  /*31100*/  LDL.LU R163, [R1+0x14f0] ;  /* 0x0014f00001a37983 */ /* 0x000ee20000300800 */
[----:B------:R-:W-:Y:S02]  /*31110*/  IMAD R99, R151, c[0x0][0x190], RZ ;  /* 0x0000640097637a24 */ /* 0x000fe400078e02ff */
[----:B------:R-:W-:Y:S01]  /*31120*/  IMAD R194, R150, c[0x0][0x190], RZ ;  /* 0x0000640096c27a24 */ /* 0x000fe200078e02ff */
[----:B------:R-:W3:Y:S01]  /*31130*/  LDL.LU R151, [R1+0x14ec] ;  /* 0x0014ec0001977983 */ /* 0x000ee20000300800 */
[----:B------:R-:W-:Y:S02]  /*31140*/  IMAD R218, R155, c[0x0][0x190], RZ ;  /* 0x000064009bda7a24 */ /* 0x000fe400078e02ff */
[----:B------:R-:W-:Y:S01]  /*31150*/  IMAD R101, R154, c[0x0][0x190], RZ ;  /* 0x000064009a657a24 */ /* 0x000fe200078e02ff */
[----:B------:R-:W3:Y:S04]  /*31160*/  LDL.LU R150, [R1+0x14e8] ;  /* 0x0014e80001967983 */ /* 0x000ee80000300800 */
[----:B------:R-:W3:Y:S04]  /*31170*/  LDL.LU R155, [R1+0x14e4] ;  /* 0x0014e400019b7983 */ /* 0x000ee80000300800 */
[----:B------:R-:W3:Y:S01]  /*31180*/  LDL.LU R154, [R1+0x14e0] ;  /* 0x0014e000019a7983 */ /* 0x000ee20000300800 */
[----:B------:R-:W-:-:S03]  /*31190*/  IMAD R26, R148, c[0x0][0x190], RZ ;  /* 0x00006400941a7a24 */ /* 0x000fc600078e02ff */
[----:B------:R-:W-:Y:S01]  /*311a0*/  STL [R1+0xe14], R194 ;  /* 0x000e14c201007387 */ /* 0x000fe20000100800 */
[----:B------:R-:W-:-:S03]  /*311b0*/  IMAD R103, R157, c[0x0][0x190], RZ ;  /* 0x000064009d677a24 */ /* 0x000fc600078e02ff */
[----:B------:R-:W3:Y:S01]  /*311c0*/  LDL.LU R157, [R1+0x14dc] ;  /* 0x0014dc00019d7983 */ /* 0x000ee20000300800 */
[----:B------:R-:W-:Y:S02]  /*311d0*/  IMAD R221, R146, c[0x0][0x190], RZ ;  /* 0x0000640092dd7a24 */ /* 0x000fe400078e02ff */
[----:B------:R-:W-:Y:S02]  /*311e0*/  IMAD R102, R149, c[0x0][0x190], RZ ;  /* 0x0000640095667a24 */ /* 0x000fe400078e02ff */
[----:B------:R-:W-:Y:S02]  /*311f0*/  IMAD R219, R153, c[0x0][0x190], RZ ;  /* 0x0000640099db7a24 */ /* 0x000fe400078e02ff */
[----:B----4-:R-:W-:Y:S02]  /*31200*/  IMAD R104, R158, c[0x0][0x190], RZ ;  /* 0x000064009e687a24 */ /* 0x010fe400078e02ff */
[----:B------:R-:W4:Y:S04]  /*31210*/  LDL.LU R158, [R1+0x14d8] ;  /* 0x0014d800019e7983 */ /* 0x000f280000300800 */
[----:B------:R-:W-:Y:S01]  /*31220*/  STL [R1+0xe00], R26 ;  /* 0x000e001a01007387 */ /* 0x000fe20000100800 */
[----:B------:R-:W-:-:S03]  /*31230*/  IMAD R193, R161, c[0x0][0x190], RZ ;  /* 0x00006400a1c17a24 */ /* 0x000fc600078e02ff */
[----:B------:R-:W4:Y:S01]  /*31240*/  LDL.LU R161, [R1+0x14d4] ;  /* 0x0014d40001a17983 */ /* 0x000f220000300800 */
[----:B-1----:R-:W-:-:S03]  /*31250*/  IMAD R0, R156, c[0x0][0x190], RZ ;  /* 0x000064009c007a24 */ /* 0x002fc600078e02ff */
[----:B------:R-:W4:Y:S04]  /*31260*/  LDL.LU R156, [R1+0x14c8] ;  /* 0x0014c800019c7983 */ /* 0x000f280000300800 */
[----:B------:R1:W-:Y:S04]  /*31270*/  STL [R1+0xde8], R0 ;  /* 0x000de80001007387 */ /* 0x0003e80000100800 */
[----:B------:R-:W4:Y:S01]  /*31280*/  LDL.LU R146, [R1+0x14c4] ;  /* 0x0014c40001927983 */ /* 0x000f220000300800 */
[----:B------:R-:W-:Y:S02]  /*31290*/  IMAD R105, R152, c[0x0][0x190], RZ ;  /* 0x0000640098697a24 */ /* 0x000fe400078e02ff */
[----:B--2---:R-:W-:-:S02]  /*312a0*/  IMAD R216, R160, c[0x0][0x190], RZ ;  /* 0x00006400a0d87a24 */ /* 0x004fc400078e02ff */
[----:B------:R-:W2:Y:S01]  /*312b0*/  LDL.LU R160, [R1+0x14c0] ;  /* 0x0014c00001a07983 */ /* 0x000ea20000300800 */
[----:B---3--:R-:W-:-:S03]  /*312c0*/  IMAD R106, R162, c[0x0][0x190], RZ ;  /* 0x00006400a26a7a24 */ /* 0x008fc600078e02ff */
[----:B------:R-:W3:Y:S04]  /*312d0*/  LDL.LU R162, [R1+0x14bc] ;  /* 0x0014bc0001a27983 */ /* 0x000ee80000300800 */
[----:B------:R-:W-:Y:S04]  /*312e0*/  STL [R1+0xdec], R193 ;  /* 0x000decc101007387 */ /* 0x000fe80000100800 */
[----:B------:R-:W3:Y:S01]  /*312f0*/  LDL.LU R149, [R1+0x14b8] ;  /* 0x0014b80001957983 */ /* 0x000ee20000300800 */
[----:B------:R-:W-:-:S03]  /*31300*/  IMAD R107, R159, c[0x0][0x190], RZ ;  /* 0x000064009f6b7a24 */ /* 0x000fc600078e02ff */
[----:B------:R-:W3:Y:S04]  /*31310*/  LDL.LU R153, [R1+0x14b4] ;  /* 0x0014b40001997983 */ /* 0x000ee80000300800 */
[----:B------:R-:W3:Y:S04]  /*31320*/  LDL.LU R152, [R1+0x14b0] ;  /* 0x0014b00001987983 */ /* 0x000ee80000300800 */
[----:B------:R-:W3:Y:S01]  /*31330*/  LDL.LU R159, [R1+0x14ac] ;  /* 0x0014ac00019f7983 */ /* 0x000ee20000300800 */
[----:B------:R-:W-:-:S03]  /*31340*/  IMAD R108, R163, c[0x0][0x190], RZ ;  /* 0x00006400a36c7a24 */ /* 0x000fc600078e02ff */
        /* <DEDUP_REMOVED lines=8> */
[----:B------:R-:W3:Y:S04]  /*313d0*/  LDL.LU R155, [R1+0x1490] ;  /* 0x00149000019b7983 */ /* 0x000ee80000300800 */
[----:B------:R-:W-:Y:S04]  /*313e0*/  STL [R1+0xdd4], R11 ;  /* 0x000dd40b01007387 */ /* 0x000fe80000100800 */
[----:B------:R-:W3:Y:S01]  /*313f0*/  LDL.LU R154, [R1+0x148c] ;  /* 0x00148c00019a7983 */ /* 0x000ee20000300800 */
[----:B------:R-:W-:-:S03]  /*31400*/  IMAD R110, R157, c[0x0][0x190], RZ ;  /* 0x000064009d6e7a24 */ /* 0x000fc600078e02ff */
[----:B------:R-:W-:Y:S04]  /*31410*/  STL [R1+0xdd0], R185 ;  /* 0x000dd0b901007387 */ /* 0x000fe80000100800 */
[----:B------:R-:W3:Y:S01]  /*31420*/  LDL.LU R157, [R1+0x1488] ;  /* 0x00148800019d7983 */ /* 0x000ee20000300800 */
[----:B----4-:R-:W-:-:S03]  /*31430*/  IMAD R111, R158, c[0x0][0x190], RZ ;  /* 0x000064009e6f7a24 */ /* 0x010fc600078e02ff */
[----:B------:R-:W4:Y:S01]  /*31440*/  LDL.LU R158, [R1+0x1484] ;  /* 0x00148400019e7983 */ /* 0x000f220000300800 */
[----:B------:R-:W-:-:S03]  /*31450*/  IMAD R192, R161, c[0x0][0x190], RZ ;  /* 0x00006400a1c07a24 */ /* 0x000fc600078e02ff */
[----:B------:R-:W4:Y:S01]  /*31460*/  LDL.LU R161, [R1+0x1480] ;  /* 0x0014800001a17983 */ /* 0x000f220000300800 */
[----:B------:R-:W-:-:S03]  /*31470*/  IMAD R214, R156, c[0x0][0x190], RZ ;  /* 0x000064009cd67a24 */ /* 0x000fc600078e02ff */
[----:B------:R-:W4:Y:S01]  /*31480*/  LDL.LU R156, [R1+0x147c] ;  /* 0x00147c00019c7983 */ /* 0x000f220000300800 */
[----:B--2---:R-:W-:-:S03]  /*31490*/  IMAD R113, R160, c[0x0][0x190], RZ ;  /* 0x00006400a0717a24 */ /* 0x004fc600078e02ff */
[----:B------:R-:W2:Y:S04]  /*314a0*/  LDL.LU R160, [R1+0x1478] ;  /* 0x0014780001a07983 */ /* 0x000ea80000300800 */
[----:B------:R-:W-:Y:S01]  /*314b0*/  STL [R1+0xdbc], R192 ;  /* 0x000dbcc001007387 */ /* 0x000fe20000100800 */
[----:B---3--:R-:W-:-:S03]  /*314c0*/  IMAD R114, R162, c[0x0][0x190], RZ ;  /* 0x00006400a2727a24 */ /* 0x008fc600078e02ff */
[----:B------:R-:W3:Y:S01]  /*314d0*/  LDL.LU R162, [R1+0x1474] ;  /* 0x0014740001a27983 */ /* 0x000ee20000300800 */
[----:B------:R-:W-:Y:S02]  /*314e0*/  IMAD R10, R149, c[0x0][0x190], RZ ;  /* 0x00006400950a7a24 */ /* 0x000fe400078e02ff */
[----:B------:R-:W-:-:S03]  /*314f0*/  IMAD R184, R153, c[0x0][0x190], RZ ;  /* 0x0000640099b87a24 */ /* 0x000fc600078e02ff */
[----:B------:R-:W-:Y:S01]  /*31500*/  STL [R1+0xda8], R10 ;  /* 0x000da80a01007387 */ /* 0x000fe20000100800 */
[----:B------:R-:W-:-:S03]  /*31510*/  IMAD R215, R152, c[0x0][0x190], RZ ;  /* 0x0000640098d77a24 */ /* 0x000fc600078e02ff */
[----:B------:R-:W3:Y:S04]  /*31520*/  LDL.LU R153, [R1+0x1470] ;  /* 0x0014700001997983 */ /* 0x000ee80000300800 */
[----:B------:R-:W3:Y:S01]  /*31530*/  LDL.LU R152, [R1+0x146c] ;  /* 0x00146c0001987983 */ /* 0x000ee20000300800 */
[----:B------:R-:W-:-:S03]  /*31540*/  IMAD R116, R163, c[0x0][0x190], RZ ;  /* 0x00006400a3747a24 */ /* 0x000fc600078e02ff */
[----:B------:R-:W3:Y:S01]  /*31550*/  LDL.LU R163, [R1+0x1464] ;  /* 0x0014640001a37983 */ /* 0x000ee20000300800 */
[----:B------:R-:W-:-:S03]  /*31560*/  IMAD R115, R159, c[0x0][0x190], RZ ;  /* 0x000064009f737a24 */ /* 0x000fc600078e02ff */
[----:B------:R-:W3:Y:S01]  /*31570*/  LDL.LU R159, [R1+0x1460] ;  /* 0x00146000019f7983 */ /* 0x000ee20000300800 */
[----:B------:R-:W-:-:S03]  /*31580*/  IMAD R177, R151, c[0x0][0x190], RZ ;  /* 0x0000640097b17a24 */ /* 0x000fc600078e02ff */
[----:B------:R-:W-:Y:S01]  /*31590*/  STL [R1+0xda4], R184 ;  /* 0x000da4b801007387 */ /* 0x000fe20000100800 */
[----:B------:R-:W-:-:S03]  /*315a0*/  IMAD R118, R155, c[0x0][0x190], RZ ;  /* 0x000064009b767a24 */ /* 0x000fc600078e02ff */
[----:B------:R-:W3:Y:S01]  /*315b0*/  LDL.LU R155, [R1+0x145c] ;  /* 0x00145c00019b7983 */ /* 0x000ee20000300800 */
[----:B------:R-:W-:Y:S02]  /*315c0*/  IMAD R66, R147, c[0x0][0x190], RZ ;  /* 0x0000640093427a24 */ /* 0x000fe400078e02ff */
[----:B------:R-:W-:Y:S02]  /*315d0*/  IMAD R119, R154, c[0x0][0x190], RZ ;  /* 0x000064009a777a24 */ /* 0x000fe400078e02ff */
[----:B------:R-:W3:Y:S04]  /*315e0*/  LDL.LU R154, [R1+0x1458] ;  /* 0x00145800019a7983 */ /* 0x000ee80000300800 */
[----:B------:R-:W-:Y:S01]  /*315f0*/  STL [R1+0xd90], R177 ;  /* 0x000d90b101007387 */ /* 0x000fe20000100800 */
[----:B------:R-:W-:-:S02]  /*31600*/  IMAD R112, R146, c[0x0][0x190], RZ ;  /* 0x0000640092707a24 */ /* 0x000fc400078e02ff */
[----:B------:R-:W-:Y:S02]  /*31610*/  IMAD R120, R157, c[0x0][0x190], RZ ;  /* 0x000064009d787a24 */ /* 0x000fe400078e02ff */
[----:B------:R-:W-:Y:S02]  /*31620*/  IMAD R117, R148, c[0x0][0x190], RZ ;  /* 0x0000640094757a24 */ /* 0x000fe400078e02ff */
[----:B----4-:R-:W-:Y:S02]  /*31630*/  IMAD R24, R158, c[0x0][0x190], RZ ;  /* 0x000064009e187a24 */ /* 0x010fe400078e02ff */
[----:B------:R-:W4:Y:S01]  /*31640*/  LDL.LU R158, [R1+0x1454] ;  /* 0x00145400019e7983 */ /* 0x000f220000300800 */
[----:B------:R-:W-:-:S03]  /*31650*/  IMAD R183, R161, c[0x0][0x190], RZ ;  /* 0x00006400a1b77a24 */ /* 0x000fc600078e02ff */
[----:B------:R-:W4:Y:S04]  /*31660*/  LDL.LU R161, [R1+0x1450] ;  /* 0x0014500001a17983 */ /* 0x000f280000300800 */
[----:B------:R-:W4:Y:S04]  /*31670*/  LDL.LU R147, [R1+0x1448] ;  /* 0x0014480001937983 */ /* 0x000f280000300800 */
[----:B------:R-:W4:Y:S01]  /*31680*/  LDL.LU R146, [R1+0x1444] ;  /* 0x0014440001927983 */ /* 0x000f220000300800 */
[----:B------:R-:W-:Y:S02]  /*31690*/  IMAD R213, R156, c[0x0][0x190], RZ ;  /* 0x000064009cd57a24 */ /* 0x000fe400078e02ff */
[----:B--2---:R-:W-:-:S02]  /*316a0*/  IMAD R121, R160, c[0x0][0x190], RZ ;  /* 0x00006400a0797a24 */ /* 0x004fc400078e02ff */
[----:B------:R-:W2:Y:S04]  /*316b0*/  LDL.LU R160, [R1+0x1440] ;  /* 0x0014400001a07983 */ /* 0x000ea80000300800 */
[----:B------:R-:W-:Y:S04]  /*316c0*/  STL [R1+0xd7c], R24 ;  /* 0x000d7c1801007387 */ /* 0x000fe80000100800 */
[----:B------:R-:W2:Y:S04]  /*316d0*/  LDL.LU R157, [R1+0x143c] ;  /* 0x00143c00019d7983 */ /* 0x000ea80000300800 */
[----:B------:R-:W2:Y:S04]  /*316e0*/  LDL.LU R149, [R1+0x1438] ;  /* 0x0014380001957983 */ /* 0x000ea80000300800 */
[----:B------:R-:W2:Y:S04]  /*316f0*/  LDL.LU R148, [R1+0x1430] ;  /* 0x0014300001947983 */ /* 0x000ea80000300800 */
[----:B------:R-:W2:Y:S01]  /*31700*/  LDL.LU R156, [R1+0x142c] ;  /* 0x00142c00019c7983 */ /* 0x000ea20000300800 */
[----:B---3--:R-:W-:-:S03]  /*31710*/  IMAD R122, R162, c[0x0][0x190], RZ ;  /* 0x00006400a27a7a24 */ /* 0x008fc600078e02ff */
        /* <DEDUP_REMOVED lines=10> */
[----:B------:R-:W3:Y:S01]  /*317c0*/  LDL.LU R153, [R1+0x13e8] ;  /* 0x0013e80001997983 */ /* 0x000ee20000300800 */
[----:B------:R-:W-:-:S03]  /*317d0*/  IMAD R125, R155, c[0x0][0x190], RZ ;  /* 0x000064009b7d7a24 */ /* 0x000fc600078e02ff */
[----:B------:R-:W3:Y:S04]  /*317e0*/  LDL.LU R159, [R1+0x13e4] ;  /* 0x0013e400019f7983 */ /* 0x000ee80000300800 */
[----:B------:R-:W3:Y:S01]  /*317f0*/  LDL.LU R152, [R1+0x13e0] ;  /* 0x0013e00001987983 */ /* 0x000ee20000300800 */
[----:B------:R-:W-:-:S03]  /*31800*/  IMAD R126, R154, c[0x0][0x190], RZ ;  /* 0x000064009a7e7a24 */ /* 0x000fc600078e02ff */
[----:B------:R-:W-:Y:S04]  /*31810*/  STL [R1+0xd64], R9 ;  /* 0x000d640901007387 */ /* 0x000fe80000100800 */
[----:B------:R-:W3:Y:S04]  /*31820*/  LDL.LU R155, [R1+0x13d4] ;  /* 0x0013d400019b7983 */ /* 0x000ee80000300800 */
[----:B------:R-:W3:Y:S01]  /*31830*/  LDL.LU R154, [R1+0x13cc] ;  /* 0x0013cc00019a7983 */ /* 0x000ee20000300800 */
[----:B----4-:R-:W-:-:S03]  /*31840*/  IMAD R23, R158, c[0x0][0x190], RZ ;  /* 0x000064009e177a24 */ /* 0x010fc600078e02ff */
[----:B------:R-:W4:Y:S01]  /*31850*/  LDL.LU R158, [R1+0x13c0] ;  /* 0x0013c000019e7983 */ /* 0x000f220000300800 */
[----:B------:R-:W-:-:S03]  /*31860*/  IMAD R182, R161, c[0x0][0x190], RZ ;  /* 0x00006400a1b67a24 */ /* 0x000fc600078e02ff */
[----:B------:R-:W4:Y:S04]  /*31870*/  LDL.LU R161, [R1+0x13bc] ;  /* 0x0013bc0001a17983 */ /* 0x000f280000300800 */
[----:B------:R-:W-:Y:S01]  /*31880*/  STL [R1+0xd50], R23 ;  /* 0x000d501701007387 */ /* 0x000fe20000100800 */
[----:B--2---:R-:W-:-:S03]  /*31890*/  IMAD R128, R160, c[0x0][0x190], RZ ;  /* 0x00006400a0807a24 */ /* 0x004fc600078e02ff */
[----:B------:R-:W2:Y:S04]  /*318a0*/  LDL.LU R160, [R1+0x13b8] ;  /* 0x0013b80001a07983 */ /* 0x000ea80000300800 */
[----:B------:R-:W-:Y:S01]  /*318b0*/  STL [R1+0xd4c], R182 ;  /* 0x000d4cb601007387 */ /* 0x000fe20000100800 */
[----:B------:R-:W-:-:S03]  /*318c0*/  IMAD R129, R157, c[0x0][0x190], RZ ;  /* 0x000064009d817a24 */ /* 0x000fc600078e02ff */
[----:B------:R-:W2:Y:S01]  /*318d0*/  LDL.LU R157, [R1+0x13ac] ;  /* 0x0013ac00019d7983 */ /* 0x000ea20000300800 */
[----:B------:R-:W-:Y:S02]  /*318e0*/  IMAD R8, R149, c[0x0][0x190], RZ ;  /* 0x0000640095087a24 */ /* 0x000fe400078e02ff */
[----:B------:R-:W-:Y:S02]  /*318f0*/  IMAD R130, R156, c[0x0][0x190], RZ ;  /* 0x000064009c827a24 */ /* 0x000fe400078e02ff */
[----:B------:R-:W2:Y:S01]  /*31900*/  LDL.LU R156, [R1+0x13a8] ;  /* 0x0013a800019c7983 */ /* 0x000ea20000300800 */
[----:B---3--:R-:W-:-:S03]  /*31910*/  IMAD R131, R162, c[0x0][0x190], RZ ;  /* 0x00006400a2837a24 */ /* 0x008fc600078e02ff */
[----:B------:R-:W3:Y:S04]  /*31920*/  LDL.LU R162, [R1+0x13a4] ;  /* 0x0013a40001a27983 */ /* 0x000ee80000300800 */
[----:B------:R-:W-:Y:S01]  /*31930*/  STL [R1+0xd38], R8 ;  /* 0x000d380801007387 */ /* 0x000fe20000100800 */
[----:B------:R-:W-:-:S03]  /*31940*/  IMAD R132, R163, c[0x0][0x190], RZ ;  /* 0x00006400a3847a24 */ /* 0x000fc600078e02ff */
[----:B------:R-:W3:Y:S01]  /*31950*/  LDL.LU R163, [R1+0x139c] ;  /* 0x00139c0001a37983 */ /* 0x000ee20000300800 */
[----:B------:R-:W-:Y:S02]  /*31960*/  IMAD R22, R151, c[0x0][0x190], RZ ;  /* 0x0000640097167a24 */ /* 0x000fe400078e02ff */
[----:B------:R-:W-:Y:S02]  /*31970*/  IMAD R181, R150, c[0x0][0x190], RZ ;  /* 0x0000640096b57a24 */ /* 0x000fe400078e02ff */
[----:B------:R-:W-:Y:S02]  /*31980*/  IMAD R133, R159, c[0x0][0x190], RZ ;  /* 0x000064009f857a24 */ /* 0x000fe400078e02ff */
[----:B------:R-:W3:Y:S04]  /*31990*/  LDL.LU R159, [R1+0x1398] ;  /* 0x00139800019f7983 */ /* 0x000ee80000300800 */
[----:B------:R-:W-:Y:S04]  /*319a0*/  STL [R1+0xd24], R22 ;  /* 0x000d241601007387 */ /* 0x000fe80000100800 */
[----:B------:R-:W-:Y:S01]  /*319b0*/  STL [R1+0xd20], R181 ;  /* 0x000d20b501007387 */ /* 0x000fe20000100800 */
[----:B------:R-:W-:-:S03]  /*319c0*/  IMAD R211, R147, c[0x0][0x190], RZ ;  /* 0x0000640093d37a24 */ /* 0x000fc600078e02ff */
[----:B------:R-:W3:Y:S01]  /*319d0*/  LDL.LU R142, [R1+0x1394] ;  /* 0x00139400018e7983 */ /* 0x000ee20000300800 */
[----:B------:R-:W-:Y:S02]  /*319e0*/  IMAD R7, R154, c[0x0][0x190], RZ ;  /* 0x000064009a077a24 */ /* 0x000fe400078e02ff */
[----:B------:R-:W-:Y:S02]  /*319f0*/  IMAD R127, R146, c[0x0][0x190], RZ ;  /* 0x00006400927f7a24 */ /* 0x000fe400078e02ff */
[----:B------:R-:W-:Y:S02]  /*31a00*/  IMAD R208, R148, c[0x0][0x190], RZ ;  /* 0x0000640094d07a24 */ /* 0x000fe400078e02ff */
[----:B------:R-:W-:Y:S02]  /*31a10*/  IMAD R209, R153, c[0x0][0x190], RZ ;  /* 0x0000640099d17a24 */ /* 0x000fe400078e02ff */
[----:B------:R-:W-:Y:S02]  /*31a20*/  IMAD R134, R152, c[0x0][0x190], RZ ;  /* 0x0000640098867a24 */ /* 0x000fe400078e02ff */
[----:B------:R-:W-:-:S02]  /*31a30*/  IMAD R135, R155, c[0x0][0x190], RZ ;  /* 0x000064009b877a24 */ /* 0x000fc400078e02ff */
[----:B----4-:R-:W-:Y:S02]  /*31a40*/  IMAD R206, R158, c[0x0][0x190], RZ ;  /* 0x000064009ece7a24 */ /* 0x010fe400078e02ff */
[----:B------:R-:W4:Y:S04]  /*31a50*/  LDL.LU R158, [R1+0x1390] ;  /* 0x00139000019e7983 */ /* 0x000f280000300800 */
[----:B------:R-:W4:Y:S01]  /*31a60*/  LDL.LU R145, [R1+0x1380] ;  /* 0x0013800001917983 */ /* 0x000f220000300800 */
[----:B------:R-:W-:-:S03]  /*31a70*/  IMAD R136, R161, c[0x0][0x190], RZ ;  /* 0x00006400a1887a24 */ /* 0x000fc600078e02ff */
[----:B------:R-:W4:Y:S04]  /*31a80*/  LDL.LU R144, [R1+0x1374] ;  /* 0x0013740001907983 */ /* 0x000f280000300800 */
[----:B------:R-:W4:Y:S04]  /*31a90*/  LDL.LU R147, [R1+0x136c] ;  /* 0x00136c0001937983 */ /* 0x000f280000300800 */
[----:B------:R-:W4:Y:S01]  /*31aa0*/  LDL.LU R161, [R1+0x1368] ;  /* 0x0013680001a17983 */ /* 0x000f220000300800 */
[----:B--2---:R-:W-:-:S03]  /*31ab0*/  IMAD R137, R160, c[0x0][0x190], RZ ;  /* 0x00006400a0897a24 */ /* 0x004fc600078e02ff */
[----:B------:R-:W2:Y:S04]  /*31ac0*/  LDL.LU R160, [R1+0x1364] ;  /* 0x0013640001a07983 */ /* 0x000ea80000300800 */
[----:B------:R-:W-:Y:S04]  /*31ad0*/  STL [R1+0xd0c], R7 ;  /* 0x000d0c0701007387 */ /* 0x000fe80000100800 */
[----:B------:R-:W2:Y:S04]  /*31ae0*/  LDL.LU R146, [R1+0x135c] ;  /* 0x00135c0001927983 */ /* 0x000ea80000300800 */
[----:B------:R-:W2:Y:S04]  /*31af0*/  LDL.LU R149, [R1+0x1354] ;  /* 0x0013540001957983 */ /* 0x000ea80000300800 */
[----:B------:R-:W2:Y:S04]  /*31b00*/  LDL.LU R148, [R1+0x1350] ;  /* 0x0013500001947983 */ /* 0x000ea80000300800 */
[----:B------:R-:W2:Y:S04]  /*31b10*/  LDL.LU R151, [R1+0x134c] ;  /* 0x00134c0001977983 */ /* 0x000ea80000300800 */
[----:B------:R-:W2:Y:S01]  /*31b20*/  LDL.LU R150, [R1+0x1348] ;  /* 0x0013480001967983 */ /* 0x000ea20000300800 */
[----:B---3--:R-:W-:-:S03]  /*31b30*/  IMAD R180, R162, c[0x0][0x190], RZ ;  /* 0x00006400a2b47a24 */ /* 0x008fc600078e02ff */
[----:B------:R-:W3:Y:S04]  /*31b40*/  LDL.LU R162, [R1+0x1344] ;  /* 0x0013440001a27983 */ /* 0x000ee80000300800 */
[----:B------:R-:W3:Y:S04]  /*31b50*/  LDL.LU R153, [R1+0x12f4] ;  /* 0x0012f40001997983 */ /* 0x000ee80000300800 */
[----:B------:R-:W1:Y:S04]  /*31b60*/  LDL.LU R152, [R1+0x12ec] ;  /* 0x0012ec0001987983 */ /* 0x000e680000300800 */
[----:B------:R-:W3:Y:S01]  /*31b70*/  LDL.LU R155, [R1+0x12e8] ;  /* 0x0012e800019b7983 */ /* 0x000ee20000300800 */
[----:B------:R-:W-:-:S03]  /*31b80*/  IMAD R207, R163, c[0x0][0x190], RZ ;  /* 0x00006400a3cf7a24 */ /* 0x000fc600078e02ff */
[----:B------:R-:W3:Y:S01]  /*31b90*/  LDL.LU R163, [R1+0x12e4] ;  /* 0x0012e40001a37983 */ /* 0x000ee20000300800 */
[----:B------:R-:W-:Y:S02]  /*31ba0*/  IMAD R138, R157, c[0x0][0x190], RZ ;  /* 0x000064009d8a7a24 */ /* 0x000fe400078e02ff */
[----:B------:R-:W-:Y:S01]  /*31bb0*/  IMAD R21, R156, c[0x0][0x190], RZ ;  /* 0x000064009c157a24 */ /* 0x000fe200078e02ff */
[----:B------:R-:W3:Y:S04]  /*31bc0*/  LDL.LU R154, [R1+0x12e0] ;  /* 0x0012e000019a7983 */ /* 0x000ee80000300800 */
[----:B------:R-:W3:Y:S04]  /*31bd0*/  LDL.LU R157, [R1+0x12d4] ;  /* 0x0012d400019d7983 */ /* 0x000ee80000300800 */
[----:B------:R-:W3:Y:S01]  /*31be0*/  LDL.LU R156, [R1+0x12d0] ;  /* 0x0012d000019c7983 */ /* 0x000ee20000300800 */
[----:B------:R-:W-:-:S03]  /*31bf0*/  IMAD R139, R159, c[0x0][0x190], RZ ;  /* 0x000064009f8b7a24 */ /* 0x000fc600078e02ff */
[----:B------:R-:W3:Y:S04]  /*31c00*/  LDL.LU R159, [R1+0x12bc] ;  /* 0x0012bc00019f7983 */ /* 0x000ee80000300800 */
[----:B------:R-:W-:Y:S04]  /*31c10*/  STL [R1+0xcf8], R21 ;  /* 0x000cf81501007387 */ /* 0x000fe80000100800 */
[----:B------:R-:W-:Y:S01]  /*31c20*/  STL [R1+0xcf4], R180 ;  /* 0x000cf4b401007387 */ /* 0x000fe20000100800 */
[----:B------:R-:W-:Y:S02]  /*31c30*/  IMAD R140, R142, c[0x0][0x190], RZ ;  /* 0x000064008e8c7a24 */ /* 0x000fe400078e02ff */
[----:B----4-:R-:W-:-:S02]  /*31c40*/  IMAD R141, R158, c[0x0][0x190], RZ ;  /* 0x000064009e8d7a24 */ /* 0x010fc400078e02ff */
[----:B------:R-:W4:Y:S01]  /*31c50*/  LDL.LU R158, [R1+0x1270] ;  /* 0x00127000019e7983 */ /* 0x000f220000300800 */
[----:B------:R-:W-:Y:S02]  /*31c60*/  IMAD R6, R145, c[0x0][0x190], RZ ;  /* 0x0000640091067a24 */ /* 0x000fe400078e02ff */
[----:B------:R-:W-:Y:S02]  /*31c70*/  IMAD R204, R144, c[0x0][0x190], RZ ;  /* 0x0000640090cc7a24 */ /* 0x000fe400078e02ff */
[----:B------:R-:W-:Y:S02]  /*31c80*/  IMAD R142, R147, c[0x0][0x190], RZ ;  /* 0x00006400938e7a24 */ /* 0x000fe400078e02ff */
[----:B------:R-:W-:Y:S02]  /*31c90*/  IMAD R143, R161, c[0x0][0x190], RZ ;  /* 0x00006400a18f7a24 */ /* 0x000fe400078e02ff */
[----:B------:R-:W4:Y:S04]  /*31ca0*/  LDL.LU R161, [R1+0x126c] ;  /* 0x00126c0001a17983 */ /* 0x000f280000300800 */
[----:B------:R-:W-:Y:S01]  /*31cb0*/  STL [R1+0xce0], R6 ;  /* 0x000ce00601007387 */ /* 0x000fe20000100800 */
[----:B--2---:R-:W-:-:S03]  /*31cc0*/  IMAD R144, R160, c[0x0][0x190], RZ ;  /* 0x00006400a0907a24 */ /* 0x004fc600078e02ff */
[----:B------:R-:W2:Y:S01]  /*31cd0*/  LDL.LU R160, [R1+0x1268] ;  /* 0x0012680001a07983 */ /* 0x000ea20000300800 */
[----:B------:R-:W-:Y:S02]  /*31ce0*/  IMAD R20, R146, c[0x0][0x190], RZ ;  /* 0x0000640092147a24 */ /* 0x000fe400078e02ff */
[----:B------:R-:W-:-:S03]  /*31cf0*/  IMAD R179, R149, c[0x0][0x190], RZ ;  /* 0x0000640095b37a24 */ /* 0x000fc600078e02ff */
[----:B------:R-:W-:Y:S04]  /*31d00*/  STL [R1+0xccc], R20 ;  /* 0x000ccc1401007387 */ /* 0x000fe80000100800 */
[----:B------:R-:W-:Y:S01]  /*31d10*/  STL [R1+0xcc8], R179 ;  /* 0x000cc8b301007387 */ /* 0x000fe20000100800 */
[----:B------:R-:W-:Y:S02]  /*31d20*/  IMAD R205, R148, c[0x0][0x190], RZ ;  /* 0x0000640094cd7a24 */ /* 0x000fe400078e02ff */
[----:B---3--:R-:W-:Y:S02]  /*31d30*/  IMAD R147, R162, c[0x0][0x190], RZ ;  /* 0x00006400a2937a24 */ /* 0x008fe400078e02ff */
[----:B------:R-:W3:Y:S01]  /*31d40*/  LDL.LU R162, [R1+0x1264] ;  /* 0x0012640001a27983 */ /* 0x000ee20000300800 */
[----:B-1----:R-:W-:-:S05]  /*31d50*/  IMAD R0, R152, c[0x0][0x190], RZ ;  /* 0x0000640098007a24 */ /* 0x002fca00078e02ff */
[----:B------:R1:W-:Y:S01]  /*31d60*/  STL [R1+0xcb0], R0 ;  /* 0x000cb00001007387 */ /* 0x0003e20000100800 */
[----:B------:R-:W-:-:S03]  /*31d70*/  IMAD R148, R163, c[0x0][0x190], RZ ;  /* 0x00006400a3947a24 */ /* 0x000fc600078e02ff */
[----:B------:R-:W3:Y:S01]  /*31d80*/  LDL.LU R163, [R1+0x124c] ;  /* 0x00124c0001a37983 */ /* 0x000ee20000300800 */
[----:B------:R-:W-:Y:S02]  /*31d90*/  IMAD R4, R153, c[0x0][0x190], RZ ;  /* 0x0000640099047a24 */ /* 0x000fe400078e02ff */
[----:B------:R-:W-:-:S03]  /*31da0*/  IMAD R149, R154, c[0x0][0x190], RZ ;  /* 0x000064009a957a24 */ /* 0x000fc600078e02ff */
[----:B------:R-:W-:Y:S01]  /*31db0*/  STL [R1+0xcb4], R4 ;  /* 0x000cb40401007387 */ /* 0x000fe20000100800 */
[----:B------:R-:W-:-:S03]  /*31dc0*/  IMAD R202, R155, c[0x0][0x190], RZ ;  /* 0x000064009bca7a24 */ /* 0x000fc600078e02ff */
        /* <DEDUP_REMOVED lines=8> */
[----:B------:R-:W3:Y:S04]  /*31e50*/  LDL.LU R13, [R1+0x1224] ;  /* 0x00122400010d7983 */ /* 0x000ee80000300800 */
[----:B------:R-:W3:Y:S01]  /*31e60*/  LDL.LU R195, [R1+0x1220] ;  /* 0x0012200001c37983 */ /* 0x000ee20000300800 */
[----:B------:R-:W-:-:S03]  /*31e70*/  IMAD R178, R159, c[0x0][0x190], RZ ;  /* 0x000064009fb27a24 */ /* 0x000fc600078e02ff */
[----:B------:R-:W3:Y:S04]  /*31e80*/  LDL.LU R201, [R1+0x121c] ;  /* 0x00121c0001c97983 */ /* 0x000ee80000300800 */
[----:B------:R-:W-:Y:S04]  /*31e90*/  STL [R1+0xc9c], R18 ;  /* 0x000c9c1201007387 */ /* 0x000fe80000100800 */
[----:B------:R-:W3:Y:S01]  /*31ea0*/  LDL.LU R157, [R1+0x1218] ;  /* 0x00121800019d7983 */ /* 0x000ee20000300800 */
[----:B------:R-:W-:Y:S02]  /*31eb0*/  IMAD R145, R151, c[0x0][0x190], RZ ;  /* 0x0000640097917a24 */ /* 0x000fe400078e02ff */
[----:B----4-:R-:W-:-:S02]  /*31ec0*/  IMAD R203, R158, c[0x0][0x190], RZ ;  /* 0x000064009ecb7a24 */ /* 0x010fc400078e02ff */
[----:B------:R-:W4:Y:S04]  /*31ed0*/  LDL.LU R158, [R1+0x1214] ;  /* 0x00121400019e7983 */ /* 0x000f280000300800 */
[----:B------:R-:W4:Y:S04]  /*31ee0*/  LDL.LU R159, [R1+0x1210] ;  /* 0x00121000019f7983 */ /* 0x000f280000300800 */
[----:B------:R-:W4:Y:S04]  /*31ef0*/  LDL.LU R2, [R1+0x11f8] ;  /* 0x0011f80001027983 */ /* 0x000f280000300800 */
[----:B------:R-:W4:Y:S01]  /*31f00*/  LDL.LU R198, [R1+0x11f4] ;  /* 0x0011f40001c67983 */ /* 0x000f220000300800 */
[----:B------:R-:W-:-:S02]  /*31f10*/  IMAD R151, R161, c[0x0][0x190], RZ ;  /* 0x00006400a1977a24 */ /* 0x000fc400078e02ff */
[----:B--2---:R-:W-:Y:S02]  /*31f20*/  IMAD R152, R160, c[0x0][0x190], RZ ;  /* 0x00006400a0987a24 */ /* 0x004fe400078e02ff */
[----:B------:R-:W2:Y:S04]  /*31f30*/  LDL.LU R160, [R1+0x11f0] ;  /* 0x0011f00001a07983 */ /* 0x000ea80000300800 */
[----:B------:R-:W2:Y:S04]  /*31f40*/  LDL.LU R161, [R1+0x11ec] ;  /* 0x0011ec0001a17983 */ /* 0x000ea80000300800 */
[----:B------:R-:W-:Y:S01]  /*31f50*/  STL [R1+0xc98], R178 ;  /* 0x000c98b201007387 */ /* 0x000fe20000100800 */
[----:B---3--:R-:W-:-:S03]  /*31f60*/  IMAD R153, R162, c[0x0][0x190], RZ ;  /* 0x00006400a2997a24 */ /* 0x008fc600078e02ff */
[----:B------:R-:W3:Y:S04]  /*31f70*/  LDL.LU R162, [R1+0x11e8] ;  /* 0x0011e80001a27983 */ /* 0x000ee80000300800 */
[----:B------:R-:W2:Y:S04]  /*31f80*/  LDL.LU R14, [R1+0x11d8] ;  /* 0x0011d800010e7983 */ /* 0x000ea80000300800 */
[----:B------:R-:W3:Y:S04]  /*31f90*/  LDL.LU R32, [R1+0x11cc] ;  /* 0x0011cc0001207983 */ /* 0x000ee80000300800 */
[----:B------:R-:W3:Y:S04]  /*31fa0*/  LDL.LU R33, [R1+0x11c8] ;  /* 0x0011c80001217983 */ /* 0x000ee80000300800 */
[----:B------:R-:W3:Y:S01]  /*31fb0*/  LDL.LU R199, [R1+0x11c4] ;  /* 0x0011c40001c77983 */ /* 0x000ee20000300800 */
[----:B------:R-:W-:-:S03]  /*31fc0*/  IMAD R3, R163, c[0x0][0x190], RZ ;  /* 0x00006400a3037a24 */ /* 0x000fc600078e02ff */
[----:B------:R-:W3:Y:S04]  /*31fd0*/  LDL.LU R163, [R1+0x11c0] ;  /* 0x0011c00001a37983 */ /* 0x000ee80000300800 */
[----:B-1----:R-:W3:Y:S04]  /*31fe0*/  LDL.LU R0, [R1+0x11b4] ;  /* 0x0011b40001007983 */ /* 0x002ee80000300800 */
[----:B------:R-:W3:Y:S04]  /*31ff0*/  LDL.LU R252, [R1+0x1760] ;  /* 0x0017600001fc7983 */ /* 0x000ee80000300800 */
[----:B------:R-:W3:Y:S04]  /*32000*/  LDL.LU R25, [R1+0x171c] ;  /* 0x00171c0001197983 */ /* 0x000ee80000300800 */
[----:B------:R-:W-:Y:S01]  /*32010*/  STL [R1+0xc84], R3 ;  /* 0x000c840301007387 */ /* 0x000fe20000100800 */
[----:B------:R-:W-:-:S02]  /*32020*/  IMAD R16, R15, c[0x0][0x190], RZ ;  /* 0x000064000f107a24 */ /* 0x000fc400078e02ff */
[----:B------:R-:W-:Y:S02]  /*32030*/  IMAD R15, R13, c[0x0][0x190], RZ ;  /* 0x000064000d0f7a24 */ /* 0x000fe400078e02ff */
[----:B------:R-:W-:-:S03]  /*32040*/  IMAD R13, R195, c[0x0][0x190], RZ ;  /* 0x00006400c30d7a24 */ /* 0x000fc600078e02ff */
[----:B------:R1:W-:Y:S04]  /*32050*/  STL [R1+0xc6c], R15 ;  /* 0x000c6c0f01007387 */ /* 0x0003e80000100800 */
[----:B-1----:R-:W3:Y:S04]  /*32060*/  LDL R15, [R1+0x1190] ;  /* 0x00119000010f7983 */ /* 0x002ee80000100800 */
[----:B------:R1:W-:Y:S04]  /*32070*/  STL [R1+0xc68], R13 ;  /* 0x000c680d01007387 */ /* 0x0003e80000100800 */
[----:B------:R-:W3:Y:S04]  /*32080*/  LDL R195, [R1+0x11b8] ;  /* 0x0011b80001c37983 */ /* 0x000ee80000100800 */
[----:B-1----:R-:W3:Y:S04]  /*32090*/  LDL R13, [R1+0x11a4] ;  /* 0x0011a400010d7983 */ /* 0x002ee80000100800 */
[----:B------:R-:W-:Y:S01]  /*320a0*/  STL [R1+0xc70], R16 ;  /* 0x000c701001007387 */ /* 0x000fe20000100800 */
[----:B----4-:R-:W-:-:S05]  /*320b0*/  IMAD R2, R2, c[0x0][0x190], RZ ;  /* 0x0000640002027a24 */ /* 0x010fca00078e02ff */
[----:B------:R-:W-:Y:S01]  /*320c0*/  STL [R1+0xc54], R2 ;  /* 0x000c540201007387 */ /* 0x000fe20000100800 */
[----:B--2---:R-:W-:Y:S02]  /*320d0*/  IMAD R14, R14, c[0x0][0x190], RZ ;  /* 0x000064000e0e7a24 */ /* 0x004fe400078e02ff */
[----:B---3--:R-:W-:Y:S02]  /*320e0*/  IMAD R34, R32, c[0x0][0x190], RZ ;  /* 0x0000640020227a24 */ /* 0x008fe400078e02ff */
[----:B------:R-:W-:-:S03]  /*320f0*/  IMAD R32, R33, c[0x0][0x190], RZ ;  /* 0x0000640021207a24 */ /* 0x000fc600078e02ff */
[----:B------:R-:W-:Y:S04]  /*32100*/  STL [R1+0xc3c], R34 ;  /* 0x000c3c2201007387 */ /* 0x000fe80000100800 */
[----:B------:R-:W-:Y:S04]  /*32110*/  STL [R1+0xc40], R14 ;  /* 0x000c400e01007387 */ /* 0x000fe80000100800 */
[----:B------:R1:W-:Y:S02]  /*32120*/  STL [R1+0xc38], R32 ;  /* 0x000c382001007387 */ /* 0x0003e40000100800 */
[----:B-1----:R-:W-:-:S04]  /*32130*/  IMAD.WIDE R32, R244, 0x4, R246 ;  /* 0x00000004f4207825 */ /* 0x002fc800078e02f6 */
[----:B------:R-:W-:-:S04]  /*32140*/  IMAD.WIDE R36, R25, 0x4, R246 ;  /* 0x0000000419247825 */ /* 0x000fc800078e02f6 */
[----:B------:R-:W-:Y:S01]  /*32150*/  IMAD.WIDE R34, R25, 0x4, R248 ;  /* 0x0000000419227825 */ /* 0x000fe200078e02f8 */
[----:B------:R-:W-:Y:S04]  /*32160*/  STL.64 [R1+0x2618], R36 ;  /* 0x0026182401007387 */ /* 0x000fe80000100a00 */
[----:B------:R-:W2:Y:S04]  /*32170*/  LDL.LU R244, [R1+0x7fcc] ;  /* 0x007fcc0001f47983 */ /* 0x000ea80000300800 */
[----:B------:R1:W-:Y:S02]  /*32180*/  STL.64 [R1+0x2610], R34 ;  /* 0x0026102201007387 */ /* 0x0003e40000100a00 */
[----:B-1----:R-:W-:-:S02]  /*32190*/  IMAD.WIDE R34, R242, 0x4, R246 ;  /* 0x00000004f2227825 */ /* 0x002fc400078e02f6 */
[----:B------:R-:W3:Y:S04]  /*321a0*/  LDL.LU R242, [R1+0x7fc8] ;  /* 0x007fc80001f27983 */ /* 0x000ee80000300800 */
[----:B------:R1:W-:Y:S02]  /*321b0*/  STL.64 [R1+0x4858], R32 ;  /* 0x0048582001007387 */ /* 0x0003e40000100a00 */
[--C-:B-1----:R-:W-:Y:S02]  /*321c0*/  IMAD.WIDE R32, R166, 0x4, R246.reuse ;  /* 0x00000004a6207825 */ /* 0x102fe400078e02f6 */
[----:B------:R-:W4:Y:S04]  /*321d0*/  LDL.LU R166, [R1+0x7fc4] ;  /* 0x007fc40001a67983 */ /* 0x000f280000300800 */
[----:B------:R1:W-:Y:S02]  /*321e0*/  STL.64 [R1+0x4840], R34 ;  /* 0x0048402201007387 */ /* 0x0003e40000100a00 */
[----:B-1----:R-:W-:-:S02]  /*321f0*/  IMAD.WIDE R34, R168, 0x4, R246 ;  /* 0x00000004a8227825 */ /* 0x002fc400078e02f6 */
[----:B------:R-:W2:Y:S04]  /*32200*/  LDL.LU R168, [R1+0x7fc0] ;  /* 0x007fc00001a87983 */ /* 0x000ea80000300800 */
[----:B------:R1:W-:Y:S02]  /*32210*/  STL.64 [R1+0x4658], R32 ;  /* 0x0046582001007387 */ /* 0x0003e40000100a00 */
[--C-:B-1----:R-:W-:Y:S02]  /*32220*/  IMAD.WIDE R32, R245, 0x4, R246.reuse ;  /* 0x00000004f5207825 */ /* 0x102fe400078e02f6 */
[----:B------:R-:W2:Y:S04]  /*32230*/  LDL.LU R245, [R1+0x7fbc] ;  /* 0x007fbc0001f57983 */ /* 0x000ea80000300800 */
[----:B------:R1:W-:Y:S02]  /*32240*/  STL.64 [R1+0x4640], R34 ;  /* 0x0046402201007387 */ /* 0x0003e40000100a00 */
[----:B-1----:R-:W-:-:S02]  /*32250*/  IMAD.WIDE R34, R165, 0x4, R246 ;  /* 0x00000004a5227825 */ /* 0x002fc400078e02f6 */
[----:B------:R-:W2:Y:S04]  /*32260*/  LDL.LU R165, [R1+0x7fb8] ;  /* 0x007fb80001a57983 */ /* 0x000ea80000300800 */
[----:B------:R3:W-:Y:S02]  /*32270*/  STL.64 [R1+0x4628], R32 ;  /* 0x0046282001007387 */ /* 0x0007e40000100a00 */
[--C-:B---3--:R-:W-:Y:S02]  /*32280*/  IMAD.WIDE R32, R242, 0x4, R246.reuse ;  /* 0x00000004f2207825 */ /* 0x108fe400078e02f6 */
[----:B------:R-:W3:Y:S04]  /*32290*/  LDL.LU R242, [R1+0x7fb4] ;  /* 0x007fb40001f27983 */ /* 0x000ee80000300800 */
[----:B------:R4:W-:Y:S02]  /*322a0*/  STL.64 [R1+0x45f8], R34 ;  /* 0x0045f82201007387 */ /* 0x0009e40000100a00 */
[----:B----4-:R-:W-:-:S02]  /*322b0*/  IMAD.WIDE R34, R166, 0x4, R246 ;  /* 0x00000004a6227825 */ /* 0x010fc400078e02f6 */
[----:B------:R-:W4:Y:S02]  /*322c0*/  LDL.LU R166, [R1+0x7fb0] ;  /* 0x007fb00001a67983 */ /* 0x000f240000300800 */
[--C-:B------:R-:W-:Y:S02]  /*322d0*/  IMAD.WIDE R36, R13, 0x4, R246.reuse ;  /* 0x000000040d247825 */ /* 0x100fe400078e02f6 */
[----:B------:R1:W-:Y:S04]  /*322e0*/  STL.64 [R1+0x45c8], R32 ;  /* 0x0045c82001007387 */ /* 0x0003e80000100a00 */
[----:B------:R1:W-:Y:S02]  /*322f0*/  STL.64 [R1+0x45b0], R34 ;  /* 0x0045b02201007387 */ /* 0x0003e40000100a00 */
[----:B-1----:R-:W-:-:S04]  /*32300*/  IMAD.WIDE R32, R15, 0x4, R246 ;  /* 0x000000040f207825 */ /* 0x002fc800078e02f6 */
[--C-:B------:R-:W-:Y:S01]  /*32310*/  IMAD.WIDE R34, R195, 0x4, R246.reuse ;  /* 0x00000004c3227825 */ /* 0x100fe200078e02f6 */
[----:B------:R1:W-:Y:S04]  /*32320*/  STL.64 [R1+0x4598], R32 ;  /* 0x0045982001007387 */ /* 0x0003e80000100a00 */
[----:B------:R-:W-:Y:S01]  /*32330*/  STL.64 [R1+0x4580], R36 ;  /* 0x0045802401007387 */ /* 0x000fe20000100a00 */
[----:B-1----:R-:W-:-:S03]  /*32340*/  IMAD.WIDE R32, R240, 0x4, R246 ;  /* 0x00000004f0207825 */ /* 0x002fc600078e02f6 */
[----:B------:R-:W3:Y:S04]  /*32350*/  LDL.LU R240, [R1+0x7fac] ;  /* 0x007fac0001f07983 */ /* 0x000ee80000300800 */
[----:B------:R1:W-:Y:S02]  /*32360*/  STL.64 [R1+0x4568], R34 ;  /* 0x0045682201007387 */ /* 0x0003e40000100a00 */
[--C-:B-1----:R-:W-:Y:S02]  /*32370*/  IMAD.WIDE R34, R243, 0x4, R246.reuse ;  /* 0x00000004f3227825 */ /* 0x102fe400078e02f6 */
[----:B------:R-:W3:Y:S04]  /*32380*/  LDL.LU R243, [R1+0x7fa8] ;  /* 0x007fa80001f37983 */ /* 0x000ee80000300800 */
[----:B------:R1:W-:Y:S02]  /*32390*/  STL.64 [R1+0x43d8], R32 ;  /* 0x0043d82001007387 */ /* 0x0003e40000100a00 */
[----:B-1----:R-:W-:-:S02]  /*323a0*/  IMAD.WIDE R32, R241, 0x4, R246 ;  /* 0x00000004f1207825 */ /* 0x002fc400078e02f6 */
[----:B------:R-:W3:Y:S04]  /*323b0*/  LDL.LU R241, [R1+0x7fa4] ;  /* 0x007fa40001f17983 */ /* 0x000ee80000300800 */
[----:B------:R2:W-:Y:S02]  /*323c0*/  STL.64 [R1+0x4398], R34 ;  /* 0x0043982201007387 */ /* 0x0005e40000100a00 */
[--C-:B--2---:R-:W-:Y:S02]  /*323d0*/  IMAD.WIDE R34, R168, 0x4, R246.reuse ;  /* 0x00000004a8227825 */ /* 0x104fe400078e02f6 */
[----:B------:R-:W2:Y:S04]  /*323e0*/  LDL.LU R168, [R1+0x7fa0] ;  /* 0x007fa00001a87983 */ /* 0x000ea80000300800 */
[----:B------:R1:W-:Y:S02]  /*323f0*/  STL.64 [R1+0x4380], R32 ;  /* 0x0043802001007387 */ /* 0x0003e40000100a00 */
[----:B-1----:R-:W-:-:S02]  /*32400*/  IMAD.WIDE R32, R165, 0x4, R246 ;  /* 0x00000004a5207825 */ /* 0x002fc400078e02f6 */
[----:B------:R-:W2:Y:S04]  /*32410*/  LDL.LU R165, [R1+0x7f9c] ;  /* 0x007f9c0001a57983 */ /* 0x000ea80000300800 */
[----:B------:R4:W-:Y:S02]  /*32420*/  STL.64 [R1+0x4368], R34 ;  /* 0x0043682201007387 */ /* 0x0009e40000100a00 */
[--C-:B----4-:R-:W-:Y:S02]  /*32430*/  IMAD.WIDE R34, R166, 0x4, R246.reuse ;  /* 0x00000004a6227825 */ /* 0x110fe400078e02f6 */
[----:B------:R-:W4:Y:S04]  /*32440*/  LDL.LU R166, [R1+0x7f98] ;  /* 0x007f980001a67983 */ /* 0x000f280000300800 */
[----:B------:R3:W-:Y:S02]  /*32450*/  STL.64 [R1+0x4350], R32 ;  /* 0x0043502001007387 */ /* 0x0007e40000100a00 */
[----:B---3--:R-:W-:-:S02]  /*32460*/  IMAD.WIDE R32, R240, 0x4, R246 ;  /* 0x00000004f0207825 */ /* 0x008fc400078e02f6 */
[----:B------:R-:W3:Y:S04]  /*32470*/  LDL.LU R240, [R1+0x7f94] ;  /* 0x007f940001f07983 */ /* 0x000ee80000300800 */
[----:B------:R1:W-:Y:S02]  /*32480*/  STL.64 [R1+0x4320], R34 ;  /* 0x0043202201007387 */ /* 0x0003e40000100a00 */
[--C-:B-1----:R-:W-:Y:S02]  /*32490*/  IMAD.WIDE R34, R241, 0x4, R246.reuse ;  /* 0x00000004f1227825 */ /* 0x102fe400078e02f6 */
[----:B------:R-:W3:Y:S04]  /*324a0*/  LDL.LU R241, [R1+0x7f90] ;  /* 0x007f900001f17983 */ /* 0x000ee80000300800 */
[----:B------:R2:W-:Y:S02]  /*324b0*/  STL.64 [R1+0x4308], R32 ;  /* 0x0043082001007387 */ /* 0x0005e40000100a00 */
[----:B--2---:R-:W-:-:S02]  /*324c0*/  IMAD.WIDE R32, R168, 0x4, R246 ;  /* 0x00000004a8207825 */ /* 0x004fc400078e02f6 */
[----:B------:R-:W2:Y:S04]  /*324d0*/  LDL.LU R168, [R1+0x7f8c] ;  /* 0x007f8c0001a87983 */ /* 0x000ea80000300800 */
[----:B------:R1:W-:Y:S02]  /*324e0*/  STL.64 [R1+0x42f0], R34 ;  /* 0x0042f02201007387 */ /* 0x0003e40000100a00 */
[--C-:B-1----:R-:W-:Y:S02]  /*324f0*/  IMAD.WIDE R34, R165, 0x4, R246.reuse ;  /* 0x00000004a5227825 */ /* 0x102fe400078e02f6 */
[----:B------:R-:W2:Y:S04]  /*32500*/  LDL.LU R165, [R1+0x7f88] ;  /* 0x007f880001a57983 */ /* 0x000ea80000300800 */
[----:B------:R4:W-:Y:S02]  /*32510*/  STL.64 [R1+0x42d8], R32 ;  /* 0x0042d82001007387 */ /* 0x0009e40000100a00 */
[----:B----4-:R-:W-:-:S02]  /*32520*/  IMAD.WIDE R32, R166, 0x4, R246 ;  /* 0x00000004a6207825 */ /* 0x010fc400078e02f6 */
[----:B------:R-:W4:Y:S04]  /*32530*/  LDL.LU R166, [R1+0x7f84] ;  /* 0x007f840001a67983 */ /* 0x000f280000300800 */
[----:B------:R1:W-:Y:S02]  /*32540*/  STL.64 [R1+0x42c0], R34 ;  /* 0x0042c02201007387 */ /* 0x0003e40000100a00 */
[--C-:B-1----:R-:W-:Y:S02]  /*32550*/  IMAD.WIDE R34, R167, 0x4, R246.reuse ;  /* 0x00000004a7227825 */ /* 0x102fe400078e02f6 */
[----:B------:R-:W4:Y:S04]  /*32560*/  LDL.LU R167, [R1+0x7f80] ;  /* 0x007f800001a77983 */ /* 0x000f280000300800 */
[----:B------:R1:W-:Y:S02]  /*32570*/  STL.64 [R1+0x4268], R32 ;  /* 0x0042682001007387 */ /* 0x0003e40000100a00 */
[----:B-1----:R-:W-:-:S02]  /*32580*/  IMAD.WIDE R32, R164, 0x4, R246 ;  /* 0x00000004a4207825 */ /* 0x002fc400078e02f6 */
        /* <DEDUP_REMOVED lines=14> */
[--C-:B---3--:R-:W-:Y:S02]  /*32670*/  IMAD.WIDE R34, R240, 0x4, R246.reuse ;  /* 0x00000004f0227825 */ /* 0x108fe400078e02f6 */
        /* <DEDUP_REMOVED lines=8> */
[----:B----4-:R-:W-:-:S02]  /*32700*/  IMAD.WIDE R32, R164, 0x4, R246 ;  /* 0x00000004a4207825 */ /* 0x010fc400078e02f6 */
[----:B------:R-:W4:Y:S04]  /*32710*/  LDL.LU R164, [R1+0x7f5c] ;  /* 0x007f5c0001a47983 */ /* 0x000f280000300800 */
[----:B------:R1:W-:Y:S02]  /*32720*/  STL.64 [R1+0x4018], R34 ;  /* 0x0040182201007387 */ /* 0x0003e40000100a00 */
[--C-:B-1----:R-:W-:Y:S02]  /*32730*/  IMAD.WIDE R34, R167, 0x4, R246.reuse ;  /* 0x00000004a7227825 */ /* 0x102fe400078e02f6 */
[----:B------:R-:W3:Y:S04]  /*32740*/  LDL.LU R167, [R1+0x7f58] ;  /* 0x007f580001a77983 */ /* 0x000ee80000300800 */
[----:B------:R1:W-:Y:S02]  /*32750*/  STL.64 [R1+0x3fb8], R32 ;  /* 0x003fb82001007387 */ /* 0x0003e40000100a00 */
[----:B-1----:R-:W-:-:S02]  /*32760*/  IMAD.WIDE R32, R166, 0x4, R246 ;  /* 0x00000004a6207825 */ /* 0x002fc400078e02f6 */
[----:B------:R-:W4:Y:S04]  /*32770*/  LDL.LU R166, [R1+0x7f54] ;  /* 0x007f540001a67983 */ /* 0x000f280000300800 */
[----:B------:R1:W-:Y:S02]  /*32780*/  STL.64 [R1+0x3fa0], R34 ;  /* 0x003fa02201007387 */ /* 0x0003e40000100a00 */
[--C-:B-1----:R-:W-:Y:S02]  /*32790*/  IMAD.WIDE R34, R165, 0x4, R246.reuse ;  /* 0x00000004a5227825 */ /* 0x102fe400078e02f6 */
[----:B------:R-:W4:Y:S04]  /*327a0*/  LDL.LU R165, [R1+0x7f50] ;  /* 0x007f500001a57983 */ /* 0x000f280000300800 */
[----:B------:R1:W-:Y:S04]  /*327b0*/  STL.64 [R1+0x3f88], R32 ;  /* 0x003f882001007387 */ /* 0x0003e80000100a00 */
[----:B--2---:R2:W-:Y:S01]  /*327c0*/  STL [R1+0x7cec], R168 ;  /* 0x007ceca801007387 */ /* 0x0045e20000100800 */
[----:B-1----:R-:W-:-:S03]  /*327d0*/  IMAD.WIDE R32, R168, 0x4, R246 ;  /* 0x00000004a8207825 */ /* 0x002fc600078e02f6 */
[----:B------:R-:W-:Y:S04]  /*327e0*/  STL.64 [R1+0x3858], R34 ;  /* 0x0038582201007387 */ /* 0x000fe80000100a00 */
[----:B--2---:R-:W2:Y:S04]  /*327f0*/  LDL.LU R168, [R1+0x1730] ;  /* 0x0017300001a87983 */ /* 0x004ea80000300800 */
[----:B------:R3:W-:Y:S02]  /*32800*/  STL.64 [R1+0x3560], R32 ;  /* 0x0035602001007387 */ /* 0x0007e40000100a00 */
[----:B---3--:R-:W-:-:S02]  /*32810*/  IMAD.WIDE R32, R167, 0x4, R246 ;  /* 0x00000004a7207825 */ /* 0x008fc400078e02f6 */
[----:B------:R1:W-:Y:S04]  /*32820*/  STL [R1+0x7cf0], R167 ;  /* 0x007cf0a701007387 */ /* 0x0003e80000100800 */
[----:B-1----:R-:W3:Y:S04]  /*32830*/  LDL.LU R167, [R1+0x172c] ;  /* 0x00172c0001a77983 */ /* 0x002ee80000300800 */
[----:B------:R1:W-:Y:S04]  /*32840*/  STL.64 [R1+0x3460], R32 ;  /* 0x0034602001007387 */ /* 0x0003e80000100a00 */
[----:B----4-:R4:W-:Y:S01]  /*32850*/  STL [R1+0x7cf4], R166 ;  /* 0x007cf4a601007387 */ /* 0x0109e20000100800 */
[----:B-1----:R-:W-:-:S03]  /*32860*/  IMAD.WIDE R32, R166, 0x4, R246 ;  /* 0x00000004a6207825 */ /* 0x002fc600078e02f6 */
[----:B----4-:R-:W4:Y:S04]  /*32870*/  LDL.LU R166, [R1+0x1728] ;  /* 0x0017280001a67983 */ /* 0x010f280000300800 */
[----:B------:R1:W-:Y:S04]  /*32880*/  STL.64 [R1+0x33e0], R32 ;  /* 0x0033e02001007387 */ /* 0x0003e80000100a00 */
[----:B------:R1:W-:Y:S02]  /*32890*/  STL [R1+0x7cf8], R165 ;  /* 0x007cf8a501007387 */ /* 0x0003e40000100800 */
[----:B-1----:R-:W-:-:S02]  /*328a0*/  IMAD.WIDE R32, R165, 0x4, R246 ;  /* 0x00000004a5207825 */ /* 0x002fc400078e02f6 */
[----:B------:R-:W4:Y:S04]  /*328b0*/  LDL.LU R165, [R1+0x1724] ;  /* 0x0017240001a57983 */ /* 0x000f280000300800 */
        /* <DEDUP_REMOVED lines=12> */
[----:B------:R1:W-:Y:S01]  /*32980*/  STL.64 [R1+0x31e0], R32 ;  /* 0x0031e02001007387 */ /* 0x0003e20000100a00 */
[----:B------:R-:W-:-:S03]  /*32990*/  IMAD.WIDE R34, R242, 0x4, R246 ;  /* 0x00000004f2227825 */ /* 0x000fc600078e02f6 */
[----:B------:R-:W-:Y:S01]  /*329a0*/  STL [R1+0x7d08], R243 ;  /* 0x007d08f301007387 */ /* 0x000fe20000100800 */
[----:B-1----:R-:W-:-:S05]  /*329b0*/  IMAD.WIDE R32, R243, 0x4, R246 ;  /* 0x00000004f3207825 */ /* 0x002fca00078e02f6 */
[----:B------:R1:W-:Y:S04]  /*329c0*/  STL.64 [R1+0x3160], R32 ;  /* 0x0031602001007387 */ /* 0x0003e80000100a00 */
[----:B------:R-:W-:Y:S04]  /*329d0*/  STL [R1+0x7d0c], R242 ;  /* 0x007d0cf201007387 */ /* 0x000fe80000100800 */
[----:B------:R2:W-:Y:S01]  /*329e0*/  STL.64 [R1+0x30e0], R34 ;  /* 0x0030e02201007387 */ /* 0x0005e20000100a00 */
[----:B-1----:R-:W-:-:S03]  /*329f0*/  IMAD.WIDE R32, R245, 0x4, R246 ;  /* 0x00000004f5207825 */ /* 0x002fc600078e02f6 */
[----:B------:R1:W-:Y:S01]  /*32a00*/  STL [R1+0x7d10], R245 ;  /* 0x007d10f501007387 */ /* 0x0003e20000100800 */
[----:B--2---:R-:W-:-:S03]  /*32a10*/  IMAD.WIDE R34, R244, 0x4, R246 ;  /* 0x00000004f4227825 */ /* 0x004fc600078e02f6 */
[----:B-1----:R-:W2:Y:S04]  /*32a20*/  LDL.LU R245, [R1+0x1124] ;  /* 0x0011240001f57983 */ /* 0x002ea80000300800 */
[----:B------:R1:W-:Y:S04]  /*32a30*/  STL.64 [R1+0x3060], R32 ;  /* 0x0030602001007387 */ /* 0x0003e80000100a00 */
[----:B------:R-:W-:Y:S04]  /*32a40*/  STL [R1+0x7d14], R244 ;  /* 0x007d14f401007387 */ /* 0x000fe80000100800 */
[----:B------:R-:W-:Y:S01]  /*32a50*/  STL.64 [R1+0x2fe0], R34 ;  /* 0x002fe02201007387 */ /* 0x000fe20000100a00 */
[----:B-1----:R-:W-:-:S03]  /*32a60*/  IMAD.WIDE R32, R168, 0x4, R246 ;  /* 0x00000004a8207825 */ /* 0x002fc600078e02f6 */
[----:B------:R1:W-:Y:S04]  /*32a70*/  STL [R1+0x7d18], R168 ;  /* 0x007d18a801007387 */ /* 0x0003e80000100800 */
[----:B-1----:R-:W2:Y:S04]  /*32a80*/  LDL.LU R168, [R1+0x118c] ;  /* 0x00118c0001a87983 */ /* 0x002ea80000300800 */
        /* <DEDUP_REMOVED lines=12> */
[----:B------:R1:W-:Y:S01]  /*32b50*/  STL.64 [R1+0x2de0], R32 ;  /* 0x002de02001007387 */ /* 0x0003e20000100a00 */
[----:B------:R-:W-:-:S03]  /*32b60*/  IMAD.WIDE R34, R164, 0x4, R246 ;  /* 0x00000004a4227825 */ /* 0x000fc600078e02f6 */
[----:B------:R-:W-:Y:S04]  /*32b70*/  STL [R1+0x7d28], R164 ;  /* 0x007d28a401007387 */ /* 0x000fe80000100800 */
[----:B------:R-:W-:Y:S01]  /*32b80*/  STL.64 [R1+0x2d98], R34 ;  /* 0x002d982201007387 */ /* 0x000fe20000100a00 */
[----:B-1----:R-:W-:-:S03]  /*32b90*/  IMAD.WIDE R32, R241, 0x4, R246 ;  /* 0x00000004f1207825 */ /* 0x002fc600078e02f6 */
[----:B------:R1:W-:Y:S04]  /*32ba0*/  STL [R1+0x7d2c], R241 ;  /* 0x007d2cf101007387 */ /* 0x0003e80000100800 */
[----:B-1----:R-:W4:Y:S04]  /*32bb0*/  LDL.LU R241, [R1+0x1230] ;  /* 0x0012300001f17983 */ /* 0x002f280000300800 */
[----:B------:R1:W-:Y:S04]  /*32bc0*/  STL.64 [R1+0x2d58], R32 ;  /* 0x002d582001007387 */ /* 0x0003e80000100a00 */
[----:B------:R1:W-:Y:S02]  /*32bd0*/  STL [R1+0x7d30], R240 ;  /* 0x007d30f001007387 */ /* 0x0003e40000100800 */
[----:B-1----:R-:W-:-:S02]  /*32be0*/  IMAD.WIDE R32, R240, 0x4, R246 ;  /* 0x00000004f0207825 */ /* 0x002fc400078e02f6 */
[----:B------:R-:W4:Y:S04]  /*32bf0*/  LDL.LU R240, [R1+0x1250] ;  /* 0x0012500001f07983 */ /* 0x000f280000300800 */
[----:B------:R2:W-:Y:S02]  /*32c00*/  STL.64 [R1+0x2d08], R32 ;  /* 0x002d082001007387 */ /* 0x0005e40000100a00 */
[--C-:B--2---:R-:W-:Y:S02]  /*32c10*/  IMAD.WIDE R32, R245, 0x4, R246.reuse ;  /* 0x00000004f5207825 */ /* 0x104fe400078e02f6 */
[----:B------:R1:W-:Y:S04]  /*32c20*/  STL [R1+0x7d34], R245 ;  /* 0x007d34f501007387 */ /* 0x0003e80000100800 */
[----:B-1----:R-:W2:Y:S04]  /*32c30*/  LDL.LU R245, [R1+0x125c] ;  /* 0x00125c0001f57983 */ /* 0x002ea80000300800 */
[----:B------:R1:W-:Y:S02]  /*32c40*/  STL.64 [R1+0x4830], R32 ;  /* 0x0048302001007387 */ /* 0x0003e40000100a00 */
[----:B-1----:R-:W-:-:S02]  /*32c50*/  IMAD.WIDE R32, R168, 0x4, R246 ;  /* 0x00000004a8207825 */ /* 0x002fc400078e02f6 */
[----:B------:R1:W-:Y:S04]  /*32c60*/  STL [R1+0x7d38], R168 ;  /* 0x007d38a801007387 */ /* 0x0003e80000100800 */
[----:B-1----:R-:W2:Y:S04]  /*32c70*/  LDL.LU R168, [R1+0x1278] ;  /* 0x0012780001a87983 */ /* 0x002ea80000300800 */
[----:B------:R4:W-:Y:S01]  /*32c80*/  STL.64 [R1+0x47d8], R32 ;  /* 0x0047d82001007387 */ /* 0x0009e20000100a00 */
[----:B---3--:R-:W-:-:S03]  /*32c90*/  IMAD.WIDE R34, R167, 0x4, R246 ;  /* 0x00000004a7227825 */ /* 0x008fc600078e02f6 */
[----:B------:R-:W-:Y:S04]  /*32ca0*/  STL [R1+0x7d3c], R167 ;  /* 0x007d3ca701007387 */ /* 0x000fe80000100800 */
[----:B------:R-:W-:Y:S01]  /*32cb0*/  STL.64 [R1+0x47d0], R34 ;  /* 0x0047d02201007387 */ /* 0x000fe20000100a00 */
[----:B----4-:R-:W-:-:S03]  /*32cc0*/  IMAD.WIDE R32, R166, 0x4, R246 ;  /* 0x00000004a6207825 */ /* 0x010fc600078e02f6 */
[----:B------:R1:W-:Y:S04]  /*32cd0*/  STL [R1+0x7d40], R166 ;  /* 0x007d40a601007387 */ /* 0x0003e80000100800 */
[----:B-1----:R-:W3:Y:S04]  /*32ce0*/  LDL.LU R166, [R1+0x170c] ;  /* 0x00170c0001a67983 */ /* 0x002ee80000300800 */
[----:B------:R1:W-:Y:S04]  /*32cf0*/  STL.64 [R1+0x47c8], R32 ;  /* 0x0047c82001007387 */ /* 0x0003e80000100a00 */
[----:B------:R4:W-:Y:S01]  /*32d00*/  STL [R1+0x7d44], R165 ;  /* 0x007d44a501007387 */ /* 0x0009e20000100800 */
[----:B-1----:R-:W-:-:S03]  /*32d10*/  IMAD.WIDE R32, R165, 0x4, R246 ;  /* 0x00000004a5207825 */ /* 0x002fc600078e02f6 */
[----:B----4-:R-:W4:Y:S04]  /*32d20*/  LDL.LU R165, [R1+0x1708] ;  /* 0x0017080001a57983 */ /* 0x010f280000300800 */
[----:B------:R1:W-:Y:S02]  /*32d30*/  STL.64 [R1+0x47c0], R32 ;  /* 0x0047c02001007387 */ /* 0x0003e40000100a00 */
[--C-:B-1----:R-:W-:Y:S02]  /*32d40*/  IMAD.WIDE R32, R241, 0x4, R246.reuse ;  /* 0x00000004f1207825 */ /* 0x102fe400078e02f6 */
[----:B------:R1:W-:Y:S04]  /*32d50*/  STL [R1+0x7d48], R241 ;  /* 0x007d48f101007387 */ /* 0x0003e80000100800 */
[----:B-1----:R-:W4:Y:S04]  /*32d60*/  LDL.LU R241, [R1+0x1704] ;  /* 0x0017040001f17983 */ /* 0x002f280000300800 */
[----:B------:R1:W-:Y:S04]  /*32d70*/  STL.64 [R1+0x4790], R32 ;  /* 0x0047902001007387 */ /* 0x0003e80000100a00 */
[----:B------:R1:W-:Y:S02]  /*32d80*/  STL [R1+0x7d4c], R240 ;  /* 0x007d4cf001007387 */ /* 0x0003e40000100800 */
[----:B-1----:R-:W-:-:S02]  /*32d90*/  IMAD.WIDE R32, R240, 0x4, R246 ;  /* 0x00000004f0207825 */ /* 0x002fc400078e02f6 */
[----:B------:R-:W4:Y:S04]  /*32da0*/  LDL.LU R240, [R1+0x1700] ;  /* 0x0017000001f07983 */ /* 0x000f280000300800 */
[----:B------:R1:W-:Y:S01]  /*32db0*/  STL.64 [R1+0x4780], R32 ;  /* 0x0047802001007387 */ /* 0x0003e20000100a00 */
[----:B--2---:R-:W-:-:S03]  /*32dc0*/  IMAD.WIDE R34, R245, 0x4, R246 ;  /* 0x00000004f5227825 */ /* 0x004fc600078e02f6 */
        /* <DEDUP_REMOVED lines=13> */
[----:B------:R1:W-:Y:S02]  /*32ea0*/  STL.64 [R1+0x4418], R32 ;  /* 0x0044182001007387 */ /* 0x0003e40000100a00 */
[--C-:B-1----:R-:W-:Y:S02]  /*32eb0*/  IMAD.WIDE R32, R241, 0x4, R246.reuse ;  /* 0x00000004f1207825 */ /* 0x102fe400078e02f6 */
[----:B------:R1:W-:Y:S04]  /*32ec0*/  STL [R1+0x7d60], R241 ;  /* 0x007d60f101007387 */ /* 0x0003e80000100800 */
[----:B-1----:R-:W4:Y:S04]  /*32ed0*/  LDL.LU R241, [R1+0x16e8] ;  /* 0x0016e80001f17983 */ /* 0x002f280000300800 */
[----:B------:R2:W-:Y:S01]  /*32ee0*/  STL.64 [R1+0x4230], R32 ;  /* 0x0042302001007387 */ /* 0x0005e20000100a00 */
[----:B------:R-:W-:-:S03]  /*32ef0*/  IMAD.WIDE R34, R240, 0x4, R246 ;  /* 0x00000004f0227825 */ /* 0x000fc600078e02f6 */
[----:B------:R-:W-:Y:S04]  /*32f00*/  STL [R1+0x7d64], R240 ;  /* 0x007d64f001007387 */ /* 0x000fe80000100800 */
[----:B------:R-:W-:Y:S01]  /*32f10*/  STL.64 [R1+0x41f8], R34 ;  /* 0x0041f82201007387 */ /* 0x000fe20000100a00 */
[----:B--2---:R-:W-:-:S03]  /*32f20*/  IMAD.WIDE R32, R168, 0x4, R246 ;  /* 0x00000004a8207825 */ /* 0x004fc600078e02f6 */
[----:B------:R1:W-:Y:S04]  /*32f30*/  STL [R1+0x7d68], R168 ;  /* 0x007d68a801007387 */ /* 0x0003e80000100800 */
[----:B-1----:R-:W2:Y:S04]  /*32f40*/  LDL.LU R168, [R1+0x16d4] ;  /* 0x0016d40001a87983 */ /* 0x002ea80000300800 */
[----:B------:R3:W-:Y:S02]  /*32f50*/  STL.64 [R1+0x36d0], R32 ;  /* 0x0036d02001007387 */ /* 0x0007e40000100a00 */
[----:B---3--:R-:W-:-:S02]  /*32f60*/  IMAD.WIDE R32, R166, 0x4, R246 ;  /* 0x00000004a6207825 */ /* 0x008fc400078e02f6 */
[----:B------:R1:W-:Y:S04]  /*32f70*/  STL [R1+0x7d6c], R166 ;  /* 0x007d6ca601007387 */ /* 0x0003e80000100800 */
[----:B-1----:R-:W3:Y:S04]  /*32f80*/  LDL.LU R166, [R1+0x16d0] ;  /* 0x0016d00001a67983 */ /* 0x002ee80000300800 */
[----:B------:R1:W-:Y:S01]  /*32f90*/  STL.64 [R1+0x3650], R32 ;  /* 0x0036502001007387 */ /* 0x0003e20000100a00 */
[----:B----4-:R-:W-:-:S03]  /*32fa0*/  IMAD.WIDE R34, R165, 0x4, R246 ;  /* 0x00000004a5227825 */ /* 0x010fc600078e02f6 */
[----:B-1----:R-:W4:Y:S04]  /*32fb0*/  LDL R33, [R1+0x11d4] ;  /* 0x0011d40001217983 */ /* 0x002f280000100800 */
[----:B------:R1:W-:Y:S04]  /*32fc0*/  STL [R1+0x7d70], R165 ;  /* 0x007d70a501007387 */ /* 0x0003e80000100800 */
[----:B------:R1:W-:Y:S04]  /*32fd0*/  STL.64 [R1+0x35d0], R34 ;  /* 0x0035d02201007387 */ /* 0x0003e80000100a00 */
[----:B-1----:R-:W4:Y:S01]  /*32fe0*/  LDL.LU R165, [R1+0x16c8] ;  /* 0x0016c80001a57983 */ /* 0x002f220000300800 */
[----:B------:R-:W-:-:S03]  /*32ff0*/  IMAD.WIDE R34, R241, 0x4, R246 ;  /* 0x00000004f1227825 */ /* 0x000fc600078e02f6 */
[----:B------:R1:W-:Y:S04]  /*33000*/  STL [R1+0x7d74], R241 ;  /* 0x007d74f101007387 */ /* 0x0003e80000100800 */
[----:B-1----:R-:W4:Y:S04]  /*33010*/  LDL.LU R241, [R1+0x16c4] ;  /* 0x0016c40001f17983 */ /* 0x002f280000300800 */
[----:B------:R3:W-:Y:S01]  /*33020*/  STL.64 [R1+0x3550], R34 ;  /* 0x0035502201007387 */ /* 0x0007e20000100a00 */
[----:B--2---:R-:W-:-:S03]  /*33030*/  IMAD.WIDE R36, R168, 0x4, R246 ;  /* 0x00000004a8247825 */ /* 0x004fc600078e02f6 */
[----:B------:R-:W-:Y:S04]  /*33040*/  STL [R1+0x7d78], R168 ;  /* 0x007d78a801007387 */ /* 0x000fe80000100800 */
[----:B------:R-:W-:Y:S04]  /*33050*/  STL.64 [R1+0x3250], R36 ;  /* 0x0032502401007387 */ /* 0x000fe80000100a00 */
[----:B------:R-:W2:Y:S01]  /*33060*/  LDL R25, [R1+0x11e4] ;  /* 0x0011e40001197983 */ /* 0x000ea20000100800 */
[----:B---3--:R-:W-:-:S03]  /*33070*/  IMAD.WIDE R34, R166, 0x4, R246 ;  /* 0x00000004a6227825 */ /* 0x008fc600078e02f6 */
[----:B------:R1:W-:Y:S04]  /*33080*/  STL [R1+0x7d7c], R166 ;  /* 0x007d7ca601007387 */ /* 0x0003e80000100800 */
[----:B------:R4:W-:Y:S04]  /*33090*/  STL.64 [R1+0x31d0], R34 ;  /* 0x0031d02201007387 */ /* 0x0009e80000100a00 */
[----:B-1----:R-:W3:Y:S01]  /*330a0*/  LDL.LU R166, [R1+0x1628] ;  /* 0x0016280001a67983 */ /* 0x002ee20000300800 */
[----:B----4-:R-:W-:-:S03]  /*330b0*/  IMAD.WIDE R34, R165, 0x4, R246 ;  /* 0x00000004a5227825 */ /* 0x010fc600078e02f6 */
[----:B------:R1:W-:Y:S04]  /*330c0*/  STL [R1+0x7d80], R165 ;  /* 0x007d80a501007387 */ /* 0x0003e80000100800 */
[----:B-1----:R-:W4:Y:S04]  /*330d0*/  LDL.LU R165, [R1+0x1624] ;  /* 0x0016240001a57983 */ /* 0x002f280000300800 */
[----:B------:R1:W-:Y:S04]  /*330e0*/  STL.64 [R1+0x3150], R34 ;  /* 0x0031502201007387 */ /* 0x0003e80000100a00 */
[----:B------:R1:W-:Y:S02]  /*330f0*/  STL [R1+0x7d84], R241 ;  /* 0x007d84f101007387 */ /* 0x0003e40000100800 */
[----:B-1----:R-:W-:-:S02]  /*33100*/  IMAD.WIDE R34, R241, 0x4, R246 ;  /* 0x00000004f1227825 */ /* 0x002fc400078e02f6 */
[----:B------:R-:W2:Y:S04]  /*33110*/  LDL.LU R241, [R1+0x160c] ;  /* 0x00160c0001f17983 */ /* 0x000ea80000300800 */
[----:B------:R1:W-:Y:S04]  /*33120*/  STL.64 [R1+0x30d0], R34 ;  /* 0x0030d02201007387 */ /* 0x0003e80000100a00 */
[----:B------:R-:W2:Y:S04]  /*33130*/  LDL R32, [R1+0x1228] ;  /* 0x0012280001207983 */ /* 0x000ea80000100800 */
[----:B-1----:R-:W2:Y:S01]  /*33140*/  LDL R35, [R1+0x1204] ;  /* 0x0012040001237983 */ /* 0x002ea20000100800 */
[----:B---3--:R-:W-:-:S05]  /*33150*/  IMAD.WIDE R36, R166, 0x4, R246 ;  /* 0x00000004a6247825 */ /* 0x008fca00078e02f6 */
[----:B------:R4:W-:Y:S04]  /*33160*/  STL.64 [R1+0x2dd8], R36 ;  /* 0x002dd82401007387 */ /* 0x0009e80000100a00 */
[----:B------:R-:W-:Y:S04]  /*33170*/  STL [R1+0x7d90], R166 ;  /* 0x007d90a601007387 */ /* 0x000fe80000100800 */
[----:B------:R-:W3:Y:S04]  /*33180*/  LDL R15, [R1+0x1254] ;  /* 0x00125400010f7983 */ /* 0x000ee80000100800 */
[----:B------:R-:W3:Y:S01]  /*33190*/  LDL R244, [R1+0x1260] ;  /* 0x0012600001f47983 */ /* 0x000ee20000100800 */
[----:B----4-:R-:W-:-:S05]  /*331a0*/  IMAD.WIDE R36, R165, 0x4, R246 ;  /* 0x00000004a5247825 */ /* 0x010fca00078e02f6 */
[----:B------:R2:W-:Y:S04]  /*331b0*/  STL.64 [R1+0x2d90], R36 ;  /* 0x002d902401007387 */ /* 0x0005e80000100a00 */
[----:B------:R-:W4:Y:S04]  /*331c0*/  LDL R242, [R1+0x127c] ;  /* 0x00127c0001f27983 */ /* 0x000f280000100800 */
[----:B------:R-:W4:Y:S04]  /*331d0*/  LDL R13, [R1+0x1298] ;  /* 0x00129800010d7983 */ /* 0x000f280000100800 */
[----:B------:R-:W4:Y:S04]  /*331e0*/  LDL R243, [R1+0x1284] ;  /* 0x0012840001f37983 */ /* 0x000f280000100800 */
[----:B------:R-:W-:Y:S01]  /*331f0*/  STL [R1+0x7d94], R165 ;  /* 0x007d94a501007387 */ /* 0x000fe20000100800 */
[----:B--2---:R-:W-:-:S03]  /*33200*/  IMAD.WIDE R36, R241, 0x4, R246 ;  /* 0x00000004f1247825 */ /* 0x004fc600078e02f6 */
[----:B------:R-:W2:Y:S04]  /*33210*/  LDL R196, [R1+0x15c4] ;  /* 0x0015c40001c47983 */ /* 0x000ea80000100800 */
[----:B------:R-:W2:Y:S04]  /*33220*/  LDL R197, [R1+0x1598] ;  /* 0x0015980001c57983 */ /* 0x000ea80000100800 */
[----:B------:R1:W-:Y:S04]  /*33230*/  STL.64 [R1+0x2d50], R36 ;  /* 0x002d502401007387 */ /* 0x0003e80000100a00 */
[----:B------:R-:W2:Y:S04]  /*33240*/  LDL R195, [R1+0x156c] ;  /* 0x00156c0001c37983 */ /* 0x000ea80000100800 */
[----:B------:R-:W2:Y:S01]  /*33250*/  LDL R42, [R1+0x1550] ;  /* 0x00155000012a7983 */ /* 0x000ea20000100800 */
[----:B-1----:R-:W-:-:S03]  /*33260*/  IMAD.WIDE R36, R33, 0x4, R246 ;  /* 0x0000000421247825 */ /* 0x002fc600078e02f6 */
[----:B------:R-:W2:Y:S04]  /*33270*/  LDL R43, [R1+0x1538] ;  /* 0x00153800012b7983 */ /* 0x000ea80000100800 */
[----:B------:R1:W-:Y:S04]  /*33280*/  STL.64 [R1+0x4560], R36 ;  /* 0x0045602401007387 */ /* 0x0003e80000100a00 */
[----:B------:R-:W2:Y:S04]  /*33290*/  LDL R238, [R1+0x1534] ;  /* 0x0015340001ee7983 */ /* 0x000ea80000100800 */
[----:B------:R-:W2:Y:S04]  /*332a0*/  LDL R239, [R1+0x151c] ;  /* 0x00151c0001ef7983 */ /* 0x000ea80000100800 */
[----:B------:R-:W2:Y:S01]  /*332b0*/  LDL R40, [R1+0x1508] ;  /* 0x0015080001287983 */ /* 0x000ea20000100800 */
[----:B-1----:R-:W-:-:S03]  /*332c0*/  IMAD.WIDE R36, R25, 0x4, R246 ;  /* 0x0000000419247825 */ /* 0x002fc600078e02f6 */
[----:B------:R-:W2:Y:S04]  /*332d0*/  LDL R33, [R1+0x14d0] ;  /* 0x0014d00001217983 */ /* 0x000ea80000100800 */
[----:B------:R-:W2:Y:S04]  /*332e0*/  LDL R41, [R1+0x14cc] ;  /* 0x0014cc0001297983 */ /* 0x000ea80000100800 */
[----:B------:R-:W2:Y:S04]  /*332f0*/  LDL R38, [R1+0x149c] ;  /* 0x00149c0001267983 */ /* 0x000ea80000100800 */
[----:B------:R1:W-:Y:S04]  /*33300*/  STL.64 [R1+0x4558], R36 ;  /* 0x0045582401007387 */ /* 0x0003e80000100a00 */
[----:B------:R-:W2:Y:S04]  /*33310*/  LDL R39, [R1+0x13dc] ;  /* 0x0013dc0001277983 */ /* 0x000ea80000100800 */
[----:B------:R-:W2:Y:S04]  /*33320*/  LDL R170, [R1+0x13a0] ;  /* 0x0013a00001aa7983 */ /* 0x000ea80000100800 */
[----:B-1----:R-:W2:Y:S04]  /*33330*/  LDL R36, [R1+0x13d8] ;  /* 0x0013d80001247983 */ /* 0x002ea80000100800 */
[----:B------:R-:W2:Y:S04]  /*33340*/  LDL R37, [R1+0x13d0] ;  /* 0x0013d00001257983 */ /* 0x000ea80000100800 */
[----:B------:R-:W2:Y:S01]  /*33350*/  LDL R171, [R1+0x138c] ;  /* 0x00138c0001ab7983 */ /* 0x000ea20000100800 */
[----:B------:R-:W-:-:S03]  /*33360*/  IMAD.WIDE R166, R35, 0x4, R246 ;  /* 0x0000000423a67825 */ /* 0x000fc600078e02f6 */
[----:B------:R-:W2:Y:S04]  /*33370*/  LDL R34, [R1+0x1388] ;  /* 0x0013880001227983 */ /* 0x000ea80000100800 */
[----:B------:R-:W2:Y:S01]  /*33380*/  LDL R25, [R1+0x1384] ;  /* 0x0013840001197983 */ /* 0x000ea20000100800 */
[----:B------:R-:W-:-:S03]  /*33390*/  IMAD.WIDE R164, R32, 0x4, R246 ;  /* 0x0000000420a47825 */ /* 0x000fc600078e02f6 */
[----:B------:R-:W2:Y:S04]  /*333a0*/  LDL R35, [R1+0x1358] ;  /* 0x0013580001237983 */ /* 0x000ea80000100800 */
[----:B------:R3:W-:Y:S04]  /*333b0*/  STL.64 [R1+0x4550], R166 ;  /* 0x004550a601007387 */ /* 0x0007e80000100a00 */
[----:B------:R-:W2:Y:S04]  /*333c0*/  LDL R32, [R1+0x1340] ;  /* 0x0013400001207983 */ /* 0x000ea80000100800 */
[----:B------:R1:W-:Y:S01]  /*333d0*/  STL.64 [R1+0x4548], R164 ;  /* 0x004548a401007387 */ /* 0x0003e20000100a00 */
[----:B---3--:R-:W-:-:S03]  /*333e0*/  IMAD.WIDE R166, R15, 0x4, R246 ;  /* 0x000000040fa67825 */ /* 0x008fc600078e02f6 */
[----:B------:R-:W3:Y:S01]  /*333f0*/  LDL R15, [R1+0x133c] ;  /* 0x00133c00010f7983 */ /* 0x000ee20000100800 */
[----:B-1----:R-:W-:-:S03]  /*33400*/  IMAD.WIDE R164, R244, 0x4, R246 ;  /* 0x00000004f4a47825 */ /* 0x002fc600078e02f6 */
[----:B------:R-:W-:Y:S04]  /*33410*/  STL.64 [R1+0x4538], R166 ;  /* 0x004538a601007387 */ /* 0x000fe80000100a00 */
[----:B------:R1:W-:Y:S01]  /*33420*/  STL.64 [R1+0x4530], R164 ;  /* 0x004530a401007387 */ /* 0x0003e20000100a00 */
[----:B----4-:R-:W-:-:S04]  /*33430*/  IMAD.WIDE R244, R242, 0x4, R246 ;  /* 0x00000004f2f47825 */ /* 0x010fc800078e02f6 */
[--C-:B-1----:R-:W-:Y:S01]  /*33440*/  IMAD.WIDE R164, R13, 0x4, R246.reuse ;  /* 0x000000040da47825 */ /* 0x102fe200078e02f6 */
[----:B------:R-:W-:Y:S04]  /*33450*/  STL.64 [R1+0x4528], R244 ;  /* 0x004528f401007387 */ /* 0x000fe80000100a00 */
[----:B------:R-:W4:Y:S01]  /*33460*/  LDL R13, [R1+0x1338] ;  /* 0x00133800010d7983 */ /* 0x000f220000100800 */
[----:B------:R-:W-:-:S04]  /*33470*/  IMAD.WIDE R166, R243, 0x4, R246 ;  /* 0x00000004f3a67825 */ /* 0x000fc800078e02f6 */
[--C-:B--2---:R-:W-:Y:S01]  /*33480*/  IMAD.WIDE R242, R196, 0x4, R246.reuse ;  /* 0x00000004c4f27825 */ /* 0x104fe200078e02f6 */
[----:B------:R-:W-:Y:S04]  /*33490*/  STL.64 [R1+0x4520], R166 ;  /* 0x004520a601007387 */ /* 0x000fe80000100a00 */
[----:B------:R1:W-:Y:S04]  /*334a0*/  STL.64 [R1+0x4510], R164 ;  /* 0x004510a401007387 */ /* 0x0003e80000100a00 */
[----:B------:R-:W-:Y:S01]  /*334b0*/  STL.64 [R1+0x44d8], R242 ;  /* 0x0044d8f201007387 */ /* 0x000fe20000100a00 */
[----:B-1----:R-:W-:-:S03]  /*334c0*/  IMAD.WIDE R164, R195, 0x4, R246 ;  /* 0x00000004c3a47825 */ /* 0x002fc600078e02f6 */
[----:B------:R-:W2:Y:S01]  /*334d0*/  LDL R195, [R1+0x1334] ;  /* 0x0013340001c37983 */ /* 0x000ea20000100800 */
[----:B------:R-:W-:-:S05]  /*334e0*/  IMAD.WIDE R166, R197, 0x4, R246 ;  /* 0x00000004c5a67825 */ /* 0x000fca00078e02f6 */
[----:B------:R1:W-:Y:S04]  /*334f0*/  STL.64 [R1+0x4488], R166 ;  /* 0x004488a601007387 */ /* 0x0003e80000100a00 */
[----:B------:R1:W-:Y:S02]  /*33500*/  STL.64 [R1+0x4440], R164 ;  /* 0x004440a401007387 */ /* 0x0003e40000100a00 */
[----:B-1----:R-:W-:-:S04]  /*33510*/  IMAD.WIDE R166, R42, 0x4, R246 ;  /* 0x000000042aa67825 */ /* 0x002fc800078e02f6 */
[--C-:B------:R-:W-:Y:S01]  /*33520*/  IMAD.WIDE R164, R43, 0x4, R246.reuse ;  /* 0x000000042ba47825 */ /* 0x100fe200078e02f6 */
[----:B------:R1:W-:Y:S03]  /*33530*/  STL.64 [R1+0x4228], R166 ;  /* 0x004228a601007387 */ /* 0x0003e60000100a00 */
[--C-:B------:R-:W-:Y:S01]  /*33540*/  IMAD.WIDE R42, R238, 0x4, R246.reuse ;  /* 0x00000004ee2a7825 */ /* 0x100fe200078e02f6 */
[----:B------:R1:W-:Y:S04]  /*33550*/  STL.64 [R1+0x41f0], R164 ;  /* 0x0041f0a401007387 */ /* 0x0003e80000100a00 */
[----:B------:R1:W-:Y:S02]  /*33560*/  STL.64 [R1+0x41b0], R42 ;  /* 0x0041b02a01007387 */ /* 0x0003e40000100a00 */
[----:B-1----:R-:W-:-:S04]  /*33570*/  IMAD.WIDE R166, R239, 0x4, R246 ;  /* 0x00000004efa67825 */ /* 0x002fc800078e02f6 */
[--C-:B------:R-:W-:Y:S01]  /*33580*/  IMAD.WIDE R164, R40, 0x4, R246.reuse ;  /* 0x0000000428a47825 */ /* 0x100fe200078e02f6 */
[----:B------:R-:W-:Y:S03]  /*33590*/  STL.64 [R1+0x4168], R166 ;  /* 0x004168a601007387 */ /* 0x000fe60000100a00 */
[--C-:B------:R-:W-:Y:S02]  /*335a0*/  IMAD.WIDE R42, R33, 0x4, R246.reuse ;  /* 0x00000004212a7825 */ /* 0x100fe400078e02f6 */
[----:B------:R-:W2:Y:S02]  /*335b0*/  LDL R33, [R1+0x1330] ;  /* 0x0013300001217983 */ /* 0x000ea40000100800 */
[--C-:B------:R-:W-:Y:S02]  /*335c0*/  IMAD.WIDE R40, R41, 0x4, R246.reuse ;  /* 0x0000000429287825 */ /* 0x100fe400078e02f6 */
[----:B------:R1:W-:Y:S04]  /*335d0*/  STL.64 [R1+0x37e8], R164 ;  /* 0x0037e8a401007387 */ /* 0x0003e80000100a00 */
[----:B------:R1:W-:Y:S04]  /*335e0*/  STL.64 [R1+0x3760], R42 ;  /* 0x0037602a01007387 */ /* 0x0003e80000100a00 */
[----:B------:R1:W-:Y:S02]  /*335f0*/  STL.64 [R1+0x36c0], R40 ;  /* 0x0036c02801007387 */ /* 0x0003e40000100a00 */
[----:B-1----:R-:W-:-:S04]  /*33600*/  IMAD.WIDE R164, R38, 0x4, R246 ;  /* 0x0000000426a47825 */ /* 0x002fc800078e02f6 */
[--C-:B------:R-:W-:Y:S01]  /*33610*/  IMAD.WIDE R42, R39, 0x4, R246.reuse ;  /* 0x00000004272a7825 */ /* 0x100fe200078e02f6 */
[----:B------:R-:W-:Y:S03]  /*33620*/  STL.64 [R1+0x3640], R164 ;  /* 0x003640a401007387 */ /* 0x000fe60000100a00 */
[--C-:B------:R-:W-:Y:S01]  /*33630*/  IMAD.WIDE R40, R36, 0x4, R246.reuse ;  /* 0x0000000424287825 */ /* 0x100fe200078e02f6 */
[----:B------:R-:W-:Y:S03]  /*33640*/  STL.64 [R1+0x4260], R42 ;  /* 0x0042602a01007387 */ /* 0x000fe60000100a00 */
[--C-:B------:R-:W-:Y:S01]  /*33650*/  IMAD.WIDE R38, R37, 0x4, R246.reuse ;  /* 0x0000000425267825 */ /* 0x100fe200078e02f6 */
[----:B------:R1:W-:Y:S03]  /*33660*/  STL.64 [R1+0x4258], R40 ;  /* 0x0042582801007387 */ /* 0x0003e60000100a00 */
[--C-:B------:R-:W-:Y:S01]  /*33670*/  IMAD.WIDE R36, R170, 0x4, R246.reuse ;  /* 0x00000004aa247825 */ /* 0x100fe200078e02f6 */
[----:B------:R1:W-:Y:S04]  /*33680*/  STL.64 [R1+0x4250], R38 ;  /* 0x0042502601007387 */ /* 0x0003e80000100a00 */
[----:B------:R1:W-:Y:S02]  /*33690*/  STL.64 [R1+0x3750], R36 ;  /* 0x0037502401007387 */ /* 0x0003e40000100a00 */
[----:B-1----:R-:W-:-:S04]  /*336a0*/  IMAD.WIDE R40, R171, 0x4, R246 ;  /* 0x00000004ab287825 */ /* 0x002fc800078e02f6 */
[--C-:B------:R-:W-:Y:S01]  /*336b0*/  IMAD.WIDE R38, R34, 0x4, R246.reuse ;  /* 0x0000000422267825 */ /* 0x100fe200078e02f6 */
[----:B------:R-:W-:Y:S04]  /*336c0*/  STL.64 [R1+0x36b0], R40 ;  /* 0x0036b02801007387 */ /* 0x000fe80000100a00 */
[----:B------:R-:W2:Y:S01]  /*336d0*/  LDL R196, [R1+0x132c] ;  /* 0x00132c0001c47983 */ /* 0x000ea20000100800 */
[----:B------:R-:W-:-:S03]  /*336e0*/  IMAD.WIDE R36, R25, 0x4, R246 ;  /* 0x0000000419247825 */ /* 0x000fc600078e02f6 */
[----:B------:R-:W-:Y:S01]  /*336f0*/  STL.64 [R1+0x3630], R38 ;  /* 0x0036302601007387 */ /* 0x000fe20000100a00 */
[----:B------:R-:W-:-:S03]  /*33700*/  IMAD.WIDE R34, R35, 0x4, R246 ;  /* 0x0000000423227825 */ /* 0x000fc600078e02f6 */
[----:B------:R-:W2:Y:S04]  /*33710*/  LDL R25, [R1+0x1328] ;  /* 0x0013280001197983 */ /* 0x000ea80000100800 */
[----:B------:R1:W-:Y:S04]  /*33720*/  STL.64 [R1+0x35b0], R36 ;  /* 0x0035b02401007387 */ /* 0x0003e80000100a00 */
[----:B------:R-:W2:Y:S04]  /*33730*/  LDL R197, [R1+0x1324] ;  /* 0x0013240001c57983 */ /* 0x000ea80000100800 */
[----:B------:R3:W-:Y:S01]  /*33740*/  STL.64 [R1+0x3230], R34 ;  /* 0x0032302201007387 */ /* 0x0007e20000100a00 */
[----:B-1----:R-:W-:-:S05]  /*33750*/  IMAD.WIDE R36, R32, 0x4, R246 ;  /* 0x0000000420247825 */ /* 0x002fca00078e02f6 */
[----:B------:R-:W-:Y:S04]  /*33760*/  STL.64 [R1+0x31b0], R36 ;  /* 0x0031b02401007387 */ /* 0x000fe80000100a00 */
[----:B------:R-:W2:Y:S04]  /*33770*/  LDL R42, [R1+0x1320] ;  /* 0x00132000012a7983 */ /* 0x000ea80000100800 */
[----:B------:R-:W2:Y:S01]  /*33780*/  LDL R43, [R1+0x131c] ;  /* 0x00131c00012b7983 */ /* 0x000ea20000100800 */
[----:B---3--:R-:W-:-:S05]  /*33790*/  IMAD.WIDE R34, R15, 0x4, R246 ;  /* 0x000000040f227825 */ /* 0x008fca00078e02f6 */
[----:B------:R4:W-:Y:S04]  /*337a0*/  STL.64 [R1+0x3130], R34 ;  /* 0x0031302201007387 */ /* 0x0009e80000100a00 */
[----:B------:R-:W3:Y:S04]  /*337b0*/  LDL R238, [R1+0x1318] ;  /* 0x0013180001ee7983 */ /* 0x000ee80000100800 */
[----:B------:R-:W3:Y:S04]  /*337c0*/  LDL R15, [R1+0x12fc] ;  /* 0x0012fc00010f7983 */ /* 0x000ee80000100800 */
[----:B------:R-:W3:Y:S04]  /*337d0*/  LDL R239, [R1+0x12f8] ;  /* 0x0012f80001ef7983 */ /* 0x000ee80000100800 */
[----:B------:R-:W3:Y:S01]  /*337e0*/  LDL R40, [R1+0x12f0] ;  /* 0x0012f00001287983 */ /* 0x000ee20000100800 */
[----:B----4-:R-:W-:-:S05]  /*337f0*/  IMAD.WIDE R34, R13, 0x4, R246 ;  /* 0x000000040d227825 */ /* 0x010fca00078e02f6 */
[----:B------:R2:W-:Y:S04]  /*33800*/  STL.64 [R1+0x30b0], R34 ;  /* 0x0030b02201007387 */ /* 0x0005e80000100a00 */
[----:B------:R-:W4:Y:S04]  /*33810*/  LDL R13, [R1+0x12dc] ;  /* 0x0012dc00010d7983 */ /* 0x000f280000100800 */
[----:B------:R-:W4:Y:S04]  /*33820*/  LDL R41, [R1+0x12d8] ;  /* 0x0012d80001297983 */ /* 0x000f280000100800 */
[----:B------:R-:W4:Y:S01]  /*33830*/  LDL R38, [R1+0x12cc] ;  /* 0x0012cc0001267983 */ /* 0x000f220000100800 */
[----:B--2---:R-:W-:-:S05]  /*33840*/  IMAD.WIDE R34, R195, 0x4, R246 ;  /* 0x00000004c3227825 */ /* 0x004fca00078e02f6 */
[----:B------:R1:W-:Y:S04]  /*33850*/  STL.64 [R1+0x3030], R34 ;  /* 0x0030302201007387 */ /* 0x0003e80000100a00 */
[----:B------:R-:W2:Y:S04]  /*33860*/  LDL R39, [R1+0x12c8] ;  /* 0x0012c80001277983 */ /* 0x000ea80000100800 */
[----:B------:R-:W2:Y:S04]  /*33870*/  LDL R36, [R1+0x12c4] ;  /* 0x0012c40001247983 */ /* 0x000ea80000100800 */
[----:B------:R-:W2:Y:S04]  /*33880*/  LDL R37, [R1+0x12c0] ;  /* 0x0012c00001257983 */ /* 0x000ea80000100800 */
[----:B------:R-:W2:Y:S04]  /*33890*/  LDL R195, [R1+0x12b8] ;  /* 0x0012b80001c37983 */ /* 0x000ea80000100800 */
[----:B------:R-:W2:Y:S04]  /*338a0*/  LDL R170, [R1+0x12b4] ;  /* 0x0012b40001aa7983 */ /* 0x000ea80000100800 */
[----:B------:R-:W2:Y:S01]  /*338b0*/  LDL R171, [R1+0x12b0] ;  /* 0x0012b00001ab7983 */ /* 0x000ea20000100800 */
[----:B------:R-:W-:-:S05]  /*338c0*/  IMAD.WIDE R32, R33, 0x4, R246 ;  /* 0x0000000421207825 */ /* 0x000fca00078e02f6 */
[----:B------:R1:W-:Y:S04]  /*338d0*/  STL.64 [R1+0x2fb0], R32 ;  /* 0x002fb02001007387 */ /* 0x0003e80000100a00 */
[----:B-1----:R-:W2:Y:S04]  /*338e0*/  LDL R34, [R1+0x12ac] ;  /* 0x0012ac0001227983 */ /* 0x002ea80000100800 */
[----:B------:R-:W2:Y:S04]  /*338f0*/  LDL R35, [R1+0x12a8] ;  /* 0x0012a80001237983 */ /* 0x000ea80000100800 */
[----:B------:R-:W2:Y:S04]  /*33900*/  LDL R32, [R1+0x12a4] ;  /* 0x0012a40001207983 */ /* 0x000ea80000100800 */
[----:B------:R-:W2:Y:S04]  /*33910*/  LDL R33, [R1+0x12a0] ;  /* 0x0012a00001217983 */ /* 0x000ea80000100800 */
[----:B------:R-:W2:Y:S04]  /*33920*/  LDL R167, [R1+0x10d8] ;  /* 0x0010d80001a77983 */ /* 0x000ea80000100800 */
[----:B------:R-:W2:Y:S04]  /*33930*/  LDL R164, [R1+0x10c4] ;  /* 0x0010c40001a47983 */ /* 0x000ea80000100800 */
[----:B------:R-:W2:Y:S01]  /*33940*/  LDL R244, [R1+0x1078] ;  /* 0x0010780001f47983 */ /* 0x000ea20000100800 */
[----:B------:R-:W-:-:S05]  /*33950*/  IMAD.WIDE R242, R196, 0x4, R246 ;  /* 0x00000004c4f27825 */ /* 0x000fca00078e02f6 */
[----:B------:R1:W-:Y:S02]  /*33960*/  STL.64 [R1+0x2eb0], R242 ;  /* 0x002eb0f201007387 */ /* 0x0003e40000100a00 */
[----:B-1----:R-:W-:-:S04]  /*33970*/  IMAD.WIDE R242, R25, 0x4, R246 ;  /* 0x0000000419f27825 */ /* 0x002fc800078e02f6 */
[--C-:B------:R-:W-:Y:S01]  /*33980*/  IMAD.WIDE R196, R197, 0x4, R246.reuse ;  /* 0x00000004c5c47825 */ /* 0x100fe200078e02f6 */
[----:B------:R1:W-:Y:S04]  /*33990*/  STL.64 [R1+0x2e30], R242 ;  /* 0x002e30f201007387 */ /* 0x0003e80000100a00 */
[----:B------:R-:W2:Y:S04]  /*339a0*/  LDL R25, [R1+0x1300] ;  /* 0x0013000001197983 */ /* 0x000ea80000100800 */
[----:B-1----:R-:W2:Y:S04]  /*339b0*/  LDL R242, [R1+0x100c] ;  /* 0x00100c0001f27983 */ /* 0x002ea80000100800 */
[----:B------:R-:W2:Y:S04]  /*339c0*/  LDL R243, [R1+0xfa0] ;  /* 0x000fa00001f37983 */ /* 0x000ea80000100800 */
[----:B------:R1:W-:Y:S02]  /*339d0*/  STL.64 [R1+0x2dc8], R196 ;  /* 0x002dc8c401007387 */ /* 0x0003e40000100a00 */
[----:B-1----:R-:W-:-:S05]  /*339e0*/  IMAD.WIDE R196, R42, 0x4, R246 ;  /* 0x000000042ac47825 */ /* 0x002fca00078e02f6 */
[----:B------:R1:W-:Y:S04]  /*339f0*/  STL.64 [R1+0x2d80], R196 ;  /* 0x002d80c401007387 */ /* 0x0003e80000100a00 */
[----:B-1----:R-:W2:Y:S01]  /*33a00*/  LDL.LU.64 R196, [R1+0x7f48] ;  /* 0x007f480001c47983 */ /* 0x002ea20000300a00 */
[----:B------:R-:W-:-:S05]  /*33a10*/  IMAD.WIDE R42, R43, 0x4, R246 ;  /* 0x000000042b2a7825 */ /* 0x000fca00078e02f6 */
[----:B------:R3:W-:Y:S02]  /*33a20*/  STL.64 [R1+0x2d38], R42 ;  /* 0x002d382a01007387 */ /* 0x0007e40000100a00 */
[----:B---3--:R-:W-:-:S05]  /*33a30*/  IMAD.WIDE R42, R238, 0x4, R246 ;  /* 0x00000004ee2a7825 */ /* 0x008fca00078e02f6 */
[----:B------:R1:W-:Y:S01]  /*33a40*/  STL.64 [R1+0x2cf0], R42 ;  /* 0x002cf02a01007387 */ /* 0x0003e20000100a00 */
[----:B------:R-:W-:-:S04]  /*33a50*/  IMAD.WIDE R238, R239, 0x4, R246 ;  /* 0x00000004efee7825 */ /* 0x000fc800078e02f6 */
[----:B-1----:R-:W-:-:S05]  /*33a60*/  IMAD.WIDE R42, R15, 0x4, R246 ;  /* 0x000000040f2a7825 */ /* 0x002fca00078e02f6 */
[----:B------:R1:W-:Y:S04]  /*33a70*/  STL.64 [R1+0x36a0], R42 ;  /* 0x0036a02a01007387 */ /* 0x0003e80000100a00 */
[----:B-1----:R-:W3:Y:S04]  /*33a80*/  LDL.LU.64 R42, [R1+0x7f40] ;  /* 0x007f4000012a7983 */ /* 0x002ee80000300a00 */
[----:B------:R-:W3:Y:S04]  /*33a90*/  LDL R15, [R1+0x1314] ;  /* 0x00131400010f7983 */ /* 0x000ee80000100800 */
[----:B------:R1:W-:Y:S02]  /*33aa0*/  STL.64 [R1+0x3620], R238 ;  /* 0x003620ee01007387 */ /* 0x0003e40000100a00 */
[----:B-1----:R-:W-:-:S05]  /*33ab0*/  IMAD.WIDE R238, R40, 0x4, R246 ;  /* 0x0000000428ee7825 */ /* 0x002fca00078e02f6 */
[----:B------:R1:W-:Y:S01]  /*33ac0*/  STL.64 [R1+0x35a0], R238 ;  /* 0x0035a0ee01007387 */ /* 0x0003e20000100a00 */
[----:B----4-:R-:W-:-:S04]  /*33ad0*/  IMAD.WIDE R40, R41, 0x4, R246 ;  /* 0x0000000429287825 */ /* 0x010fc800078e02f6 */
[----:B-1----:R-:W-:-:S05]  /*33ae0*/  IMAD.WIDE R238, R13, 0x4, R246 ;  /* 0x000000040dee7825 */ /* 0x002fca00078e02f6 */
[----:B------:R1:W-:Y:S04]  /*33af0*/  STL.64 [R1+0x3520], R238 ;  /* 0x003520ee01007387 */ /* 0x0003e80000100a00 */
[----:B-1----:R-:W4:Y:S04]  /*33b00*/  LDL.LU.64 R238, [R1+0x7f38] ;  /* 0x007f380001ee7983 */ /* 0x002f280000300a00 */
[----:B------:R-:W3:Y:S04]  /*33b10*/  LDL R13, [R1+0x1290] ;  /* 0x00129000010d7983 */ /* 0x000ee80000100800 */
[----:B------:R1:W-:Y:S02]  /*33b20*/  STL.64 [R1+0x3420], R40 ;  /* 0x0034202801007387 */ /* 0x0003e40000100a00 */
[----:B-1----:R-:W-:-:S04]  /*33b30*/  IMAD.WIDE R40, R38, 0x4, R246 ;  /* 0x0000000426287825 */ /* 0x002fc800078e02f6 */
[--C-:B--2---:R-:W-:Y:S01]  /*33b40*/  IMAD.WIDE R38, R39, 0x4, R246.reuse ;  /* 0x0000000427267825 */ /* 0x104fe200078e02f6 */
[----:B------:R1:W-:Y:S04]  /*33b50*/  STL.64 [R1+0x33a0], R40 ;  /* 0x0033a02801007387 */ /* 0x0003e80000100a00 */
[----:B-1----:R-:W2:Y:S04]  /*33b60*/  LDL.LU.64 R40, [R1+0x7f30] ;  /* 0x007f300001287983 */ /* 0x002ea80000300a00 */
[----:B------:R1:W-:Y:S02]  /*33b70*/  STL.64 [R1+0x3320], R38 ;  /* 0x0033202601007387 */ /* 0x0003e40000100a00 */
[----:B-1----:R-:W-:-:S04]  /*33b80*/  IMAD.WIDE R38, R36, 0x4, R246 ;  /* 0x0000000424267825 */ /* 0x002fc800078e02f6 */
[--C-:B------:R-:W-:Y:S01]  /*33b90*/  IMAD.WIDE R36, R37, 0x4, R246.reuse ;  /* 0x0000000425247825 */ /* 0x100fe200078e02f6 */
[----:B------:R1:W-:Y:S04]  /*33ba0*/  STL.64 [R1+0x32a0], R38 ;  /* 0x0032a02601007387 */ /* 0x0003e80000100a00 */
[----:B-1----:R-:W2:Y:S04]  /*33bb0*/  LDL.LU.64 R38, [R1+0x7f28] ;  /* 0x007f280001267983 */ /* 0x002ea80000300a00 */
[----:B------:R1:W-:Y:S02]  /*33bc0*/  STL.64 [R1+0x3220], R36 ;  /* 0x0032202401007387 */ /* 0x0003e40000100a00 */
[----:B-1----:R-:W-:-:S02]  /*33bd0*/  IMAD.WIDE R36, R195, 0x4, R246 ;  /* 0x00000004c3247825 */ /* 0x002fc400078e02f6 */
[----:B------:R-:W2:Y:S04]  /*33be0*/  LDL R195, [R1+0x1280] ;  /* 0x0012800001c37983 */ /* 0x000ea80000100800 */
[----:B------:R1:W-:Y:S02]  /*33bf0*/  STL.64 [R1+0x31a0], R36 ;  /* 0x0031a02401007387 */ /* 0x0003e40000100a00 */
[----:B-1----:R-:W-:-:S04]  /*33c00*/  IMAD.WIDE R36, R170, 0x4, R246 ;  /* 0x00000004aa247825 */ /* 0x002fc800078e02f6 */
[--C-:B------:R-:W-:Y:S01]  /*33c10*/  IMAD.WIDE R170, R171, 0x4, R246.reuse ;  /* 0x00000004abaa7825 */ /* 0x100fe200078e02f6 */
[----:B------:R1:W-:Y:S04]  /*33c20*/  STL.64 [R1+0x3020], R36 ;  /* 0x0030202401007387 */ /* 0x0003e80000100a00 */
[----:B-1----:R-:W4:Y:S04]  /*33c30*/  LDL.LU.64 R36, [R1+0x7f20] ;  /* 0x007f200001247983 */ /* 0x002f280000300a00 */
[----:B------:R1:W-:Y:S02]  /*33c40*/  STL.64 [R1+0x2fa0], R170 ;  /* 0x002fa0aa01007387 */ /* 0x0003e40000100a00 */
[----:B-1----:R-:W-:-:S04]  /*33c50*/  IMAD.WIDE R170, R34, 0x4, R246 ;  /* 0x0000000422aa7825 */ /* 0x002fc800078e02f6 */
[--C-:B------:R-:W-:Y:S01]  /*33c60*/  IMAD.WIDE R34, R35, 0x4, R246.reuse ;  /* 0x0000000423227825 */ /* 0x100fe200078e02f6 */
[----:B------:R1:W-:Y:S03]  /*33c70*/  STL.64 [R1+0x2f20], R170 ;  /* 0x002f20aa01007387 */ /* 0x0003e60000100a00 */
[--C-:B------:R-:W-:Y:S01]  /*33c80*/  IMAD.WIDE R166, R167, 0x4, R246.reuse ;  /* 0x00000004a7a67825 */ /* 0x100fe200078e02f6 */
[----:B-1----:R-:W4:Y:S04]  /*33c90*/  LDL.LU.64 R170, [R1+0x7f18] ;  /* 0x007f180001aa7983 */ /* 0x002f280000300a00 */
[----:B------:R1:W-:Y:S02]  /*33ca0*/  STL.64 [R1+0x2ea0], R34 ;  /* 0x002ea02201007387 */ /* 0x0003e40000100a00 */
[----:B-1----:R-:W-:-:S04]  /*33cb0*/  IMAD.WIDE R34, R32, 0x4, R246 ;  /* 0x0000000420227825 */ /* 0x002fc800078e02f6 */
[--C-:B------:R-:W-:Y:S01]  /*33cc0*/  IMAD.WIDE R32, R33, 0x4, R246.reuse ;  /* 0x0000000421207825 */ /* 0x100fe200078e02f6 */
[----:B------:R1:W-:Y:S04]  /*33cd0*/  STL.64 [R1+0x2d78], R34 ;  /* 0x002d782201007387 */ /* 0x0003e80000100a00 */
[----:B-1----:R-:W4:Y:S04]  /*33ce0*/  LDL.LU.64 R34, [R1+0x7f10] ;  /* 0x007f100001227983 */ /* 0x002f280000300a00 */
[----:B------:R1:W-:Y:S04]  /*33cf0*/  STL.64 [R1+0x2d30], R32 ;  /* 0x002d302001007387 */ /* 0x0003e80000100a00 */
[----:B-1----:R-:W4:Y:S04]  /*33d00*/  LDL.LU.64 R32, [R1+0x7f08] ;  /* 0x007f080001207983 */ /* 0x002f280000300a00 */
[----:B------:R1:W-:Y:S02]  /*33d10*/  STL.64 [R1+0x2dc0], R166 ;  /* 0x002dc0a601007387 */ /* 0x0003e40000100a00 */
[----:B-1----:R-:W-:-:S05]  /*33d20*/  IMAD.WIDE R166, R164, 0x4, R246 ;  /* 0x00000004a4a67825 */ /* 0x002fca00078e02f6 */
[----:B------:R1:W-:Y:S01]  /*33d30*/  STL.64 [R1+0x2e20], R166 ;  /* 0x002e20a601007387 */ /* 0x0003e20000100a00 */
[----:B------:R-:W-:-:S04]  /*33d40*/  IMAD.WIDE R164, R244, 0x4, R246 ;  /* 0x00000004f4a47825 */ /* 0x000fc800078e02f6 */
[--C-:B-1----:R-:W-:Y:S02]  /*33d50*/  IMAD.WIDE R166, R197, 0x4, R246.reuse ;  /* 0x00000004c5a67825 */ /* 0x102fe400078e02f6 */
[----:B------:R-:W4:Y:S04]  /*33d60*/  LDL R197, [R1+0x11a8] ;  /* 0x0011a80001c57983 */ /* 0x000f280000100800 */
[----:B------:R-:W-:Y:S04]  /*33d70*/  STL.64 [R1+0x30a0], R164 ;  /* 0x0030a0a401007387 */ /* 0x000fe80000100a00 */
[----:B------:R1:W-:Y:S02]  /*33d80*/  STL.64 [R1+0x3120], R166 ;  /* 0x003120a601007387 */ /* 0x0003e40000100a00 */
[----:B-1----:R-:W-:-:S02]  /*33d90*/  IMAD.WIDE R166, R25, 0x4, R246 ;  /* 0x0000000419a67825 */ /* 0x002fc400078e02f6 */
[----:B------:R-:W4:Y:S02]  /*33da0*/  LDL R25, [R1+0x1194] ;  /* 0x0011940001197983 */ /* 0x000f240000100800 */
[----:B------:R-:W-:-:S05]  /*33db0*/  IMAD.WIDE R164, R242, 0x4, R246 ;  /* 0x00000004f2a47825 */ /* 0x000fca00078e02f6 */
[----:B------:R1:W-:Y:S04]  /*33dc0*/  STL.64 [R1+0x34a0], R164 ;  /* 0x0034a0a401007387 */ /* 0x0003e80000100a00 */
[----:B------:R1:W-:Y:S02]  /*33dd0*/  STL.64 [R1+0x3740], R166 ;  /* 0x003740a601007387 */ /* 0x0003e40000100a00 */
[----:B-1----:R-:W-:-:S04]  /*33de0*/  IMAD.WIDE R164, R243, 0x4, R246 ;  /* 0x00000004f3a47825 */ /* 0x002fc800078e02f6 */
[--C-:B------:R-:W-:Y:S02]  /*33df0*/  IMAD.WIDE R166, R30, 0x4, R246.reuse ;  /* 0x000000041ea67825 */ /* 0x100fe400078e02f6 */
[----:B------:R-:W4:Y:S04]  /*33e00*/  LDL.LU R30, [R1+0x7f04] ;  /* 0x007f0400011e7983 */ /* 0x000f280000300800 */
[----:B------:R1:W-:Y:S01]  /*33e10*/  STL.64 [R1+0x37c8], R164 ;  /* 0x0037c8a401007387 */ /* 0x0003e20000100a00 */
[----:B------:R-:W-:-:S04]  /*33e20*/  IMAD.WIDE R242, R19, 0x4, R246 ;  /* 0x0000000413f27825 */ /* 0x000fc800078e02f6 */
[--C-:B-1----:R-:W-:Y:S02]  /*33e30*/  IMAD.WIDE R164, R191, 0x4, R246.reuse ;  /* 0x00000004bfa47825 */ /* 0x102fe400078e02f6 */
[----:B------:R-:W4:Y:S04]  /*33e40*/  LDL.LU R191, [R1+0x7f00] ;  /* 0x007f000001bf7983 */ /* 0x000f280000300800 */
[----:B------:R1:W-:Y:S04]  /*33e50*/  STL.64 [R1+0x3f80], R166 ;  /* 0x003f80a601007387 */ /* 0x0003e80000100a00 */
[----:B------:R3:W-:Y:S04]  /*33e60*/  STL.64 [R1+0x3f98], R164 ;  /* 0x003f98a401007387 */ /* 0x0007e80000100a00 */
[----:B------:R3:W-:Y:S01]  /*33e70*/  STL.64 [R1+0x3fb0], R242 ;  /* 0x003fb0f201007387 */ /* 0x0007e20000100a00 */
[----:B-1----:R-:W-:-:S03]  /*33e80*/  IMAD.WIDE R166, R17, 0x4, R246 ;  /* 0x0000000411a67825 */ /* 0x002fc600078e02f6 */
[----:B------:R-:W4:Y:S01]  /*33e90*/  LDL R19, [R1+0x1120] ;  /* 0x0011200001137983 */ /* 0x000f220000100800 */
[----:B---3--:R-:W-:-:S03]  /*33ea0*/  IMAD.WIDE R164, R15, 0x4, R246 ;  /* 0x000000040fa47825 */ /* 0x008fc600078e02f6 */
[----:B------:R1:W-:Y:S04]  /*33eb0*/  STL.64 [R1+0x3fc8], R166 ;  /* 0x003fc8a601007387 */ /* 0x0003e80000100a00 */
[----:B------:R3:W-:Y:S01]  /*33ec0*/  STL.64 [R1+0x3fd0], R164 ;  /* 0x003fd0a401007387 */ /* 0x0007e20000100a00 */
[----:B------:R-:W-:-:S03]  /*33ed0*/  IMAD.WIDE R242, R251, 0x4, R246 ;  /* 0x00000004fbf27825 */ /* 0x000fc600078e02f6 */
[----:B------:R-:W4:Y:S01]  /*33ee0*/  LDL R17, [R1+0x110c] ;  /* 0x00110c0001117983 */ /* 0x000f220000100800 */
[----:B-1----:R-:W-:-:S04]  /*33ef0*/  IMAD.WIDE R166, R12, 0x4, R246 ;  /* 0x000000040ca67825 */ /* 0x002fc800078e02f6 */
[--C-:B---3--:R-:W-:Y:S01]  /*33f00*/  IMAD.WIDE R164, R13, 0x4, R246.reuse ;  /* 0x000000040da47825 */ /* 0x108fe200078e02f6 */
[----:B------:R1:W-:Y:S04]  /*33f10*/  STL.64 [R1+0x3fe0], R166 ;  /* 0x003fe0a601007387 */ /* 0x0003e80000100a00 */
[----:B------:R-:W3:Y:S04]  /*33f20*/  LDL R15, [R1+0x10a8] ;  /* 0x0010a800010f7983 */ /* 0x000ee80000100800 */
[----:B------:R-:W3:Y:S04]  /*33f30*/  LDL R12, [R1+0x1360] ;  /* 0x00136000010c7983 */ /* 0x000ee80000100800 */
[----:B------:R1:W-:Y:S04]  /*33f40*/  STL.64 [R1+0x3fe8], R164 ;  /* 0x003fe8a401007387 */ /* 0x0003e80000100a00 */
[----:B------:R-:W3:Y:S04]  /*33f50*/  LDL R13, [R1+0x1370] ;  /* 0x00137000010d7983 */ /* 0x000ee80000100800 */
[----:B-1----:R-:W3:Y:S04]  /*33f60*/  LDL R167, [R1+0x1378] ;  /* 0x0013780001a77983 */ /* 0x002ee80000100800 */
[----:B------:R-:W3:Y:S04]  /*33f70*/  LDL R164, [R1+0x137c] ;  /* 0x00137c0001a47983 */ /* 0x000ee80000100800 */
[----:B------:R1:W-:Y:S02]  /*33f80*/  STL.64 [R1+0x3ff8], R242 ;  /* 0x003ff8f201007387 */ /* 0x0003e40000100a00 */
[----:B-1----:R-:W-:-:S04]  /*33f90*/  IMAD.WIDE R242, R29, 0x4, R246 ;  /* 0x000000041df27825 */ /* 0x002fc800078e02f6 */
[----:B--2---:R-:W-:-:S04]  /*33fa0*/  IMAD.WIDE R244, R195, 0x4, R246 ;  /* 0x00000004c3f47825 */ /* 0x004fc800078e02f6 */
[--C-:B------:R-:W-:Y:S01]  /*33fb0*/  IMAD.WIDE R28, R28, 0x4, R246.reuse ;  /* 0x000000041c1c7825 */ /* 0x100fe200078e02f6 */
[----:B------:R1:W-:Y:S04]  /*33fc0*/  STL.64 [R1+0x4000], R244 ;  /* 0x004000f401007387 */ /* 0x0003e80000100a00 */
[----:B-1----:R-:W2:Y:S04]  /*33fd0*/  LDL R244, [R1+0x13b0] ;  /* 0x0013b00001f47983 */ /* 0x002ea80000100800 */
[----:B------:R1:W-:Y:S04]  /*33fe0*/  STL.64 [R1+0x4010], R242 ;  /* 0x004010f201007387 */ /* 0x0003e80000100a00 */
[----:B-1----:R-:W2:Y:S04]  /*33ff0*/  LDL R242, [R1+0x13b4] ;  /* 0x0013b40001f27983 */ /* 0x002ea80000100800 */
[----:B------:R1:W-:Y:S04]  /*34000*/  STL.64 [R1+0x4028], R28 ;  /* 0x0040281c01007387 */ /* 0x0003e80000100a00 */
[----:B------:R-:W2:Y:S04]  /*34010*/  LDL R243, [R1+0x13c4] ;  /* 0x0013c40001f37983 */ /* 0x000ea80000100800 */
[----:B------:R-:W2:Y:S01]  /*34020*/  LDL R251, [R1+0x13c8] ;  /* 0x0013c80001fb7983 */ /* 0x000ea20000100800 */
[----:B-1----:R-:W-:-:S04]  /*34030*/  IMAD.WIDE R28, R27, 0x4, R246 ;  /* 0x000000041b1c7825 */ /* 0x002fc800078e02f6 */
[--C-:B------:R-:W-:Y:S01]  /*34040*/  IMAD.WIDE R26, R26, 0x4, R246.reuse ;  /* 0x000000041a1a7825 */ /* 0x100fe200078e02f6 */
[----:B------:R1:W-:Y:S04]  /*34050*/  STL.64 [R1+0x4040], R28 ;  /* 0x0040401c01007387 */ /* 0x0003e80000100a00 */
[----:B-1----:R-:W2:Y:S04]  /*34060*/  LDL.LU.64 R28, [R1+0x7ef8] ;  /* 0x007ef800011c7983 */ /* 0x002ea80000300a00 */
[----:B------:R1:W-:Y:S04]  /*34070*/  STL.64 [R1+0x4058], R26 ;  /* 0x0040581a01007387 */ /* 0x0003e80000100a00 */
[----:B------:R-:W2:Y:S01]  /*34080*/  LDL R195, [R1+0x1288] ;  /* 0x0012880001c37983 */ /* 0x000ea20000100800 */
[----:B-1----:R-:W-:-:S05]  /*34090*/  IMAD.WIDE R26, R11, 0x4, R246 ;  /* 0x000000040b1a7825 */ /* 0x002fca00078e02f6 */
[----:B------:R4:W-:Y:S01]  /*340a0*/  STL.64 [R1+0x4070], R26 ;  /* 0x0040701a01007387 */ /* 0x0009e20000100a00 */
[----:B------:R-:W-:-:S04]  /*340b0*/  IMAD.WIDE R10, R10, 0x4, R246 ;  /* 0x000000040a0a7825 */ /* 0x000fc800078e02f6 */
[----:B----4-:R-:W-:-:S05]  /*340c0*/  IMAD.WIDE R26, R197, 0x4, R246 ;  /* 0x00000004c51a7825 */ /* 0x010fca00078e02f6 */
[----:B------:R1:W-:Y:S04]  /*340d0*/  STL.64 [R1+0x4078], R26 ;  /* 0x0040781a01007387 */ /* 0x0003e80000100a00 */
[----:B-1----:R-:W4:Y:S04]  /*340e0*/  LDL.LU.64 R26, [R1+0x7ef0] ;  /* 0x007ef000011a7983 */ /* 0x002f280000300a00 */
[----:B------:R-:W2:Y:S04]  /*340f0*/  LDL R197, [R1+0x1274] ;  /* 0x0012740001c57983 */ /* 0x000ea80000100800 */
[----:B------:R1:W-:Y:S02]  /*34100*/  STL.64 [R1+0x4088], R10 ;  /* 0x0040880a01007387 */ /* 0x0003e40000100a00 */
[----:B-1----:R-:W-:-:S05]  /*34110*/  IMAD.WIDE R10, R25, 0x4, R246 ;  /* 0x00000004190a7825 */ /* 0x002fca00078e02f6 */
[----:B------:R1:W-:Y:S04]  /*34120*/  STL.64 [R1+0x4090], R10 ;  /* 0x0040900a01007387 */ /* 0x0003e80000100a00 */
[----:B-1----:R-:W2:Y:S01]  /*34130*/  LDL.LU.64 R10, [R1+0x7ee8] ;  /* 0x007ee800010a7983 */ /* 0x002ea20000300a00 */
[----:B------:R-:W-:-:S05]  /*34140*/  IMAD.WIDE R24, R24, 0x4, R246 ;  /* 0x0000000418187825 */ /* 0x000fca00078e02f6 */
        /* <DEDUP_REMOVED lines=22> */
[--C-:B---3--:R-:W-:Y:S01]  /*342b0*/  IMAD.WIDE R14, R15, 0x4, R246.reuse ;  /* 0x000000040f0e7825 */ /* 0x108fe200078e02f6 */
[----:B------:R1:W-:Y:S03]  /*342c0*/  STL.64 [R1+0x4150], R16 ;  /* 0x0041501001007387 */ /* 0x0003e60000100a00 */
[--C-:B------:R-:W-:Y:S01]  /*342d0*/  IMAD.WIDE R166, R167, 0x4, R246.reuse ;  /* 0x00000004a7a67825 */ /* 0x100fe200078e02f6 */
[----:B-1----:R-:W3:Y:S04]  /*342e0*/  LDL.LU.64 R16, [R1+0x7ec0] ;  /* 0x007ec00001107983 */ /* 0x002ee80000300a00 */
[----:B------:R1:W-:Y:S01]  /*342f0*/  STL.64 [R1+0x2f30], R14 ;  /* 0x002f300e01007387 */ /* 0x0003e20000100a00 */
[----:B------:R-:W-:-:S04]  /*34300*/  IMAD.WIDE R164, R164, 0x4, R246 ;  /* 0x00000004a4a47825 */ /* 0x000fc800078e02f6 */
[----:B-1----:R-:W-:-:S04]  /*34310*/  IMAD.WIDE R14, R12, 0x4, R246 ;  /* 0x000000040c0e7825 */ /* 0x002fc800078e02f6 */
[--C-:B------:R-:W-:Y:S01]  /*34320*/  IMAD.WIDE R12, R13, 0x4, R246.reuse ;  /* 0x000000040d0c7825 */ /* 0x100fe200078e02f6 */
[----:B------:R1:W-:Y:S04]  /*34330*/  STL.64 [R1+0x32b0], R14 ;  /* 0x0032b00e01007387 */ /* 0x0003e80000100a00 */
[----:B-1----:R-:W3:Y:S04]  /*34340*/  LDL.LU.64 R14, [R1+0x7eb8] ;  /* 0x007eb800010e7983 */ /* 0x002ee80000300a00 */
[----:B------:R1:W-:Y:S04]  /*34350*/  STL.64 [R1+0x3330], R12 ;  /* 0x0033300c01007387 */ /* 0x0003e80000100a00 */
[----:B-1----:R-:W3:Y:S04]  /*34360*/  LDL.LU.64 R12, [R1+0x7eb0] ;  /* 0x007eb000010c7983 */ /* 0x002ee80000300a00 */
[----:B------:R2:W-:Y:S02]  /*34370*/  STL.64 [R1+0x33b0], R166 ;  /* 0x0033b0a601007387 */ /* 0x0005e40000100a00 */
[----:B--2---:R-:W-:-:S02]  /*34380*/  IMAD.WIDE R166, R10, 0x4, R246 ;  /* 0x000000040aa67825 */ /* 0x004fc400078e02f6 */
[----:B------:R-:W2:Y:S04]  /*34390*/  LDL.LU R10, [R1+0x7eac] ;  /* 0x007eac00010a7983 */ /* 0x000ea80000300800 */
[----:B------:R1:W-:Y:S02]  /*343a0*/  STL.64 [R1+0x3430], R164 ;  /* 0x003430a401007387 */ /* 0x0003e40000100a00 */
[--C-:B-1----:R-:W-:Y:S02]  /*343b0*/  IMAD.WIDE R164, R176, 0x4, R246.reuse ;  /* 0x00000004b0a47825 */ /* 0x102fe400078e02f6 */
[----:B------:R-:W2:Y:S04]  /*343c0*/  LDL.LU R176, [R1+0x7ea8] ;  /* 0x007ea80001b07983 */ /* 0x000ea80000300800 */
[----:B------:R1:W-:Y:S02]  /*343d0*/  STL.64 [R1+0x34b0], R166 ;  /* 0x0034b0a601007387 */ /* 0x0003e40000100a00 */
[----:B-1----:R-:W-:-:S02]  /*343e0*/  IMAD.WIDE R166, R196, 0x4, R246 ;  /* 0x00000004c4a67825 */ /* 0x002fc400078e02f6 */
[----:B------:R-:W2:Y:S04]  /*343f0*/  LDL R196, [R1+0x1188] ;  /* 0x0011880001c47983 */ /* 0x000ea80000100800 */
[----:B------:R1:W-:Y:S04]  /*34400*/  STL.64 [R1+0x3530], R164 ;  /* 0x003530a401007387 */ /* 0x0003e80000100a00 */
[----:B------:R1:W-:Y:S02]  /*34410*/  STL.64 [R1+0x37d8], R166 ;  /* 0x0037d8a601007387 */ /* 0x0003e40000100a00 */
[----:B-1----:R-:W-:-:S04]  /*34420*/  IMAD.WIDE R164, R244, 0x4, R246 ;  /* 0x00000004f4a47825 */ /* 0x002fc800078e02f6 */
[--C-:B------:R-:W-:Y:S01]  /*34430*/  IMAD.WIDE R244, R242, 0x4, R246.reuse ;  /* 0x00000004f2f47825 */ /* 0x100fe200078e02f6 */
[----:B------:R1:W-:Y:S03]  /*34440*/  STL.64 [R1+0x3870], R164 ;  /* 0x003870a401007387 */ /* 0x0003e60000100a00 */
[--C-:B------:R-:W-:Y:S01]  /*34450*/  IMAD.WIDE R166, R243, 0x4, R246.reuse ;  /* 0x00000004f3a67825 */ /* 0x100fe200078e02f6 */
[----:B------:R-:W-:Y:S03]  /*34460*/  STL.64 [R1+0x4158], R244 ;  /* 0x004158f401007387 */ /* 0x000fe60000100a00 */
[--C-:B------:R-:W-:Y:S01]  /*34470*/  IMAD.WIDE R242, R250, 0x4, R246.reuse ;  /* 0x00000004faf27825 */ /* 0x100fe200078e02f6 */
[----:B------:R1:W-:Y:S03]  /*34480*/  STL.64 [R1+0x41a0], R166 ;  /* 0x0041a0a601007387 */ /* 0x0003e60000100a00 */
[----:B-1----:R-:W-:-:S05]  /*34490*/  IMAD.WIDE R164, R251, 0x4, R246 ;  /* 0x00000004fba47825 */ /* 0x002fca00078e02f6 */
[----:B------:R1:W-:Y:S01]  /*344a0*/  STL.64 [R1+0x41e0], R164 ;  /* 0x0041e0a401007387 */ /* 0x0003e20000100a00 */
[----:B------:R-:W-:-:S03]  /*344b0*/  IMAD.WIDE R166, R175, 0x4, R246 ;  /* 0x00000004afa67825 */ /* 0x000fc600078e02f6 */
[----:B------:R-:W-:Y:S04]  /*344c0*/  STL.64 [R1+0x4220], R242 ;  /* 0x004220f201007387 */ /* 0x000fe80000100a00 */
[----:B------:R1:W-:Y:S02]  /*344d0*/  STL.64 [R1+0x4248], R166 ;  /* 0x004248a601007387 */ /* 0x0003e40000100a00 */
[----:B-1----:R-:W-:-:S04]  /*344e0*/  IMAD.WIDE R164, R174, 0x4, R246 ;  /* 0x00000004aea47825 */ /* 0x002fc800078e02f6 */
[--C-:B------:R-:W-:Y:S01]  /*344f0*/  IMAD.WIDE R174, R195, 0x4, R246.reuse ;  /* 0x00000004c3ae7825 */ /* 0x100fe200078e02f6 */
[----:B------:R1:W-:Y:S03]  /*34500*/  STL.64 [R1+0x4278], R164 ;  /* 0x004278a401007387 */ /* 0x0003e60000100a00 */
[--C-:B------:R-:W-:Y:S01]  /*34510*/  IMAD.WIDE R166, R5, 0x4, R246.reuse ;  /* 0x0000000405a67825 */ /* 0x100fe200078e02f6 */
[----:B------:R-:W-:Y:S04]  /*34520*/  STL.64 [R1+0x4280], R174 ;  /* 0x004280ae01007387 */ /* 0x000fe80000100a00 */
[----:B------:R-:W3:Y:S01]  /*34530*/  LDL R5, [R1+0x1128] ;  /* 0x0011280001057983 */ /* 0x000ee20000100800 */
[----:B-1----:R-:W-:-:S03]  /*34540*/  IMAD.WIDE R164, R197, 0x4, R246 ;  /* 0x00000004c5a47825 */ /* 0x002fc600078e02f6 */
[----:B------:R1:W-:Y:S04]  /*34550*/  STL.64 [R1+0x4290], R166 ;  /* 0x004290a601007387 */ /* 0x0003e80000100a00 */
[----:B------:R1:W-:Y:S04]  /*34560*/  STL.64 [R1+0x4298], R164 ;  /* 0x004298a401007387 */ /* 0x0003e80000100a00 */
[----:B------:R-:W3:Y:S01]  /*34570*/  LDL R250, [R1+0x1104] ;  /* 0x0011040001fa7983 */ /* 0x000ee20000100800 */
[----:B-1----:R-:W-:-:S04]  /*34580*/  IMAD.WIDE R166, R173, 0x4, R246 ;  /* 0x00000004ada67825 */ /* 0x002fc800078e02f6 */
[--C-:B------:R-:W-:Y:S01]  /*34590*/  IMAD.WIDE R164, R172, 0x4, R246.reuse ;  /* 0x00000004aca47825 */ /* 0x100fe200078e02f6 */
[----:B------:R1:W-:Y:S04]  /*345a0*/  STL.64 [R1+0x42a8], R166 ;  /* 0x0042a8a601007387 */ /* 0x0003e80000100a00 */
[----:B------:R-:W3:Y:S04]  /*345b0*/  LDL R251, [R1+0x13ec] ;  /* 0x0013ec0001fb7983 */ /* 0x000ee80000100800 */
[----:B------:R1:W-:Y:S04]  /*345c0*/  STL.64 [R1+0x42d0], R164 ;  /* 0x0042d0a401007387 */ /* 0x0003e80000100a00 */
[----:B------:R-:W3:Y:S04]  /*345d0*/  LDL R172, [R1+0x13f0] ;  /* 0x0013f00001ac7983 */ /* 0x000ee80000100800 */
[----:B------:R-:W4:Y:S04]  /*345e0*/  LDL R173, [R1+0x13f4] ;  /* 0x0013f40001ad7983 */ /* 0x000f280000100800 */
[----:B------:R-:W4:Y:S04]  /*345f0*/  LDL R174, [R1+0x10d4] ;  /* 0x0010d40001ae7983 */ /* 0x000f280000100800 */
[----:B------:R-:W4:Y:S04]  /*34600*/  LDL R175, [R1+0x13f8] ;  /* 0x0013f80001af7983 */ /* 0x000f280000100800 */
[----:B-1----:R-:W4:Y:S04]  /*34610*/  LDL R167, [R1+0x13fc] ;  /* 0x0013fc0001a77983 */ /* 0x002f280000100800 */
[----:B------:R-:W4:Y:S04]  /*34620*/  LDL R164, [R1+0x1400] ;  /* 0x0014000001a47983 */ /* 0x000f280000100800 */
[----:B------:R-:W4:Y:S01]  /*34630*/  LDL R197, [R1+0x1404] ;  /* 0x0014040001c57983 */ /* 0x000f220000100800 */
[----:B------:R-:W-:-:S04]  /*34640*/  IMAD.WIDE R244, R194, 0x4, R246 ;  /* 0x00000004c2f47825 */ /* 0x000fc800078e02f6 */
[--C-:B------:R-:W-:Y:S01]  /*34650*/  IMAD.WIDE R242, R193, 0x4, R246.reuse ;  /* 0x00000004c1f27825 */ /* 0x100fe200078e02f6 */
[----:B------:R1:W-:Y:S03]  /*34660*/  STL.64 [R1+0x42e8], R244 ;  /* 0x0042e8f401007387 */ /* 0x0003e60000100a00 */
[--C-:B------:R-:W-:Y:S01]  /*34670*/  IMAD.WIDE R194, R192, 0x4, R246.reuse ;  /* 0x00000004c0c27825 */ /* 0x100fe200078e02f6 */
[----:B------:R1:W-:Y:S03]  /*34680*/  STL.64 [R1+0x4300], R242 ;  /* 0x004300f201007387 */ /* 0x0003e60000100a00 */
[--C-:B------:R-:W-:Y:S02]  /*34690*/  IMAD.WIDE R192, R177, 0x4, R246.reuse ;  /* 0x00000004b1c07825 */ /* 0x100fe400078e02f6 */
[----:B------:R-:W4:Y:S04]  /*346a0*/  LDL R177, [R1+0x1408] ;  /* 0x0014080001b17983 */ /* 0x000f280000100800 */
[----:B------:R1:W-:Y:S04]  /*346b0*/  STL.64 [R1+0x4318], R194 ;  /* 0x004318c201007387 */ /* 0x0003e80000100a00 */
[----:B-1----:R-:W4:Y:S04]  /*346c0*/  LDL R244, [R1+0x140c] ;  /* 0x00140c0001f47983 */ /* 0x002f280000100800 */
[----:B------:R2:W-:Y:S04]  /*346d0*/  STL.64 [R1+0x4330], R192 ;  /* 0x004330c001007387 */ /* 0x0005e80000100a00 */
[----:B------:R-:W4:Y:S04]  /*346e0*/  LDL R242, [R1+0x1410] ;  /* 0x0014100001f27983 */ /* 0x000f280000100800 */
[----:B------:R-:W4:Y:S01]  /*346f0*/  LDL R243, [R1+0x1414] ;  /* 0x0014140001f37983 */ /* 0x000f220000100800 */
[----:B------:R-:W-:-:S04]  /*34700*/  IMAD.WIDE R194, R9, 0x4, R246 ;  /* 0x0000000409c27825 */ /* 0x000fc800078e02f6 */
[----:B------:R-:W-:-:S04]  /*34710*/  IMAD.WIDE R8, R8, 0x4, R246 ;  /* 0x0000000408087825 */ /* 0x000fc800078e02f6 */
[----:B--2---:R-:W-:-:S05]  /*34720*/  IMAD.WIDE R192, R196, 0x4, R246 ;  /* 0x00000004c4c07825 */ /* 0x004fca00078e02f6 */
[----:B------:R1:W-:Y:S04]  /*34730*/  STL.64 [R1+0x4338], R192 ;  /* 0x004338c001007387 */ /* 0x0003e80000100a00 */
[----:B-1----:R-:W2:Y:S04]  /*34740*/  LDL R192, [R1+0x1418] ;  /* 0x0014180001c07983 */ /* 0x002ea80000100800 */
[----:B------:R-:W2:Y:S04]  /*34750*/  LDL R193, [R1+0x1434] ;  /* 0x0014340001c17983 */ /* 0x000ea80000100800 */
[----:B------:R1:W-:Y:S04]  /*34760*/  STL.64 [R1+0x4348], R194 ;  /* 0x004348c201007387 */ /* 0x0003e80000100a00 */
[----:B-1----:R-:W2:Y:S04]  /*34770*/  LDL R194, [R1+0x144c] ;  /* 0x00144c0001c27983 */ /* 0x002ea80000100800 */
[----:B------:R1:W-:Y:S02]  /*34780*/  STL.64 [R1+0x4360], R8 ;  /* 0x0043600801007387 */ /* 0x0003e40000100a00 */
[----:B-1----:R-:W-:-:S05]  /*34790*/  IMAD.WIDE R8, R7, 0x4, R246 ;  /* 0x0000000407087825 */ /* 0x002fca00078e02f6 */
[----:B------:R1:W-:Y:S04]  /*347a0*/  STL.64 [R1+0x4378], R8 ;  /* 0x0043780801007387 */ /* 0x0003e80000100a00 */
[----:B-1----:R-:W2:Y:S04]  /*347b0*/  LDL.LU.64 R8, [R1+0x7ea0] ;  /* 0x007ea00001087983 */ /* 0x002ea80000300a00 */
[----:B------:R-:W2:Y:S04]  /*347c0*/  LDL R195, [R1+0x1468] ;  /* 0x0014680001c37983 */ /* 0x000ea80000100800 */
[----:B------:R-:W2:Y:S01]  /*347d0*/  LDL R196, [R1+0x1498] ;  /* 0x0014980001c47983 */ /* 0x000ea20000100800 */
[----:B------:R-:W-:-:S05]  /*347e0*/  IMAD.WIDE R6, R6, 0x4, R246 ;  /* 0x0000000406067825 */ /* 0x000fca00078e02f6 */
[----:B------:R1:W-:Y:S02]  /*347f0*/  STL.64 [R1+0x4390], R6 ;  /* 0x0043900601007387 */ /* 0x0003e40000100a00 */
[----:B-1----:R-:W-:-:S04]  /*34800*/  IMAD.WIDE R6, R4, 0x4, R246 ;  /* 0x0000000404067825 */ /* 0x002fc800078e02f6 */
[--C-:B---3--:R-:W-:Y:S01]  /*34810*/  IMAD.WIDE R4, R5, 0x4, R246.reuse ;  /* 0x0000000405047825 */ /* 0x108fe200078e02f6 */
[----:B------:R1:W-:Y:S04]  /*34820*/  STL.64 [R1+0x43a8], R6 ;  /* 0x0043a80601007387 */ /* 0x0003e80000100a00 */
[----:B-1----:R-:W3:Y:S04]  /*34830*/  LDL.LU.64 R6, [R1+0x7e98] ;  /* 0x007e980001067983 */ /* 0x002ee80000300a00 */
[----:B------:R1:W-:Y:S02]  /*34840*/  STL.64 [R1+0x43c0], R4 ;  /* 0x0043c00401007387 */ /* 0x0003e40000100a00 */
[----:B-1----:R-:W-:-:S04]  /*34850*/  IMAD.WIDE R4, R3, 0x4, R246 ;  /* 0x0000000403047825 */ /* 0x002fc800078e02f6 */
[--C-:B------:R-:W-:Y:S01]  /*34860*/  IMAD.WIDE R2, R2, 0x4, R246.reuse ;  /* 0x0000000402027825 */ /* 0x100fe200078e02f6 */
        /* <DEDUP_REMOVED lines=9> */
[--C-:B----4-:R-:W-:Y:S01]  /*34900*/  IMAD.WIDE R172, R173, 0x4, R246.reuse ;  /* 0x00000004adac7825 */ /* 0x110fe200078e02f6 */
[----:B------:R1:W-:Y:S03]  /*34910*/  STL.64 [R1+0x2d40], R250 ;  /* 0x002d40fa01007387 */ /* 0x0003e60000100a00 */
[--C-:B------:R-:W-:Y:S01]  /*34920*/  IMAD.WIDE R166, R167, 0x4, R246.reuse ;  /* 0x00000004a7a67825 */ /* 0x100fe200078e02f6 */
[----:B-1----:R-:W4:Y:S04]  /*34930*/  LDL.LU.64 R250, [R1+0x7e80] ;  /* 0x007e800001fa7983 */ /* 0x002f280000300a00 */
[----:B------:R1:W-:Y:S02]  /*34940*/  STL.64 [R1+0x2d88], R172 ;  /* 0x002d88ac01007387 */ /* 0x0003e40000100a00 */
[----:B-1----:R-:W-:-:S04]  /*34950*/  IMAD.WIDE R172, R174, 0x4, R246 ;  /* 0x00000004aeac7825 */ /* 0x002fc800078e02f6 */
[--C-:B------:R-:W-:Y:S01]  /*34960*/  IMAD.WIDE R174, R175, 0x4, R246.reuse ;  /* 0x00000004afae7825 */ /* 0x100fe200078e02f6 */
[----:B------:R1:W-:Y:S04]  /*34970*/  STL.64 [R1+0x2dd0], R172 ;  /* 0x002dd0ac01007387 */ /* 0x0003e80000100a00 */
[----:B-1----:R-:W3:Y:S04]  /*34980*/  LDL.LU.64 R172, [R1+0x7e78] ;  /* 0x007e780001ac7983 */ /* 0x002ee80000300a00 */
[----:B------:R1:W-:Y:S04]  /*34990*/  STL.64 [R1+0x2e40], R174 ;  /* 0x002e40ae01007387 */ /* 0x0003e80000100a00 */
[----:B-1----:R-:W3:Y:S04]  /*349a0*/  LDL.LU.64 R174, [R1+0x7e70] ;  /* 0x007e700001ae7983 */ /* 0x002ee80000300a00 */
[----:B------:R1:W-:Y:S02]  /*349b0*/  STL.64 [R1+0x2ec0], R166 ;  /* 0x002ec0a601007387 */ /* 0x0003e40000100a00 */
[----:B-1----:R-:W-:-:S04]  /*349c0*/  IMAD.WIDE R166, R164, 0x4, R246 ;  /* 0x00000004a4a67825 */ /* 0x002fc800078e02f6 */
[--C-:B------:R-:W-:Y:S01]  /*349d0*/  IMAD.WIDE R164, R197, 0x4, R246.reuse ;  /* 0x00000004c5a47825 */ /* 0x100fe200078e02f6 */
[----:B------:R1:W-:Y:S04]  /*349e0*/  STL.64 [R1+0x2f40], R166 ;  /* 0x002f40a601007387 */ /* 0x0003e80000100a00 */
[----:B------:R-:W3:Y:S01]  /*349f0*/  LDL R197, [R1+0x1154] ;  /* 0x0011540001c57983 */ /* 0x000ee20000100800 */
[----:B------:R-:W-:-:S03]  /*34a00*/  IMAD.WIDE R244, R244, 0x4, R246 ;  /* 0x00000004f4f47825 */ /* 0x000fc600078e02f6 */
[----:B------:R1:W-:Y:S02]  /*34a10*/  STL.64 [R1+0x2fc0], R164 ;  /* 0x002fc0a401007387 */ /* 0x0003e40000100a00 */
[----:B-1----:R-:W-:-:S04]  /*34a20*/  IMAD.WIDE R166, R176, 0x4, R246 ;  /* 0x00000004b0a67825 */ /* 0x002fc800078e02f6 */
[--C-:B------:R-:W-:Y:S01]  /*34a30*/  IMAD.WIDE R176, R177, 0x4, R246.reuse ;  /* 0x00000004b1b07825 */ /* 0x100fe200078e02f6 */
[----:B------:R-:W4:Y:S04]  /*34a40*/  LDL.LU R165, [R1+0xc6c] ;  /* 0x000c6c0001a57983 */ /* 0x000f280000300800 */
[----:B------:R1:W-:Y:S04]  /*34a50*/  STL.64 [R1+0x3040], R166 ;  /* 0x003040a601007387 */ /* 0x0003e80000100a00 */
[----:B-1----:R-:W4:Y:S04]  /*34a60*/  LDL.LU R166, [R1+0xc3c] ;  /* 0x000c3c0001a67983 */ /* 0x002f280000300800 */
[----:B------:R1:W-:Y:S04]  /*34a70*/  STL.64 [R1+0x30c0], R176 ;  /* 0x0030c0b001007387 */ /* 0x0003e80000100a00 */
[----:B-1----:R-:W4:Y:S04]  /*34a80*/  LDL.LU.64 R176, [R1+0x7e68] ;  /* 0x007e680001b07983 */ /* 0x002f280000300a00 */
[----:B------:R1:W-:Y:S02]  /*34a90*/  STL.64 [R1+0x3140], R244 ;  /* 0x003140f401007387 */ /* 0x0003e40000100a00 */
[----:B-1----:R-:W-:-:S05]  /*34aa0*/  IMAD.WIDE R244, R242, 0x4, R246 ;  /* 0x00000004f2f47825 */ /* 0x002fca00078e02f6 */
[----:B------:R1:W-:Y:S04]  /*34ab0*/  STL.64 [R1+0x31c0], R244 ;  /* 0x0031c0f401007387 */ /* 0x0003e80000100a00 */
[----:B------:R-:W4:Y:S01]  /*34ac0*/  LDL.LU R168, [R1+0x1088] ;  /* 0x0010880001a87983 */ /* 0x000f220000300800 */
[----:B-1----:R-:W-:-:S04]  /*34ad0*/  IMAD.WIDE R244, R243, 0x4, R246 ;  /* 0x00000004f3f47825 */ /* 0x002fc800078e02f6 */
[--C-:B------:R-:W-:Y:S01]  /*34ae0*/  IMAD.WIDE R242, R191, 0x4, R246.reuse ;  /* 0x00000004bff27825 */ /* 0x100fe200078e02f6 */
[----:B------:R2:W-:Y:S04]  /*34af0*/  STL.64 [R1+0x3240], R244 ;  /* 0x003240f401007387 */ /* 0x0005e80000100a00 */
[----:B------:R1:W-:Y:S01]  /*34b00*/  STL.64 [R1+0x32c0], R242 ;  /* 0x0032c0f201007387 */ /* 0x0003e20000100a00 */
[----:B--2---:R-:W-:-:S04]  /*34b10*/  IMAD.WIDE R244, R192, 0x4, R246 ;  /* 0x00000004c0f47825 */ /* 0x004fc800078e02f6 */
[--C-:B------:R-:W-:Y:S01]  /*34b20*/  IMAD.WIDE R192, R193, 0x4, R246.reuse ;  /* 0x00000004c1c07825 */ /* 0x100fe200078e02f6 */
[----:B------:R-:W-:Y:S04]  /*34b30*/  STL.64 [R1+0x3340], R244 ;  /* 0x003340f401007387 */ /* 0x000fe80000100a00 */
[----:B------:R-:W2:Y:S01]  /*34b40*/  LDL R191, [R1+0x1100] ;  /* 0x0011000001bf7983 */ /* 0x000ea20000100800 */
[----:B-1----:R-:W-:-:S03]  /*34b50*/  IMAD.WIDE R242, R194, 0x4, R246 ;  /* 0x00000004c2f27825 */ /* 0x002fc600078e02f6 */
[----:B------:R1:W-:Y:S04]  /*34b60*/  STL.64 [R1+0x33c0], R192 ;  /* 0x0033c0c001007387 */ /* 0x0003e80000100a00 */
[----:B-1----:R-:W2:Y:S04]  /*34b70*/  LDL R192, [R1+0x1650] ;  /* 0x0016500001c07983 */ /* 0x002ea80000100800 */
[----:B------:R1:W-:Y:S04]  /*34b80*/  STL.64 [R1+0x3440], R242 ;  /* 0x003440f201007387 */ /* 0x0003e80000100a00 */
[----:B------:R-:W2:Y:S01]  /*34b90*/  LDL R193, [R1+0x1680] ;  /* 0x0016800001c17983 */ /* 0x000ea20000100800 */
[----:B-1----:R-:W-:-:S04]  /*34ba0*/  IMAD.WIDE R242, R195, 0x4, R246 ;  /* 0x00000004c3f27825 */ /* 0x002fc800078e02f6 */
[--C-:B------:R-:W-:Y:S01]  /*34bb0*/  IMAD.WIDE R194, R196, 0x4, R246.reuse ;  /* 0x00000004c4c27825 */ /* 0x100fe200078e02f6 */
[----:B------:R-:W-:Y:S04]  /*34bc0*/  STL.64 [R1+0x34c0], R242 ;  /* 0x0034c0f201007387 */ /* 0x000fe80000100a00 */
[----:B------:R1:W-:Y:S01]  /*34bd0*/  STL.64 [R1+0x3540], R194 ;  /* 0x003540c201007387 */ /* 0x0003e20000100a00 */
[----:B------:R-:W-:-:S03]  /*34be0*/  IMAD.WIDE R244, R190, 0x4, R246 ;  /* 0x00000004bef47825 */ /* 0x000fc600078e02f6 */
[----:B-1----:R-:W2:Y:S01]  /*34bf0*/  LDL R194, [R1+0x1698] ;  /* 0x0016980001c27983 */ /* 0x002ea20000100800 */
[----:B------:R-:W-:-:S03]  /*34c00*/  IMAD.WIDE R242, R189, 0x4, R246 ;  /* 0x00000004bdf27825 */ /* 0x000fc600078e02f6 */
[----:B------:R1:W-:Y:S04]  /*34c10*/  STL.64 [R1+0x35c0], R244 ;  /* 0x0035c0f401007387 */ /* 0x0003e80000100a00 */
[----:B------:R-:W2:Y:S04]  /*34c20*/  LDL.LU R240, [R1+0x1004] ;  /* 0x0010040001f07983 */ /* 0x000ea80000300800 */
[----:B------:R1:W-:Y:S02]  /*34c30*/  STL.64 [R1+0x3f48], R242 ;  /* 0x003f48f201007387 */ /* 0x0003e40000100a00 */
[----:B-1----:R-:W-:-:S05]  /*34c40*/  IMAD.WIDE R244, R188, 0x4, R246 ;  /* 0x00000004bcf47825 */ /* 0x002fca00078e02f6 */
[----:B------:R1:W-:Y:S01]  /*34c50*/  STL.64 [R1+0x4410], R244 ;  /* 0x004410f401007387 */ /* 0x0003e20000100a00 */
[----:B------:R-:W-:-:S03]  /*34c60*/  IMAD.WIDE R188, R186, 0x4, R246 ;  /* 0x00000004babc7825 */ /* 0x000fc600078e02f6 */
[----:B------:R-:W2:Y:S01]  /*34c70*/  LDL R195, [R1+0x16a8] ;  /* 0x0016a80001c37983 */ /* 0x000ea20000100800 */
[----:B------:R-:W-:-:S05]  /*34c80*/  IMAD.WIDE R242, R187, 0x4, R246 ;  /* 0x00000004bbf27825 */ /* 0x000fca00078e02f6 */
[----:B------:R-:W-:Y:S04]  /*34c90*/  STL.64 [R1+0x4518], R242 ;  /* 0x004518f201007387 */ /* 0x000fe80000100a00 */
[----:B------:R1:W-:Y:S04]  /*34ca0*/  STL.64 [R1+0x4540], R188 ;  /* 0x004540bc01007387 */ /* 0x0003e80000100a00 */
[----:B------:R-:W2:Y:S01]  /*34cb0*/  LDL R196, [R1+0x16b4] ;  /* 0x0016b40001c47983 */ /* 0x000ea20000100800 */
[----:B------:R-:W-:-:S03]  /*34cc0*/  IMAD.WIDE R186, R185, 0x4, R246 ;  /* 0x00000004b9ba7825 */ /* 0x000fc600078e02f6 */
[----:B-1----:R-:W2:Y:S04]  /*34cd0*/  LDL.LU R245, [R1+0xf60] ;  /* 0x000f600001f57983 */ /* 0x002ea80000300800 */
[----:B------:R1:W-:Y:S01]  /*34ce0*/  STL.64 [R1+0x4578], R186 ;  /* 0x004578ba01007387 */ /* 0x0003e20000100a00 */
[----:B------:R-:W-:-:S04]  /*34cf0*/  IMAD.WIDE R188, R184, 0x4, R246 ;  /* 0x00000004b8bc7825 */ /* 0x000fc800078e02f6 */
[--C-:B------:R-:W-:Y:S01]  /*34d00*/  IMAD.WIDE R184, R182, 0x4, R246.reuse ;  /* 0x00000004b6b87825 */ /* 0x100fe200078e02f6 */
[----:B------:R-:W-:Y:S03]  /*34d10*/  STL.64 [R1+0x4590], R188 ;  /* 0x004590bc01007387 */ /* 0x000fe60000100a00 */
[----:B-1----:R-:W-:-:S04]  /*34d20*/  IMAD.WIDE R186, R183, 0x4, R246 ;  /* 0x00000004b7ba7825 */ /* 0x002fc800078e02f6 */
[--C-:B------:R-:W-:Y:S01]  /*34d30*/  IMAD.WIDE R182, R181, 0x4, R246.reuse ;  /* 0x00000004b5b67825 */ /* 0x100fe200078e02f6 */
[----:B------:R-:W-:Y:S04]  /*34d40*/  STL.64 [R1+0x45a8], R186 ;  /* 0x0045a8ba01007387 */ /* 0x000fe80000100a00 */
[----:B------:R-:W2:Y:S04]  /*34d50*/  LDL.LU R167, [R1+0xea4] ;  /* 0x000ea40001a77983 */ /* 0x000ea80000300800 */
[----:B------:R3:W-:Y:S04]  /*34d60*/  STL.64 [R1+0x45c0], R184 ;  /* 0x0045c0b801007387 */ /* 0x0007e80000100a00 */
[----:B------:R1:W-:Y:S01]  /*34d70*/  STL.64 [R1+0x45d8], R182 ;  /* 0x0045d8b601007387 */ /* 0x0003e20000100a00 */
[----:B---3--:R-:W-:-:S03]  /*34d80*/  IMAD.WIDE R184, R197, 0x4, R246 ;  /* 0x00000004c5b87825 */ /* 0x008fc600078e02f6 */
[----:B------:R-:W3:Y:S01]  /*34d90*/  LDL R197, [R1+0x16b8] ;  /* 0x0016b80001c57983 */ /* 0x000ee20000100800 */
[----:B-1----:R-:W-:-:S03]  /*34da0*/  IMAD.WIDE R182, R180, 0x4, R246 ;  /* 0x00000004b4b67825 */ /* 0x002fc600078e02f6 */
[----:B------:R-:W-:Y:S01]  /*34db0*/  STL.64 [R1+0x45e0], R184 ;  /* 0x0045e0b801007387 */ /* 0x000fe20000100a00 */
[----:B------:R-:W-:-:S03]  /*34dc0*/  IMAD.WIDE R180, R179, 0x4, R246 ;  /* 0x00000004b3b47825 */ /* 0x000fc600078e02f6 */
[----:B------:R4:W-:Y:S01]  /*34dd0*/  STL.64 [R1+0x45f0], R182 ;  /* 0x0045f0b601007387 */ /* 0x0009e20000100a00 */
[----:B------:R-:W-:-:S03]  /*34de0*/  IMAD.WIDE R178, R178, 0x4, R246 ;  /* 0x00000004b2b27825 */ /* 0x000fc600078e02f6 */
[----:B------:R-:W3:Y:S04]  /*34df0*/  LDL.LU R164, [R1+0xde8] ;  /* 0x000de80001a47983 */ /* 0x000ee80000300800 */
[----:B------:R1:W-:Y:S04]  /*34e00*/  STL.64 [R1+0x4608], R180 ;  /* 0x004608b401007387 */ /* 0x0003e80000100a00 */
[----:B------:R4:W-:Y:S02]  /*34e10*/  STL.64 [R1+0x4638], R178 ;  /* 0x004638b201007387 */ /* 0x0009e40000100a00 */
[----:B----4-:R-:W-:-:S02]  /*34e20*/  IMAD.WIDE R182, R165, 0x4, R246 ;  /* 0x00000004a5b67825 */ /* 0x010fc400078e02f6 */
[----:B-1----:R-:W4:Y:S04]  /*34e30*/  LDL R180, [R1+0x16c0] ;  /* 0x0016c00001b47983 */ /* 0x002f280000100800 */
[----:B------:R-:W4:Y:S01]  /*34e40*/  LDL R179, [R1+0x16bc] ;  /* 0x0016bc0001b37983 */ /* 0x000f220000100800 */
[----:B------:R-:W-:-:S03]  /*34e50*/  IMAD.WIDE R186, R166, 0x4, R246 ;  /* 0x00000004a6ba7825 */ /* 0x000fc600078e02f6 */
[----:B------:R1:W-:Y:S04]  /*34e60*/  STL.64 [R1+0x4650], R182 ;  /* 0x004650b601007387 */ /* 0x0003e80000100a00 */
[----:B------:R-:W-:Y:S04]  /*34e70*/  STL.64 [R1+0x4660], R186 ;  /* 0x004660ba01007387 */ /* 0x000fe80000100a00 */
[----:B------:R-:W4:Y:S01]  /*34e80*/  LDL R181, [R1+0x16d8] ;  /* 0x0016d80001b57983 */ /* 0x000f220000100800 */
[----:B--2---:R-:W-:-:S05]  /*34e90*/  IMAD.WIDE R184, R191, 0x4, R246 ;  /* 0x00000004bfb87825 */ /* 0x004fca00078e02f6 */
[----:B------:R2:W-:Y:S01]  /*34ea0*/  STL.64 [R1+0x2d00], R184 ;  /* 0x002d00b801007387 */ /* 0x0005e20000100a00 */
[----:B-1----:R-:W-:-:S05]  /*34eb0*/  IMAD.WIDE R182, R192, 0x4, R246 ;  /* 0x00000004c0b67825 */ /* 0x002fca00078e02f6 */
[----:B------:R1:W-:Y:S01]  /*34ec0*/  STL.64 [R1+0x2e50], R182 ;  /* 0x002e50b601007387 */ /* 0x0003e20000100a00 */
[----:B--2---:R-:W-:-:S03]  /*34ed0*/  IMAD.WIDE R184, R193, 0x4, R246 ;  /* 0x00000004c1b87825 */ /* 0x004fc600078e02f6 */
[----:B-1----:R-:W2:Y:S04]  /*34ee0*/  LDL R182, [R1+0x16dc] ;  /* 0x0016dc0001b67983 */ /* 0x002ea80000100800 */
[----:B------:R-:W2:Y:S04]  /*34ef0*/  LDL R183, [R1+0x16e0] ;  /* 0x0016e00001b77983 */ /* 0x000ea80000100800 */
[----:B------:R1:W-:Y:S04]  /*34f00*/  STL.64 [R1+0x2ed0], R184 ;  /* 0x002ed0b801007387 */ /* 0x0003e80000100a00 */
[----:B------:R-:W2:Y:S04]  /*34f10*/  LDL R186, [R1+0x16fc] ;  /* 0x0016fc0001ba7983 */ /* 0x000ea80000100800 */
[----:B-1----:R-:W2:Y:S01]  /*34f20*/  LDL R184, [R1+0x16e4] ;  /* 0x0016e40001b87983 */ /* 0x002ea20000100800 */
[----:B------:R-:W-:-:S03]  /*34f30*/  IMAD.WIDE R188, R194, 0x4, R246 ;  /* 0x00000004c2bc7825 */ /* 0x000fc600078e02f6 */
[----:B------:R-:W2:Y:S04]  /*34f40*/  LDL R185, [R1+0x16f4] ;  /* 0x0016f40001b97983 */ /* 0x000ea80000100800 */
[----:B------:R1:W-:Y:S04]  /*34f50*/  STL.64 [R1+0x2f50], R188 ;  /* 0x002f50bc01007387 */ /* 0x0003e80000100a00 */
[----:B------:R-:W2:Y:S04]  /*34f60*/  LDL R187, [R1+0x1294] ;  /* 0x0012940001bb7983 */ /* 0x000ea80000100800 */
[----:B-1----:R-:W2:Y:S01]  /*34f70*/  LDL R188, [R1+0x128c] ;  /* 0x00128c0001bc7983 */ /* 0x002ea20000100800 */
[----:B------:R-:W-:-:S04]  /*34f80*/  IMAD.WIDE R194, R195, 0x4, R246 ;  /* 0x00000004c3c27825 */ /* 0x000fc800078e02f6 */
[--C-:B------:R-:W-:Y:S01]  /*34f90*/  IMAD.WIDE R190, R168, 0x4, R246.reuse ;  /* 0x00000004a8be7825 */ /* 0x100fe200078e02f6 */
[----:B------:R-:W-:Y:S04]  /*34fa0*/  STL.64 [R1+0x2fd0], R194 ;  /* 0x002fd0c201007387 */ /* 0x000fe80000100a00 */
[----:B------:R-:W2:Y:S01]  /*34fb0*/  LDL R189, [R1+0x120c] ;  /* 0x00120c0001bd7983 */ /* 0x000ea20000100800 */
[----:B------:R-:W-:-:S03]  /*34fc0*/  IMAD.WIDE R192, R196, 0x4, R246 ;  /* 0x00000004c4c07825 */ /* 0x000fc600078e02f6 */
[----:B------:R1:W-:Y:S04]  /*34fd0*/  STL.64 [R1+0x3050], R190 ;  /* 0x003050be01007387 */ /* 0x0003e80000100a00 */
[----:B-1----:R-:W2:Y:S04]  /*34fe0*/  LDL R190, [R1+0x1200] ;  /* 0x0012000001be7983 */ /* 0x002ea80000100800 */
[----:B------:R1:W-:Y:S04]  /*34ff0*/  STL.64 [R1+0x32d0], R192 ;  /* 0x0032d0c001007387 */ /* 0x0003e80000100a00 */
[----:B------:R-:W2:Y:S04]  /*35000*/  LDL R191, [R1+0x11e0] ;  /* 0x0011e00001bf7983 */ /* 0x000ea80000100800 */
[----:B-1----:R-:W2:Y:S04]  /*35010*/  LDL R192, [R1+0x11d0] ;  /* 0x0011d00001c07983 */ /* 0x002ea80000100800 */
[----:B------:R-:W2:Y:S04]  /*35020*/  LDL.LU R244, [R1+0xcb0] ;  /* 0x000cb00001f47983 */ /* 0x000ea80000300800 */
[----:B------:R-:W2:Y:S04]  /*35030*/  LDL.LU R242, [R1+0xc68] ;  /* 0x000c680001f27983 */ /* 0x000ea80000300800 */
[----:B------:R-:W2:Y:S04]  /*35040*/  LDL.LU R243, [R1+0xc38] ;  /* 0x000c380001f37983 */ /* 0x000ea80000300800 */
[----:B------:R-:W2:Y:S04]  /*35050*/  LDL R193, [R1+0x1184] ;  /* 0x0011840001c17983 */ /* 0x000ea80000100800 */
[----:B------:R-:W2:Y:S01]  /*35060*/  LDL R194, [R1+0x1178] ;  /* 0x0011780001c27983 */ /* 0x000ea20000100800 */
[----:B---3--:R-:W-:-:S05]  /*35070*/  IMAD.WIDE R196, R197, 0x4, R246 ;  /* 0x00000004c5c47825 */ /* 0x008fca00078e02f6 */
[----:B------:R1:W-:Y:S04]  /*35080*/  STL.64 [R1+0x3350], R196 ;  /* 0x003350c401007387 */ /* 0x0003e80000100a00 */
[----:B------:R-:W3:Y:S04]  /*35090*/  LDL R195, [R1+0x1170] ;  /* 0x0011700001c37983 */ /* 0x000ee80000100800 */
[----:B-1----:R-:W3:Y:S04]  /*350a0*/  LDL R196, [R1+0x1164] ;  /* 0x0011640001c47983 */ /* 0x002ee80000100800 */
[----:B------:R-:W3:Y:S01]  /*350b0*/  LDL R197, [R1+0x115c] ;  /* 0x00115c0001c57983 */ /* 0x000ee20000100800 */
[----:B----4-:R-:W-:-:S05]  /*350c0*/  IMAD.WIDE R178, R179, 0x4, R246 ;  /* 0x00000004b3b27825 */ /* 0x010fca00078e02f6 */
[----:B------:R1:W-:Y:S02]  /*350d0*/  STL.64 [R1+0x33d0], R178 ;  /* 0x0033d0b201007387 */ /* 0x0003e40000100a00 */
[----:B-1----:R-:W-:-:S05]  /*350e0*/  IMAD.WIDE R178, R180, 0x4, R246 ;  /* 0x00000004b4b27825 */ /* 0x002fca00078e02f6 */
[----:B------:R1:W-:Y:S01]  /*350f0*/  STL.64 [R1+0x3450], R178 ;  /* 0x003450b201007387 */ /* 0x0003e20000100a00 */
[----:B------:R-:W-:-:S04]  /*35100*/  IMAD.WIDE R180, R181, 0x4, R246 ;  /* 0x00000004b5b47825 */ /* 0x000fc800078e02f6 */
[----:B-1----:R-:W-:-:S05]  /*35110*/  IMAD.WIDE R178, R240, 0x4, R246 ;  /* 0x00000004f0b27825 */ /* 0x002fca00078e02f6 */
[----:B------:R1:W-:Y:S04]  /*35120*/  STL.64 [R1+0x34d0], R178 ;  /* 0x0034d0b201007387 */ /* 0x0003e80000100a00 */
[----:B-1----:R-:W4:Y:S04]  /*35130*/  LDL.LU.64 R178, [R1+0x7e60] ;  /* 0x007e600001b27983 */ /* 0x002f280000300a00 */
[----:B------:R1:W-:Y:S04]  /*35140*/  STL.64 [R1+0x7d88], R240 ;  /* 0x007d88f001007387 */ /* 0x0003e80000100a00 */
[----:B-1----:R-:W3:Y:S04]  /*35150*/  LDL.LU R241, [R1+0x113c] ;  /* 0x00113c0001f17983 */ /* 0x002ee80000300800 */
[----:B------:R-:W3:Y:S04]  /*35160*/  LDL.LU R240, [R1+0x1714] ;  /* 0x0017140001f07983 */ /* 0x000ee80000300800 */
[----:B------:R2:W-:Y:S02]  /*35170*/  STL.64 [R1+0x3778], R180 ;  /* 0x003778b401007387 */ /* 0x0005e40000100a00 */
[----:B--2---:R-:W-:-:S04]  /*35180*/  IMAD.WIDE R180, R182, 0x4, R246 ;  /* 0x00000004b6b47825 */ /* 0x004fc800078e02f6 */
[--C-:B------:R-:W-:Y:S01]  /*35190*/  IMAD.WIDE R182, R183, 0x4, R246.reuse ;  /* 0x00000004b7b67825 */ /* 0x100fe200078e02f6 */
[----:B------:R1:W-:Y:S04]  /*351a0*/  STL.64 [R1+0x37f8], R180 ;  /* 0x0037f8b401007387 */ /* 0x0003e80000100a00 */
[----:B-1----:R-:W2:Y:S04]  /*351b0*/  LDL.LU.64 R180, [R1+0x7e58] ;  /* 0x007e580001b47983 */ /* 0x002ea80000300a00 */
[----:B------:R1:W-:Y:S02]  /*351c0*/  STL.64 [R1+0x3f50], R182 ;  /* 0x003f50b601007387 */ /* 0x0003e40000100a00 */
[----:B-1----:R-:W-:-:S05]  /*351d0*/  IMAD.WIDE R182, R184, 0x4, R246 ;  /* 0x00000004b8b67825 */ /* 0x002fca00078e02f6 */
[----:B------:R1:W-:Y:S01]  /*351e0*/  STL.64 [R1+0x4170], R182 ;  /* 0x004170b601007387 */ /* 0x0003e20000100a00 */
[----:B------:R-:W-:-:S04]  /*351f0*/  IMAD.WIDE R184, R185, 0x4, R246 ;  /* 0x00000004b9b87825 */ /* 0x000fc800078e02f6 */
[----:B-1----:R-:W-:-:S05]  /*35200*/  IMAD.WIDE R182, R245, 0x4, R246 ;  /* 0x00000004f5b67825 */ /* 0x002fca00078e02f6 */
        /* <DEDUP_REMOVED lines=14> */
[----:B------:R1:W-:Y:S04]  /*352f0*/  STL.64 [R1+0x7d98], R166 ;  /* 0x007d98a601007387 */ /* 0x0003e80000100a00 */
[----:B-1----:R-:W2:Y:S04]  /*35300*/  LDL R166, [R1+0x1148] ;  /* 0x0011480001a67983 */ /* 0x002ea80000100800 */
[----:B------:R-:W2:Y:S04]  /*35310*/  LDL R167, [R1+0x1134] ;  /* 0x0011340001a77983 */ /* 0x000ea80000100800 */
[----:B------:R1:W-:Y:S02]  /*35320*/  STL.64 [R1+0x4798], R188 ;  /* 0x004798bc01007387 */ /* 0x0003e40000100a00 */
[----:B-1----:R-:W-:-:S04]  /*35330*/  IMAD.WIDE R188, R190, 0x4, R246 ;  /* 0x00000004bebc7825 */ /* 0x002fc800078e02f6 */
[--C-:B------:R-:W-:Y:S01]  /*35340*/  IMAD.WIDE R190, R191, 0x4, R246.reuse ;  /* 0x00000004bfbe7825 */ /* 0x100fe200078e02f6 */
[----:B------:R1:W-:Y:S04]  /*35350*/  STL.64 [R1+0x47a0], R188 ;  /* 0x0047a0bc01007387 */ /* 0x0003e80000100a00 */
[----:B-1----:R-:W2:Y:S04]  /*35360*/  LDL.LU.64 R188, [R1+0x7e38] ;  /* 0x007e380001bc7983 */ /* 0x002ea80000300a00 */
[----:B------:R1:W-:Y:S02]  /*35370*/  STL.64 [R1+0x47a8], R190 ;  /* 0x0047a8be01007387 */ /* 0x0003e40000100a00 */
[----:B-1----:R-:W-:-:S05]  /*35380*/  IMAD.WIDE R190, R192, 0x4, R246 ;  /* 0x00000004c0be7825 */ /* 0x002fca00078e02f6 */
[----:B------:R1:W-:Y:S02]  /*35390*/  STL.64 [R1+0x47b0], R190 ;  /* 0x0047b0be01007387 */ /* 0x0003e40000100a00 */
[----:B-1----:R-:W-:-:S05]  /*353a0*/  IMAD.WIDE R190, R164, 0x4, R246 ;  /* 0x00000004a4be7825 */ /* 0x002fca00078e02f6 */
[----:B------:R1:W-:Y:S04]  /*353b0*/  STL.64 [R1+0x47b8], R190 ;  /* 0x0047b8be01007387 */ /* 0x0003e80000100a00 */
[----:B-1----:R-:W2:Y:S04]  /*353c0*/  LDL.LU.64 R190, [R1+0x7e30] ;  /* 0x007e300001be7983 */ /* 0x002ea80000300a00 */
[----:B------:R1:W-:Y:S04]  /*353d0*/  STL.64 [R1+0x7da0], R164 ;  /* 0x007da0a401007387 */ /* 0x0003e80000100a00 */
[----:B-1----:R-:W2:Y:S01]  /*353e0*/  LDL R165, [R1+0x1150] ;  /* 0x0011500001a57983 */ /* 0x002ea20000100800 */
        /* <DEDUP_REMOVED lines=8> */
[----:B------:R-:W-:Y:S01]  /*35470*/  IMAD.WIDE R196, R197, 0x4, R246 ;  /* 0x00000004c5c47825 */ /* 0x000fe200078e02f6 */
[----:B------:R1:W-:Y:S04]  /*35480*/  STL.64 [R1+0x47f8], R194 ;  /* 0x0047f8c201007387 */ /* 0x0003e80000100a00 */
[----:B-1----:R-:W3:Y:S04]  /*35490*/  LDL.LU.64 R194, [R1+0x7e20] ;  /* 0x007e200001c27983 */ /* 0x002ee80000300a00 */
[----:B------:R1:W-:Y:S04]  /*354a0*/  STL.64 [R1+0x4800], R196 ;  /* 0x004800c401007387 */ /* 0x0003e80000100a00 */
[----:B-1----:R-:W3:Y:S01]  /*354b0*/  LDL.LU.64 R196, [R1+0x7e18] ;  /* 0x007e180001c47983 */ /* 0x002ee20000300a00 */
[----:B------:R-:W-:-:S02]  /*354c0*/  IMAD R200, R200, c[0x0][0x190], RZ ;  /* 0x00006400c8c87a24 */ /* 0x000fc400078e02ff */
[----:B------:R-:W-:Y:S02]  /*354d0*/  IMAD R201, R201, c[0x0][0x190], RZ ;  /* 0x00006400c9c97a24 */ /* 0x000fe400078e02ff */
[----:B------:R-:W-:Y:S02]  /*354e0*/  IMAD R198, R198, c[0x0][0x190], RZ ;  /* 0x00006400c6c67a24 */ /* 0x000fe400078e02ff */
[----:B------:R-:W-:Y:S02]  /*354f0*/  IMAD R199, R199, c[0x0][0x190], RZ ;  /* 0x00006400c7c77a24 */ /* 0x000fe400078e02ff */
[----:B--2---:R-:W-:-:S05]  /*35500*/  IMAD.WIDE R164, R165, 0x4, R246 ;  /* 0x00000004a5a47825 */ /* 0x004fca00078e02f6 */
[----:B------:R1:W-:Y:S02]  /*35510*/  STL.64 [R1+0x4808], R164 ;  /* 0x004808a401007387 */ /* 0x0003e40000100a00 */
[----:B-1----:R-:W-:-:S05]  /*35520*/  IMAD.WIDE R164, R166, 0x4, R246 ;  /* 0x00000004a6a47825 */ /* 0x002fca00078e02f6 */
[----:B------:R1:W-:Y:S02]  /*35530*/  STL.64 [R1+0x4810], R164 ;  /* 0x004810a401007387 */ /* 0x0003e40000100a00 */
[----:B-1----:R-:W-:-:S05]  /*35540*/  IMAD.WIDE R164, R241, 0x4, R246 ;  /* 0x00000004f1a47825 */ /* 0x002fca00078e02f6 */
[----:B------:R1:W-:Y:S04]  /*35550*/  STL.64 [R1+0x4818], R164 ;  /* 0x004818a401007387 */ /* 0x0003e80000100a00 */
[----:B------:R-:W-:Y:S01]  /*35560*/  STL.64 [R1+0x7da8], R244 ;  /* 0x007da8f401007387 */ /* 0x000fe20000100a00 */
[----:B-1----:R-:W-:-:S04]  /*35570*/  IMAD.WIDE R164, R167, 0x4, R246 ;  /* 0x00000004a7a47825 */ /* 0x002fc800078e02f6 */
[--C-:B------:R-:W-:Y:S01]  /*35580*/  IMAD.WIDE R166, R244, 0x4, R246.reuse ;  /* 0x00000004f4a67825 */ /* 0x100fe200078e02f6 */
[----:B------:R1:W-:Y:S04]  /*35590*/  STL.64 [R1+0x4820], R164 ;  /* 0x004820a401007387 */ /* 0x0003e80000100a00 */
[----:B------:R2:W-:Y:S04]  /*355a0*/  STL.64 [R1+0x4828], R166 ;  /* 0x004828a601007387 */ /* 0x0005e80000100a00 */
[----:B------:R-:W-:Y:S01]  /*355b0*/  STL.64 [R1+0x7db0], R242 ;  /* 0x007db0f201007387 */ /* 0x000fe20000100a00 */
[----:B-1----:R-:W-:-:S04]  /*355c0*/  IMAD.WIDE R164, R242, 0x4, R246 ;  /* 0x00000004f2a47825 */ /* 0x002fc800078e02f6 */
[--C-:B--2---:R-:W-:Y:S01]  /*355d0*/  IMAD.WIDE R166, R243, 0x4, R246.reuse ;  /* 0x00000004f3a67825 */ /* 0x104fe200078e02f6 */
[----:B------:R1:W-:Y:S04]  /*355e0*/  STL.64 [R1+0x4848], R164 ;  /* 0x004848a401007387 */ /* 0x0003e80000100a00 */
[----:B------:R2:W-:Y:S04]  /*355f0*/  STL.64 [R1+0x4860], R166 ;  /* 0x004860a601007387 */ /* 0x0005e80000100a00 */
[----:B------:R-:W-:Y:S01]  /*35600*/  STL.64 [R1+0x7e08], R240 ;  /* 0x007e08f001007387 */ /* 0x000fe20000100a00 */
[----:B-1----:R-:W-:-:S04]  /*35610*/  IMAD.WIDE R164, R240, 0x4, R246 ;  /* 0x00000004f0a47825 */ /* 0x002fc800078e02f6 */
[--C-:B--2---:R-:W-:Y:S01]  /*35620*/  IMAD.WIDE R166, R169, 0x4, R246.reuse ;  /* 0x00000004a9a67825 */ /* 0x104fe200078e02f6 */
[----:B------:R1:W-:Y:S04]  /*35630*/  STL.64 [R1+0x34e0], R164 ;  /* 0x0034e0a401007387 */ /* 0x0003e80000100a00 */
[----:B------:R-:W-:Y:S04]  /*35640*/  STL.64 [R1+0x7db8], R168 ;  /* 0x007db8a801007387 */ /* 0x000fe80000100a00 */
[----:B------:R2:W-:Y:S01]  /*35650*/  STL.64 [R1+0x35e0], R166 ;  /* 0x0035e0a601007387 */ /* 0x0005e20000100a00 */
[----:B-1----:R-:W-:-:S03]  /*35660*/  IMAD.WIDE R164, R170, 0x4, R246 ;  /* 0x00000004aaa47825 */ /* 0x002fc600078e02f6 */
[----:B------:R-:W-:Y:S04]  /*35670*/  STL.64 [R1+0x7dc0], R170 ;  /* 0x007dc0aa01007387 */ /* 0x000fe80000100a00 */
[----:B------:R1:W-:Y:S01]  /*35680*/  STL.64 [R1+0x3660], R164 ;  /* 0x003660a401007387 */ /* 0x0003e20000100a00 */
[----:B--2---:R-:W-:-:S05]  /*35690*/  IMAD.WIDE R166, R171, 0x4, R246 ;  /* 0x00000004aba67825 */ /* 0x004fca00078e02f6 */
        /* <DEDUP_REMOVED lines=44> */
[----:B--2---:R-:W-:-:S04]  /*35960*/  IMAD.WIDE R166, R223, 0x4, R246 ;  /* 0x00000004dfa67825 */ /* 0x004fc800078e02f6 */
[--C-:B------:R-:W-:Y:S01]  /*35970*/  IMAD.WIDE R168, R221, 0x4, R246.reuse ;  /* 0x00000004dda87825 */ /* 0x100fe200078e02f6 */
[----:B------:R2:W-:Y:S03]  /*35980*/  STL.64 [R1+0x48a0], R166 ;  /* 0x0048a0a601007387 */ /* 0x0005e60000100a00 */
[----:B-1----:R-:W-:-:S05]  /*35990*/  IMAD.WIDE R164, R220, 0x4, R246 ;  /* 0x00000004dca47825 */ /* 0x002fca00078e02f6 */
[----:B------:R1:W-:Y:S01]  /*359a0*/  STL.64 [R1+0x48c0], R164 ;  /* 0x0048c0a401007387 */ /* 0x0003e20000100a00 */
[----:B--2---:R-:W-:-:S03]  /*359b0*/  IMAD.WIDE R166, R218, 0x4, R246 ;  /* 0x00000004daa67825 */ /* 0x004fc600078e02f6 */
[----:B------:R2:W-:Y:S04]  /*359c0*/  STL.64 [R1+0x48e0], R168 ;  /* 0x0048e0a801007387 */ /* 0x0005e80000100a00 */
[----:B------:R3:W-:Y:S01]  /*359d0*/  STL.64 [R1+0x4900], R166 ;  /* 0x004900a601007387 */ /* 0x0007e20000100a00 */
[----:B-1----:R-:W-:-:S04]  /*359e0*/  IMAD.WIDE R164, R219, 0x4, R246 ;  /* 0x00000004dba47825 */ /* 0x002fc800078e02f6 */
[--C-:B--2---:R-:W-:Y:S01]  /*359f0*/  IMAD.WIDE R168, R216, 0x4, R246.reuse ;  /* 0x00000004d8a87825 */ /* 0x104fe200078e02f6 */
[----:B------:R1:W-:Y:S03]  /*35a00*/  STL.64 [R1+0x4920], R164 ;  /* 0x004920a401007387 */ /* 0x0003e60000100a00 */
[--C-:B---3--:R-:W-:Y:S01]  /*35a10*/  IMAD.WIDE R166, R217, 0x4, R246.reuse ;  /* 0x00000004d9a67825 */ /* 0x108fe200078e02f6 */
        /* <DEDUP_REMOVED lines=74> */
[----:B----4-:R-:W-:-:S04]  /*35ec0*/  IMAD.WIDE R164, R178, 0x4, R246 ;  /* 0x00000004b2a47825 */ /* 0x010fc800078e02f6 */
[--C-:B-1----:R-:W-:Y:S01]  /*35ed0*/  IMAD.WIDE R168, R179, 0x4, R246.reuse ;  /* 0x00000004b3a87825 */ /* 0x102fe200078e02f6 */
[----:B------:R1:W-:Y:S03]  /*35ee0*/  STL.64 [R1+0x2f70], R164 ;  /* 0x002f70a401007387 */ /* 0x0003e60000100a00 */
[--C-:B--2---:R-:W-:Y:S01]  /*35ef0*/  IMAD.WIDE R166, R176, 0x4, R246.reuse ;  /* 0x00000004b0a67825 */ /* 0x104fe200078e02f6 */
        /* <DEDUP_REMOVED lines=288> */
[----:B-1----:R-:W2:Y:S04]  /*37100*/  LDL.LU R164, [R1+0x1114] ;  /* 0x0011140001a47983 */ /* 0x002ea80000300800 */
[----:B------:R-:W-:Y:S04]  /*37110*/  STL.64 [R1+0x4b20], R168 ;  /* 0x004b20a801007387 */ /* 0x000fe80000100a00 */
[----:B------:R-:W3:Y:S04]  /*37120*/  LDL.LU R165, [R1+0x1118] ;  /* 0x0011180001a57983 */ /* 0x000ee80000300800 */
[----:B------:R1:W-:Y:S04]  /*37130*/  STL.64 [R1+0x4b28], R166 ;  /* 0x004b28a601007387 */ /* 0x0003e80000100a00 */
[----:B-1----:R-:W4:Y:S04]  /*37140*/  LDL.LU R167, [R1+0x1108] ;  /* 0x0011080001a77983 */ /* 0x002f280000300800 */
[----:B------:R-:W4:Y:S01]  /*37150*/  LDL.LU R166, [R1+0x111c] ;  /* 0x00111c0001a67983 */ /* 0x000f220000300800 */
[----:B------:R-:W-:-:S04]  /*37160*/  IMAD.WIDE R168, R139, 0x4, R246 ;  /* 0x000000048ba87825 */ /* 0x000fc800078e02f6 */
[--C-:B------:R-:W-:Y:S01]  /*37170*/  IMAD.WIDE R222, R140, 0x4, R246.reuse ;  /* 0x000000048cde7825 */ /* 0x100fe200078e02f6 */
[----:B------:R1:W-:Y:S03]  /*37180*/  STL.64 [R1+0x4a88], R168 ;  /* 0x004a88a801007387 */ /* 0x0003e60000100a00 */
[--C-:B------:R-:W-:Y:S01]  /*37190*/  IMAD.WIDE R170, R142, 0x4, R246.reuse ;  /* 0x000000048eaa7825 */ /* 0x100fe200078e02f6 */
[----:B------:R1:W-:Y:S03]  /*371a0*/  STL.64 [R1+0x4b30], R222 ;  /* 0x004b30de01007387 */ /* 0x0003e60000100a00 */
[----:B-1----:R-:W-:-:S04]  /*371b0*/  IMAD.WIDE R168, R141, 0x4, R246 ;  /* 0x000000048da87825 */ /* 0x002fc800078e02f6 */
[--C-:B------:R-:W-:Y:S01]  /*371c0*/  IMAD.WIDE R222, R143, 0x4, R246.reuse ;  /* 0x000000048fde7825 */ /* 0x100fe200078e02f6 */
[----:B------:R1:W-:Y:S04]  /*371d0*/  STL.64 [R1+0x4b38], R168 ;  /* 0x004b38a801007387 */ /* 0x0003e80000100a00 */
        /* <DEDUP_REMOVED lines=10> */
[----:B------:R1:W-:Y:S03]  /*37280*/  STL.64 [R1+0x4b88], R168 ;  /* 0x004b88a801007387 */ /* 0x0003e60000100a00 */
[--C-:B------:R-:W-:Y:S01]  /*37290*/  IMAD.WIDE R222, R149, 0x4, R246.reuse ;  /* 0x0000000495de7825 */ /* 0x100fe200078e02f6 */
[----:B------:R1:W-:Y:S03]  /*372a0*/  STL.64 [R1+0x4aa0], R170 ;  /* 0x004aa0aa01007387 */ /* 0x0003e60000100a00 */
[----:B------:R-:W-:Y:S01]  /*372b0*/  IMAD R154, R154, c[0x0][0x190], RZ ;  /* 0x000064009a9a7a24 */ /* 0x000fe200078e02ff */
[----:B------:R1:W-:Y:S02]  /*372c0*/  STL.64 [R1+0x4b50], R222 ;  /* 0x004b50de01007387 */ /* 0x0003e40000100a00 */
[----:B-1----:R-:W-:-:S04]  /*372d0*/  IMAD.WIDE R168, R150, 0x4, R246 ;  /* 0x0000000496a87825 */ /* 0x002fc800078e02f6 */
[--C-:B------:R-:W-:Y:S01]  /*372e0*/  IMAD.WIDE R170, R151, 0x4, R246.reuse ;  /* 0x0000000497aa7825 */ /* 0x100fe200078e02f6 */
[----:B------:R1:W-:Y:S03]  /*372f0*/  STL.64 [R1+0x4b90], R168 ;  /* 0x004b90a801007387 */ /* 0x0003e60000100a00 */
[----:B------:R-:W-:Y:S01]  /*37300*/  IMAD.WIDE R222, R152, 0x4, R246 ;  /* 0x0000000498de7825 */ /* 0x000fe200078e02f6 */
[----:B------:R1:W-:Y:S03]  /*37310*/  STL.64 [R1+0x4aa8], R170 ;  /* 0x004aa8aa01007387 */ /* 0x0003e60000100a00 */
[----:B------:R-:W-:Y:S02]  /*37320*/  IMAD R155, R155, c[0x0][0x190], RZ ;  /* 0x000064009b9b7a24 */ /* 0x000fe400078e02ff */
[----:B------:R-:W-:-:S02]  /*37330*/  IMAD R156, R156, c[0x0][0x190], RZ ;  /* 0x000064009c9c7a24 */ /* 0x000fc400078e02ff */
[--C-:B-1----:R-:W-:Y:S01]  /*37340*/  IMAD.WIDE R168, R153, 0x4, R246.reuse ;  /* 0x0000000499a87825 */ /* 0x102fe200078e02f6 */
[----:B------:R1:W-:Y:S03]  /*37350*/  STL.64 [R1+0x4b58], R222 ;  /* 0x004b58de01007387 */ /* 0x0003e60000100a00 */
[----:B------:R-:W-:Y:S01]  /*37360*/  IMAD.WIDE R170, R154, 0x4, R246 ;  /* 0x000000049aaa7825 */ /* 0x000fe200078e02f6 */
[----:B------:R1:W-:Y:S03]  /*37370*/  STL.64 [R1+0x4b98], R168 ;  /* 0x004b98a801007387 */ /* 0x0003e60000100a00 */
[----:B------:R-:W-:Y:S01]  /*37380*/  IMAD R157, R157, c[0x0][0x190], RZ ;  /* 0x000064009d9d7a24 */ /* 0x000fe200078e02ff */
[----:B------:R1:W-:Y:S01]  /*37390*/  STL.64 [R1+0x4ab0], R170 ;  /* 0x004ab0aa01007387 */ /* 0x0003e20000100a00 */
[----:B------:R-:W-:-:S02]  /*373a0*/  IMAD R158, R158, c[0x0][0x190], RZ ;  /* 0x000064009e9e7a24 */ /* 0x000fc400078e02ff */
[----:B-1----:R-:W-:-:S04]  /*373b0*/  IMAD.WIDE R222, R155, 0x4, R246 ;  /* 0x000000049bde7825 */ /* 0x002fc800078e02f6 */
[--C-:B------:R-:W-:Y:S01]  /*373c0*/  IMAD.WIDE R168, R156, 0x4, R246.reuse ;  /* 0x000000049ca87825 */ /* 0x100fe200078e02f6 */
[----:B------:R1:W-:Y:S03]  /*373d0*/  STL.64 [R1+0x4b60], R222 ;  /* 0x004b60de01007387 */ /* 0x0003e60000100a00 */
[--C-:B------:R-:W-:Y:S01]  /*373e0*/  IMAD.WIDE R170, R157, 0x4, R246.reuse ;  /* 0x000000049daa7825 */ /* 0x100fe200078e02f6 */
[----:B------:R1:W-:Y:S03]  /*373f0*/  STL.64 [R1+0x4ba0], R168 ;  /* 0x004ba0a801007387 */ /* 0x0003e60000100a00 */
[----:B------:R-:W-:Y:S02]  /*37400*/  IMAD R159, R159, c[0x0][0x190], RZ ;  /* 0x000064009f9f7a24 */ /* 0x000fe400078e02ff */
[----:B------:R-:W-:Y:S01]  /*37410*/  IMAD R160, R160, c[0x0][0x190], RZ ;  /* 0x00006400a0a07a24 */ /* 0x000fe200078e02ff */
[----:B------:R1:W-:Y:S02]  /*37420*/  STL.64 [R1+0x4ab8], R170 ;  /* 0x004ab8aa01007387 */ /* 0x0003e40000100a00 */
[----:B-1----:R-:W-:-:S04]  /*37430*/  IMAD.WIDE R222, R158, 0x4, R246 ;  /* 0x000000049ede7825 */ /* 0x002fc800078e02f6 */
[--C-:B------:R-:W-:Y:S01]  /*37440*/  IMAD.WIDE R168, R159, 0x4, R246.reuse ;  /* 0x000000049fa87825 */ /* 0x100fe200078e02f6 */
[----:B------:R1:W-:Y:S03]  /*37450*/  STL.64 [R1+0x4b68], R222 ;  /* 0x004b68de01007387 */ /* 0x0003e60000100a00 */
[----:B------:R-:W-:Y:S02]  /*37460*/  IMAD R161, R161, c[0x0][0x190], RZ ;  /* 0x00006400a1a17a24 */ /* 0x000fe400078e02ff */
[----:B------:R-:W-:Y:S01]  /*37470*/  IMAD.WIDE R170, R160, 0x4, R246 ;  /* 0x00000004a0aa7825 */ /* 0x000fe200078e02f6 */
[----:B------:R1:W-:Y:S03]  /*37480*/  STL.64 [R1+0x4ba8], R168 ;  /* 0x004ba8a801007387 */ /* 0x0003e60000100a00 */
[----:B------:R-:W-:-:S02]  /*37490*/  IMAD R162, R162, c[0x0][0x190], RZ ;  /* 0x00006400a2a27a24 */ /* 0x000fc400078e02ff */
[----:B------:R-:W-:Y:S01]  /*374a0*/  IMAD R252, R252, c[0x0][0x190], RZ ;  /* 0x00006400fcfc7a24 */ /* 0x000fe200078e02ff */
[----:B------:R1:W-:Y:S02]  /*374b0*/  STL.64 [R1+0x4ac0], R170 ;  /* 0x004ac0aa01007387 */ /* 0x0003e40000100a00 */
[----:B-1----:R-:W-:-:S04]  /*374c0*/  IMAD.WIDE R222, R161, 0x4, R246 ;  /* 0x00000004a1de7825 */ /* 0x002fc800078e02f6 */
[----:B------:R-:W-:Y:S02]  /*374d0*/  IMAD R163, R163, c[0x0][0x190], RZ ;  /* 0x00006400a3a37a24 */ /* 0x000fe400078e02ff */
[--C-:B------:R-:W-:Y:S01]  /*374e0*/  IMAD.WIDE R168, R162, 0x4, R246.reuse ;  /* 0x00000004a2a87825 */ /* 0x100fe200078e02f6 */
[----:B------:R1:W-:Y:S03]  /*374f0*/  STL.64 [R1+0x4b70], R222 ;  /* 0x004b70de01007387 */ /* 0x0003e60000100a00 */
[----:B------:R-:W-:Y:S02]  /*37500*/  IMAD R0, R0, c[0x0][0x190], RZ ;  /* 0x0000640000007a24 */ /* 0x000fe400078e02ff */
[--C-:B------:R-:W-:Y:S01]  /*37510*/  IMAD.WIDE R170, R252, 0x4, R246.reuse ;  /* 0x00000004fcaa7825 */ /* 0x100fe200078e02f6 */
[----:B------:R1:W-:Y:S04]  /*37520*/  STL.64 [R1+0x4bb0], R168 ;  /* 0x004bb0a801007387 */ /* 0x0003e80000100a00 */
[----:B------:R2:W-:Y:S01]  /*37530*/  STL.64 [R1+0x4bb8], R170 ;  /* 0x004bb8aa01007387 */ /* 0x0005e20000100a00 */
[----:B-1----:R-:W-:-:S04]  /*37540*/  IMAD.WIDE R222, R163, 0x4, R246 ;  /* 0x00000004a3de7825 */ /* 0x002fc800078e02f6 */
[----:B------:R-:W-:Y:S01]  /*37550*/  IMAD.WIDE R168, R0, 0x4, R246 ;  /* 0x0000000400a87825 */ /* 0x000fe200078e02f6 */
[----:B------:R-:W-:Y:S04]  /*37560*/  STL.64 [R1+0x4ac8], R222 ;  /* 0x004ac8de01007387 */ /* 0x000fe80000100a00 */
[----:B------:R4:W-:Y:S01]  /*37570*/  STL.64 [R1+0x4b78], R168 ;  /* 0x004b78a801007387 */ /* 0x0009e20000100a00 */
[----:B--2---:R-:W-:-:S05]  /*37580*/  IMAD.WIDE R170, R164, 0x4, R248 ;  /* 0x00000004a4aa7825 */ /* 0x004fca00078e02f8 */
[----:B------:R-:W-:Y:S01]  /*37590*/  STL.64 [R1+0x4850], R170 ;  /* 0x004850aa01007387 */ /* 0x000fe20000100a00 */
[----:B---3--:R-:W-:-:S04]  /*375a0*/  IMAD.WIDE R164, R165, 0x4, R248 ;  /* 0x00000004a5a47825 */ /* 0x008fc800078e02f8 */
[--C-:B----4-:R-:W-:Y:S02]  /*375b0*/  IMAD.WIDE R168, R167, 0x4, R248.reuse ;  /* 0x00000004a7a87825 */ /* 0x110fe400078e02f8 */
[----:B------:R-:W2:Y:S04]  /*375c0*/  LDL.LU R167, [R1+0x112c] ;  /* 0x00112c0001a77983 */ /* 0x000ea80000300800 */
[----:B------:R1:W-:Y:S04]  /*375d0*/  STL.64 [R1+0x4838], R164 ;  /* 0x004838a401007387 */ /* 0x0003e80000100a00 */
[----:B------:R3:W-:Y:S04]  /*375e0*/  STL.64 [R1+0x4648], R168 ;  /* 0x004648a801007387 */ /* 0x0007e80000100a00 */
[----:B------:R-:W4:Y:S01]  /*375f0*/  LDL.LU R241, [R1+0x1140] ;  /* 0x0011400001f17983 */ /* 0x000f220000300800 */
[----:B-1----:R-:W-:-:S03]  /*37600*/  IMAD.WIDE R164, R166, 0x4, R248 ;  /* 0x00000004a6a47825 */ /* 0x002fc600078e02f8 */
[----:B------:R-:W4:Y:S04]  /*37610*/  LDL.LU R247, [R1+0x1168] ;  /* 0x0011680001f77983 */ /* 0x000f280000300800 */
[----:B------:R1:W-:Y:S04]  /*37620*/  STL.64 [R1+0x4630], R164 ;  /* 0x004630a401007387 */ /* 0x0003e80000100a00 */
        /* <DEDUP_REMOVED lines=18> */
[----:B---3--:R-:W3:Y:S04]  /*37750*/  LDL.LU R168, [R1+0x116c] ;  /* 0x00116c0001a87983 */ /* 0x008ee80000300800 */
[----:B------:R-:W3:Y:S04]  /*37760*/  LDL.LU R169, [R1+0x1180] ;  /* 0x0011800001a97983 */ /* 0x000ee80000300800 */
[----:B------:R-:W3:Y:S04]  /*37770*/  LDL.LU R242, [R1+0x11bc] ;  /* 0x0011bc0001f27983 */ /* 0x000ee80000300800 */
[----:B------:R-:W3:Y:S04]  /*37780*/  LDL.LU R243, [R1+0x11fc] ;  /* 0x0011fc0001f37983 */ /* 0x000ee80000300800 */
[----:B------:R-:W3:Y:S04]  /*37790*/  LDL.LU R244, [R1+0x122c] ;  /* 0x00122c0001f47983 */ /* 0x000ee80000300800 */
[----:B------:R-:W3:Y:S04]  /*377a0*/  LDL.LU R245, [R1+0x1258] ;  /* 0x0012580001f57983 */ /* 0x000ee80000300800 */
[----:B-1----:R-:W3:Y:S04]  /*377b0*/  LDL.LU R164, [R1+0x1310] ;  /* 0x0013100001a47983 */ /* 0x002ee80000300800 */
[----:B------:R-:W3:Y:S04]  /*377c0*/  LDL.LU R165, [R1+0x130c] ;  /* 0x00130c0001a57983 */ /* 0x000ee80000300800 */
[----:B------:R-:W3:Y:S01]  /*377d0*/  LDL.LU R166, [R1+0x1308] ;  /* 0x0013080001a67983 */ /* 0x000ee20000300800 */
[----:B--2---:R-:W-:-:S05]  /*377e0*/  IMAD.WIDE R222, R167, 0x4, R248 ;  /* 0x00000004a7de7825 */ /* 0x004fca00078e02f8 */
[----:B------:R1:W-:Y:S01]  /*377f0*/  STL.64 [R1+0x4620], R222 ;  /* 0x004620de01007387 */ /* 0x0003e20000100a00 */
[----:B----4-:R-:W-:-:S03]  /*37800*/  IMAD.WIDE R240, R241, 0x4, R248 ;  /* 0x00000004f1f07825 */ /* 0x010fc600078e02f8 */
[----:B-1----:R-:W2:Y:S01]  /*37810*/  LDL.LU.64 R222, [R1+0x7e10] ;  /* 0x007e100001de7983 */ /* 0x002ea20000300a00 */
[----:B------:R-:W-:-:S03]  /*37820*/  IMAD.WIDE R246, R247, 0x4, R248 ;  /* 0x00000004f7f67825 */ /* 0x000fc600078e02f8 */
[----:B------:R-:W4:Y:S04]  /*37830*/  LDL.LU R167, [R1+0x1304] ;  /* 0x0013040001a77983 */ /* 0x000f280000300800 */
[----:B------:R1:W-:Y:S04]  /*37840*/  STL.64 [R1+0x4600], R240 ;  /* 0x004600f001007387 */ /* 0x0003e80000100a00 */
[----:B-1----:R-:W2:Y:S04]  /*37850*/  LDL.LU.64 R240, [R1+0x7e08] ;  /* 0x007e080001f07983 */ /* 0x002ea80000300a00 */
[----:B------:R1:W-:Y:S02]  /*37860*/  STL.64 [R1+0x45d0], R246 ;  /* 0x0045d0f601007387 */ /* 0x0003e40000100a00 */
[----:B-1----:R-:W-:-:S05]  /*37870*/  IMAD.WIDE R246, R224, 0x4, R248 ;  /* 0x00000004e0f67825 */ /* 0x002fca00078e02f8 */
[----:B------:R1:W-:Y:S02]  /*37880*/  STL.64 [R1+0x45b8], R246 ;  /* 0x0045b8f601007387 */ /* 0x0003e40000100a00 */
[----:B-1----:R-:W-:-:S04]  /*37890*/  IMAD.WIDE R246, R225, 0x4, R248 ;  /* 0x00000004e1f67825 */ /* 0x002fc800078e02f8 */
[--C-:B------:R-:W-:Y:S01]  /*378a0*/  IMAD.WIDE R224, R226, 0x4, R248.reuse ;  /* 0x00000004e2e07825 */ /* 0x100fe200078e02f8 */
[----:B------:R1:W-:Y:S04]  /*378b0*/  STL.64 [R1+0x45a0], R246 ;  /* 0x0045a0f601007387 */ /* 0x0003e80000100a00 */
[----:B------:R1:W-:Y:S02]  /*378c0*/  STL.64 [R1+0x4588], R224 ;  /* 0x004588e001007387 */ /* 0x0003e40000100a00 */
[----:B-1----:R-:W-:-:S04]  /*378d0*/  IMAD.WIDE R246, R227, 0x4, R248 ;  /* 0x00000004e3f67825 */ /* 0x002fc800078e02f8 */
        /* <DEDUP_REMOVED lines=11> */
[----:B------:R3:W-:Y:S04]  /*37990*/  STL.64 [R1+0x4358], R224 ;  /* 0x004358e001007387 */ /* 0x0007e80000100a00 */
[----:B------:R3:W-:Y:S01]  /*379a0*/  STL.64 [R1+0x4328], R228 ;  /* 0x004328e401007387 */ /* 0x0007e20000100a00 */
[----:B-1----:R-:W-:-:S04]  /*379b0*/  IMAD.WIDE R226, R234, 0x4, R248 ;  /* 0x00000004eae27825 */ /* 0x002fc800078e02f8 */
[--C-:B---3--:R-:W-:Y:S01]  /*379c0*/  IMAD.WIDE R224, R235, 0x4, R248.reuse ;  /* 0x00000004ebe07825 */ /* 0x108fe200078e02f8 */
        /* <DEDUP_REMOVED lines=9> */
[----:B------:R-:W-:Y:S01]  /*37a60*/  STL.64 [R1+0x4118], R228 ;  /* 0x004118e401007387 */ /* 0x000fe20000100a00 */
[----:B-1----:R-:W-:-:S04]  /*37a70*/  IMAD.WIDE R226, R170, 0x4, R248 ;  /* 0x00000004aae27825 */ /* 0x002fc800078e02f8 */
[--C-:B---3--:R-:W-:Y:S01]  /*37a80*/  IMAD.WIDE R224, R171, 0x4, R248.reuse ;  /* 0x00000004abe07825 */ /* 0x108fe200078e02f8 */
[----:B------:R-:W-:Y:S03]  /*37a90*/  STL.64 [R1+0x4100], R226 ;  /* 0x004100e201007387 */ /* 0x000fe60000100a00 */
        /* <DEDUP_REMOVED lines=13> */
[----:B------:R1:W-:Y:S04]  /*37b70*/  STL.64 [R1+0x4020], R224 ;  /* 0x004020e001007387 */ /* 0x0003e80000100a00 */
[----:B------:R-:W-:Y:S04]  /*37b80*/  STL.64 [R1+0x3fc0], R170 ;  /* 0x003fc0aa01007387 */ /* 0x000fe80000100a00 */
[----:B-1----:R-:W3:Y:S01]  /*37b90*/  LDL.LU R224, [R1+0x1134] ;  /* 0x0011340001e07983 */ /* 0x002ee20000300800 */
[----:B------:R-:W-:-:S04]  /*37ba0*/  IMAD.WIDE R168, R165, 0x4, R248 ;  /* 0x00000004a5a87825 */ /* 0x000fc800078e02f8 */
[--C-:B------:R-:W-:Y:S01]  /*37bb0*/  IMAD.WIDE R164, R166, 0x4, R248.reuse ;  /* 0x00000004a6a47825 */ /* 0x100fe200078e02f8 */
[----:B------:R-:W-:Y:S04]  /*37bc0*/  STL.64 [R1+0x3fa8], R168 ;  /* 0x003fa8a801007387 */ /* 0x000fe80000100a00 */
[----:B------:R2:W-:Y:S04]  /*37bd0*/  STL.64 [R1+0x3f90], R164 ;  /* 0x003f90a401007387 */ /* 0x0005e80000100a00 */
[----:B------:R-:W3:Y:S01]  /*37be0*/  LDL.LU R225, [R1+0x1148] ;  /* 0x0011480001e17983 */ /* 0x000ee20000300800 */
[----:B----4-:R-:W-:-:S05]  /*37bf0*/  IMAD.WIDE R166, R167, 0x4, R248 ;  /* 0x00000004a7a67825 */ /* 0x010fca00078e02f8 */
[----:B------:R-:W-:Y:S04]  /*37c00*/  STL.64 [R1+0x3860], R166 ;  /* 0x003860a601007387 */ /* 0x000fe80000100a00 */
[----:B------:R-:W4:Y:S01]  /*37c10*/  LDL.LU R226, [R1+0x1150] ;  /* 0x0011500001e27983 */ /* 0x000f220000300800 */
[----:B--2---:R-:W-:-:S05]  /*37c20*/  IMAD.WIDE R164, R240, 0x4, R248 ;  /* 0x00000004f0a47825 */ /* 0x004fca00078e02f8 */
[----:B------:R1:W-:Y:S04]  /*37c30*/  STL.64 [R1+0x34e8], R164 ;  /* 0x0034e8a401007387 */ /* 0x0003e80000100a00 */
[----:B------:R-:W2:Y:S04]  /*37c40*/  LDL.LU R227, [R1+0x115c] ;  /* 0x00115c0001e37983 */ /* 0x000ea80000300800 */
        /* <DEDUP_REMOVED lines=20> */
[----:B-1----:R-:W2:Y:S04]  /*37d90*/  LDL.LU R164, [R1+0x16a8] ;  /* 0x0016a80001a47983 */ /* 0x002ea80000300800 */
[----:B------:R-:W2:Y:S04]  /*37da0*/  LDL.LU R165, [R1+0x1698] ;  /* 0x0016980001a57983 */ /* 0x000ea80000300800 */
[----:B------:R-:W2:Y:S04]  /*37db0*/  LDL.LU R166, [R1+0x1680] ;  /* 0x0016800001a67983 */ /* 0x000ea80000300800 */
[----:B------:R-:W2:Y:S04]  /*37dc0*/  LDL.LU R167, [R1+0x1650] ;  /* 0x0016500001a77983 */ /* 0x000ea80000300800 */
[----:B------:R-:W2:Y:S01]  /*37dd0*/  LDL.LU R240, [R1+0x1154] ;  /* 0x0011540001f07983 */ /* 0x000ea20000300800 */
[----:B---3--:R-:W-:-:S05]  /*37de0*/  IMAD.WIDE R246, R224, 0x4, R248 ;  /* 0x00000004e0f67825 */ /* 0x008fca00078e02f8 */
[----:B------:R1:W-:Y:S02]  /*37df0*/  STL.64 [R1+0x4788], R246 ;  /* 0x004788f601007387 */ /* 0x0003e40000100a00 */
[--C-:B-1----:R-:W-:Y:S02]  /*37e00*/  IMAD.WIDE R246, R241, 0x4, R248.reuse ;  /* 0x00000004f1f67825 */ /* 0x102fe400078e02f8 */
[----:B------:R-:W3:Y:S04]  /*37e10*/  LDL.LU R241, [R1+0x1498] ;  /* 0x0014980001f17983 */ /* 0x000ee80000300800 */
[----:B------:R1:W-:Y:S02]  /*37e20*/  STL.64 [R1+0x4770], R246 ;  /* 0x004770f601007387 */ /* 0x0003e40000100a00 */
[----:B-1----:R-:W-:-:S05]  /*37e30*/  IMAD.WIDE R246, R225, 0x4, R248 ;  /* 0x00000004e1f67825 */ /* 0x002fca00078e02f8 */
[----:B------:R2:W-:Y:S01]  /*37e40*/  STL.64 [R1+0x4758], R246 ;  /* 0x004758f601007387 */ /* 0x0005e20000100a00 */
[----:B----4-:R-:W-:-:S05]  /*37e50*/  IMAD.WIDE R224, R226, 0x4, R248 ;  /* 0x00000004e2e07825 */ /* 0x010fca00078e02f8 */
[----:B------:R1:W-:Y:S01]  /*37e60*/  STL.64 [R1+0x4748], R224 ;  /* 0x004748e001007387 */ /* 0x0003e20000100a00 */
[----:B--2---:R-:W-:-:S04]  /*37e70*/  IMAD.WIDE R246, R227, 0x4, R248 ;  /* 0x00000004e3f67825 */ /* 0x004fc800078e02f8 */
[--C-:B-1----:R-:W-:Y:S01]  /*37e80*/  IMAD.WIDE R224, R228, 0x4, R248.reuse ;  /* 0x00000004e4e07825 */ /* 0x102fe200078e02f8 */
[----:B------:R-:W-:Y:S03]  /*37e90*/  STL.64 [R1+0x4730], R246 ;  /* 0x004730f601007387 */ /* 0x000fe60000100a00 */
[--C-:B------:R-:W-:Y:S01]  /*37ea0*/  IMAD.WIDE R226, R229, 0x4, R248.reuse ;  /* 0x00000004e5e27825 */ /* 0x100fe200078e02f8 */
[----:B------:R1:W-:Y:S03]  /*37eb0*/  STL.64 [R1+0x4720], R224 ;  /* 0x004720e001007387 */ /* 0x0003e60000100a00 */
[--C-:B------:R-:W-:Y:S01]  /*37ec0*/  IMAD.WIDE R228, R230, 0x4, R248.reuse ;  /* 0x00000004e6e47825 */ /* 0x100fe200078e02f8 */
[----:B------:R2:W-:Y:S04]  /*37ed0*/  STL.64 [R1+0x4708], R226 ;  /* 0x004708e201007387 */ /* 0x0005e80000100a00 */
[----:B------:R4:W-:Y:S01]  /*37ee0*/  STL.64 [R1+0x46f8], R228 ;  /* 0x0046f8e401007387 */ /* 0x0009e20000100a00 */
[----:B-1----:R-:W-:-:S04]  /*37ef0*/  IMAD.WIDE R224, R231, 0x4, R248 ;  /* 0x00000004e7e07825 */ /* 0x002fc800078e02f8 */
[--C-:B--2---:R-:W-:Y:S01]  /*37f00*/  IMAD.WIDE R226, R232, 0x4, R248.reuse ;  /* 0x00000004e8e27825 */ /* 0x104fe200078e02f8 */
[----:B------:R1:W-:Y:S03]  /*37f10*/  STL.64 [R1+0x46e0], R224 ;  /* 0x0046e0e001007387 */ /* 0x0003e60000100a00 */
[--C-:B----4-:R-:W-:Y:S01]  /*37f20*/  IMAD.WIDE R228, R233, 0x4, R248.reuse ;  /* 0x00000004e9e47825 */ /* 0x110fe200078e02f8 */
        /* <DEDUP_REMOVED lines=13> */
[----:B------:R-:W-:Y:S01]  /*38000*/  STL.64 [R1+0x43b8], R228 ;  /* 0x0043b8e401007387 */ /* 0x000fe20000100a00 */
[----:B-1----:R-:W-:-:S04]  /*38010*/  IMAD.WIDE R224, R170, 0x4, R248 ;  /* 0x00000004aae07825 */ /* 0x002fc800078e02f8 */
[--C-:B--2---:R-:W-:Y:S01]  /*38020*/  IMAD.WIDE R226, R171, 0x4, R248.reuse ;  /* 0x00000004abe27825 */ /* 0x104fe200078e02f8 */
[----:B------:R1:W-:Y:S03]  /*38030*/  STL.64 [R1+0x4178], R224 ;  /* 0x004178e001007387 */ /* 0x0003e60000100a00 */
[--C-:B------:R-:W-:Y:S01]  /*38040*/  IMAD.WIDE R170, R168, 0x4, R248.reuse ;  /* 0x00000004a8aa7825 */ /* 0x100fe200078e02f8 */
[----:B------:R-:W-:Y:S04]  /*38050*/  STL.64 [R1+0x3f58], R226 ;  /* 0x003f58e201007387 */ /* 0x000fe80000100a00 */
[----:B------:R2:W-:Y:S01]  /*38060*/  STL.64 [R1+0x3800], R170 ;  /* 0x003800aa01007387 */ /* 0x0005e20000100a00 */
[----:B-1----:R-:W-:-:S04]  /*38070*/  IMAD.WIDE R224, R169, 0x4, R248 ;  /* 0x00000004a9e07825 */ /* 0x002fc800078e02f8 */
[--C-:B------:R-:W-:Y:S01]  /*38080*/  IMAD.WIDE R168, R242, 0x4, R248.reuse ;  /* 0x00000004f2a87825 */ /* 0x100fe200078e02f8 */
[----:B------:R1:W-:Y:S03]  /*38090*/  STL.64 [R1+0x3780], R224 ;  /* 0x003780e001007387 */ /* 0x0003e60000100a00 */
[--C-:B--2---:R-:W-:Y:S01]  /*380a0*/  IMAD.WIDE R170, R243, 0x4, R248.reuse ;  /* 0x00000004f3aa7825 */ /* 0x104fe200078e02f8 */
[----:B------:R2:W-:Y:S04]  /*380b0*/  STL.64 [R1+0x3458], R168 ;  /* 0x003458a801007387 */ /* 0x0005e80000100a00 */
[----:B------:R4:W-:Y:S01]  /*380c0*/  STL.64 [R1+0x33d8], R170 ;  /* 0x0033d8aa01007387 */ /* 0x0009e20000100a00 */
[----:B-1----:R-:W-:-:S04]  /*380d0*/  IMAD.WIDE R224, R244, 0x4, R248 ;  /* 0x00000004f4e07825 */ /* 0x002fc800078e02f8 */
[--C-:B--2---:R-:W-:Y:S01]  /*380e0*/  IMAD.WIDE R168, R245, 0x4, R248.reuse ;  /* 0x00000004f5a87825 */ /* 0x104fe200078e02f8 */
[----:B------:R-:W-:Y:S03]  /*380f0*/  STL.64 [R1+0x3358], R224 ;  /* 0x003358e001007387 */ /* 0x000fe60000100a00 */
[--C-:B----4-:R-:W-:Y:S01]  /*38100*/  IMAD.WIDE R170, R164, 0x4, R248.reuse ;  /* 0x00000004a4aa7825 */ /* 0x110fe200078e02f8 */
[----:B------:R1:W-:Y:S03]  /*38110*/  STL.64 [R1+0x32d8], R168 ;  /* 0x0032d8a801007387 */ /* 0x0003e60000100a00 */
[--C-:B------:R-:W-:Y:S01]  /*38120*/  IMAD.WIDE R164, R165, 0x4, R248.reuse ;  /* 0x00000004a5a47825 */ /* 0x100fe200078e02f8 */
[----:B------:R-:W-:Y:S04]  /*38130*/  STL.64 [R1+0x2fd8], R170 ;  /* 0x002fd8aa01007387 */ /* 0x000fe80000100a00 */
[----:B------:R2:W-:Y:S01]  /*38140*/  STL.64 [R1+0x2f58], R164 ;  /* 0x002f58a401007387 */ /* 0x0005e20000100a00 */
[----:B-1----:R-:W-:-:S04]  /*38150*/  IMAD.WIDE R168, R166, 0x4, R248 ;  /* 0x00000004a6a87825 */ /* 0x002fc800078e02f8 */
[--C-:B------:R-:W-:Y:S01]  /*38160*/  IMAD.WIDE R166, R167, 0x4, R248.reuse ;  /* 0x00000004a7a67825 */ /* 0x100fe200078e02f8 */
[----:B------:R-:W-:Y:S04]  /*38170*/  STL.64 [R1+0x2ed8], R168 ;  /* 0x002ed8a801007387 */ /* 0x000fe80000100a00 */
[----:B------:R-:W4:Y:S01]  /*38180*/  LDL.LU R224, [R1+0x1468] ;  /* 0x0014680001e07983 */ /* 0x000f220000300800 */
[----:B--2---:R-:W-:-:S03]  /*38190*/  IMAD.WIDE R164, R240, 0x4, R248 ;  /* 0x00000004f0a47825 */ /* 0x004fc600078e02f8 */
[----:B------:R-:W-:Y:S04]  /*381a0*/  STL.64 [R1+0x2e58], R166 ;  /* 0x002e58a601007387 */ /* 0x000fe80000100a00 */
[----:B------:R-:W2:Y:S04]  /*381b0*/  LDL.LU R240, [R1+0x144c] ;  /* 0x00144c0001f07983 */ /* 0x000ea80000300800 */
[----:B------:R3:W-:Y:S04]  /*381c0*/  STL.64 [R1+0x45e8], R164 ;  /* 0x0045e8a401007387 */ /* 0x0007e80000100a00 */
[----:B------:R-:W2:Y:S04]  /*381d0*/  LDL.LU R225, [R1+0x1434] ;  /* 0x0014340001e17983 */ /* 0x000ea80000300800 */
[----:B------:R-:W2:Y:S01]  /*381e0*/  LDL.LU R226, [R1+0x1418] ;  /* 0x0014180001e27983 */ /* 0x000ea20000300800 */
[----:B---3--:R-:W-:-:S05]  /*381f0*/  IMAD.WIDE R164, R241, 0x4, R248 ;  /* 0x00000004f1a47825 */ /* 0x008fca00078e02f8 */
[----:B------:R1:W-:Y:S04]  /*38200*/  STL.64 [R1+0x3548], R164 ;  /* 0x003548a401007387 */ /* 0x0003e80000100a00 */
[----:B------:R-:W3:Y:S04]  /*38210*/  LDL.LU R227, [R1+0x1414] ;  /* 0x0014140001e37983 */ /* 0x000ee80000300800 */
        /* <DEDUP_REMOVED lines=20> */
[----:B-1----:R-:W3:Y:S04]  /*38360*/  LDL.LU R164, [R1+0x1378] ;  /* 0x0013780001a47983 */ /* 0x002ee80000300800 */
[----:B------:R-:W3:Y:S04]  /*38370*/  LDL.LU R165, [R1+0x1370] ;  /* 0x0013700001a57983 */ /* 0x000ee80000300800 */
[----:B------:R-:W3:Y:S04]  /*38380*/  LDL.LU R166, [R1+0x1360] ;  /* 0x0013600001a67983 */ /* 0x000ee80000300800 */
[----:B------:R-:W3:Y:S04]  /*38390*/  LDL.LU R167, [R1+0x110c] ;  /* 0x00110c0001a77983 */ /* 0x000ee80000300800 */
[----:B------:R-:W3:Y:S01]  /*383a0*/  LDL.LU R241, [R1+0x1120] ;  /* 0x0011200001f17983 */ /* 0x000ee20000300800 */
[----:B----4-:R-:W-:-:S05]  /*383b0*/  IMAD.WIDE R246, R224, 0x4, R248 ;  /* 0x00000004e0f67825 */ /* 0x010fca00078e02f8 */
[----:B------:R2:W-:Y:S02]  /*383c0*/  STL.64 [R1+0x34c8], R246 ;  /* 0x0034c8f601007387 */ /* 0x0005e40000100a00 */
[--C-:B--2---:R-:W-:Y:S02]  /*383d0*/  IMAD.WIDE R246, R240, 0x4, R248.reuse ;  /* 0x00000004f0f67825 */ /* 0x104fe400078e02f8 */
[----:B------:R-:W2:Y:S04]  /*383e0*/  LDL.LU R240, [R1+0x1194] ;  /* 0x0011940001f07983 */ /* 0x000ea80000300800 */
[----:B------:R1:W-:Y:S02]  /*383f0*/  STL.64 [R1+0x3448], R246 ;  /* 0x003448f601007387 */ /* 0x0003e40000100a00 */
[----:B-1----:R-:W-:-:S04]  /*38400*/  IMAD.WIDE R246, R225, 0x4, R248 ;  /* 0x00000004e1f67825 */ /* 0x002fc800078e02f8 */
[--C-:B------:R-:W-:Y:S01]  /*38410*/  IMAD.WIDE R224, R226, 0x4, R248.reuse ;  /* 0x00000004e2e07825 */ /* 0x100fe200078e02f8 */
[----:B------:R3:W-:Y:S04]  /*38420*/  STL.64 [R1+0x33c8], R246 ;  /* 0x0033c8f601007387 */ /* 0x0007e80000100a00 */
[----:B------:R1:W-:Y:S01]  /*38430*/  STL.64 [R1+0x3348], R224 ;  /* 0x003348e001007387 */ /* 0x0003e20000100a00 */
[----:B---3--:R-:W-:-:S04]  /*38440*/  IMAD.WIDE R246, R227, 0x4, R248 ;  /* 0x00000004e3f67825 */ /* 0x008fc800078e02f8 */
        /* <DEDUP_REMOVED lines=10> */
[--C-:B----4-:R-:W-:Y:S01]  /*384f0*/  IMAD.WIDE R228, R233, 0x4, R248.reuse ;  /* 0x00000004e9e47825 */ /* 0x110fe200078e02f8 */
        /* <DEDUP_REMOVED lines=13> */
[----:B------:R-:W-:Y:S01]  /*385d0*/  STL.64 [R1+0x42b8], R228 ;  /* 0x0042b8e401007387 */ /* 0x000fe20000100a00 */
[----:B-1----:R-:W-:-:S04]  /*385e0*/  IMAD.WIDE R224, R170, 0x4, R248 ;  /* 0x00000004aae07825 */ /* 0x002fc800078e02f8 */
[--C-:B---3--:R-:W-:Y:S01]  /*385f0*/  IMAD.WIDE R226, R171, 0x4, R248.reuse ;  /* 0x00000004abe27825 */ /* 0x108fe200078e02f8 */
[----:B------:R1:W-:Y:S03]  /*38600*/  STL.64 [R1+0x42b0], R224 ;  /* 0x0042b0e001007387 */ /* 0x0003e60000100a00 */
[--C-:B------:R-:W-:Y:S01]  /*38610*/  IMAD.WIDE R170, R168, 0x4, R248.reuse ;  /* 0x00000004a8aa7825 */ /* 0x100fe200078e02f8 */
[----:B------:R-:W-:Y:S04]  /*38620*/  STL.64 [R1+0x42a0], R226 ;  /* 0x0042a0e201007387 */ /* 0x000fe80000100a00 */
[----:B------:R3:W-:Y:S01]  /*38630*/  STL.64 [R1+0x4288], R170 ;  /* 0x004288aa01007387 */ /* 0x0007e20000100a00 */
[----:B-1----:R-:W-:-:S04]  /*38640*/  IMAD.WIDE R224, R169, 0x4, R248 ;  /* 0x00000004a9e07825 */ /* 0x002fc800078e02f8 */
[--C-:B------:R-:W-:Y:S01]  /*38650*/  IMAD.WIDE R168, R242, 0x4, R248.reuse ;  /* 0x00000004f2a87825 */ /* 0x100fe200078e02f8 */
[----:B------:R1:W-:Y:S03]  /*38660*/  STL.64 [R1+0x41e8], R224 ;  /* 0x0041e8e001007387 */ /* 0x0003e60000100a00 */
[--C-:B---3--:R-:W-:Y:S01]  /*38670*/  IMAD.WIDE R170, R243, 0x4, R248.reuse ;  /* 0x00000004f3aa7825 */ /* 0x108fe200078e02f8 */
[----:B------:R3:W-:Y:S04]  /*38680*/  STL.64 [R1+0x41a8], R168 ;  /* 0x0041a8a801007387 */ /* 0x0007e80000100a00 */
[----:B------:R4:W-:Y:S01]  /*38690*/  STL.64 [R1+0x4160], R170 ;  /* 0x004160aa01007387 */ /* 0x0009e20000100a00 */
[----:B-1----:R-:W-:-:S04]  /*386a0*/  IMAD.WIDE R224, R244, 0x4, R248 ;  /* 0x00000004f4e07825 */ /* 0x002fc800078e02f8 */
[--C-:B---3--:R-:W-:Y:S01]  /*386b0*/  IMAD.WIDE R168, R245, 0x4, R248.reuse ;  /* 0x00000004f5a87825 */ /* 0x108fe200078e02f8 */
        /* <DEDUP_REMOVED lines=10> */
[----:B---3--:R-:W-:-:S03]  /*38760*/  IMAD.WIDE R164, R241, 0x4, R248 ;  /* 0x00000004f1a47825 */ /* 0x008fc600078e02f8 */
[----:B------:R-:W-:Y:S04]  /*38770*/  STL.64 [R1+0x4148], R166 ;  /* 0x004148a601007387 */ /* 0x000fe80000100a00 */
[----:B------:R-:W3:Y:S04]  /*38780*/  LDL.LU R241, [R1+0x1280] ;  /* 0x0012800001f17983 */ /* 0x000ee80000300800 */
[----:B------:R2:W-:Y:S04]  /*38790*/  STL.64 [R1+0x40f8], R164 ;  /* 0x0040f8a401007387 */ /* 0x0005e80000100a00 */
[----:B------:R-:W3:Y:S04]  /*387a0*/  LDL.LU R225, [R1+0x1290] ;  /* 0x0012900001e17983 */ /* 0x000ee80000300800 */
[----:B------:R-:W3:Y:S01]  /*387b0*/  LDL.LU R226, [R1+0x1314] ;  /* 0x0013140001e27983 */ /* 0x000ee20000300800 */
        /* <DEDUP_REMOVED lines=28> */
[----:B----4-:R-:W-:-:S05]  /*38980*/  IMAD.WIDE R246, R224, 0x4, R248 ;  /* 0x00000004e0f67825 */ /* 0x010fca00078e02f8 */
[----:B------:R3:W-:Y:S02]  /*38990*/  STL.64 [R1+0x4080], R246 ;  /* 0x004080f601007387 */ /* 0x0007e40000100a00 */
[--C-:B---3--:R-:W-:Y:S02]  /*389a0*/  IMAD.WIDE R246, R241, 0x4, R248.reuse ;  /* 0x00000004f1f67825 */ /* 0x108fe400078e02f8 */
[----:B------:R-:W3:Y:S04]  /*389b0*/  LDL.LU R241, [R1+0xef8] ;  /* 0x000ef80001f17983 */ /* 0x000ee80000300800 */
[----:B------:R1:W-:Y:S02]  /*389c0*/  STL.64 [R1+0x4008], R246 ;  /* 0x004008f601007387 */ /* 0x0003e40000100a00 */
[----:B-1----:R-:W-:-:S04]  /*389d0*/  IMAD.WIDE R246, R225, 0x4, R248 ;  /* 0x00000004e1f67825 */ /* 0x002fc800078e02f8 */
[--C-:B------:R-:W-:Y:S01]  /*389e0*/  IMAD.WIDE R224, R226, 0x4, R248.reuse ;  /* 0x00000004e2e07825 */ /* 0x100fe200078e02f8 */
[----:B------:R2:W-:Y:S04]  /*389f0*/  STL.64 [R1+0x3ff0], R246 ;  /* 0x003ff0f601007387 */ /* 0x0005e80000100a00 */
        /* <DEDUP_REMOVED lines=269> */
[----:B------:R-:W3:Y:S04]  /*39ad0*/  LDL.LU R240, [R1+0xcc8] ;  /* 0x000cc80001f07983 */ /* 0x000ee80000300800 */
[----:B------:R-:W3:Y:S01]  /*39ae0*/  LDL.LU R241, [R1+0xc98] ;  /* 0x000c980001f17983 */ /* 0x000ee20000300800 */
[----:B----4-:R-:W-:-:S05]  /*39af0*/  IMAD.WIDE R246, R224, 0x4, R248 ;  /* 0x00000004e0f67825 */ /* 0x010fca00078e02f8 */
[----:B------:R1:W-:Y:S01]  /*39b00*/  STL.64 [R1+0x3770], R246 ;  /* 0x003770f601007387 */ /* 0x0003e20000100a00 */
[----:B--2---:R-:W-:-:S03]  /*39b10*/  IMAD.WIDE R224, R225, 0x4, R248 ;  /* 0x00000004e1e07825 */ /* 0x004fc600078e02f8 */
[----:B-1----:R-:W2:Y:S04]  /*39b20*/  LDL.LU R247, [R1+0x1100] ;  /* 0x0011000001f77983 */ /* 0x002ea80000300800 */
[----:B------:R1:W-:Y:S02]  /*39b30*/  STL.64 [R1+0x37f0], R224 ;  /* 0x0037f0e001007387 */ /* 0x0003e40000100a00 */
[----:B-1----:R-:W-:-:S04]  /*39b40*/  IMAD.WIDE R224, R226, 0x4, R248 ;  /* 0x00000004e2e07825 */ /* 0x002fc800078e02f8 */
[--C-:B------:R-:W-:Y:S01]  /*39b50*/  IMAD.WIDE R226, R227, 0x4, R248.reuse ;  /* 0x00000004e3e27825 */ /* 0x100fe200078e02f8 */
[----:B------:R1:W-:Y:S04]  /*39b60*/  STL.64 [R1+0x3df8], R224 ;  /* 0x003df8e001007387 */ /* 0x0003e80000100a00 */
[----:B-1----:R-:W4:Y:S04]  /*39b70*/  LDL.LU.64 R224, [R1+0x7e00] ;  /* 0x007e000001e07983 */ /* 0x002f280000300a00 */
[----:B------:R3:W-:Y:S02]  /*39b80*/  STL.64 [R1+0x3df0], R226 ;  /* 0x003df0e201007387 */ /* 0x0007e40000100a00 */
[----:B---3--:R-:W-:-:S04]  /*39b90*/  IMAD.WIDE R226, R228, 0x4, R248 ;  /* 0x00000004e4e27825 */ /* 0x008fc800078e02f8 */
[--C-:B------:R-:W-:Y:S01]  /*39ba0*/  IMAD.WIDE R228, R229, 0x4, R248.reuse ;  /* 0x00000004e5e47825 */ /* 0x100fe200078e02f8 */
[----:B------:R1:W-:Y:S04]  /*39bb0*/  STL.64 [R1+0x3de8], R226 ;  /* 0x003de8e201007387 */ /* 0x0003e80000100a00 */
[----:B-1----:R-:W3:Y:S04]  /*39bc0*/  LDL.LU.64 R226, [R1+0x7df8] ;  /* 0x007df80001e27983 */ /* 0x002ee80000300a00 */
[----:B------:R1:W-:Y:S02]  /*39bd0*/  STL.64 [R1+0x3de0], R228 ;  /* 0x003de0e401007387 */ /* 0x0003e40000100a00 */
[----:B-1----:R-:W-:-:S04]  /*39be0*/  IMAD.WIDE R228, R230, 0x4, R248 ;  /* 0x00000004e6e47825 */ /* 0x002fc800078e02f8 */
[--C-:B------:R-:W-:Y:S01]  /*39bf0*/  IMAD.WIDE R230, R231, 0x4, R248.reuse ;  /* 0x00000004e7e67825 */ /* 0x100fe200078e02f8 */
        /* <DEDUP_REMOVED lines=54> */
[----:B------:R1:W-:Y:S04]  /*39f60*/  STL.64 [R1+0x3d28], R166 ;  /* 0x003d28a601007387 */ /* 0x0003e80000100a00 */
[----:B-1----:R-:W3:Y:S01]  /*39f70*/  LDL.LU.64 R166, [R1+0x7d98] ;  /* 0x007d980001a67983 */ /* 0x002ee20000300a00 */
[----:B------:R-:W-:-:S05]  /*39f80*/  IMAD.WIDE R240, R241, 0x4, R248 ;  /* 0x00000004f1f07825 */ /* 0x000fca00078e02f8 */
[----:B------:R2:W-:Y:S02]  /*39f90*/  STL.64 [R1+0x3d20], R240 ;  /* 0x003d20f001007387 */ /* 0x0005e40000100a00 */
[--C-:B--2---:R-:W-:Y:S02]  /*39fa0*/  IMAD.WIDE R240, R165, 0x4, R248.reuse ;  /* 0x00000004a5f07825 */ /* 0x104fe400078e02f8 */
[----:B------:R-:W2:Y:S04]  /*39fb0*/  LDL.LU R165, [R1+0x7d94] ;  /* 0x007d940001a57983 */ /* 0x000ea80000300800 */
[----:B------:R3:W-:Y:S02]  /*39fc0*/  STL.64 [R1+0x3d18], R240 ;  /* 0x003d18f001007387 */ /* 0x0007e40000100a00 */
[----:B---3--:R-:W-:-:S02]  /*39fd0*/  IMAD.WIDE R240, R166, 0x4, R248 ;  /* 0x00000004a6f07825 */ /* 0x008fc400078e02f8 */
[----:B------:R-:W3:Y:S04]  /*39fe0*/  LDL.LU R166, [R1+0x7d90] ;  /* 0x007d900001a67983 */ /* 0x000ee80000300800 */
[----:B------:R1:W-:Y:S04]  /*39ff0*/  STL.64 [R1+0x3d10], R240 ;  /* 0x003d10f001007387 */ /* 0x0003e80000100a00 */
[----:B-1----:R-:W2:Y:S01]  /*3a000*/  LDL.LU.64 R240, [R1+0x7d88] ;  /* 0x007d880001f07983 */ /* 0x002ea20000300a00 */
[----:B------:R-:W-:-:S05]  /*3a010*/  IMAD.WIDE R246, R247, 0x4, R248 ;  /* 0x00000004f7f67825 */ /* 0x000fca00078e02f8 */
[----:B------:R2:W-:Y:S02]  /*3a020*/  STL.64 [R1+0x1cf8], R246 ;  /* 0x001cf8f601007387 */ /* 0x0005e40000100a00 */
[--C-:B--2---:R-:W-:Y:S02]  /*3a030*/  IMAD.WIDE R246, R241, 0x4, R248.reuse ;  /* 0x00000004f1f67825 */ /* 0x104fe400078e02f8 */
[----:B------:R-:W2:Y:S04]  /*3a040*/  LDL.LU R241, [R1+0x7d84] ;  /* 0x007d840001f17983 */ /* 0x000ea80000300800 */
        /* <DEDUP_REMOVED lines=853> */
[----:B-1----:R-:W-:-:S04]  /*3d5a0*/  IMAD.WIDE R246, R252, 0x4, R248 ;  /* 0x00000004fcf67825 */ /* 0x002fc800078e02f8 */
[----:B------:R-:W-:Y:S01]  /*3d5b0*/  IMAD.WIDE R248, R0, 0x4, R248 ;  /* 0x0000000400f87825 */ /* 0x000fe200078e02f8 */
[----:B------:R-:W-:Y:S04]  /*3d5c0*/  STL.64 [R1+0x1d70], R246 ;  /* 0x001d70f601007387 */ /* 0x000fe80000100a00 */
[----:B------:R-:W-:Y:S04]  /*3d5d0*/  STL.64 [R1+0x1d40], R248 ;  /* 0x001d40f801007387 */ /* 0x000fe80000100a00 */
[----:B--2---:R1:W-:Y:S04]  /*3d5e0*/  STL.64 [R1+0x7a00], R60 ;  /* 0x007a003c01007387 */ /* 0x0043e80000100a00 */
[----:B-1----:R-:W2:Y:S04]  /*3d5f0*/  LDL.64 R60, [R1+0x2618] ;  /* 0x00261800013c7983 */ /* 0x002ea80000100a00 */
[----:B------:R-:W-:Y:S04]  /*3d600*/  STL.64 [R1+0x79f8], R58 ;  /* 0x0079f83a01007387 */ /* 0x000fe80000100a00 */
[----:B------:R-:W1:Y:S04]  /*3d610*/  S2R R249, SR_TID.X ;  /* 0x0000000000f97919 */ /* 0x000e680000002100 */
[----:B------:R4:W-:Y:S04]  /*3d620*/  STL.64 [R1+0x79f0], R56 ;  /* 0x0079f03801007387 */ /* 0x0009e80000100a00 */
[----:B----4-:R-:W4:Y:S04]  /*3d630*/  LDL.64 R56, [R1+0x25f8] ;  /* 0x0025f80001387983 */ /* 0x010f280000100a00 */
[----:B------:R1:W-:Y:S04]  /*3d640*/  STL.64 [R1+0x79e8], R54 ;  /* 0x0079e83601007387 */ /* 0x0003e80000100a00 */
[----:B-1----:R-:W3:Y:S04]  /*3d650*/  LDL.64 R54, [R1+0x2d78] ;  /* 0x002d780001367983 */ /* 0x002ee80000100a00 */
[----:B------:R-:W-:Y:S04]  /*3d660*/  STL.64 [R1+0x79e0], R52 ;  /* 0x0079e03401007387 */ /* 0x000fe80000100a00 */
[----:B------:R1:W-:Y:S04]  /*3d670*/  STL.64 [R1+0x79d8], R50 ;  /* 0x0079d83201007387 */ /* 0x0003e80000100a00 */
[----:B-1----:R-:W3:Y:S04]  /*3d680*/  LDL.64 R50, [R1+0x2d30] ;  /* 0x002d300001327983 */ /* 0x002ee80000100a00 */
[----:B------:R1:W-:Y:S04]  /*3d690*/  STL.64 [R1+0x79d0], R48 ;  /* 0x0079d03001007387 */ /* 0x0003e80000100a00 */
[----:B-1----:R-:W3:Y:S01]  /*3d6a0*/  LDL.64 R48, [R1+0x2610] ;  /* 0x0026100001307983 */ /* 0x002ee20000100a00 */
[----:B------:R-:W-:-:S05]  /*3d6b0*/  LOP3.LUT R249, R249, 0x3f, RZ, 0xc0, !PT ;  /* 0x0000003ff9f97812 */ /* 0x000fca00078ec0ff */
[----:B------:R-:W-:Y:S01]  /*3d6c0*/  IMAD.SHL.U32 R248, R249, 0x4, RZ ;  /* 0x00000004f9f87824 */ /* 0x000fe200078e00ff */
[----:B------:R-:W-:Y:S04]  /*3d6d0*/  STL.64 [R1+0x79c8], R46 ;  /* 0x0079c82e01007387 */ /* 0x000fe80000100a00 */
[----:B------:R-:W-:Y:S01]  /*3d6e0*/  STL.64 [R1+0x79c0], R44 ;  /* 0x0079c02c01007387 */ /* 0x000fe20000100a00 */
[C---:B------:R-:W-:Y:S02]  /*3d6f0*/  LOP3.LUT R249, R248.reuse, 0x10, RZ, 0x3c, !PT ;  /* 0x00000010f8f97812 */ /* 0x040fe400078e3cff */
[C---:B------:R-:W-:Y:S01]  /*3d700*/  LOP3.LUT R249, R248.reuse, 0x30, RZ, 0x3c, !PT ;  /* 0x00000030f8f97812 */ /* 0x040fe200078e3cff */
[----:B------:R-:W-:Y:S01]  /*3d710*/  STL.64 [R1+0x79b8], R42 ;  /* 0x0079b82a01007387 */ /* 0x000fe20000100a00 */
[----:B------:R-:W-:-:S03]  /*3d720*/  LOP3.LUT R249, R248, 0x50, RZ, 0x3c, !PT ;  /* 0x00000050f8f97812 */ /* 0x000fc600078e3cff */
[----:B------:R-:W-:Y:S01]  /*3d730*/  STL.64 [R1+0x79b0], R40 ;  /* 0x0079b02801007387 */ /* 0x000fe20000100a00 */
[----:B------:R-:W-:-:S03]  /*3d740*/  LOP3.LUT R249, R248, 0x70, RZ, 0x3c, !PT ;  /* 0x00000070f8f97812 */ /* 0x000fc600078e3cff */
[----:B------:R-:W-:Y:S04]  /*3d750*/  STL.64 [R1+0x79a8], R38 ;  /* 0x0079a82601007387 */ /* 0x000fe80000100a00 */
[----:B------:R-:W-:Y:S04]  /*3d760*/  STL.64 [R1+0x79a0], R36 ;  /* 0x0079a02401007387 */ /* 0x000fe80000100a00 */
[----:B------:R-:W-:Y:S04]  /*3d770*/  STL.64 [R1+0x7998], R34 ;  /* 0x0079982201007387 */ /* 0x000fe80000100a00 */
[----:B------:R-:W-:Y:S04]  /*3d780*/  STL.64 [R1+0x7990], R32 ;  /* 0x0079902001007387 */ /* 0x000fe80000100a00 */
[----:B------:R-:W-:Y:S04]  /*3d790*/  STL.64 [R1+0x7988], R30 ;  /* 0x0079881e01007387 */ /* 0x000fe80000100a00 */
[----:B------:R-:W-:Y:S04]  /*3d7a0*/  STL.64 [R1+0x7980], R28 ;  /* 0x0079801c01007387 */ /* 0x000fe80000100a00 */
[----:B------:R-:W-:Y:S04]  /*3d7b0*/  STL.64 [R1+0x7978], R26 ;  /* 0x0079781a01007387 */ /* 0x000fe80000100a00 */
[----:B------:R-:W-:Y:S04]  /*3d7c0*/  STL.64 [R1+0x7970], R24 ;  /* 0x0079701801007387 */ /* 0x000fe80000100a00 */
[----:B------:R-:W1:Y:S04]  /*3d7d0*/  S2R R249, SR_TID.X ;  /* 0x0000000000f97919 */ /* 0x000e680000002100 */
[----:B------:R-:W-:Y:S04]  /*3d7e0*/  STL.64 [R1+0x7968], R22 ;  /* 0x0079681601007387 */ /* 0x000fe80000100a00 */
[----:B------:R-:W-:Y:S04]  /*3d7f0*/  STL.64 [R1+0x7960], R20 ;  /* 0x0079601401007387 */ /* 0x000fe80000100a00 */
[----:B------:R-:W-:Y:S04]  /*3d800*/  STL.64 [R1+0x7958], R18 ;  /* 0x0079581201007387 */ /* 0x000fe80000100a00 */
[----:B------:R-:W-:Y:S04]  /*3d810*/  STL.64 [R1+0x7950], R16 ;  /* 0x0079501001007387 */ /* 0x000fe80000100a00 */
[----:B------:R-:W-:Y:S04]  /*3d820*/  STL.64 [R1+0x7948], R14 ;  /* 0x0079480e01007387 */ /* 0x000fe80000100a00 */
[----:B------:R-:W-:Y:S04]  /*3d830*/  STL.64 [R1+0x7940], R12 ;  /* 0x0079400c01007387 */ /* 0x000fe80000100a00 */
[----:B------:R-:W4:Y:S01]  /*3d840*/  LDL.64 R58, [R1+0x2d28] ;  /* 0x002d2800013a7983 */ /* 0x000f220000100a00 */
[----:B------:R-:W-:Y:S01]  /*3d850*/  IMAD.MOV.U32 R0, RZ, RZ, c[0x0][0x180] ;  /* 0x00006000ff007624 */ /* 0x000fe200078e00ff */
[----:B-1----:R-:W-:-:S02]  /*3d860*/  LOP3.LUT R53, R249, 0x3f, RZ, 0xc0, !PT ;  /* 0x0000003ff9357812 */ /* 0x002fc400078ec0ff */
[----:B------:R-:W-:Y:S02]  /*3d870*/  STL.64 [R1+0x7938], R10 ;  /* 0x0079380a01007387 */ /* 0x000fe40000100a00 */
[C---:B------:R-:W-:Y:S02]  /*3d880*/  IADD3 R246, R0.reuse, -0x95, RZ ;  /* 0xffffff6b00f67810 */ /* 0x040fe40007ffe0ff */
[----:B------:R-:W-:Y:S01]  /*3d890*/  IADD3 R247, R0, -0x99, RZ ;  /* 0xffffff6700f77810 */ /* 0x000fe20007ffe0ff */
[----:B------:R1:W-:Y:S01]  /*3d8a0*/  STL.64 [R1+0x7930], R8 ;  /* 0x0079300801007387 */ /* 0x0003e20000100a00 */
[----:B------:R-:W-:-:S03]  /*3d8b0*/  SHF.L.U32 R0, R53, 0x2, RZ ;  /* 0x0000000235007819 */ /* 0x000fc600000006ff */
[----:B------:R1:W-:Y:S04]  /*3d8c0*/  STL.64 [R1+0x7928], R6 ;  /* 0x0079280601007387 */ /* 0x0003e80000100a00 */
[----:B------:R1:W-:Y:S04]  /*3d8d0*/  STL.64 [R1+0x7920], R4 ;  /* 0x0079200401007387 */ /* 0x0003e80000100a00 */
[----:B------:R1:W-:Y:S04]  /*3d8e0*/  STL.64 [R1+0x7918], R2 ;  /* 0x0079180201007387 */ /* 0x0003e80000100a00 */
[----:B-1----:R-:W4:Y:S04]  /*3d8f0*/  LDL.64 R8, [R1+0x2dc0] ;  /* 0x002dc00001087983 */ /* 0x002f280000100a00 */
[----:B------:R-:W4:Y:S04]  /*3d900*/  LDL.64 R10, [R1+0x2da8] ;  /* 0x002da800010a7983 */ /* 0x000f280000100a00 */
        /* <DEDUP_REMOVED lines=17> */
[----:B------:R-:W4:Y:S01]  /*3da20*/  LDL.64 R44, [R1+0x3328] ;  /* 0x00332800012c7983 */ /* 0x000f220000100a00 */
[----:B------:R-:W-:-:S02]  /*3da30*/  LOP3.LUT R52, R248, 0x10, RZ, 0x3c, !PT ;  /* 0x00000010f8347812 */ /* 0x000fc400078e3cff */
[----:B------:R-:W-:Y:S01]  /*3da40*/  LOP3.LUT R249, R0, 0x20, RZ, 0x3c, !PT ;  /* 0x0000002000f97812 */ /* 0x000fe200078e3cff */
[----:B------:R-:W4:Y:S01]  /*3da50*/  LDL.64 R6, [R1+0x1f30] ;  /* 0x001f300001067983 */ /* 0x000f220000100a00 */
[----:B------:R-:W-:-:S03]  /*3da60*/  IMAD.SHL.U32 R53, R53, 0x4, RZ ;  /* 0x0000000435357824 */ /* 0x000fc600078e00ff */
[----:B------:R-:W4:Y:S04]  /*3da70*/  LDL.64 R4, [R1+0x2ff0] ;  /* 0x002ff00001047983 */ /* 0x000f280000100a00 */
[----:B------:R-:W4:Y:S04]  /*3da80*/  LDL.64 R2, [R1+0x1ce0] ;  /* 0x001ce00001027983 */ /* 0x000f280000100a00 */
[----:B--2---:R1:W-:Y:S04]  /*3da90*/  LDGSTS.E [R0], [R60.64], P1 ;  /* 0x000000003c007fae */ /* 0x0043e80008921844 */
[----:B-1----:R-:W2:Y:S04]  /*3daa0*/  LDL.64 R60, [R1+0x2e28] ;  /* 0x002e2800013c7983 */ /* 0x002ea80000100a00 */
[----:B---3--:R1:W-:Y:S04]  /*3dab0*/  LDGSTS.E [R0+0x100], [R48.64], P4 ;  /* 0x0010000030007fae */ /* 0x0083e8000a121844 */
[----:B------:R3:W-:Y:S04]  /*3dac0*/  LDGSTS.E [R0+0x1000], [R50.64], P1 ;  /* 0x0100000032007fae */ /* 0x0007e80008921844 */
[----:B----4-:R4:W-:Y:S04]  /*3dad0*/  LDGSTS.E [R0+0x1100], [R56.64], P4 ;  /* 0x0110000038007fae */ /* 0x0109e8000a121844 */
[----:B------:R1:W-:Y:S04]  /*3dae0*/  LDGSTS.E [R0+0x2000], [R54.64], P1 ;  /* 0x0200000036007fae */ /* 0x0003e80008921844 */
[----:B---3--:R-:W3:Y:S04]  /*3daf0*/  LDL.64 R50, [R1+0x2f28] ;  /* 0x002f280001327983 */ /* 0x008ee80000100a00 */
[----:B----4-:R-:W3:Y:S04]  /*3db00*/  LDL.64 R56, [R1+0x2fa0] ;  /* 0x002fa00001387983 */ /* 0x010ee80000100a00 */
[----:B-1----:R-:W3:Y:S04]  /*3db10*/  LDL.64 R54, [R1+0x32a0] ;  /* 0x0032a00001367983 */ /* 0x002ee80000100a00 */
[----:B------:R-:W3:Y:S04]  /*3db20*/  LDL.64 R48, [R1+0x33a0] ;  /* 0x0033a00001307983 */ /* 0x000ee80000100a00 */
[----:B------:R1:W-:Y:S04]  /*3db30*/  LDGSTS.E [R0+0x2100], [R58.64], P4 ;  /* 0x021000003a007fae */ /* 0x0003e8000a121844 */
[----:B-1----:R-:W3:Y:S04]  /*3db40*/  LDL.64 R58, [R1+0x33a8] ;  /* 0x0033a800013a7983 */ /* 0x002ee80000100a00 */
[----:B------:R1:W-:Y:S04]  /*3db50*/  LDGSTS.E [R0+0x3000], [R8.64], P1 ;  /* 0x0300000008007fae */ /* 0x0003e80008921844 */
[----:B------:R1:W-:Y:S04]  /*3db60*/  LDGSTS.E [R0+0x3100], [R10.64], P4 ;  /* 0x031000000a007fae */ /* 0x0003e8000a121844 */
[----:B------:R1:W-:Y:S04]  /*3db70*/  LDGSTS.E [R0+0x4000], [R46.64], P1 ;  /* 0x040000002e007fae */ /* 0x0003e80008921844 */
[----:B-1----:R-:W3:Y:S04]  /*3db80*/  LDL.64 R8, [R1+0x3528] ;  /* 0x0035280001087983 */ /* 0x002ee80000100a00 */
[----:B------:R-:W3:Y:S04]  /*3db90*/  LDL.64 R10, [R1+0x35a0] ;  /* 0x0035a000010a7983 */ /* 0x000ee80000100a00 */
[----:B------:R-:W3:Y:S04]  /*3dba0*/  LDL.64 R46, [R1+0x3420] ;  /* 0x00342000012e7983 */ /* 0x000ee80000100a00 */
[----:B--2---:R1:W-:Y:S04]  /*3dbb0*/  LDGSTS.E [R0+0x4100], [R60.64], P4 ;  /* 0x041000003c007fae */ /* 0x0043e8000a121844 */
[----:B------:R2:W-:Y:S04]  /*3dbc0*/  LDGSTS.E [R0+0x5000], [R12.64], P1 ;  /* 0x050000000c007fae */ /* 0x0005e80008921844 */
[----:B------:R2:W-:Y:S04]  /*3dbd0*/  LDGSTS.E [R0+0x5100], [R14.64], P4 ;  /* 0x051000000e007fae */ /* 0x0005e8000a121844 */
[----:B-1----:R-:W4:Y:S04]  /*3dbe0*/  LDL.64 R60, [R1+0x3428] ;  /* 0x00342800013c7983 */ /* 0x002f280000100a00 */
[----:B------:R1:W-:Y:S04]  /*3dbf0*/  LDGSTS.E [R0+0x6000], [R16.64], P1 ;  /* 0x0600000010007fae */ /* 0x0003e80008921844 */
[----:B--2---:R-:W2:Y:S04]  /*3dc00*/  LDL.64 R12, [R1+0x3628] ;  /* 0x00362800010c7983 */ /* 0x004ea80000100a00 */
[----:B------:R-:W2:Y:S04]  /*3dc10*/  LDL.64 R14, [R1+0x36a0] ;  /* 0x0036a000010e7983 */ /* 0x000ea80000100a00 */
[----:B-1----:R-:W2:Y:S04]  /*3dc20*/  LDL.64 R16, [R1+0x36a8] ;  /* 0x0036a80001107983 */ /* 0x002ea80000100a00 */
[----:B---3--:R1:W-:Y:S04]  /*3dc30*/  LDGSTS.E [R0+0x6100], [R50.64], P4 ;  /* 0x0610000032007fae */ /* 0x0083e8000a121844 */
[----:B------:R3:W-:Y:S04]  /*3dc40*/  LDGSTS.E [R0+0x7000], [R56.64], P1 ;  /* 0x0700000038007fae */ /* 0x0007e80008921844 */
[----:B------:R3:W-:Y:S04]  /*3dc50*/  LDGSTS.E [R0+0x7100], [R18.64], P4 ;  /* 0x0710000012007fae */ /* 0x0007e8000a121844 */
[----:B-1----:R-:W2:Y:S04]  /*3dc60*/  LDL.64 R50, [R1+0x34a0] ;  /* 0x0034a00001327983 */ /* 0x002ea80000100a00 */
[----:B---3--:R-:W3:Y:S04]  /*3dc70*/  LDL.64 R56, [R1+0x34a8] ;  /* 0x0034a80001387983 */ /* 0x008ee80000100a00 */
[----:B------:R1:W-:Y:S04]  /*3dc80*/  LDGSTS.E [R0+0x8000], [R20.64], P1 ;  /* 0x0800000014007fae */ /* 0x0003e80008921844 */
        /* <DEDUP_REMOVED lines=12> */
[----:B-1----:R-:W3:Y:S04]  /*3dd50*/  LDL.64 R54, [R1+0x3520] ;  /* 0x0035200001367983 */ /* 0x002ee80000100a00 */
[----:B------:R1:W-:Y:S04]  /*3dd60*/  LDGSTS.E [R0+0xe100], [R44.64], P4 ;  /* 0x0e1000002c007fae */ /* 0x0003e8000a121844 */
[----:B------:R1:W-:Y:S04]  /*3dd70*/  LDGSTS.E [R0+0xf000], [R48.64], P1 ;  /* 0x0f00000030007fae */ /* 0x0003e80008921844 */
[----:B------:R1:W-:Y:S04]  /*3dd80*/  LDGSTS.E [R0+0xf100], [R58.64], P4 ;  /* 0x0f1000003a007fae */ /* 0x0003e8000a121844 */
[----:B------:R-:W3:Y:S04]  /*3dd90*/  LDL.64 R18, [R1+0x37c8] ;  /* 0x0037c80001127983 */ /* 0x000ee80000100a00 */
[----:B-1----:R-:W3:Y:S04]  /*3dda0*/  LDL.64 R48, [R1+0x35a8] ;  /* 0x0035a80001307983 */ /* 0x002ee80000100a00 */
[----:B------:R-:W3:Y:S04]  /*3ddb0*/  LDL.64 R58, [R1+0x3620] ;  /* 0x00362000013a7983 */ /* 0x000ee80000100a00 */
[----:B------:R-:W3:Y:S04]  /*3ddc0*/  LDL.64 R20, [R1+0x37d0] ;  /* 0x0037d00001147983 */ /* 0x000ee80000100a00 */
[----:B------:R-:W3:Y:S04]  /*3ddd0*/  LDL.64 R22, [R1+0x3858] ;  /* 0x0038580001167983 */ /* 0x000ee80000100a00 */
[----:B------:R-:W3:Y:S04]  /*3dde0*/  LDL.64 R24, [R1+0x3860] ;  /* 0x0038600001187983 */ /* 0x000ee80000100a00 */
[----:B------:R1:W-:Y:S04]  /*3ddf0*/  LDGSTS.E [R0+0x10000], [R46.64], P1 ;  /* 0x100000002e007fae */ /* 0x0003e80008921844 */
[----:B------:R-:W3:Y:S04]  /*3de00*/  LDL.64 R26, [R1+0x3f80] ;  /* 0x003f8000011a7983 */ /* 0x000ee80000100a00 */
        /* <DEDUP_REMOVED lines=9> */
[----:B-1----:R-:W3:Y:S04]  /*3dea0*/  LDL.64 R46, [R1+0x3fc0] ;  /* 0x003fc000012e7983 */ /* 0x002ee80000100a00 */
[----:B----4-:R1:W-:Y:S04]  /*3deb0*/  LDGSTS.E [R0+0x10100], [R60.64], P4 ;  /* 0x101000003c007fae */ /* 0x0103e8000a121844 */
[----:B-1----:R-:W4:Y:S04]  /*3dec0*/  LDL.64 R60, [R1+0x3740] ;  /* 0x00374000013c7983 */ /* 0x002f280000100a00 */
[----:B--2---:R1:W-:Y:S04]  /*3ded0*/  LDGSTS.E [R0+0x11000], [R50.64], P1 ;  /* 0x1100000032007fae */ /* 0x0043e80008921844 */
[----:B---3--:R2:W-:Y:S04]  /*3dee0*/  LDGSTS.E [R0+0x11100], [R56.64], P4 ;  /* 0x1110000038007fae */ /* 0x0085e8000a121844 */
[----:B-1----:R-:W3:Y:S04]  /*3def0*/  LDL.64 R50, [R1+0x3748] ;  /* 0x0037480001327983 */ /* 0x002ee80000100a00 */
[----:B--2---:R-:W2:Y:S04]  /*3df00*/  LDL.64 R56, [R1+0x3fa8] ;  /* 0x003fa80001387983 */ /* 0x004ea80000100a00 */
[----:B------:R1:W-:Y:S04]  /*3df10*/  LDGSTS.E [R0+0x12000], [R54.64], P1 ;  /* 0x1200000036007fae */ /* 0x0003e80008921844 */
[----:B------:R1:W-:Y:S04]  /*3df20*/  LDGSTS.E [R0+0x12100], [R8.64], P4 ;  /* 0x1210000008007fae */ /* 0x0003e8000a121844 */
[----:B------:R1:W-:Y:S04]  /*3df30*/  LDGSTS.E [R0+0x13000], [R10.64], P1 ;  /* 0x130000000a007fae */ /* 0x0003e80008921844 */
[----:B-1----:R-:W2:Y:S04]  /*3df40*/  LDL.64 R54, [R1+0x3fc8] ;  /* 0x003fc80001367983 */ /* 0x002ea80000100a00 */
[----:B------:R-:W2:Y:S04]  /*3df50*/  LDL.64 R8, [R1+0x3fe8] ;  /* 0x003fe80001087983 */ /* 0x000ea80000100a00 */
[----:B------:R1:W-:Y:S04]  /*3df60*/  LDGSTS.E [R0+0x13100], [R48.64], P4 ;  /* 0x1310000030007fae */ /* 0x0003e8000a121844 */
[----:B------:R1:W-:Y:S04]  /*3df70*/  LDGSTS.E [R0+0x14000], [R58.64], P1 ;  /* 0x140000003a007fae */ /* 0x0003e80008921844 */
[----:B------:R1:W-:Y:S04]  /*3df80*/  LDGSTS.E [R0+0x14100], [R12.64], P4 ;  /* 0x141000000c007fae */ /* 0x0003e8000a121844 */
[----:B-1----:R-:W2:Y:S04]  /*3df90*/  LDL.64 R48, [R1+0x3f20] ;  /* 0x003f200001307983 */ /* 0x002ea80000100a00 */
[----:B------:R-:W2:Y:S04]  /*3dfa0*/  LDL.64 R58, [R1+0x3fd0] ;  /* 0x003fd000013a7983 */ /* 0x000ea80000100a00 */
[----:B------:R1:W-:Y:S04]  /*3dfb0*/  LDGSTS.E [R0+0x15000], [R14.64], P1 ;  /* 0x150000000e007fae */ /* 0x0003e80008921844 */
[----:B------:R1:W-:Y:S04]  /*3dfc0*/  LDGSTS.E [R0+0x15100], [R16.64], P4 ;  /* 0x1510000010007fae */ /* 0x0003e8000a121844 */
[----:B------:R-:W2:Y:S04]  /*3dfd0*/  LDL.64 R10, [R1+0x3ff0] ;  /* 0x003ff000010a7983 */ /* 0x000ea80000100a00 */
[----:B------:R-:W2:Y:S04]  /*3dfe0*/  LDL.64 R12, [R1+0x4000] ;  /* 0x00400000010c7983 */ /* 0x000ea80000100a00 */
[----:B-1----:R-:W2:Y:S04]  /*3dff0*/  LDL.64 R14, [R1+0x4008] ;  /* 0x00400800010e7983 */ /* 0x002ea80000100a00 */
[----:B------:R-:W2:Y:S04]  /*3e000*/  LDL.64 R16, [R1+0x4010] ;  /* 0x0040100001107983 */ /* 0x000ea80000100a00 */
[----:B----4-:R1:W-:Y:S04]  /*3e010*/  LDGSTS.E [R0+0x16000], [R60.64], P1 ;  /* 0x160000003c007fae */ /* 0x0103e80008921844 */
[----:B-1----:R-:W4:Y:S04]  /*3e020*/  LDL.64 R60, [R1+0x3fd8] ;  /* 0x003fd800013c7983 */ /* 0x002f280000100a00 */
[----:B---3--:R1:W-:Y:S04]  /*3e030*/  LDGSTS.E [R0+0x16100], [R50.64], P4 ;  /* 0x1610000032007fae */ /* 0x0083e8000a121844 */
[----:B------:R3:W-:Y:S04]  /*3e040*/  LDGSTS.E [R0+0x17000], [R18.64], P1 ;  /* 0x1700000012007fae */ /* 0x0007e80008921844 */
[----:B------:R1:W-:Y:S04]  /*3e050*/  LDGSTS.E [R0+0x17100], [R20.64], P4 ;  /* 0x1710000014007fae */ /* 0x0003e8000a121844 */
[----:B------:R1:W-:Y:S04]  /*3e060*/  LDGSTS.E [R0+0x18000], [R22.64], P1 ;  /* 0x1800000016007fae */ /* 0x0003e80008921844 */
[----:B------:R1:W-:Y:S04]  /*3e070*/  LDGSTS.E [R0+0x18100], [R24.64], P4 ;  /* 0x1810000018007fae */ /* 0x0003e8000a121844 */
[----:B------:R1:W-:Y:S04]  /*3e080*/  LDGSTS.E [R0+0x19000], [R26.64], P1 ;  /* 0x190000001a007fae */ /* 0x0003e80008921844 */
[----:B------:R2:W-:Y:S04]  /*3e090*/  LDGSTS.E [R0+0x19100], [R28.64], P4 ;  /* 0x191000001c007fae */ /* 0x0005e8000a121844 */
[----:B------:R2:W-:Y:S04]  /*3e0a0*/  LDGSTS.E [R0+0x1a000], [R30.64], P1 ;  /* 0x1a0000001e007fae */ /* 0x0005e80008921844 */
[----:B-1----:R-:W4:Y:S04]  /*3e0b0*/  LDL.64 R50, [R1+0x3fe0] ;  /* 0x003fe00001327983 */ /* 0x002f280000100a00 */
[----:B------:R1:W-:Y:S04]  /*3e0c0*/  LDGSTS.E [R0+0x1a100], [R32.64], P4 ;  /* 0x1a10000020007fae */ /* 0x0003e8000a121844 */
[----:B------:R1:W-:Y:S04]  /*3e0d0*/  LDGSTS.E [R0+0x1b000], [R34.64], P1 ;  /* 0x1b00000022007fae */ /* 0x0003e80008921844 */
[----:B------:R1:W-:Y:S04]  /*3e0e0*/  LDGSTS.E [R0+0x1b100], [R36.64], P4 ;  /* 0x1b10000024007fae */ /* 0x0003e8000a121844 */
[----:B------:R1:W-:Y:S04]  /*3e0f0*/  LDGSTS.E [R0+0x1c000], [R38.64], P1 ;  /* 0x1c00000026007fae */ /* 0x0003e80008921844 */
[----:B--2---:R2:W-:Y:S04]  /*3e100*/  LDGSTS.E [R0+0x1c100], [R56.64], P4 ;  /* 0x1c10000038007fae */ /* 0x0045e8000a121844 */
[----:B------:R1:W-:Y:S04]  /*3e110*/  LDGSTS.E [R0+0x1d000], [R40.64], P1 ;  /* 0x1d00000028007fae */ /* 0x0003e80008921844 */
[----:B------:R1:W-:Y:S04]  /*3e120*/  LDGSTS.E [R0+0x1d100], [R42.64], P4 ;  /* 0x1d1000002a007fae */ /* 0x0003e8000a121844 */
[----:B--2---:R-:W2:Y:S04]  /*3e130*/  LDL.64 R56, [R1+0x3f18] ;  /* 0x003f180001387983 */ /* 0x004ea80000100a00 */
[----:B------:R1:W-:Y:S04]  /*3e140*/  LDGSTS.E [R0+0x1e000], [R44.64], P1 ;  /* 0x1e0000002c007fae */ /* 0x0003e80008921844 */
[----:B------:R1:W-:Y:S04]  /*3e150*/  LDGSTS.E [R0+0x1e100], [R46.64], P4 ;  /* 0x1e1000002e007fae */ /* 0x0003e8000a121844 */
[----:B------:R3:W-:Y:S04]  /*3e160*/  LDGSTS.E [R0+0x1f000], [R54.64], P1 ;  /* 0x1f00000036007fae */ /* 0x0007e80008921844 */
[----:B------:R3:W-:Y:S04]  /*3e170*/  LDGSTS.E [R0+0x1f100], [R48.64], P4 ;  /* 0x1f10000030007fae */ /* 0x0007e8000a121844 */
[----:B-1----:R-:W2:Y:S04]  /*3e180*/  LDL.64 R46, [R1+0x3ff8] ;  /* 0x003ff800012e7983 */ /* 0x002ea80000100a00 */
[----:B---3--:R-:W3:Y:S04]  /*3e190*/  LDL.64 R54, [R1+0x3f10] ;  /* 0x003f100001367983 */ /* 0x008ee80000100a00 */
[----:B------:R1:W-:Y:S04]  /*3e1a0*/  LDGSTS.E [R0+0x20000], [R58.64], P1 ;  /* 0x200000003a007fae */ /* 0x0003e80008921844 */
[----:B------:R-:W3:Y:S04]  /*3e1b0*/  LDL.64 R18, [R1+0x4020] ;  /* 0x0040200001127983 */ /* 0x000ee80000100a00 */
[----:B------:R-:W3:Y:S04]  /*3e1c0*/  LDL.64 R20, [R1+0x4028] ;  /* 0x0040280001147983 */ /* 0x000ee80000100a00 */
[----:B-1----:R-:W3:Y:S04]  /*3e1d0*/  LDL.64 R58, [R1+0x3f08] ;  /* 0x003f0800013a7983 */ /* 0x002ee80000100a00 */
        /* <DEDUP_REMOVED lines=13> */
[----:B----4-:R1:W-:Y:S04]  /*3e2b0*/  LDGSTS.E [R0+0x20100], [R60.64], P4 ;  /* 0x201000003c007fae */ /* 0x0103e8000a121844 */
[----:B-1----:R-:W4:Y:S04]  /*3e2c0*/  LDL.64 R60, [R1+0x4018] ;  /* 0x00401800013c7983 */ /* 0x002f280000100a00 */
[----:B------:R1:W-:Y:S04]  /*3e2d0*/  LDGSTS.E [R0+0x21000], [R50.64], P1 ;  /* 0x2100000032007fae */ /* 0x0003e80008921844 */
[----:B-1----:R-:W4:Y:S04]  /*3e2e0*/  LDL.64 R50, [R1+0x4060] ;  /* 0x0040600001327983 */ /* 0x002f280000100a00 */
[----:B--2---:R1:W-:Y:S04]  /*3e2f0*/  LDGSTS.E [R0+0x21100], [R56.64], P4 ;  /* 0x2110000038007fae */ /* 0x0043e8000a121844 */
[----:B------:R2:W-:Y:S04]  /*3e300*/  LDGSTS.E [R0+0x22000], [R8.64], P1 ;  /* 0x2200000008007fae */ /* 0x0005e80008921844 */
[----:B------:R2:W-:Y:S04]  /*3e310*/  LDGSTS.E [R0+0x22100], [R10.64], P4 ;  /* 0x221000000a007fae */ /* 0x0005e8000a121844 */
[----:B-1----:R-:W4:Y:S04]  /*3e320*/  LDL.64 R56, [R1+0x4080] ;  /* 0x0040800001387983 */ /* 0x002f280000100a00 */
[----:B--2---:R-:W2:Y:S04]  /*3e330*/  LDL.64 R8, [R1+0x3ed8] ;  /* 0x003ed80001087983 */ /* 0x004ea80000100a00 */
[----:B------:R1:W-:Y:S04]  /*3e340*/  LDGSTS.E [R0+0x23000], [R46.64], P1 ;  /* 0x230000002e007fae */ /* 0x0003e80008921844 */
[----:B---3--:R3:W-:Y:S04]  /*3e350*/  LDGSTS.E [R0+0x23100], [R54.64], P4 ;  /* 0x2310000036007fae */ /* 0x0087e8000a121844 */
[----:B------:R3:W-:Y:S04]  /*3e360*/  LDGSTS.E [R0+0x24000], [R12.64], P1 ;  /* 0x240000000c007fae */ /* 0x0007e80008921844 */
[----:B-1----:R-:W2:Y:S04]  /*3e370*/  LDL.64 R46, [R1+0x4088] ;  /* 0x00408800012e7983 */ /* 0x002ea80000100a00 */
[----:B---3--:R-:W2:Y:S04]  /*3e380*/  LDL.64 R54, [R1+0x3ee0] ;  /* 0x003ee00001367983 */ /* 0x008ea80000100a00 */
[----:B------:R1:W-:Y:S04]  /*3e390*/  LDGSTS.E [R0+0x24100], [R14.64], P4 ;  /* 0x241000000e007fae */ /* 0x0003e8000a121844 */
[----:B------:R1:W-:Y:S04]  /*3e3a0*/  LDGSTS.E [R0+0x25000], [R16.64], P1 ;  /* 0x2500000010007fae */ /* 0x0003e80008921844 */
[----:B------:R1:W-:Y:S04]  /*3e3b0*/  LDGSTS.E [R0+0x25100], [R58.64], P4 ;  /* 0x251000003a007fae */ /* 0x0003e8000a121844 */
[----:B------:R-:W2:Y:S04]  /*3e3c0*/  LDL.64 R10, [R1+0x40a8] ;  /* 0x0040a800010a7983 */ /* 0x000ea80000100a00 */
[----:B------:R-:W2:Y:S04]  /*3e3d0*/  LDL.64 R12, [R1+0x3ed0] ;  /* 0x003ed000010c7983 */ /* 0x000ea80000100a00 */
[----:B-1----:R-:W2:Y:S04]  /*3e3e0*/  LDL.64 R58, [R1+0x4090] ;  /* 0x00409000013a7983 */ /* 0x002ea80000100a00 */
[----:B------:R-:W2:Y:S04]  /*3e3f0*/  LDL.64 R14, [R1+0x40c0] ;  /* 0x0040c000010e7983 */ /* 0x000ea80000100a00 */
[----:B------:R-:W2:Y:S04]  /*3e400*/  LDL.64 R16, [R1+0x40c8] ;  /* 0x0040c80001107983 */ /* 0x000ea80000100a00 */
[----:B----4-:R1:W-:Y:S04]  /*3e410*/  LDGSTS.E [R0+0x26000], [R60.64], P1 ;  /* 0x260000003c007fae */ /* 0x0103e80008921844 */
[----:B------:R4:W-:Y:S04]  /*3e420*/  LDGSTS.E [R0+0x26100], [R18.64], P4 ;  /* 0x2610000012007fae */ /* 0x0009e8000a121844 */
[----:B------:R4:W-:Y:S04]  /*3e430*/  LDGSTS.E [R0+0x27000], [R20.64], P1 ;  /* 0x2700000014007fae */ /* 0x0009e80008921844 */
[----:B-1----:R-:W3:Y:S04]  /*3e440*/  LDL.64 R60, [R1+0x4098] ;  /* 0x00409800013c7983 */ /* 0x002ee80000100a00 */
        /* <DEDUP_REMOVED lines=9> */
[----:B----4-:R-:W4:Y:S04]  /*3e4e0*/  LDL.64 R18, [R1+0x40d8] ;  /* 0x0040d80001127983 */ /* 0x010f280000100a00 */
[----:B------:R-:W4:Y:S04]  /*3e4f0*/  LDL.64 R20, [R1+0x40e0] ;  /* 0x0040e00001147983 */ /* 0x000f280000100a00 */
        /* <DEDUP_REMOVED lines=9> */
[----:B------:R1:W-:Y:S04]  /*3e590*/  LDGSTS.E [R0+0x2c000], [R50.64], P1 ;  /* 0x2c00000032007fae */ /* 0x0003e80008921844 */
[----:B------:R1:W-:Y:S04]  /*3e5a0*/  LDGSTS.E [R0+0x2c100], [R40.64], P4 ;  /* 0x2c10000028007fae */ /* 0x0003e8000a121844 */
[----:B------:R1:W-:Y:S04]  /*3e5b0*/  LDGSTS.E [R0+0x2d000], [R42.64], P1 ;  /* 0x2d0000002a007fae */ /* 0x0003e80008921844 */
[----:B-1----:R-:W4:Y:S04]  /*3e5c0*/  LDL.64 R50, [R1+0x40a0] ;  /* 0x0040a00001327983 */ /* 0x002f280000100a00 */
[----:B------:R1:W-:Y:S04]  /*3e5d0*/  LDGSTS.E [R0+0x2d100], [R44.64], P4 ;  /* 0x2d1000002c007fae */ /* 0x0003e8000a121844 */
[----:B------:R1:W-:Y:S04]  /*3e5e0*/  LDGSTS.E [R0+0x2e000], [R48.64], P1 ;  /* 0x2e00000030007fae */ /* 0x0003e80008921844 */
[----:B------:R-:W4:Y:S04]  /*3e5f0*/  LDL.64 R40, [R1+0x4128] ;  /* 0x0041280001287983 */ /* 0x000f280000100a00 */
[----:B------:R-:W4:Y:S04]  /*3e600*/  LDL.64 R42, [R1+0x40f8] ;  /* 0x0040f800012a7983 */ /* 0x000f280000100a00 */
[----:B------:R1:W-:Y:S04]  /*3e610*/  LDGSTS.E [R0+0x2e100], [R56.64], P4 ;  /* 0x2e10000038007fae */ /* 0x0003e8000a121844 */
[----:B-1----:R-:W4:Y:S04]  /*3e620*/  LDL.64 R48, [R1+0x40b0] ;  /* 0x0040b00001307983 */ /* 0x002f280000100a00 */
[----:B------:R-:W4:Y:S04]  /*3e630*/  LDL.64 R44, [R1+0x4138] ;  /* 0x00413800012c7983 */ /* 0x000f280000100a00 */
[----:B------:R-:W4:Y:S04]  /*3e640*/  LDL.64 R56, [R1+0x40b8] ;  /* 0x0040b80001387983 */ /* 0x000f280000100a00 */
[----:B--2---:R1:W-:Y:S04]  /*3e650*/  LDGSTS.E [R0+0x2f000], [R46.64], P1 ;  /* 0x2f0000002e007fae */ /* 0x0043e80008921844 */
[----:B------:R2:W-:Y:S04]  /*3e660*/  LDGSTS.E [R0+0x2f100], [R54.64], P4 ;  /* 0x2f10000036007fae */ /* 0x0005e8000a121844 */
[----:B-1----:R-:W4:Y:S04]  /*3e670*/  LDL.64 R46, [R1+0x3ea8] ;  /* 0x003ea800012e7983 */ /* 0x002f280000100a00 */
[----:B--2---:R-:W2:Y:S04]  /*3e680*/  LDL.64 R54, [R1+0x40d0] ;  /* 0x0040d00001367983 */ /* 0x004ea80000100a00 */
[----:B------:R1:W-:Y:S04]  /*3e690*/  LDGSTS.E [R0+0x30000], [R58.64], P1 ;  /* 0x300000003a007fae */ /* 0x0003e80008921844 */
[----:B-1----:R-:W2:Y:S04]  /*3e6a0*/  LDL.64 R58, [R1+0x3ec8] ;  /* 0x003ec800013a7983 */ /* 0x002ea80000100a00 */
[----:B---3--:R1:W-:Y:S04]  /*3e6b0*/  LDGSTS.E [R0+0x30100], [R60.64], P4 ;  /* 0x301000003c007fae */ /* 0x0083e8000a121844 */
[----:B-1----:R-:W3:Y:S04]  /*3e6c0*/  LDL.64 R60, [R1+0x3eb0] ;  /* 0x003eb000013c7983 */ /* 0x002ee80000100a00 */
[----:B----4-:R1:W-:Y:S04]  /*3e6d0*/  LDGSTS.E [R0+0x31000], [R50.64], P1 ;  /* 0x3100000032007fae */ /* 0x0103e80008921844 */
[----:B------:R4:W-:Y:S04]  /*3e6e0*/  LDGSTS.E [R0+0x31100], [R8.64], P4 ;  /* 0x3110000008007fae */ /* 0x0009e8000a121844 */
[----:B------:R4:W-:Y:S04]  /*3e6f0*/  LDGSTS.E [R0+0x32000], [R10.64], P1 ;  /* 0x320000000a007fae */ /* 0x0009e80008921844 */
[----:B-1----:R-:W3:Y:S04]  /*3e700*/  LDL.64 R50, [R1+0x4140] ;  /* 0x0041400001327983 */ /* 0x002ee80000100a00 */
[----:B----4-:R-:W4:Y:S04]  /*3e710*/  LDL.64 R8, [R1+0x2d38] ;  /* 0x002d380001087983 */ /* 0x010f280000100a00 */
[----:B------:R-:W4:Y:S04]  /*3e720*/  LDL.64 R10, [R1+0x1f00] ;  /* 0x001f0000010a7983 */ /* 0x000f280000100a00 */
[----:B------:R1:W-:Y:S04]  /*3e730*/  LDGSTS.E [R0+0x32100], [R48.64], P4 ;  /* 0x3210000030007fae */ /* 0x0003e8000a121844 */
[----:B------:R1:W-:Y:S04]  /*3e740*/  LDGSTS.E [R0+0x33000], [R56.64], P1 ;  /* 0x3300000038007fae */ /* 0x0003e80008921844 */
[----:B-1----:R-:W4:Y:S04]  /*3e750*/  LDL.64 R48, [R1+0x4148] ;  /* 0x0041480001307983 */ /* 0x002f280000100a00 */
[----:B------:R1:W-:Y:S04]  /*3e760*/  LDGSTS.E [R0+0x33100], [R12.64], P4 ;  /* 0x331000000c007fae */ /* 0x0003e8000a121844 */
[----:B------:R-:W4:Y:S04]  /*3e770*/  LDL.64 R56, [R1+0x4150] ;  /* 0x0041500001387983 */ /* 0x000f280000100a00 */
[----:B------:R1:W-:Y:S04]  /*3e780*/  LDGSTS.E [R0+0x34000], [R14.64], P1 ;  /* 0x340000000e007fae */ /* 0x0003e80008921844 */
[----:B------:R2:W-:Y:S04]  /*3e790*/  LDGSTS.E [R0+0x34100], [R16.64], P4 ;  /* 0x3410000010007fae */ /* 0x0005e8000a121844 */
[----:B--2---:R2:W-:Y:S04]  /*3e7a0*/  LDGSTS.E [R0+0x35000], [R54.64], P1 ;  /* 0x3500000036007fae */ /* 0x0045e80008921844 */
[----:B-1----:R-:W4:Y:S04]  /*3e7b0*/  LDL.64 R12, [R1+0x2dc8] ;  /* 0x002dc800010c7983 */ /* 0x002f280000100a00 */
[----:B------:R-:W4:Y:S04]  /*3e7c0*/  LDL.64 R14, [R1+0x1f50] ;  /* 0x001f5000010e7983 */ /* 0x000f280000100a00 */
[----:B--2---:R-:W2:Y:S04]  /*3e7d0*/  LDL.64 R54, [R1+0x3ea0] ;  /* 0x003ea00001367983 */ /* 0x004ea80000100a00 */
[----:B------:R-:W2:Y:S04]  /*3e7e0*/  LDL.64 R16, [R1+0x2eb0] ;  /* 0x002eb00001107983 */ /* 0x000ea80000100a00 */
[----:B------:R1:W-:Y:S04]  /*3e7f0*/  LDGSTS.E [R0+0x35100], [R58.64], P4 ;  /* 0x351000003a007fae */ /* 0x0003e8000a121844 */
[----:B------:R1:W-:Y:S04]  /*3e800*/  LDGSTS.E [R0+0x36000], [R18.64], P1 ;  /* 0x3600000012007fae */ /* 0x0003e80008921844 */
[----:B------:R1:W-:Y:S04]  /*3e810*/  LDGSTS.E [R0+0x36100], [R20.64], P4 ;  /* 0x3610000014007fae */ /* 0x0003e8000a121844 */
[----:B-1----:R-:W2:Y:S04]  /*3e820*/  LDL.64 R58, [R1+0x2cf0] ;  /* 0x002cf000013a7983 */ /* 0x002ea80000100a00 */
        /* <DEDUP_REMOVED lines=14> */
[----:B------:R-:W2:Y:S04]  /*3e910*/  LDL.64 R28, [R1+0x3030] ;  /* 0x00303000011c7983 */ /* 0x000ea80000100a00 */
[----:B------:R-:W2:Y:S04]  /*3e920*/  LDL.64 R30, [R1+0x3038] ;  /* 0x00303800011e7983 */ /* 0x000ea80000100a00 */
[----:B------:R-:W2:Y:S04]  /*3e930*/  LDL.64 R32, [R1+0x30b0] ;  /* 0x0030b00001207983 */ /* 0x000ea80000100a00 */
[----:B------:R-:W2:Y:S04]  /*3e940*/  LDL.64 R34, [R1+0x30b8] ;  /* 0x0030b80001227983 */ /* 0x000ea80000100a00 */
[----:B------:R-:W2:Y:S04]  /*3e950*/  LDL.64 R36, [R1+0x3130] ;  /* 0x0031300001247983 */ /* 0x000ea80000100a00 */
[----:B------:R-:W2:Y:S04]  /*3e960*/  LDL.64 R38, [R1+0x31b0] ;  /* 0x0031b00001267983 */ /* 0x000ea80000100a00 */
[----:B---3--:R1:W-:Y:S04]  /*3e970*/  LDGSTS.E [R0+0x3b100], [R60.64], P4 ;  /* 0x3b1000003c007fae */ /* 0x0083e8000a121844 */
[----:B------:R3:W-:Y:S04]  /*3e980*/  LDGSTS.E [R0+0x3c000], [R40.64], P1 ;  /* 0x3c00000028007fae */ /* 0x0007e80008921844 */
[----:B------:R3:W-:Y:S04]  /*3e990*/  LDGSTS.E [R0+0x3c100], [R42.64], P4 ;  /* 0x3c1000002a007fae */ /* 0x0007e8000a121844 */
[----:B-1----:R-:W2:Y:S04]  /*3e9a0*/  LDL.64 R60, [R1+0x1e48] ;  /* 0x001e4800013c7983 */ /* 0x002ea80000100a00 */
[----:B------:R1:W-:Y:S04]  /*3e9b0*/  LDGSTS.E [R0+0x3d000], [R44.64], P1 ;  /* 0x3d0000002c007fae */ /* 0x0003e80008921844 */
[----:B------:R1:W-:Y:S04]  /*3e9c0*/  LDGSTS.E [R0+0x3d100], [R46.64], P4 ;  /* 0x3d1000002e007fae */ /* 0x0003e8000a121844 */
[----:B---3--:R-:W3:Y:S04]  /*3e9d0*/  LDL.64 R40, [R1+0x31b8] ;  /* 0x0031b80001287983 */ /* 0x008ee80000100a00 */
[----:B------:R-:W3:Y:S04]  /*3e9e0*/  LDL.64 R42, [R1+0x3230] ;  /* 0x00323000012a7983 */ /* 0x000ee80000100a00 */
[----:B-1----:R-:W3:Y:S04]  /*3e9f0*/  LDL.64 R46, [R1+0x1ea8] ;  /* 0x001ea800012e7983 */ /* 0x002ee80000100a00 */
[----:B------:R-:W3:Y:S04]  /*3ea00*/  LDL.64 R44, [R1+0x3238] ;  /* 0x00323800012c7983 */ /* 0x000ee80000100a00 */
[----:B------:R1:W-:Y:S04]  /*3ea10*/  LDGSTS.E [R0+0x3e000], [R50.64], P1 ;  /* 0x3e00000032007fae */ /* 0x0003e80008921844 */
[----:B-1----:R-:W3:Y:S04]  /*3ea20*/  LDL.64 R50, [R1+0x2d80] ;  /* 0x002d800001327983 */ /* 0x002ee80000100a00 */
[----:B----4-:R1:W-:Y:S04]  /*3ea30*/  LDGSTS.E [R0+0x3e100], [R48.64], P4 ;  /* 0x3e10000030007fae */ /* 0x0103e8000a121844 */
[----:B------:R4:W-:Y:S04]  /*3ea40*/  LDGSTS.E [R0+0x3f000], [R56.64], P1 ;  /* 0x3f00000038007fae */ /* 0x0009e80008921844 */
[----:B-1----:R-:W3:Y:S04]  /*3ea50*/  LDL.64 R48, [R1+0x32b0] ;  /* 0x0032b00001307983 */ /* 0x002ee80000100a00 */
[----:B----4-:R-:W4:Y:S04]  /*3ea60*/  LDL.64 R56, [R1+0x2e30] ;  /* 0x002e300001387983 */ /* 0x010f280000100a00 */
[----:B--2---:R1:W-:Y:S04]  /*3ea70*/  LDGSTS.E [R0+0x3f100], [R54.64], P4 ;  /* 0x3f10000036007fae */ /* 0x0043e8000a121844 */
[----:B-1----:R-:W4:Y:S04]  /*3ea80*/  LDL.64 R54, [R1+0x2e38] ;  /* 0x002e380001367983 */ /* 0x002f280000100a00 */
[----:B------:R1:W-:Y:S04]  /*3ea90*/  LDGSTS.E [R52+0x200], [R58.64], P1 ;  /* 0x002000003a347fae */ /* 0x0003e80008921844 */
[----:B-1----:R-:W4:Y:S04]  /*3eaa0*/  LDL.64 R58, [R1+0x3138] ;  /* 0x00313800013a7983 */ /* 0x002f280000100a00 */
[----:B------:R1:W-:Y:S04]  /*3eab0*/  LDGSTS.E [R52+0x300], [R60.64], P4 ;  /* 0x003000003c347fae */ /* 0x0003e8000a121844 */
[----:B------:R1:W-:Y:S04]  /*3eac0*/  LDGSTS.E [R52+0x1200], [R8.64], P1 ;  /* 0x0120000008347fae */ /* 0x0003e80008921844 */
[----:B-1----:R-:W2:Y:S04]  /*3ead0*/  LDL.64 R60, [R1+0x32b8] ;  /* 0x0032b800013c7983 */ /* 0x002ea80000100a00 */
[----:B------:R-:W2:Y:S04]  /*3eae0*/  LDL.64 R8, [R1+0x3438] ;  /* 0x0034380001087983 */ /* 0x000ea80000100a00 */
[----:B---3--:R1:W-:Y:S04]  /*3eaf0*/  LDGSTS.E [R52+0x1300], [R46.64], P4 ;  /* 0x013000002e347fae */ /* 0x0083e8000a121844 */
[----:B-1----:R-:W3:Y:S04]  /*3eb00*/  LDL.64 R46, [R1+0x3330] ;  /* 0x00333000012e7983 */ /* 0x002ee80000100a00 */
[----:B------:R1:W-:Y:S04]  /*3eb10*/  LDGSTS.E [R52+0x2200], [R50.64], P1 ;  /* 0x0220000032347fae */ /* 0x0003e80008921844 */
[----:B------:R1:W-:Y:S04]  /*3eb20*/  LDGSTS.E [R52+0x2300], [R10.64], P4 ;  /* 0x023000000a347fae */ /* 0x0003e8000a121844 */
[----:B------:R1:W-:Y:S04]  /*3eb30*/  LDGSTS.E [R52+0x3200], [R12.64], P1 ;  /* 0x032000000c347fae */ /* 0x0003e80008921844 */
[----:B------:R1:W-:Y:S04]  /*3eb40*/  LDGSTS.E [R52+0x3300], [R14.64], P4 ;  /* 0x033000000e347fae */ /* 0x0003e8000a121844 */
[----:B-1----:R-:W3:Y:S04]  /*3eb50*/  LDL.64 R50, [R1+0x3338] ;  /* 0x0033380001327983 */ /* 0x002ee80000100a00 */
[----:B------:R-:W3:Y:S04]  /*3eb60*/  LDL.64 R10, [R1+0x3530] ;  /* 0x00353000010a7983 */ /* 0x000ee80000100a00 */
[----:B------:R-:W3:Y:S04]  /*3eb70*/  LDL.64 R12, [R1+0x3538] ;  /* 0x00353800010c7983 */ /* 0x000ee80000100a00 */
[----:B------:R-:W3:Y:S04]  /*3eb80*/  LDL.64 R14, [R1+0x35b0] ;  /* 0x0035b000010e7983 */ /* 0x000ee80000100a00 */
[----:B----4-:R1:W-:Y:S04]  /*3eb90*/  LDGSTS.E [R52+0x4200], [R56.64], P1 ;  /* 0x0420000038347fae */ /* 0x0103e80008921844 */
[----:B-1----:R-:W4:Y:S04]  /*3eba0*/  LDL.64 R56, [R1+0x33b0] ;  /* 0x0033b00001387983 */ /* 0x002f280000100a00 */
        /* <DEDUP_REMOVED lines=20> */
[----:B------:R-:W4:Y:S04]  /*3ecf0*/  LDL.64 R16, [R1+0x3638] ;  /* 0x0036380001107983 */ /* 0x000f280000100a00 */
        /* <DEDUP_REMOVED lines=15> */
[----:B--2---:R1:W-:Y:S04]  /*3edf0*/  LDGSTS.E [R52+0xd300], [R60.64], P4 ;  /* 0x0d3000003c347fae */ /* 0x0043e8000a121844 */
[----:B-1----:R-:W2:Y:S04]  /*3ee00*/  LDL.64 R60, [R1+0x34b8] ;  /* 0x0034b800013c7983 */ /* 0x002ea80000100a00 */
[----:B---3--:R1:W-:Y:S04]  /*3ee10*/  LDGSTS.E [R52+0xe200], [R46.64], P1 ;  /* 0x0e2000002e347fae */ /* 0x0083e80008921844 */
[----:B-1----:R-:W3:Y:S04]  /*3ee20*/  LDL.64 R46, [R1+0x3e98] ;  /* 0x003e9800012e7983 */ /* 0x002ee80000100a00 */
[----:B------:R1:W-:Y:S04]  /*3ee30*/  LDGSTS.E [R52+0xe300], [R50.64], P4 ;  /* 0x0e30000032347fae */ /* 0x0003e8000a121844 */
[----:B-1----:R-:W3:Y:S04]  /*3ee40*/  LDL.64 R50, [R1+0x35b8] ;  /* 0x0035b80001327983 */ /* 0x002ee80000100a00 */
[----:B----4-:R1:W-:Y:S04]  /*3ee50*/  LDGSTS.E [R52+0xf200], [R56.64], P1 ;  /* 0x0f20000038347fae */ /* 0x0103e80008921844 */
[----:B-1----:R-:W4:Y:S04]  /*3ee60*/  LDL.64 R56, [R1+0x3630] ;  /* 0x0036300001387983 */ /* 0x002f280000100a00 */
[----:B------:R1:W-:Y:S04]  /*3ee70*/  LDGSTS.E [R52+0xf300], [R54.64], P4 ;  /* 0x0f30000036347fae */ /* 0x0003e8000a121844 */
[----:B-1----:R-:W4:Y:S04]  /*3ee80*/  LDL.64 R54, [R1+0x41a0] ;  /* 0x0041a00001367983 */ /* 0x002f280000100a00 */
[----:B------:R1:W-:Y:S04]  /*3ee90*/  LDGSTS.E [R52+0x10200], [R58.64], P1 ;  /* 0x102000003a347fae */ /* 0x0003e80008921844 */
[----:B------:R1:W-:Y:S04]  /*3eea0*/  LDGSTS.E [R52+0x10300], [R8.64], P4 ;  /* 0x1030000008347fae */ /* 0x0003e8000a121844 */
[----:B-1----:R-:W4:Y:S04]  /*3eeb0*/  LDL.64 R58, [R1+0x4248] ;  /* 0x00424800013a7983 */ /* 0x002f280000100a00 */
[----:B------:R-:W4:Y:S04]  /*3eec0*/  LDL.64 R8, [R1+0x4260] ;  /* 0x0042600001087983 */ /* 0x000f280000100a00 */
[----:B------:R1:W-:Y:S04]  /*3eed0*/  LDGSTS.E [R52+0x11200], [R48.64], P1 ;  /* 0x1120000030347fae */ /* 0x0003e80008921844 */
[----:B-1----:R-:W4:Y:S04]  /*3eee0*/  LDL.64 R48, [R1+0x3e90] ;  /* 0x003e900001307983 */ /* 0x002f280000100a00 */
        /* <DEDUP_REMOVED lines=9> */
[----:B-1----:R-:W3:Y:S04]  /*3ef80*/  LDL.64 R50, [R1+0x3e88] ;  /* 0x003e880001327983 */ /* 0x002ee80000100a00 */
[----:B----4-:R1:W-:Y:S04]  /*3ef90*/  LDGSTS.E [R52+0x14200], [R56.64], P1 ;  /* 0x1420000038347fae */ /* 0x0103e80008921844 */
        /* <DEDUP_REMOVED lines=20> */
[----:B----4-:R-:W4:Y:S04]  /*3f0e0*/  LDL.64 R16, [R1+0x4290] ;  /* 0x0042900001107983 */ /* 0x010f280000100a00 */
[----:B-1----:R-:W4:Y:S04]  /*3f0f0*/  LDL.64 R46, [R1+0x3e78] ;  /* 0x003e7800012e7983 */ /* 0x002f280000100a00 */
[----:B------:R-:W4:Y:S04]  /*3f100*/  LDL.64 R58, [R1+0x4268] ;  /* 0x00426800013a7983 */ /* 0x000f280000100a00 */
[----:B------:R-:W4:Y:S04]  /*3f110*/  LDL.64 R18, [R1+0x3e68] ;  /* 0x003e680001127983 */ /* 0x000f280000100a00 */
        /* <DEDUP_REMOVED lines=16> */
[----:B-1----:R-:W4:Y:S04]  /*3f220*/  LDL.64 R60, [R1+0x4280] ;  /* 0x00428000013c7983 */ /* 0x002f280000100a00 */
[----:B---3--:R1:W-:Y:S04]  /*3f230*/  LDGSTS.E [R52+0x1e300], [R50.64], P4 ;  /* 0x1e30000032347fae */ /* 0x0083e8000a121844 */
[----:B-1----:R-:W3:Y:S04]  /*3f240*/  LDL.64 R50, [R1+0x4300] ;  /* 0x0043000001327983 */ /* 0x002ee80000100a00 */
[----:B--2---:R1:W-:Y:S04]  /*3f250*/  LDGSTS.E [R52+0x1f200], [R56.64], P1 ;  /* 0x1f20000038347fae */ /* 0x0043e80008921844 */
[----:B-1----:R-:W2:Y:S04]  /*3f260*/  LDL.64 R56, [R1+0x42e0] ;  /* 0x0042e00001387983 */ /* 0x002ea80000100a00 */
[----:B------:R1:W-:Y:S04]  /*3f270*/  LDGSTS.E [R52+0x1f300], [R54.64], P4 ;  /* 0x1f30000036347fae */ /* 0x0003e8000a121844 */
[----:B------:R1:W-:Y:S04]  /*3f280*/  LDGSTS.E [R52+0x20200], [R8.64], P1 ;  /* 0x2020000008347fae */ /* 0x0003e80008921844 */
[----:B-1----:R-:W3:Y:S04]  /*3f290*/  LDL.64 R54, [R1+0x3e48] ;  /* 0x003e480001367983 */ /* 0x002ee80000100a00 */
[----:B------:R-:W3:Y:S04]  /*3f2a0*/  LDL.64 R8, [R1+0x4328] ;  /* 0x0043280001087983 */ /* 0x000ee80000100a00 */
[----:B----4-:R1:W-:Y:S04]  /*3f2b0*/  LDGSTS.E [R52+0x20300], [R46.64], P4 ;  /* 0x203000002e347fae */ /* 0x0103e8000a121844 */
[----:B------:R4:W-:Y:S04]  /*3f2c0*/  LDGSTS.E [R52+0x21200], [R58.64], P1 ;  /* 0x212000003a347fae */ /* 0x0009e80008921844 */
[----:B------:R4:W-:Y:S04]  /*3f2d0*/  LDGSTS.E [R52+0x21300], [R10.64], P4 ;  /* 0x213000000a347fae */ /* 0x0009e8000a121844 */
[----:B-1----:R-:W3:Y:S04]  /*3f2e0*/  LDL.64 R46, [R1+0x4308] ;  /* 0x00430800012e7983 */ /* 0x002ee80000100a00 */
[----:B----4-:R-:W4:Y:S04]  /*3f2f0*/  LDL.64 R58, [R1+0x4310] ;  /* 0x00431000013a7983 */ /* 0x010f280000100a00 */
[----:B------:R1:W-:Y:S04]  /*3f300*/  LDGSTS.E [R52+0x22200], [R12.64], P1 ;  /* 0x222000000c347fae */ /* 0x0003e80008921844 */
[----:B------:R1:W-:Y:S04]  /*3f310*/  LDGSTS.E [R52+0x22300], [R14.64], P4 ;  /* 0x223000000e347fae */ /* 0x0003e8000a121844 */
[----:B------:R-:W4:Y:S04]  /*3f320*/  LDL.64 R10, [R1+0x4338] ;  /* 0x00433800010a7983 */ /* 0x000f280000100a00 */
[----:B-1----:R-:W4:Y:S04]  /*3f330*/  LDL.64 R12, [R1+0x42b0] ;  /* 0x0042b000010c7983 */ /* 0x002f280000100a00 */
[----:B------:R-:W4:Y:S04]  /*3f340*/  LDL.64 R14, [R1+0x4348] ;  /* 0x00434800010e7983 */ /* 0x000f280000100a00 */
        /* <DEDUP_REMOVED lines=8> */
[----:B------:R-:W4:Y:S04]  /*3f3d0*/  LDL.64 R48, [R1+0x3e40] ;  /* 0x003e400001307983 */ /* 0x000f280000100a00 */
[----:B------:R1:W-:Y:S04]  /*3f3e0*/  LDGSTS.E [R52+0x26300], [R26.64], P4 ;  /* 0x263000001a347fae */ /* 0x0003e8000a121844 */
[----:B------:R1:W-:Y:S04]  /*3f3f0*/  LDGSTS.E [R52+0x27200], [R28.64], P1 ;  /* 0x272000001c347fae */ /* 0x0003e80008921844 */
[----:B------:R1:W-:Y:S04]  /*3f400*/  LDGSTS.E [R52+0x27300], [R30.64], P4 ;  /* 0x273000001e347fae */ /* 0x0003e8000a121844 */
[----:B------:R1:W-:Y:S04]  /*3f410*/  LDGSTS.E [R52+0x28200], [R32.64], P1 ;  /* 0x2820000020347fae */ /* 0x0003e80008921844 */
[----:B------:R1:W-:Y:S04]  /*3f420*/  LDGSTS.E [R52+0x28300], [R34.64], P4 ;  /* 0x2830000022347fae */ /* 0x0003e8000a121844 */
[----:B------:R1:W-:Y:S04]  /*3f430*/  LDGSTS.E [R52+0x29200], [R36.64], P1 ;  /* 0x2920000024347fae */ /* 0x0003e80008921844 */
        /* <DEDUP_REMOVED lines=12> */
[----:B------:R2:W-:Y:S04]  /*3f500*/  LDGSTS.E [R52+0x2a200], [R38.64], P1 ;  /* 0x2a20000026347fae */ /* 0x0005e80008921844 */
[----:B------:R2:W-:Y:S04]  /*3f510*/  LDGSTS.E [R52+0x2a300], [R40.64], P4 ;  /* 0x2a30000028347fae */ /* 0x0005e8000a121844 */
[----:B-1----:R-:W4:Y:S04]  /*3f520*/  LDL.64 R56, [R1+0x4320] ;  /* 0x0043200001387983 */ /* 0x002f280000100a00 */
[----:B------:R1:W-:Y:S04]  /*3f530*/  LDGSTS.E [R52+0x2b200], [R42.64], P1 ;  /* 0x2b2000002a347fae */ /* 0x0003e80008921844 */
[----:B------:R1:W-:Y:S04]  /*3f540*/  LDGSTS.E [R52+0x2b300], [R44.64], P4 ;  /* 0x2b3000002c347fae */ /* 0x0003e8000a121844 */
[----:B---3--:R3:W-:Y:S04]  /*3f550*/  LDGSTS.E [R52+0x2c200], [R50.64], P1 ;  /* 0x2c20000032347fae */ /* 0x0087e80008921844 */
[----:B--2---:R-:W2:Y:S04]  /*3f560*/  LDL.64 R38, [R1+0x43a0] ;  /* 0x0043a00001267983 */ /* 0x004ea80000100a00 */
[----:B------:R-:W2:Y:S04]  /*3f570*/  LDL.64 R40, [R1+0x43a8] ;  /* 0x0043a80001287983 */ /* 0x000ea80000100a00 */
[----:B---3--:R-:W3:Y:S04]  /*3f580*/  LDL.64 R50, [R1+0x4330] ;  /* 0x0043300001327983 */ /* 0x008ee80000100a00 */
[----:B-1----:R-:W2:Y:S04]  /*3f590*/  LDL.64 R42, [R1+0x3e10] ;  /* 0x003e1000012a7983 */ /* 0x002ea80000100a00 */
[----:B------:R-:W2:Y:S04]  /*3f5a0*/  LDL.64 R44, [R1+0x43c0] ;  /* 0x0043c000012c7983 */ /* 0x000ea80000100a00 */
[----:B------:R1:W-:Y:S04]  /*3f5b0*/  LDGSTS.E [R52+0x2c300], [R54.64], P4 ;  /* 0x2c30000036347fae */ /* 0x0003e8000a121844 */
[----:B-1----:R-:W2:Y:S04]  /*3f5c0*/  LDL.64 R54, [R1+0x3e38] ;  /* 0x003e380001367983 */ /* 0x002ea80000100a00 */
[----:B------:R1:W-:Y:S04]  /*3f5d0*/  LDGSTS.E [R52+0x2d200], [R46.64], P1 ;  /* 0x2d2000002e347fae */ /* 0x0003e80008921844 */
[----:B----4-:R4:W-:Y:S04]  /*3f5e0*/  LDGSTS.E [R52+0x2d300], [R58.64], P4 ;  /* 0x2d3000003a347fae */ /* 0x0109e8000a121844 */
[----:B-1----:R-:W2:Y:S04]  /*3f5f0*/  LDL.64 R46, [R1+0x42b8] ;  /* 0x0042b800012e7983 */ /* 0x002ea80000100a00 */
[----:B----4-:R-:W4:Y:S04]  /*3f600*/  LDL.64 R58, [R1+0x3e30] ;  /* 0x003e3000013a7983 */ /* 0x010f280000100a00 */
[----:B------:R1:W-:Y:S04]  /*3f610*/  LDGSTS.E [R52+0x2e200], [R60.64], P1 ;  /* 0x2e2000003c347fae */ /* 0x0003e80008921844 */
[----:B-1----:R-:W4:Y:S04]  /*3f620*/  LDL.64 R60, [R1+0x4350] ;  /* 0x00435000013c7983 */ /* 0x002f280000100a00 */
[----:B------:R1:W-:Y:S04]  /*3f630*/  LDGSTS.E [R52+0x2e300], [R48.64], P4 ;  /* 0x2e30000030347fae */ /* 0x0003e8000a121844 */
[----:B-1----:R-:W4:Y:S04]  /*3f640*/  LDL.64 R48, [R1+0x4398] ;  /* 0x0043980001307983 */ /* 0x002f280000100a00 */
[----:B------:R1:W-:Y:S04]  /*3f650*/  LDGSTS.E [R52+0x2f200], [R56.64], P1 ;  /* 0x2f20000038347fae */ /* 0x0003e80008921844 */
[----:B------:R1:W-:Y:S04]  /*3f660*/  LDGSTS.E [R52+0x2f300], [R8.64], P4 ;  /* 0x2f30000008347fae */ /* 0x0003e8000a121844 */
[----:B-1----:R-:W4:Y:S04]  /*3f670*/  LDL.64 R56, [R1+0x43d0] ;  /* 0x0043d00001387983 */ /* 0x002f280000100a00 */
[----:B------:R-:W4:Y:S04]  /*3f680*/  LDL.64 R8, [R1+0x3250] ;  /* 0x0032500001087983 */ /* 0x000f280000100a00 */
[----:B---3--:R1:W-:Y:S04]  /*3f690*/  LDGSTS.E [R52+0x30200], [R50.64], P1 ;  /* 0x3020000032347fae */ /* 0x0083e80008921844 */
[----:B-1----:R-:W3:Y:S04]  /*3f6a0*/  LDL.64 R50, [R1+0x3e08] ;  /* 0x003e080001327983 */ /* 0x002ee80000100a00 */
[----:B--2---:R1:W-:Y:S04]  /*3f6b0*/  LDGSTS.E [R52+0x30300], [R54.64], P4 ;  /* 0x3030000036347fae */ /* 0x0043e8000a121844 */
[----:B------:R2:W-:Y:S04]  /*3f6c0*/  LDGSTS.E [R52+0x31200], [R10.64], P1 ;  /* 0x312000000a347fae */ /* 0x0005e80008921844 */
[----:B------:R2:W-:Y:S04]  /*3f6d0*/  LDGSTS.E [R52+0x31300], [R12.64], P4 ;  /* 0x313000000c347fae */ /* 0x0005e8000a121844 */
[----:B-1----:R-:W3:Y:S04]  /*3f6e0*/  LDL.64 R54, [R1+0x43d8] ;  /* 0x0043d80001367983 */ /* 0x002ee80000100a00 */
[----:B------:R1:W-:Y:S04]  /*3f6f0*/  LDGSTS.E [R52+0x32200], [R14.64], P1 ;  /* 0x322000000e347fae */ /* 0x0003e80008921844 */
[----:B--2---:R-:W2:Y:S04]  /*3f700*/  LDL.64 R10, [R1+0x43f0] ;  /* 0x0043f000010a7983 */ /* 0x004ea80000100a00 */
[----:B------:R-:W2:Y:S04]  /*3f710*/  LDL.64 R12, [R1+0x2600] ;  /* 0x00260000010c7983 */ /* 0x000ea80000100a00 */
[----:B----4-:R4:W-:Y:S04]  /*3f720*/  LDGSTS.E [R52+0x32300], [R58.64], P4 ;  /* 0x323000003a347fae */ /* 0x0109e8000a121844 */
[----:B-1----:R-:W2:Y:S04]  /*3f730*/  LDL.64 R14, [R1+0x2d40] ;  /* 0x002d4000010e7983 */ /* 0x002ea80000100a00 */
[----:B----4-:R-:W4:Y:S04]  /*3f740*/  LDL.64 R58, [R1+0x43e0] ;  /* 0x0043e000013a7983 */ /* 0x010f280000100a00 */
        /* <DEDUP_REMOVED lines=33> */
[----:B------:R1:W-:Y:S04]  /*3f960*/  LDGSTS.E [R52+0x3c200], [R56.64], P1 ;  /* 0x3c20000038347fae */ /* 0x0003e80008921844 */
[----:B------:R-:W2:Y:S04]  /*3f970*/  LDL.64 R40, [R1+0x30c8] ;  /* 0x0030c80001287983 */ /* 0x000ea80000100a00 */
[----:B------:R-:W2:Y:S04]  /*3f980*/  LDL.64 R42, [R1+0x3140] ;  /* 0x00314000012a7983 */ /* 0x000ea80000100a00 */
[----:B-1----:R-:W2:Y:S04]  /*3f990*/  LDL.64 R56, [R1+0x2cf8] ;  /* 0x002cf80001387983 */ /* 0x002ea80000100a00 */
[----:B------:R-:W2:Y:S04]  /*3f9a0*/  LDL.64 R46, [R1+0x3148] ;  /* 0x00314800012e7983 */ /* 0x000ea80000100a00 */
[----:B---3--:R1:W-:Y:S04]  /*3f9b0*/  LDGSTS.E [R52+0x3c300], [R50.64], P4 ;  /* 0x3c30000032347fae */ /* 0x0083e8000a121844 */
[----:B-1----:R-:W3:Y:S04]  /*3f9c0*/  LDL.64 R50, [R1+0x2d88] ;  /* 0x002d880001327983 */ /* 0x002ee80000100a00 */
[----:B------:R1:W-:Y:S04]  /*3f9d0*/  LDGSTS.E [R52+0x3d200], [R54.64], P1 ;  /* 0x3d20000036347fae */ /* 0x0003e80008921844 */
[----:B-1----:R-:W3:Y:S04]  /*3f9e0*/  LDL.64 R54, [R1+0x2d48] ;  /* 0x002d480001367983 */ /* 0x002ee80000100a00 */
[----:B----4-:R1:W-:Y:S04]  /*3f9f0*/  LDGSTS.E [R52+0x3d300], [R58.64], P4 ;  /* 0x3d3000003a347fae */ /* 0x0103e8000a121844 */
[----:B-1----:R-:W4:Y:S04]  /*3fa00*/  LDL.64 R58, [R1+0x2f40] ;  /* 0x002f4000013a7983 */ /* 0x002f280000100a00 */
[----:B--2---:R1:W-:Y:S04]  /*3fa10*/  LDGSTS.E [R52+0x3e200], [R60.64], P1 ;  /* 0x3e2000003c347fae */ /* 0x0043e80008921844 */
[----:B-1----:R-:W2:Y:S04]  /*3fa20*/  LDL.64 R60, [R1+0x3040] ;  /* 0x00304000013c7983 */ /* 0x002ea80000100a00 */
[----:B------:R1:W-:Y:S01]  /*3fa30*/  LDGSTS.E [R52+0x3e300], [R48.64], P4 ;  /* 0x3e30000030347fae */ /* 0x0003e2000a121844 */
[----:B------:R1:W-:Y:S03]  /*3fa40*/  LDGSTS.E [R52+0x3f200], [R10.64], P1 ;  /* 0x3f2000000a347fae */ /* 0x0003e60008921844 */
[----:B-1----:R-:W2:Y:S04]  /*3fa50*/  LDL.64 R48, [R1+0x31c0] ;  /* 0x0031c00001307983 */ /* 0x002ea80000100a00 */
[----:B------:R-:W2:Y:S04]  /*3fa60*/  LDL.64 R10, [R1+0x3348] ;  /* 0x00334800010a7983 */ /* 0x000ea80000100a00 */
[----:B------:R1:W-:Y:S04]  /*3fa70*/  LDGSTS.E [R52+0x3f300], [R44.64], P4 ;  /* 0x3f3000002c347fae */ /* 0x0003e8000a121844 */
[----:B-1----:R-:W2:Y:S04]  /*3fa80*/  LDL.64 R44, [R1+0x31c8] ;  /* 0x0031c800012c7983 */ /* 0x002ea80000100a00 */
[----:B------:R1:W-:Y:S01]  /*3fa90*/  LDGSTS.E [R249+0x400], [R56.64], P1 ;  /* 0x0040000038f97fae */ /* 0x0003e20008921844 */
[----:B------:R1:W-:Y:S02]  /*3faa0*/  LDGSTS.E [R249+0x500], [R12.64], P4 ;  /* 0x005000000cf97fae */ /* 0x0003e4000a121844 */
[----:B------:R1:W-:Y:S02]  /*3fab0*/  LDGSTS.E [R249+0x1400], [R14.64], P1 ;  /* 0x014000000ef97fae */ /* 0x0003e40008921844 */
[----:B------:R1:W-:Y:S02]  /*3fac0*/  LDGSTS.E [R249+0x1500], [R16.64], P4 ;  /* 0x0150000010f97fae */ /* 0x0003e4000a121844 */
[----:B-1----:R-:W2:Y:S04]  /*3fad0*/  LDL.64 R56, [R1+0x3240] ;  /* 0x0032400001387983 */ /* 0x002ea80000100a00 */
[----:B------:R-:W2:Y:S04]  /*3fae0*/  LDL.64 R12, [R1+0x3440] ;  /* 0x00344000010c7983 */ /* 0x000ea80000100a00 */
[----:B------:R-:W2:Y:S04]  /*3faf0*/  LDL.64 R14, [R1+0x3448] ;  /* 0x00344800010e7983 */ /* 0x000ea80000100a00 */
[----:B------:R-:W2:Y:S04]  /*3fb00*/  LDL.64 R16, [R1+0x34c0] ;  /* 0x0034c00001107983 */ /* 0x000ea80000100a00 */
[----:B---3--:R1:W-:Y:S04]  /*3fb10*/  LDGSTS.E [R249+0x2400], [R50.64], P1 ;  /* 0x0240000032f97fae */ /* 0x0083e80008921844 */
[----:B-1----:R-:W3:Y:S04]  /*3fb20*/  LDL.64 R50, [R1+0x3248] ;  /* 0x0032480001327983 */ /* 0x002ee80000100a00 */
[----:B------:R1:W-:Y:S01]  /*3fb30*/  LDGSTS.E [R249+0x2500], [R54.64], P4 ;  /* 0x0250000036f97fae */ /* 0x0003e2000a121844 */
[----:B------:R1:W-:Y:S02]  /*3fb40*/  LDGSTS.E [R249+0x3400], [R18.64], P1 ;  /* 0x0340000012f97fae */ /* 0x0003e40008921844 */
[----:B------:R1:W-:Y:S02]  /*3fb50*/  LDGSTS.E [R249+0x3500], [R20.64], P4 ;  /* 0x0350000014f97fae */ /* 0x0003e4000a121844 */
[----:B------:R1:W-:Y:S01]  /*3fb60*/  LDGSTS.E [R249+0x4400], [R22.64], P1 ;  /* 0x0440000016f97fae */ /* 0x0003e20008921844 */
[----:B------:R1:W-:Y:S01]  /*3fb70*/  LDGSTS.E [R249+0x4500], [R24.64], P4 ;  /* 0x0450000018f97fae */ /* 0x0003e2000a121844 */
[----:B------:R1:W-:Y:S02]  /*3fb80*/  LDGSTS.E [R249+0x5400], [R26.64], P1 ;  /* 0x054000001af97fae */ /* 0x0003e40008921844 */
[----:B------:R1:W-:Y:S02]  /*3fb90*/  LDGSTS.E [R249+0x5500], [R28.64], P4 ;  /* 0x055000001cf97fae */ /* 0x0003e4000a121844 */
[----:B-1----:R-:W3:Y:S04]  /*3fba0*/  LDL.64 R54, [R1+0x32c0] ;  /* 0x0032c00001367983 */ /* 0x002ee80000100a00 */
[----:B------:R-:W3:Y:S04]  /*3fbb0*/  LDL.64 R18, [R1+0x3548] ;  /* 0x0035480001127983 */ /* 0x000ee80000100a00 */
[----:B------:R-:W3:Y:S04]  /*3fbc0*/  LDL.64 R20, [R1+0x35c0] ;  /* 0x0035c00001147983 */ /* 0x000ee80000100a00 */
[----:B------:R-:W3:Y:S04]  /*3fbd0*/  LDL.64 R22, [R1+0x35c8] ;  /* 0x0035c80001167983 */ /* 0x000ee80000100a00 */
[----:B------:R-:W3:Y:S04]  /*3fbe0*/  LDL.64 R24, [R1+0x3640] ;  /* 0x0036400001187983 */ /* 0x000ee80000100a00 */
[----:B------:R-:W3:Y:S04]  /*3fbf0*/  LDL.64 R26, [R1+0x3648] ;  /* 0x00364800011a7983 */ /* 0x000ee80000100a00 */
[----:B------:R-:W3:Y:S04]  /*3fc00*/  LDL.64 R28, [R1+0x36c0] ;  /* 0x0036c000011c7983 */ /* 0x000ee80000100a00 */
[----:B----4-:R1:W-:Y:S01]  /*3fc10*/  LDGSTS.E [R249+0x6400], [R58.64], P1 ;  /* 0x064000003af97fae */ /* 0x0103e20008921844 */
[----:B------:R4:W-:Y:S02]  /*3fc20*/  LDGSTS.E [R249+0x6500], [R30.64], P4 ;  /* 0x065000001ef97fae */ /* 0x0009e4000a121844 */
[----:B------:R4:W-:Y:S02]  /*3fc30*/  LDGSTS.E [R249+0x7400], [R32.64], P1 ;  /* 0x0740000020f97fae */ /* 0x0009e40008921844 */
[----:B------:R4:W-:Y:S01]  /*3fc40*/  LDGSTS.E [R249+0x7500], [R34.64], P4 ;  /* 0x0750000022f97fae */ /* 0x0009e2000a121844 */
[----:B-1----:R-:W3:Y:S04]  /*3fc50*/  LDL.64 R58, [R1+0x32c8] ;  /* 0x0032c800013a7983 */ /* 0x002ee80000100a00 */
[----:B----4-:R-:W4:Y:S04]  /*3fc60*/  LDL.64 R30, [R1+0x3760] ;  /* 0x00376000011e7983 */ /* 0x010f280000100a00 */
[----:B------:R-:W4:Y:S04]  /*3fc70*/  LDL.64 R32, [R1+0x3770] ;  /* 0x0037700001207983 */ /* 0x000f280000100a00 */
[----:B------:R-:W4:Y:S04]  /*3fc80*/  LDL.64 R34, [R1+0x37e8] ;  /* 0x0037e80001227983 */ /* 0x000f280000100a00 */
[----:B--2---:R1:W-:Y:S01]  /*3fc90*/  LDGSTS.E [R249+0x8400], [R60.64], P1 ;  /* 0x084000003cf97fae */ /* 0x0043e20008921844 */
[----:B------:R2:W-:Y:S02]  /*3fca0*/  LDGSTS.E [R249+0x8500], [R36.64], P4 ;  /* 0x0850000024f97fae */ /* 0x0005e4000a121844 */
[----:B------:R2:W-:Y:S02]  /*3fcb0*/  LDGSTS.E [R249+0x9400], [R38.64], P1 ;  /* 0x0940000026f97fae */ /* 0x0005e40008921844 */
[----:B------:R2:W-:Y:S01]  /*3fcc0*/  LDGSTS.E [R249+0x9500], [R40.64], P4 ;  /* 0x0950000028f97fae */ /* 0x0005e2000a121844 */
[----:B------:R2:W-:Y:S01]  /*3fcd0*/  LDGSTS.E [R249+0xa400], [R42.64], P1 ;  /* 0x0a4000002af97fae */ /* 0x0005e20008921844 */
[----:B------:R2:W-:Y:S03]  /*3fce0*/  LDGSTS.E [R249+0xa500], [R46.64], P4 ;  /* 0x0a5000002ef97fae */ /* 0x0005e6000a121844 */
[----:B-1----:R-:W4:Y:S04]  /*3fcf0*/  LDL.64 R60, [R1+0x3340] ;  /* 0x00334000013c7983 */ /* 0x002f280000100a00 */
[----:B--2---:R-:W2:Y:S04]  /*3fd00*/  LDL.64 R36, [R1+0x3f48] ;  /* 0x003f480001247983 */ /* 0x004ea80000100a00 */
[----:B------:R-:W2:Y:S04]  /*3fd10*/  LDL.64 R38, [R1+0x3df8] ;  /* 0x003df80001267983 */ /* 0x000ea80000100a00 */
[----:B------:R-:W2:Y:S04]  /*3fd20*/  LDL.64 R46, [R1+0x33c0] ;  /* 0x0033c000012e7983 */ /* 0x000ea80000100a00 */
[----:B------:R-:W2:Y:S04]  /*3fd30*/  LDL.64 R40, [R1+0x4168] ;  /* 0x0041680001287983 */ /* 0x000ea80000100a00 */
[----:B------:R-:W2:Y:S04]  /*3fd40*/  LDL.64 R42, [R1+0x3df0] ;  /* 0x003df000012a7983 */ /* 0x000ea80000100a00 */
[----:B------:R1:W-:Y:S04]  /*3fd50*/  LDGSTS.E [R249+0xb400], [R48.64], P1 ;  /* 0x0b40000030f97fae */ /* 0x0003e80008921844 */
[----:B-1----:R-:W2:Y:S04]  /*3fd60*/  LDL.64 R48, [R1+0x33c8] ;  /* 0x0033c80001307983 */ /* 0x002ea80000100a00 */
[----:B------:R1:W-:Y:S04]  /*3fd70*/  LDGSTS.E [R249+0xb500], [R44.64], P4 ;  /* 0x0b5000002cf97fae */ /* 0x0003e8000a121844 */
[----:B-1----:R-:W2:Y:S04]  /*3fd80*/  LDL.64 R44, [R1+0x41b0] ;  /* 0x0041b000012c7983 */ /* 0x002ea80000100a00 */
[----:B------:R1:W-:Y:S04]  /*3fd90*/  LDGSTS.E [R249+0xc400], [R56.64], P1 ;  /* 0x0c40000038f97fae */ /* 0x0003e80008921844 */
[----:B-1----:R-:W2:Y:S04]  /*3fda0*/  LDL.64 R56, [R1+0x34c8] ;  /* 0x0034c80001387983 */ /* 0x002ea80000100a00 */
[----:B---3--:R1:W-:Y:S04]  /*3fdb0*/  LDGSTS.E [R249+0xc500], [R50.64], P4 ;  /* 0x0c50000032f97fae */ /* 0x0083e8000a121844 */
[----:B-1----:R-:W3:Y:S04]  /*3fdc0*/  LDL.64 R50, [R1+0x3540] ;  /* 0x0035400001327983 */ /* 0x002ee80000100a00 */
[----:B------:R1:W-:Y:S04]  /*3fdd0*/  LDGSTS.E [R249+0xd400], [R54.64], P1 ;  /* 0x0d40000036f97fae */ /* 0x0003e80008921844 */
[----:B-1----:R-:W3:Y:S04]  /*3fde0*/  LDL.64 R54, [R1+0x36c8] ;  /* 0x0036c80001367983 */ /* 0x002ee80000100a00 */
[----:B------:R1:W-:Y:S04]  /*3fdf0*/  LDGSTS.E [R249+0xd500], [R58.64], P4 ;  /* 0x0d5000003af97fae */ /* 0x0003e8000a121844 */
[----:B-1----:R-:W3:Y:S04]  /*3fe00*/  LDL.64 R58, [R1+0x37f0] ;  /* 0x0037f000013a7983 */ /* 0x002ee80000100a00 */
[----:B----4-:R1:W-:Y:S01]  /*3fe10*/  LDGSTS.E [R249+0xe400], [R60.64], P1 ;  /* 0x0e4000003cf97fae */ /* 0x0103e20008921844 */
[----:B------:R4:W-:Y:S03]  /*3fe20*/  LDGSTS.E [R249+0xe500], [R10.64], P4 ;  /* 0x0e5000000af97fae */ /* 0x0009e6000a121844 */
[----:B--2---:R2:W-:Y:S04]  /*3fe30*/  LDGSTS.E [R249+0xf400], [R46.64], P1 ;  /* 0x0f4000002ef97fae */ /* 0x0045e80008921844 */
[----:B-1----:R-:W3:Y:S04]  /*3fe40*/  LDL.64 R60, [R1+0x3de8] ;  /* 0x003de800013c7983 */ /* 0x002ee80000100a00 */
[----:B--2---:R-:W2:Y:S04]  /*3fe50*/  LDL.64 R46, [R1+0x41f0] ;  /* 0x0041f000012e7983 */ /* 0x004ea80000100a00 */
[----:B----4-:R-:W4:Y:S04]  /*3fe60*/  LDL.64 R10, [R1+0x4440] ;  /* 0x00444000010a7983 */ /* 0x010f280000100a00 */
[----:B------:R1:W-:Y:S01]  /*3fe70*/  LDGSTS.E [R249+0xf500], [R48.64], P4 ;  /* 0x0f50000030f97fae */ /* 0x0003e2000a121844 */
[----:B------:R1:W-:Y:S02]  /*3fe80*/  LDGSTS.E [R249+0x10400], [R12.64], P1 ;  /* 0x104000000cf97fae */ /* 0x0003e40008921844 */
[----:B------:R1:W-:Y:S02]  /*3fe90*/  LDGSTS.E [R249+0x10500], [R14.64], P4 ;  /* 0x105000000ef97fae */ /* 0x0003e4000a121844 */
[----:B------:R1:W-:Y:S02]  /*3fea0*/  LDGSTS.E [R249+0x11400], [R16.64], P1 ;  /* 0x1140000010f97fae */ /* 0x0003e40008921844 */
[----:B-1----:R-:W4:Y:S04]  /*3feb0*/  LDL.64 R48, [R1+0x3de0] ;  /* 0x003de00001307983 */ /* 0x002f280000100a00 */
[----:B------:R-:W4:Y:S04]  /*3fec0*/  LDL.64 R12, [R1+0x3dc0] ;  /* 0x003dc000010c7983 */ /* 0x000f280000100a00 */
[----:B------:R-:W4:Y:S04]  /*3fed0*/  LDL.64 R14, [R1+0x44d8] ;  /* 0x0044d800010e7983 */ /* 0x000f280000100a00 */
[----:B------:R-:W4:Y:S04]  /*3fee0*/  LDL.64 R16, [R1+0x3db8] ;  /* 0x003db80001107983 */ /* 0x000f280000100a00 */
[----:B------:R1:W-:Y:S04]  /*3fef0*/  LDGSTS.E [R249+0x11500], [R56.64], P4 ;  /* 0x1150000038f97fae */ /* 0x0003e8000a121844 */
[----:B-1----:R-:W4:Y:S04]  /*3ff00*/  LDL.64 R56, [R1+0x4228] ;  /* 0x0042280001387983 */ /* 0x002f280000100a00 */
[----:B---3--:R1:W-:Y:S01]  /*3ff10*/  LDGSTS.E [R249+0x12400], [R50.64], P1 ;  /* 0x1240000032f97fae */ /* 0x0083e20008921844 */
[----:B------:R3:W-:Y:S02]  /*3ff20*/  LDGSTS.E [R249+0x12500], [R18.64], P4 ;  /* 0x1250000012f97fae */ /* 0x0007e4000a121844 */
[----:B------:R3:W-:Y:S02]  /*3ff30*/  LDGSTS.E [R249+0x13400], [R20.64], P1 ;  /* 0x1340000014f97fae */ /* 0x0007e40008921844 */
[----:B------:R3:W-:Y:S01]  /*3ff40*/  LDGSTS.E [R249+0x13500], [R22.64], P4 ;  /* 0x1350000016f97fae */ /* 0x0007e2000a121844 */
[----:B------:R3:W-:Y:S01]  /*3ff50*/  LDGSTS.E [R249+0x14400], [R24.64], P1 ;  /* 0x1440000018f97fae */ /* 0x0007e20008921844 */
[----:B------:R3:W-:Y:S02]  /*3ff60*/  LDGSTS.E [R249+0x14500], [R26.64], P4 ;  /* 0x145000001af97fae */ /* 0x0007e4000a121844 */
[----:B------:R3:W-:Y:S01]  /*3ff70*/  LDGSTS.E [R249+0x15400], [R28.64], P1 ;  /* 0x154000001cf97fae */ /* 0x0007e20008921844 */
[----:B-1----:R-:W4:Y:S04]  /*3ff80*/  LDL.64 R50, [R1+0x3dd8] ;  /* 0x003dd80001327983 */ /* 0x002f280000100a00 */
[----:B---3--:R-:W3:Y:S04]  /*3ff90*/  LDL.64 R18, [R1+0x4518] ;  /* 0x0045180001127983 */ /* 0x008ee80000100a00 */
[----:B------:R-:W3:Y:S04]  /*3ffa0*/  LDL.64 R20, [R1+0x3da8] ;  /* 0x003da80001147983 */ /* 0x000ee80000100a00 */
[----:B------:R-:W3:Y:S04]  /*3ffb0*/  LDL.64 R22, [R1+0x4520] ;  /* 0x0045200001167983 */ /* 0x000ee80000100a00 */
[----:B------:R-:W3:Y:S04]  /*3ffc0*/  LDL.64 R24, [R1+0x3da0] ;  /* 0x003da00001187983 */ /* 0x000ee80000100a00 */
[----:B------:R-:W3:Y:S04]  /*3ffd0*/  LDL.64 R26, [R1+0x4528] ;  /* 0x00452800011a7983 */ /* 0x000ee80000100a00 */
[----:B------:R-:W3:Y:S04]  /*3ffe0*/  LDL.64 R28, [R1+0x3d98] ;  /* 0x003d9800011c7983 */ /* 0x000ee80000100a00 */
[----:B------:R1:W-:Y:S01]  /*3fff0*/  LDGSTS.E [R249+0x15500], [R54.64], P4 ;  /* 0x1550000036f97fae */ /* 0x0003e2000a121844 */
[----:B------:R1:W-:Y:S02]  /*40000*/  LDGSTS.E [R249+0x16400], [R30.64], P1 ;  /* 0x164000001ef97fae */ /* 0x0003e40008921844 */
[----:B------:R1:W-:Y:S02]  /*40010*/  LDGSTS.E [R249+0x16500], [R32.64], P4 ;  /* 0x1650000020f97fae */ /* 0x0003e4000a121844 */
[----:B------:R1:W-:Y:S02]  /*40020*/  LDGSTS.E [R249+0x17400], [R34.64], P1 ;  /* 0x1740000022f97fae */ /* 0x0003e40008921844 */
[----:B-1----:R-:W3:Y:S04]  /*40030*/  LDL.64 R54, [R1+0x4410] ;  /* 0x0044100001367983 */ /* 0x002ee80000100a00 */
[----:B------:R-:W3:Y:S04]  /*40040*/  LDL.64 R30, [R1+0x3d90] ;  /* 0x003d9000011e7983 */ /* 0x000ee80000100a00 */
[----:B------:R-:W3:Y:S04]  /*40050*/  LDL.64 R32, [R1+0x4538] ;  /* 0x0045380001207983 */ /* 0x000ee80000100a00 */
[----:B------:R-:W3:Y:S04]  /*40060*/  LDL.64 R34, [R1+0x3d88] ;  /* 0x003d880001227983 */ /* 0x000ee80000100a00 */
[----:B------:R1:W-:Y:S01]  /*40070*/  LDGSTS.E [R249+0x17500], [R58.64], P4 ;  /* 0x175000003af97fae */ /* 0x0003e2000a121844 */
[----:B------:R1:W-:Y:S02]  /*40080*/  LDGSTS.E [R249+0x18400], [R36.64], P1 ;  /* 0x1840000024f97fae */ /* 0x0003e40008921844 */
[----:B------:R1:W-:Y:S02]  /*40090*/  LDGSTS.E [R249+0x18500], [R38.64], P4 ;  /* 0x1850000026f97fae */ /* 0x0003e4000a121844 */
[----:B------:R1:W-:Y:S01]  /*400a0*/  LDGSTS.E [R249+0x19400], [R40.64], P1 ;  /* 0x1940000028f97fae */ /* 0x0003e20008921844 */
[----:B------:R1:W-:Y:S01]  /*400b0*/  LDGSTS.E [R249+0x19500], [R42.64], P4 ;  /* 0x195000002af97fae */ /* 0x0003e2000a121844 */
[----:B------:R1:W-:Y:S03]  /*400c0*/  LDGSTS.E [R249+0x1a400], [R44.64], P1 ;  /* 0x1a4000002cf97fae */ /* 0x0003e60008921844 */
[----:B-1----:R-:W3:Y:S04]  /*400d0*/  LDL.64 R58, [R1+0x3dd0] ;  /* 0x003dd000013a7983 */ /* 0x002ee80000100a00 */
[----:B------:R-:W3:Y:S04]  /*400e0*/  LDL.64 R36, [R1+0x3d80] ;  /* 0x003d800001247983 */ /* 0x000ee80000100a00 */
[----:B------:R-:W3:Y:S04]  /*400f0*/  LDL.64 R38, [R1+0x4548] ;  /* 0x0045480001267983 */ /* 0x000ee80000100a00 */
[----:B------:R-:W3:Y:S04]  /*40100*/  LDL.64 R44, [R1+0x3dc8] ;  /* 0x003dc800012c7983 */ /* 0x000ee80000100a00 */
[----:B------:R-:W3:Y:S04]  /*40110*/  LDL.64 R40, [R1+0x3d78] ;  /* 0x003d780001287983 */ /* 0x000ee80000100a00 */
[----:B------:R-:W3:Y:S04]  /*40120*/  LDL.64 R42, [R1+0x4550] ;  /* 0x00455000012a7983 */ /* 0x000ee80000100a00 */
[----:B------:R1:W-:Y:S01]  /*40130*/  LDGSTS.E [R249+0x1a500], [R60.64], P4 ;  /* 0x1a5000003cf97fae */ /* 0x0003e2000a121844 */
[----:B--2---:R2:W-:Y:S03]  /*40140*/  LDGSTS.E [R249+0x1b400], [R46.64], P1 ;  /* 0x1b4000002ef97fae */ /* 0x0045e60008921844 */
[----:B-1----:R-:W3:Y:S04]  /*40150*/  LDL.64 R60, [R1+0x4488] ;  /* 0x00448800013c7983 */ /* 0x002ee80000100a00 */
[----:B--2---:R-:W2:Y:S04]  /*40160*/  LDL.64 R46, [R1+0x3d70] ;  /* 0x003d7000012e7983 */ /* 0x004ea80000100a00 */
[----:B----4-:R1:W-:Y:S04]  /*40170*/  LDGSTS.E [R249+0x1b500], [R48.64], P4 ;  /* 0x1b50000030f97fae */ /* 0x0103e8000a121844 */
[----:B-1----:R-:W4:Y:S04]  /*40180*/  LDL.64 R48, [R1+0x4510] ;  /* 0x0045100001307983 */ /* 0x002f280000100a00 */
[----:B------:R1:W-:Y:S04]  /*40190*/  LDGSTS.E [R249+0x1c400], [R56.64], P1 ;  /* 0x1c40000038f97fae */ /* 0x0003e80008921844 */
[----:B-1----:R-:W2:Y:S04]  /*401a0*/  LDL.64 R56, [R1+0x3db0] ;  /* 0x003db00001387983 */ /* 0x002ea80000100a00 */
[----:B------:R1:W-:Y:S04]  /*401b0*/  LDGSTS.E [R249+0x1c500], [R50.64], P4 ;  /* 0x1c50000032f97fae */ /* 0x0003e8000a121844 */
[----:B-1----:R-:W2:Y:S04]  /*401c0*/  LDL.64 R50, [R1+0x4530] ;  /* 0x0045300001327983 */ /* 0x002ea80000100a00 */
[----:B---3--:R1:W-:Y:S04]  /*401d0*/  LDGSTS.E [R249+0x1d400], [R54.64], P1 ;  /* 0x1d40000036f97fae */ /* 0x0083e80008921844 */
[----:B-1----:R-:W3:Y:S04]  /*401e0*/  LDL.64 R54, [R1+0x4540] ;  /* 0x0045400001367983 */ /* 0x002ee80000100a00 */
[----:B------:R1:W-:Y:S01]  /*401f0*/  LDGSTS.E [R249+0x1d500], [R58.64], P4 ;  /* 0x1d5000003af97fae */ /* 0x0003e2000a121844 */
[----:B------:R1:W-:Y:S02]  /*40200*/  LDGSTS.E [R249+0x1e400], [R10.64], P1 ;  /* 0x1e4000000af97fae */ /* 0x0003e40008921844 */
[----:B------:R1:W-:Y:S02]  /*40210*/  LDGSTS.E [R249+0x1e500], [R44.64], P4 ;  /* 0x1e5000002cf97fae */ /* 0x0003e4000a121844 */
[----:B-1----:R-:W3:Y:S04]  /*40220*/  LDL.64 R58, [R1+0x4558] ;  /* 0x00455800013a7983 */ /* 0x002ee80000100a00 */
        /* <DEDUP_REMOVED lines=10> */
[----:B----4-:R1:W-:Y:S04]  /*402d0*/  LDGSTS.E [R249+0x21400], [R48.64], P1 ;  /* 0x2140000030f97fae */ /* 0x0103e80008921844 */
[----:B-1----:R-:W4:Y:S04]  /*402e0*/  LDL.64 R48, [R1+0x3d60] ;  /* 0x003d600001307983 */ /* 0x002f280000100a00 */
[----:B--2---:R1:W-:Y:S01]  /*402f0*/  LDGSTS.E [R249+0x21500], [R56.64], P4 ;  /* 0x2150000038f97fae */ /* 0x0043e2000a121844 */
[----:B------:R2:W-:Y:S02]  /*40300*/  LDGSTS.E [R249+0x22400], [R18.64], P1 ;  /* 0x2240000012f97fae */ /* 0x0005e40008921844 */
[----:B------:R2:W-:Y:S02]  /*40310*/  LDGSTS.E [R249+0x22500], [R20.64], P4 ;  /* 0x2250000014f97fae */ /* 0x0005e4000a121844 */
[----:B------:R2:W-:Y:S01]  /*40320*/  LDGSTS.E [R249+0x23400], [R22.64], P1 ;  /* 0x2340000016f97fae */ /* 0x0005e20008921844 */
[----:B------:R2:W-:Y:S01]  /*40330*/  LDGSTS.E [R249+0x23500], [R24.64], P4 ;  /* 0x2350000018f97fae */ /* 0x0005e2000a121844 */
[----:B------:R2:W-:Y:S02]  /*40340*/  LDGSTS.E [R249+0x24400], [R26.64], P1 ;  /* 0x244000001af97fae */ /* 0x0005e40008921844 */
[----:B------:R2:W-:Y:S01]  /*40350*/  LDGSTS.E [R249+0x24500], [R28.64], P4 ;  /* 0x245000001cf97fae */ /* 0x0005e2000a121844 */
[----:B-1----:R-:W4:Y:S04]  /*40360*/  LDL.64 R56, [R1+0x4568] ;  /* 0x0045680001387983 */ /* 0x002f280000100a00 */
[----:B--2---:R-:W2:Y:S04]  /*40370*/  LDL.64 R18, [R1+0x3d48] ;  /* 0x003d480001127983 */ /* 0x004ea80000100a00 */
[----:B------:R-:W2:Y:S04]  /*40380*/  LDL.64 R20, [R1+0x45b0] ;  /* 0x0045b00001147983 */ /* 0x000ea80000100a00 */
[----:B------:R-:W2:Y:S04]  /*40390*/  LDL.64 R22, [R1+0x45b8] ;  /* 0x0045b80001167983 */ /* 0x000ea80000100a00 */
[----:B------:R-:W2:Y:S04]  /*403a0*/  LDL.64 R24, [R1+0x45c0] ;  /* 0x0045c00001187983 */ /* 0x000ea80000100a00 */
[----:B------:R-:W2:Y:S04]  /*403b0*/  LDL.64 R26, [R1+0x3d40] ;  /* 0x003d4000011a7983 */ /* 0x000ea80000100a00 */
[----:B------:R-:W2:Y:S04]  /*403c0*/  LDL.64 R28, [R1+0x45c8] ;  /* 0x0045c800011c7983 */ /* 0x000ea80000100a00 */
        /* <DEDUP_REMOVED lines=8> */
[----:B---3--:R1:W-:Y:S01]  /*40450*/  LDGSTS.E [R249+0x27400], [R54.64], P1 ;  /* 0x2740000036f97fae */ /* 0x0083e20008921844 */
[----:B------:R3:W-:Y:S02]  /*40460*/  LDGSTS.E [R249+0x27500], [R36.64], P4 ;  /* 0x2750000024f97fae */ /* 0x0007e4000a121844 */
[----:B------:R3:W-:Y:S02]  /*40470*/  LDGSTS.E [R249+0x28400], [R38.64], P1 ;  /* 0x2840000026f97fae */ /* 0x0007e40008921844 */
[----:B------:R3:W-:Y:S01]  /*40480*/  LDGSTS.E [R249+0x28500], [R40.64], P4 ;  /* 0x2850000028f97fae */ /* 0x0007e2000a121844 */
[----:B------:R3:W-:Y:S01]  /*40490*/  LDGSTS.E [R249+0x29400], [R42.64], P1 ;  /* 0x294000002af97fae */ /* 0x0007e20008921844 */
[----:B------:R3:W-:Y:S03]  /*404a0*/  LDGSTS.E [R249+0x29500], [R46.64], P4 ;  /* 0x295000002ef97fae */ /* 0x0007e6000a121844 */
[----:B-1----:R-:W2:Y:S04]  /*404b0*/  LDL.64 R54, [R1+0x4578] ;  /* 0x0045780001367983 */ /* 0x002ea80000100a00 */
[----:B---3--:R-:W3:Y:S04]  /*404c0*/  LDL.64 R36, [R1+0x45f0] ;  /* 0x0045f00001247983 */ /* 0x008ee80000100a00 */
[----:B------:R-:W3:Y:S04]  /*404d0*/  LDL.64 R38, [R1+0x3d30] ;  /* 0x003d300001267983 */ /* 0x000ee80000100a00 */
[----:B------:R-:W3:Y:S04]  /*404e0*/  LDL.64 R46, [R1+0x4580] ;  /* 0x00458000012e7983 */ /* 0x000ee80000100a00 */
[----:B------:R-:W3:Y:S04]  /*404f0*/  LDL.64 R40, [R1+0x45f8] ;  /* 0x0045f80001287983 */ /* 0x000ee80000100a00 */
[----:B------:R-:W3:Y:S04]  /*40500*/  LDL.64 R42, [R1+0x4600] ;  /* 0x00460000012a7983 */ /* 0x000ee80000100a00 */
[----:B------:R1:W-:Y:S01]  /*40510*/  LDGSTS.E [R249+0x2a400], [R58.64], P1 ;  /* 0x2a4000003af97fae */ /* 0x0003e20008921844 */
[----:B------:R1:W-:Y:S03]  /*40520*/  LDGSTS.E [R249+0x2a500], [R44.64], P4 ;  /* 0x2a5000002cf97fae */ /* 0x0003e6000a121844 */
[----:B-1----:R-:W3:Y:S04]  /*40530*/  LDL.64 R58, [R1+0x4588] ;  /* 0x00458800013a7983 */ /* 0x002ee80000100a00 */
[----:B------:R-:W3:Y:S04]  /*40540*/  LDL.64 R44, [R1+0x4608] ;  /* 0x00460800012c7983 */ /* 0x000ee80000100a00 */
[----:B------:R1:W-:Y:S04]  /*40550*/  LDGSTS.E [R249+0x2b400], [R60.64], P1 ;  /* 0x2b4000003cf97fae */ /* 0x0003e80008921844 */
[----:B-1----:R-:W3:Y:S04]  /*40560*/  LDL.64 R60, [R1+0x45a0] ;  /* 0x0045a000013c7983 */ /* 0x002ee80000100a00 */
[----:B----4-:R1:W-:Y:S04]  /*40570*/  LDGSTS.E [R249+0x2b500], [R48.64], P4 ;  /* 0x2b50000030f97fae */ /* 0x0103e8000a121844 */
[----:B-1----:R-:W4:Y:S04]  /*40580*/  LDL.64 R48, [R1+0x45a8] ;  /* 0x0045a80001307983 */ /* 0x002f280000100a00 */
[----:B------:R1:W-:Y:S04]  /*40590*/  LDGSTS.E [R249+0x2c400], [R56.64], P1 ;  /* 0x2c40000038f97fae */ /* 0x0003e80008921844 */
[----:B-1----:R-:W4:Y:S04]  /*405a0*/  LDL.64 R56, [R1+0x45d0] ;  /* 0x0045d00001387983 */ /* 0x002f280000100a00 */
[----:B--2---:R1:W-:Y:S04]  /*405b0*/  LDGSTS.E [R249+0x2c500], [R50.64], P4 ;  /* 0x2c50000032f97fae */ /* 0x0043e8000a121844 */
[----:B-1----:R-:W2:Y:S04]  /*405c0*/  LDL.64 R50, [R1+0x45e8] ;  /* 0x0045e80001327983 */ /* 0x002ea80000100a00 */
[----:B------:R1:W-:Y:S01]  /*405d0*/  LDGSTS.E [R249+0x2d400], [R54.64], P1 ;  /* 0x2d40000036f97fae */ /* 0x0003e20008921844 */
[----:B------:R3:W-:Y:S02]  /*405e0*/  LDGSTS.E [R249+0x2d500], [R10.64], P4 ;  /* 0x2d5000000af97fae */ /* 0x0007e4000a121844 */
[----:B---3--:R3:W-:Y:S01]  /*405f0*/  LDGSTS.E [R249+0x2e400], [R46.64], P1 ;  /* 0x2e4000002ef97fae */ /* 0x0087e20008921844 */
[----:B-1----:R-:W2:Y:S04]  /*40600*/  LDL.64 R54, [R1+0x3d28] ;  /* 0x003d280001367983 */ /* 0x002ea80000100a00 */
[----:B---3--:R-:W3:Y:S04]  /*40610*/  LDL.64 R46, [R1+0x4628] ;  /* 0x00462800012e7983 */ /* 0x008ee80000100a00 */
        /* <DEDUP_REMOVED lines=9> */
[----:B------:R1:W-:Y:S04]  /*406b0*/  LDGSTS.E [R249+0x30500], [R60.64], P4 ;  /* 0x305000003cf97fae */ /* 0x0003e8000a121844 */
[----:B-1----:R-:W3:Y:S04]  /*406c0*/  LDL.64 R60, [R1+0x4638] ;  /* 0x00463800013c7983 */ /* 0x002ee80000100a00 */
[----:B----4-:R1:W-:Y:S01]  /*406d0*/  LDGSTS.E [R249+0x31400], [R48.64], P1 ;  /* 0x3140000030f97fae */ /* 0x0103e20008921844 */
[----:B------:R4:W-:Y:S02]  /*406e0*/  LDGSTS.E [R249+0x31500], [R18.64], P4 ;  /* 0x3150000012f97fae */ /* 0x0009e4000a121844 */
[----:B------:R4:W-:Y:S02]  /*406f0*/  LDGSTS.E [R249+0x32400], [R20.64], P1 ;  /* 0x3240000014f97fae */ /* 0x0009e40008921844 */
[----:B------:R4:W-:Y:S01]  /*40700*/  LDGSTS.E [R249+0x32500], [R22.64], P4 ;  /* 0x3250000016f97fae */ /* 0x0009e2000a121844 */
[----:B------:R4:W-:Y:S01]  /*40710*/  LDGSTS.E [R249+0x33400], [R24.64], P1 ;  /* 0x3340000018f97fae */ /* 0x0009e20008921844 */
[----:B------:R4:W-:Y:S02]  /*40720*/  LDGSTS.E [R249+0x33500], [R26.64], P4 ;  /* 0x335000001af97fae */ /* 0x0009e4000a121844 */
[----:B------:R4:W-:Y:S01]  /*40730*/  LDGSTS.E [R249+0x34400], [R28.64], P1 ;  /* 0x344000001cf97fae */ /* 0x0009e20008921844 */
[----:B-1----:R-:W3:Y:S04]  /*40740*/  LDL.64 R48, [R1+0x3d20] ;  /* 0x003d200001307983 */ /* 0x002ee80000100a00 */
[----:B----4-:R-:W4:Y:S04]  /*40750*/  LDL.64 R18, [R1+0x3d10] ;  /* 0x003d100001127983 */ /* 0x010f280000100a00 */
[----:B------:R-:W4:Y:S04]  /*40760*/  LDL.64 R20, [R1+0x2d50] ;  /* 0x002d500001147983 */ /* 0x000f280000100a00 */
[----:B------:R-:W4:Y:S04]  /*40770*/  LDL.64 R22, [R1+0x1d20] ;  /* 0x001d200001167983 */ /* 0x000f280000100a00 */
[----:B------:R-:W4:Y:S04]  /*40780*/  LDL.64 R24, [R1+0x2d90] ;  /* 0x002d900001187983 */ /* 0x000f280000100a00 */
[----:B------:R-:W4:Y:S04]  /*40790*/  LDL.64 R26, [R1+0x1d60] ;  /* 0x001d6000011a7983 */ /* 0x000f280000100a00 */
[----:B------:R-:W4:Y:S04]  /*407a0*/  LDL.64 R28, [R1+0x2dd8] ;  /* 0x002dd800011c7983 */ /* 0x000f280000100a00 */
        /* <DEDUP_REMOVED lines=20> */
[----:B------:R1:W-:Y:S01]  /*408f0*/  LDGSTS.E [R249+0x39500], [R54.64], P4 ;  /* 0x3950000036f97fae */ /* 0x0003e2000a121844 */
[----:B---3--:R3:W-:Y:S03]  /*40900*/  LDGSTS.E [R249+0x3a400], [R46.64], P1 ;  /* 0x3a4000002ef97fae */ /* 0x0087e60008921844 */
[----:B-1----:R-:W2:Y:S04]  /*40910*/  LDL.64 R54, [R1+0x4658] ;  /* 0x0046580001367983 */ /* 0x002ea80000100a00 */
[----:B---3--:R-:W3:Y:S04]  /*40920*/  LDL.64 R46, [R1+0x1f70] ;  /* 0x001f7000012e7983 */ /* 0x008ee80000100a00 */
[----:B------:R1:W-:Y:S04]  /*40930*/  LDGSTS.E [R249+0x3a500], [R58.64], P4 ;  /* 0x3a5000003af97fae */ /* 0x0003e8000a121844 */
[----:B-1----:R-:W3:Y:S04]  /*40940*/  LDL.64 R58, [R1+0x2d00] ;  /* 0x002d0000013a7983 */ /* 0x002ee80000100a00 */
[----:B------:R1:W-:Y:S04]  /*40950*/  LDGSTS.E [R249+0x3b400], [R60.64], P1 ;  /* 0x3b4000003cf97fae */ /* 0x0003e80008921844 */
[----:B-1----:R-:W3:Y:S01]  /*40960*/  LDL.64 R60, [R1+0x1cf8] ;  /* 0x001cf800013c7983 */ /* 0x002ee20000100a00 */
[----:B------:R-:W-:-:S03]  /*40970*/  LOP3.LUT R52, R248, 0x30, RZ, 0x3c, !PT ;  /* 0x00000030f8347812 */ /* 0x000fc600078e3cff */
[----:B------:R1:W-:Y:S04]  /*40980*/  LDGSTS.E [R249+0x3b500], [R48.64], P4 ;  /* 0x3b50000030f97fae */ /* 0x0003e8000a121844 */
[----:B-1----:R-:W3:Y:S04]  /*40990*/  LDL.64 R48, [R1+0x2e50] ;  /* 0x002e500001307983 */ /* 0x002ee80000100a00 */
[----:B----4-:R1:W-:Y:S04]  /*409a0*/  LDGSTS.E [R249+0x3c400], [R56.64], P1 ;  /* 0x3c40000038f97fae */ /* 0x0103e80008921844 */
[----:B-1----:R-:W4:Y:S04]  /*409b0*/  LDL.64 R56, [R1+0x2f50] ;  /* 0x002f500001387983 */ /* 0x002f280000100a00 */
[----:B------:R1:W-:Y:S01]  /*409c0*/  LDGSTS.E [R249+0x3c500], [R50.64], P4 ;  /* 0x3c50000032f97fae */ /* 0x0003e2000a121844 */
[----:B------:R1:W-:Y:S02]  /*409d0*/  LDGSTS.E [R249+0x3d400], [R10.64], P1 ;  /* 0x3d4000000af97fae */ /* 0x0003e40008921844 */
[----:B------:R1:W-:Y:S02]  /*409e0*/  LDGSTS.E [R249+0x3d500], [R12.64], P4 ;  /* 0x3d5000000cf97fae */ /* 0x0003e4000a121844 */
[----:B-1----:R-:W4:Y:S04]  /*409f0*/  LDL.64 R50, [R1+0x30d0] ;  /* 0x0030d00001327983 */ /* 0x002f280000100a00 */
[----:B------:R-:W4:Y:S04]  /*40a00*/  LDL.64 R10, [R1+0x3258] ;  /* 0x00325800010a7983 */ /* 0x000f280000100a00 */
[----:B------:R-:W4:Y:S04]  /*40a10*/  LDL.64 R12, [R1+0x32d8] ;  /* 0x0032d800010c7983 */ /* 0x000f280000100a00 */
[----:B--2---:R1:W-:Y:S01]  /*40a20*/  LDGSTS.E [R249+0x3e400], [R54.64], P1 ;  /* 0x3e40000036f97fae */ /* 0x0043e20008921844 */
[----:B------:R2:W-:Y:S02]  /*40a30*/  LDGSTS.E [R249+0x3e500], [R14.64], P4 ;  /* 0x3e5000000ef97fae */ /* 0x0005e4000a121844 */
[----:B------:R2:W-:Y:S02]  /*40a40*/  LDGSTS.E [R249+0x3f400], [R16.64], P1 ;  /* 0x3f40000010f97fae */ /* 0x0005e40008921844 */
[----:B------:R2:W-:Y:S01]  /*40a50*/  LDGSTS.E [R249+0x3f500], [R18.64], P4 ;  /* 0x3f50000012f97fae */ /* 0x0005e2000a121844 */
[----:B-1----:R-:W4:Y:S04]  /*40a60*/  LDL.64 R54, [R1+0x30d8] ;  /* 0x0030d80001367983 */ /* 0x002f280000100a00 */
[----:B--2---:R-:W2:Y:S04]  /*40a70*/  LDL.64 R14, [R1+0x3350] ;  /* 0x00335000010e7983 */ /* 0x004ea80000100a00 */
        /* <DEDUP_REMOVED lines=11> */
[----:B-1----:R-:W2:Y:S04]  /*40b30*/  LDL.64 R60, [R1+0x3158] ;  /* 0x00315800013c7983 */ /* 0x002ea80000100a00 */
[----:B------:R-:W2:Y:S04]  /*40b40*/  LDL.64 R20, [R1+0x3458] ;  /* 0x0034580001147983 */ /* 0x000ea80000100a00 */
        /* <DEDUP_REMOVED lines=13> */
[----:B----4-:R1:W-:Y:S01]  /*40c20*/  LDGSTS.E [R52+0x6600], [R56.64], P1 ;  /* 0x0660000038347fae */ /* 0x0103e20008921844 */
[----:B------:R4:W-:Y:S02]  /*40c30*/  LDGSTS.E [R52+0x6700], [R38.64], P4 ;  /* 0x0670000026347fae */ /* 0x0009e4000a121844 */
[----:B------:R4:W-:Y:S02]  /*40c40*/  LDGSTS.E [R52+0x7600], [R40.64], P1 ;  /* 0x0760000028347fae */ /* 0x0009e40008921844 */
[----:B------:R4:W-:Y:S01]  /*40c50*/  LDGSTS.E [R52+0x7700], [R42.64], P4 ;  /* 0x077000002a347fae */ /* 0x0009e2000a121844 */
[----:B------:R4:W-:Y:S01]  /*40c60*/  LDGSTS.E [R52+0x8600], [R44.64], P1 ;  /* 0x086000002c347fae */ /* 0x0009e20008921844 */
[----:B------:R4:W-:Y:S03]  /*40c70*/  LDGSTS.E [R52+0x8700], [R46.64], P4 ;  /* 0x087000002e347fae */ /* 0x0009e6000a121844 */
[----:B-1----:R-:W2:Y:S04]  /*40c80*/  LDL.64 R56, [R1+0x31d8] ;  /* 0x0031d80001387983 */ /* 0x002ea80000100a00 */
[----:B----4-:R-:W4:Y:S04]  /*40c90*/  LDL.64 R38, [R1+0x3778] ;  /* 0x0037780001267983 */ /* 0x010f280000100a00 */
[----:B------:R-:W4:Y:S04]  /*40ca0*/  LDL.64 R40, [R1+0x3780] ;  /* 0x0037800001287983 */ /* 0x000f280000100a00 */
[----:B------:R-:W4:Y:S04]  /*40cb0*/  LDL.64 R42, [R1+0x37f8] ;  /* 0x0037f800012a7983 */ /* 0x000f280000100a00 */
[----:B------:R-:W4:Y:S04]  /*40cc0*/  LDL.64 R44, [R1+0x3800] ;  /* 0x00380000012c7983 */ /* 0x000f280000100a00 */
[----:B------:R-:W4:Y:S04]  /*40cd0*/  LDL.64 R46, [R1+0x3f50] ;  /* 0x003f5000012e7983 */ /* 0x000f280000100a00 */
[----:B------:R1:W-:Y:S04]  /*40ce0*/  LDGSTS.E [R52+0x9600], [R50.64], P1 ;  /* 0x0960000032347fae */ /* 0x0003e80008921844 */
[----:B-1----:R-:W4:Y:S04]  /*40cf0*/  LDL.64 R50, [R1+0x32d0] ;  /* 0x0032d00001327983 */ /* 0x002f280000100a00 */
[----:B------:R1:W-:Y:S04]  /*40d00*/  LDGSTS.E [R52+0x9700], [R54.64], P4 ;  /* 0x0970000036347fae */ /* 0x0003e8000a121844 */
[----:B-1----:R-:W4:Y:S04]  /*40d10*/  LDL.64 R54, [R1+0x33d8] ;  /* 0x0033d80001367983 */ /* 0x002f280000100a00 */
[----:B---3--:R1:W-:Y:S04]  /*40d20*/  LDGSTS.E [R52+0xa600], [R58.64], P1 ;  /* 0x0a6000003a347fae */ /* 0x0083e80008921844 */
[----:B-1----:R-:W3:Y:S04]  /*40d30*/  LDL.64 R58, [R1+0x3450] ;  /* 0x00345000013a7983 */ /* 0x002ee80000100a00 */
[----:B--2---:R1:W-:Y:S04]  /*40d40*/  LDGSTS.E [R52+0xa700], [R60.64], P4 ;  /* 0x0a7000003c347fae */ /* 0x0043e8000a121844 */
[----:B-1----:R-:W2:Y:S04]  /*40d50*/  LDL.64 R60, [R1+0x35d8] ;  /* 0x0035d800013c7983 */ /* 0x002ea80000100a00 */
[----:B------:R1:W-:Y:S04]  /*40d60*/  LDGSTS.E [R52+0xb600], [R48.64], P1 ;  /* 0x0b60000030347fae */ /* 0x0003e80008921844 */
[----:B-1----:R-:W2:Y:S04]  /*40d70*/  LDL.64 R48, [R1+0x36d8] ;  /* 0x0036d80001307983 */ /* 0x002ea80000100a00 */
[----:B------:R1:W-:Y:S01]  /*40d80*/  LDGSTS.E [R52+0xb700], [R56.64], P4 ;  /* 0x0b70000038347fae */ /* 0x0003e2000a121844 */
[----:B------:R1:W-:Y:S02]  /*40d90*/  LDGSTS.E [R52+0xc600], [R8.64], P1 ;  /* 0x0c60000008347fae */ /* 0x0003e40008921844 */
[----:B------:R1:W-:Y:S02]  /*40da0*/  LDGSTS.E [R52+0xc700], [R10.64], P4 ;  /* 0x0c7000000a347fae */ /* 0x0003e4000a121844 */
[----:B-1----:R-:W2:Y:S04]  /*40db0*/  LDL.64 R56, [R1+0x3f58] ;  /* 0x003f580001387983 */ /* 0x002ea80000100a00 */
[----:B------:R-:W2:Y:S04]  /*40dc0*/  LDL.64 R8, [R1+0x3d00] ;  /* 0x003d000001087983 */ /* 0x000ea80000100a00 */
[----:B------:R-:W2:Y:S04]  /*40dd0*/  LDL.64 R10, [R1+0x4230] ;  /* 0x00423000010a7983 */ /* 0x000ea80000100a00 */
[----:B----4-:R1:W-:Y:S01]  /*40de0*/  LDGSTS.E [R52+0xd600], [R50.64], P1 ;  /* 0x0d60000032347fae */ /* 0x0103e20008921844 */
[----:B------:R4:W-:Y:S02]  /*40df0*/  LDGSTS.E [R52+0xd700], [R12.64], P4 ;  /* 0x0d7000000c347fae */ /* 0x0009e4000a121844 */
[----:B------:R4:W-:Y:S02]  /*40e00*/  LDGSTS.E [R52+0xe600], [R14.64], P1 ;  /* 0x0e6000000e347fae */ /* 0x0009e40008921844 */
[----:B------:R4:W-:Y:S01]  /*40e10*/  LDGSTS.E [R52+0xe700], [R16.64], P4 ;  /* 0x0e70000010347fae */ /* 0x0009e2000a121844 */
[----:B------:R4:W-:Y:S04]  /*40e20*/  LDGSTS.E [R52+0xf600], [R18.64], P1 ;  /* 0x0f60000012347fae */ /* 0x0009e80008921844 */
[----:B-1----:R-:W2:Y:S04]  /*40e30*/  LDL.64 R50, [R1+0x4170] ;  /* 0x0041700001327983 */ /* 0x002ea80000100a00 */
[----:B----4-:R-:W4:Y:S04]  /*40e40*/  LDL.64 R12, [R1+0x4418] ;  /* 0x00441800010c7983 */ /* 0x010f280000100a00 */
        /* <DEDUP_REMOVED lines=19> */
[----:B--2---:R1:W-:Y:S01]  /*40f80*/  LDGSTS.E [R52+0x13700], [R60.64], P4 ;  /* 0x137000003c347fae */ /* 0x0043e2000a121844 */
[----:B------:R2:W-:Y:S02]  /*40f90*/  LDGSTS.E [R52+0x14600], [R32.64], P1 ;  /* 0x1460000020347fae */ /* 0x0005e40008921844 */
[----:B------:R2:W-:Y:S02]  /*40fa0*/  LDGSTS.E [R52+0x14700], [R34.64], P4 ;  /* 0x1470000022347fae */ /* 0x0005e4000a121844 */
[----:B------:R2:W-:Y:S01]  /*40fb0*/  LDGSTS.E [R52+0x15600], [R36.64], P1 ;  /* 0x1560000024347fae */ /* 0x0005e20008921844 */
[----:B-1----:R-:W3:Y:S04]  /*40fc0*/  LDL.64 R60, [R1+0x3d08] ;  /* 0x003d0800013c7983 */ /* 0x002ee80000100a00 */
[----:B--2---:R-:W2:Y:S04]  /*40fd0*/  LDL.64 R32, [R1+0x3ce0] ;  /* 0x003ce00001207983 */ /* 0x004ea80000100a00 */
[----:B------:R-:W2:Y:S04]  /*40fe0*/  LDL.64 R34, [R1+0x4728] ;  /* 0x0047280001227983 */ /* 0x000ea80000100a00 */
[----:B------:R-:W2:Y:S04]  /*40ff0*/  LDL.64 R36, [R1+0x3cd8] ;  /* 0x003cd80001247983 */ /* 0x000ea80000100a00 */
[----:B------:R1:W-:Y:S01]  /*41000*/  LDGSTS.E [R52+0x15700], [R48.64], P4 ;  /* 0x1570000030347fae */ /* 0x0003e2000a121844 */
[----:B------:R1:W-:Y:S02]  /*41010*/  LDGSTS.E [R52+0x16600], [R38.64], P1 ;  /* 0x1660000026347fae */ /* 0x0003e40008921844 */
[----:B------:R1:W-:Y:S02]  /*41020*/  LDGSTS.E [R52+0x16700], [R40.64], P4 ;  /* 0x1670000028347fae */ /* 0x0003e4000a121844 */
[----:B------:R1:W-:Y:S01]  /*41030*/  LDGSTS.E [R52+0x17600], [R42.64], P1 ;  /* 0x176000002a347fae */ /* 0x0003e20008921844 */
[----:B------:R1:W-:Y:S01]  /*41040*/  LDGSTS.E [R52+0x17700], [R44.64], P4 ;  /* 0x177000002c347fae */ /* 0x0003e2000a121844 */
[----:B------:R1:W-:Y:S03]  /*41050*/  LDGSTS.E [R52+0x18600], [R46.64], P1 ;  /* 0x186000002e347fae */ /* 0x0003e60008921844 */
[----:B-1----:R-:W2:Y:S04]  /*41060*/  LDL.64 R48, [R1+0x41f8] ;  /* 0x0041f80001307983 */ /* 0x002ea80000100a00 */
[----:B------:R-:W2:Y:S04]  /*41070*/  LDL.64 R38, [R1+0x3cd0] ;  /* 0x003cd00001267983 */ /* 0x000ea80000100a00 */
        /* <DEDUP_REMOVED lines=8> */
[----:B----4-:R1:W-:Y:S04]  /*41100*/  LDGSTS.E [R52+0x19700], [R54.64], P4 ;  /* 0x1970000036347fae */ /* 0x0103e8000a121844 */
[----:B-1----:R-:W4:Y:S04]  /*41110*/  LDL.64 R54, [R1+0x43b8] ;  /* 0x0043b80001367983 */ /* 0x002f280000100a00 */
[----:B------:R1:W-:Y:S04]  /*41120*/  LDGSTS.E [R52+0x1a600], [R58.64], P1 ;  /* 0x1a6000003a347fae */ /* 0x0003e80008921844 */
[----:B-1----:R-:W4:Y:S04]  /*41130*/  LDL.64 R58, [R1+0x46e8] ;  /* 0x0046e800013a7983 */ /* 0x002f280000100a00 */
[----:B---3--:R1:W-:Y:S04]  /*41140*/  LDGSTS.E [R52+0x1a700], [R60.64], P4 ;  /* 0x1a7000003c347fae */ /* 0x0083e8000a121844 */
[----:B-1----:R-:W3:Y:S04]  /*41150*/  LDL.64 R60, [R1+0x4768] ;  /* 0x00476800013c7983 */ /* 0x002ee80000100a00 */
[----:B--2---:R1:W-:Y:S01]  /*41160*/  LDGSTS.E [R52+0x1b600], [R48.64], P1 ;  /* 0x1b60000030347fae */ /* 0x0043e20008921844 */
[----:B------:R2:W-:Y:S02]  /*41170*/  LDGSTS.E [R52+0x1b700], [R8.64], P4 ;  /* 0x1b70000008347fae */ /* 0x0005e4000a121844 */
[----:B------:R2:W-:Y:S01]  /*41180*/  LDGSTS.E [R52+0x1c600], [R10.64], P1 ;  /* 0x1c6000000a347fae */ /* 0x0005e20008921844 */
[----:B-1----:R-:W3:Y:S04]  /*41190*/  LDL.64 R48, [R1+0x4798] ;  /* 0x0047980001307983 */ /* 0x002ee80000100a00 */
[----:B--2---:R-:W2:Y:S04]  /*411a0*/  LDL.64 R8, [R1+0x47b0] ;  /* 0x0047b00001087983 */ /* 0x004ea80000100a00 */
[----:B------:R-:W2:Y:S04]  /*411b0*/  LDL.64 R10, [R1+0x46a8] ;  /* 0x0046a800010a7983 */ /* 0x000ea80000100a00 */
[----:B------:R1:W-:Y:S01]  /*411c0*/  LDGSTS.E [R52+0x1c700], [R56.64], P4 ;  /* 0x1c70000038347fae */ /* 0x0003e2000a121844 */
[----:B------:R1:W-:Y:S02]  /*411d0*/  LDGSTS.E [R52+0x1d600], [R12.64], P1 ;  /* 0x1d6000000c347fae */ /* 0x0003e40008921844 */
[----:B------:R1:W-:Y:S02]  /*411e0*/  LDGSTS.E [R52+0x1d700], [R14.64], P4 ;  /* 0x1d7000000e347fae */ /* 0x0003e4000a121844 */
[----:B------:R1:W-:Y:S01]  /*411f0*/  LDGSTS.E [R52+0x1e600], [R16.64], P1 ;  /* 0x1e60000010347fae */ /* 0x0003e20008921844 */
[----:B------:R1:W-:Y:S04]  /*41200*/  LDGSTS.E [R52+0x1e700], [R18.64], P4 ;  /* 0x1e70000012347fae */ /* 0x0003e8000a121844 */
[----:B-1----:R-:W2:Y:S04]  /*41210*/  LDL.64 R56, [R1+0x4668] ;  /* 0x0046680001387983 */ /* 0x002ea80000100a00 */
[----:B------:R-:W2:Y:S04]  /*41220*/  LDL.64 R12, [R1+0x3cb8] ;  /* 0x003cb800010c7983 */ /* 0x000ea80000100a00 */
[----:B------:R-:W2:Y:S04]  /*41230*/  LDL.64 R14, [R1+0x47c0] ;  /* 0x0047c000010e7983 */ /* 0x000ea80000100a00 */
[----:B------:R-:W2:Y:S04]  /*41240*/  LDL.64 R16, [R1+0x3cb0] ;  /* 0x003cb00001107983 */ /* 0x000ea80000100a00 */
[----:B------:R-:W2:Y:S04]  /*41250*/  LDL.64 R18, [R1+0x47c8] ;  /* 0x0047c80001127983 */ /* 0x000ea80000100a00 */
[----:B------:R1:W-:Y:S04]  /*41260*/  LDGSTS.E [R52+0x1f600], [R50.64], P1 ;  /* 0x1f60000032347fae */ /* 0x0003e80008921844 */
[----:B-1----:R-:W2:Y:S04]  /*41270*/  LDL.64 R50, [R1+0x47a0] ;  /* 0x0047a00001327983 */ /* 0x002ea80000100a00 */
[----:B----4-:R1:W-:Y:S01]  /*41280*/  LDGSTS.E [R52+0x1f700], [R54.64], P4 ;  /* 0x1f70000036347fae */ /* 0x0103e2000a121844 */
[----:B------:R4:W-:Y:S02]  /*41290*/  LDGSTS.E [R52+0x20600], [R20.64], P1 ;  /* 0x2060000014347fae */ /* 0x0009e40008921844 */
[----:B------:R4:W-:Y:S02]  /*412a0*/  LDGSTS.E [R52+0x20700], [R22.64], P4 ;  /* 0x2070000016347fae */ /* 0x0009e4000a121844 */
[----:B------:R4:W-:Y:S01]  /*412b0*/  LDGSTS.E [R52+0x21600], [R24.64], P1 ;  /* 0x2160000018347fae */ /* 0x0009e20008921844 */
[----:B------:R4:W-:Y:S01]  /*412c0*/  LDGSTS.E [R52+0x21700], [R26.64], P4 ;  /* 0x217000001a347fae */ /* 0x0009e2000a121844 */
[----:B------:R4:W-:Y:S02]  /*412d0*/  LDGSTS.E [R52+0x22600], [R28.64], P1 ;  /* 0x226000001c347fae */ /* 0x0009e40008921844 */
[----:B------:R4:W-:Y:S01]  /*412e0*/  LDGSTS.E [R52+0x22700], [R30.64], P4 ;  /* 0x227000001e347fae */ /* 0x0009e2000a121844 */
[----:B-1----:R-:W2:Y:S04]  /*412f0*/  LDL.64 R54, [R1+0x4680] ;  /* 0x0046800001367983 */ /* 0x002ea80000100a00 */
        /* <DEDUP_REMOVED lines=14> */
[----:B---3--:R1:W-:Y:S01]  /*413e0*/  LDGSTS.E [R52+0x25600], [R60.64], P1 ;  /* 0x256000003c347fae */ /* 0x0083e20008921844 */
[----:B------:R3:W-:Y:S02]  /*413f0*/  LDGSTS.E [R52+0x25700], [R38.64], P4 ;  /* 0x2570000026347fae */ /* 0x0007e4000a121844 */
[----:B------:R3:W-:Y:S02]  /*41400*/  LDGSTS.E [R52+0x26600], [R40.64], P1 ;  /* 0x2660000028347fae */ /* 0x0007e40008921844 */
[----:B------:R3:W-:Y:S01]  /*41410*/  LDGSTS.E [R52+0x26700], [R42.64], P4 ;  /* 0x267000002a347fae */ /* 0x0007e2000a121844 */
[----:B------:R3:W-:Y:S01]  /*41420*/  LDGSTS.E [R52+0x27600], [R44.64], P1 ;  /* 0x276000002c347fae */ /* 0x0007e20008921844 */
[----:B------:R3:W-:Y:S03]  /*41430*/  LDGSTS.E [R52+0x27700], [R46.64], P4 ;  /* 0x277000002e347fae */ /* 0x0007e6000a121844 */
[----:B-1----:R-:W4:Y:S04]  /*41440*/  LDL.64 R60, [R1+0x4690] ;  /* 0x00469000013c7983 */ /* 0x002f280000100a00 */
[----:B---3--:R-:W3:Y:S04]  /*41450*/  LDL.64 R38, [R1+0x4800] ;  /* 0x0048000001267983 */ /* 0x008ee80000100a00 */
[----:B------:R-:W3:Y:S04]  /*41460*/  LDL.64 R40, [R1+0x4730] ;  /* 0x0047300001287983 */ /* 0x000ee80000100a00 */
[----:B------:R-:W3:Y:S04]  /*41470*/  LDL.64 R42, [R1+0x4808] ;  /* 0x00480800012a7983 */ /* 0x000ee80000100a00 */
[----:B------:R-:W3:Y:S04]  /*41480*/  LDL.64 R44, [R1+0x4748] ;  /* 0x00474800012c7983 */ /* 0x000ee80000100a00 */
[----:B------:R-:W3:Y:S04]  /*41490*/  LDL.64 R46, [R1+0x4810] ;  /* 0x00481000012e7983 */ /* 0x000ee80000100a00 */
[----:B------:R1:W-:Y:S04]  /*414a0*/  LDGSTS.E [R52+0x28600], [R48.64], P1 ;  /* 0x2860000030347fae */ /* 0x0003e80008921844 */
[----:B-1----:R-:W3:Y:S04]  /*414b0*/  LDL.64 R48, [R1+0x47b8] ;  /* 0x0047b80001307983 */ /* 0x002ee80000100a00 */
[----:B--2---:R1:W-:Y:S04]  /*414c0*/  LDGSTS.E [R52+0x28700], [R56.64], P4 ;  /* 0x2870000038347fae */ /* 0x0043e8000a121844 */
[----:B-1----:R-:W2:Y:S04]  /*414d0*/  LDL.64 R56, [R1+0x3ca8] ;  /* 0x003ca80001387983 */ /* 0x002ea80000100a00 */
[----:B------:R1:W-:Y:S04]  /*414e0*/  LDGSTS.E [R52+0x29600], [R50.64], P1 ;  /* 0x2960000032347fae */ /* 0x0003e80008921844 */
[----:B-1----:R-:W2:Y:S04]  /*414f0*/  LDL.64 R50, [R1+0x47d0] ;  /* 0x0047d00001327983 */ /* 0x002ea80000100a00 */
[----:B------:R1:W-:Y:S04]  /*41500*/  LDGSTS.E [R52+0x29700], [R54.64], P4 ;  /* 0x2970000036347fae */ /* 0x0003e8000a121844 */
[----:B-1----:R-:W2:Y:S04]  /*41510*/  LDL.64 R54, [R1+0x46f8] ;  /* 0x0046f80001367983 */ /* 0x002ea80000100a00 */
        /* <DEDUP_REMOVED lines=8> */
[----:B---3--:R1:W-:Y:S01]  /*415a0*/  LDGSTS.E [R52+0x2c600], [R48.64], P1 ;  /* 0x2c60000030347fae */ /* 0x0083e20008921844 */
[----:B------:R3:W-:Y:S02]  /*415b0*/  LDGSTS.E [R52+0x2c700], [R12.64], P4 ;  /* 0x2c7000000c347fae */ /* 0x0007e4000a121844 */
[----:B------:R3:W-:Y:S02]  /*415c0*/  LDGSTS.E [R52+0x2d600], [R14.64], P1 ;  /* 0x2d6000000e347fae */ /* 0x0007e40008921844 */
[----:B------:R3:W-:Y:S01]  /*415d0*/  LDGSTS.E [R52+0x2d700], [R16.64], P4 ;  /* 0x2d70000010347fae */ /* 0x0007e2000a121844 */
[----:B------:R3:W-:Y:S04]  /*415e0*/  LDGSTS.E [R52+0x2e600], [R18.64], P1 ;  /* 0x2e60000012347fae */ /* 0x0007e80008921844 */
[----:B-1----:R-:W4:Y:S04]  /*415f0*/  LDL.64 R48, [R1+0x4818] ;  /* 0x0048180001307983 */ /* 0x002f280000100a00 */
[----:B---3--:R-:W3:Y:S04]  /*41600*/  LDL.64 R12, [R1+0x4840] ;  /* 0x00484000010c7983 */ /* 0x008ee80000100a00 */
[----:B------:R-:W3:Y:S04]  /*41610*/  LDL.64 R14, [R1+0x4838] ;  /* 0x00483800010e7983 */ /* 0x000ee80000100a00 */
[----:B------:R-:W3:Y:S04]  /*41620*/  LDL.64 R16, [R1+0x4848] ;  /* 0x0048480001107983 */ /* 0x000ee80000100a00 */
[----:B------:R-:W3:Y:S04]  /*41630*/  LDL.64 R18, [R1+0x3c80] ;  /* 0x003c800001127983 */ /* 0x000ee80000100a00 */
[----:B--2---:R1:W-:Y:S04]  /*41640*/  LDGSTS.E [R52+0x2e700], [R56.64], P4 ;  /* 0x2e70000038347fae */ /* 0x0043e8000a121844 */
[----:B-1----:R-:W2:Y:S04]  /*41650*/  LDL.64 R56, [R1+0x4770] ;  /* 0x0047700001387983 */ /* 0x002ea80000100a00 */
        /* <DEDUP_REMOVED lines=22> */
[----:B----4-:R1:W-:Y:S01]  /*417c0*/  LDGSTS.E [R52+0x34700], [R58.64], P4 ;  /* 0x347000003a347fae */ /* 0x0103e2000a121844 */
[----:B------:R4:W-:Y:S02]  /*417d0*/  LDGSTS.E [R52+0x35600], [R38.64], P1 ;  /* 0x3560000026347fae */ /* 0x0009e40008921844 */
[----:B------:R4:W-:Y:S02]  /*417e0*/  LDGSTS.E [R52+0x35700], [R40.64], P4 ;  /* 0x3570000028347fae */ /* 0x0009e4000a121844 */
[----:B------:R4:W-:Y:S01]  /*417f0*/  LDGSTS.E [R52+0x36600], [R42.64], P1 ;  /* 0x366000002a347fae */ /* 0x0009e20008921844 */
[----:B------:R4:W-:Y:S01]  /*41800*/  LDGSTS.E [R52+0x36700], [R44.64], P4 ;  /* 0x367000002c347fae */ /* 0x0009e2000a121844 */
[----:B------:R4:W-:Y:S03]  /*41810*/  LDGSTS.E [R52+0x37600], [R46.64], P1 ;  /* 0x376000002e347fae */ /* 0x0009e60008921844 */
[----:B-1----:R-:W3:Y:S04]  /*41820*/  LDL.64 R58, [R1+0x4828] ;  /* 0x00482800013a7983 */ /* 0x002ee80000100a00 */
        /* <DEDUP_REMOVED lines=9> */
[----:B--2---:R1:W-:Y:S04]  /*418c0*/  LDGSTS.E [R52+0x38700], [R56.64], P4 ;  /* 0x3870000038347fae */ /* 0x0043e8000a121844 */
[----:B-1----:R-:W2:Y:S04]  /*418d0*/  LDL.64 R56, [R1+0x4850] ;  /* 0x0048500001387983 */ /* 0x002ea80000100a00 */
[----:B---3--:R1:W-:Y:S04]  /*418e0*/  LDGSTS.E [R52+0x39600], [R50.64], P1 ;  /* 0x3960000032347fae */ /* 0x0083e80008921844 */
[----:B-1----:R-:W3:Y:S04]  /*418f0*/  LDL.64 R50, [R1+0x2d98] ;  /* 0x002d980001327983 */ /* 0x002ee80000100a00 */
[----:B------:R1:W-:Y:S04]  /*41900*/  LDGSTS.E [R52+0x39700], [R54.64], P4 ;  /* 0x3970000036347fae */ /* 0x0003e8000a121844 */
[----:B-1----:R-:W3:Y:S04]  /*41910*/  LDL.64 R54, [R1+0x2e60] ;  /* 0x002e600001367983 */ /* 0x002ee80000100a00 */
[----:B------:R1:W-:Y:S01]  /*41920*/  LDGSTS.E [R52+0x3a600], [R58.64], P1 ;  /* 0x3a6000003a347fae */ /* 0x0003e20008921844 */
[----:B------:R1:W-:Y:S02]  /*41930*/  LDGSTS.E [R52+0x3a700], [R8.64], P4 ;  /* 0x3a70000008347fae */ /* 0x0003e4000a121844 */
[----:B------:R1:W-:Y:S02]  /*41940*/  LDGSTS.E [R52+0x3b600], [R10.64], P1 ;  /* 0x3b6000000a347fae */ /* 0x0003e40008921844 */
[----:B-1----:R-:W3:Y:S01]  /*41950*/  LDL.64 R58, [R1+0x2fe0] ;  /* 0x002fe000013a7983 */ /* 0x002ee20000100a00 */
[----:B------:R-:W-:-:S03]  /*41960*/  LOP3.LUT R248, R0, 0x40, RZ, 0x3c, !PT ;  /* 0x0000004000f87812 */ /* 0x000fc600078e3cff */
        /* <DEDUP_REMOVED lines=28> */
[----:B---3--:R1:W-:Y:S01]  /*41b30*/  LDGSTS.E [R248+0x2800], [R50.64], P1 ;  /* 0x0280000032f87fae */ /* 0x0083e20008921844 */
[----:B------:R3:W-:Y:S02]  /*41b40*/  LDGSTS.E [R248+0x2900], [R34.64], P4 ;  /* 0x0290000022f87fae */ /* 0x0007e4000a121844 */
[----:B------:R3:W-:Y:S02]  /*41b50*/  LDGSTS.E [R248+0x3800], [R36.64], P1 ;  /* 0x0380000024f87fae */ /* 0x0007e40008921844 */
[----:B------:R3:W-:Y:S01]  /*41b60*/  LDGSTS.E [R248+0x3900], [R38.64], P4 ;  /* 0x0390000026f87fae */ /* 0x0007e2000a121844 */
[----:B-1----:R-:W2:Y:S04]  /*41b70*/  LDL.64 R50, [R1+0x1ee8] ;  /* 0x001ee80001327983 */ /* 0x002ea80000100a00 */
[----:B---3--:R-:W3:Y:S04]  /*41b80*/  LDL.64 R34, [R1+0x3560] ;  /* 0x0035600001227983 */ /* 0x008ee80000100a00 */
        /* <DEDUP_REMOVED lines=14> */
[----:B------:R1:W-:Y:S04]  /*41c70*/  LDGSTS.E [R248+0x7800], [R58.64], P1 ;  /* 0x078000003af87fae */ /* 0x0003e80008921844 */
[----:B-1----:R-:W3:Y:S04]  /*41c80*/  LDL.64 R58, [R1+0x1f88] ;  /* 0x001f8800013a7983 */ /* 0x002ee80000100a00 */
[----:B------:R1:W-:Y:S04]  /*41c90*/  LDGSTS.E [R248+0x7900], [R60.64], P4 ;  /* 0x079000003cf87fae */ /* 0x0003e8000a121844 */
[----:B-1----:R-:W3:Y:S04]  /*41ca0*/  LDL.64 R60, [R1+0x3360] ;  /* 0x00336000013c7983 */ /* 0x002ee80000100a00 */
[----:B----4-:R1:W-:Y:S04]  /*41cb0*/  LDGSTS.E [R248+0x8800], [R56.64], P1 ;  /* 0x0880000038f87fae */ /* 0x0103e80008921844 */
[----:B-1----:R-:W4:Y:S04]  /*41cc0*/  LDL.64 R56, [R1+0x34e8] ;  /* 0x0034e80001387983 */ /* 0x002f280000100a00 */
[----:B--2---:R1:W-:Y:S04]  /*41cd0*/  LDGSTS.E [R248+0x8900], [R50.64], P4 ;  /* 0x0890000032f87fae */ /* 0x0043e8000a121844 */
[----:B-1----:R-:W2:Y:S04]  /*41ce0*/  LDL.64 R50, [R1+0x35e8] ;  /* 0x0035e80001327983 */ /* 0x002ea80000100a00 */
[----:B---3--:R1:W-:Y:S01]  /*41cf0*/  LDGSTS.E [R248+0x9800], [R54.64], P1 ;  /* 0x0980000036f87fae */ /* 0x0083e20008921844 */
[----:B------:R3:W-:Y:S02]  /*41d00*/  LDGSTS.E [R248+0x9900], [R6.64], P4 ;  /* 0x0990000006f87fae */ /* 0x0007e4000a121844 */
[----:B------:R3:W-:Y:S01]  /*41d10*/  LDGSTS.E [R248+0xa800], [R8.64], P1 ;  /* 0x0a80000008f87fae */ /* 0x0007e20008921844 */
[----:B-1----:R-:W2:Y:S04]  /*41d20*/  LDL.64 R54, [R1+0x3790] ;  /* 0x0037900001367983 */ /* 0x002ea80000100a00 */
[----:B---3--:R-:W3:Y:S04]  /*41d30*/  LDL.64 R6, [R1+0x4180] ;  /* 0x0041800001067983 */ /* 0x008ee80000100a00 */
[----:B------:R-:W3:Y:S04]  /*41d40*/  LDL.64 R8, [R1+0x3c68] ;  /* 0x003c680001087983 */ /* 0x000ee80000100a00 */
        /* <DEDUP_REMOVED lines=50> */
[----:B---3--:R1:W-:Y:S04]  /*42070*/  LDGSTS.E [R248+0x17800], [R58.64], P1 ;  /* 0x178000003af87fae */ /* 0x0083e80008921844 */
[----:B-1----:R-:W2:Y:S04]  /*42080*/  LDL.64 R58, [R1+0x3c48] ;  /* 0x003c4800013a7983 */ /* 0x002ea80000100a00 */
[----:B------:R1:W-:Y:S04]  /*42090*/  LDGSTS.E [R248+0x17900], [R60.64], P4 ;  /* 0x179000003cf87fae */ /* 0x0003e8000a121844 */
[----:B-1----:R-:W2:Y:S04]  /*420a0*/  LDL.64 R60, [R1+0x4688] ;  /* 0x00468800013c7983 */ /* 0x002ea80000100a00 */
[----:B------:R1:W-:Y:S04]  /*420b0*/  LDGSTS.E [R248+0x18800], [R56.64], P1 ;  /* 0x1880000038f87fae */ /* 0x0003e80008921844 */
[----:B-1----:R-:W3:Y:S04]  /*420c0*/  LDL.64 R56, [R1+0x46f0] ;  /* 0x0046f00001387983 */ /* 0x002ee80000100a00 */
[----:B----4-:R1:W-:Y:S01]  /*420d0*/  LDGSTS.E [R248+0x18900], [R50.64], P4 ;  /* 0x1890000032f87fae */ /* 0x0103e2000a121844 */
[----:B------:R4:W-:Y:S02]  /*420e0*/  LDGSTS.E [R248+0x19800], [R6.64], P1 ;  /* 0x1980000006f87fae */ /* 0x0009e40008921844 */
[----:B------:R4:W-:Y:S01]  /*420f0*/  LDGSTS.E [R248+0x19900], [R8.64], P4 ;  /* 0x1990000008f87fae */ /* 0x0009e2000a121844 */
[----:B-1----:R-:W3:Y:S04]  /*42100*/  LDL.64 R50, [R1+0x4880] ;  /* 0x0048800001327983 */ /* 0x002ee80000100a00 */
[----:B----4-:R-:W4:Y:S04]  /*42110*/  LDL.64 R6, [R1+0x3bf0] ;  /* 0x003bf00001067983 */ /* 0x010f280000100a00 */
        /* <DEDUP_REMOVED lines=49> */
[----:B------:R1:W-:Y:S04]  /*42430*/  LDGSTS.E [R248+0x26800], [R50.64], P1 ;  /* 0x2680000032f87fae */ /* 0x0003e80008921844 */
[----:B-1----:R-:W3:Y:S04]  /*42440*/  LDL.64 R50, [R1+0x3be8] ;  /* 0x003be80001327983 */ /* 0x002ee80000100a00 */
[----:B----4-:R1:W-:Y:S04]  /*42450*/  LDGSTS.E [R248+0x26900], [R54.64], P4 ;  /* 0x2690000036f87fae */ /* 0x0103e8000a121844 */
[----:B-1----:R-:W4:Y:S04]  /*42460*/  LDL.64 R54, [R1+0x4930] ;  /* 0x0049300001367983 */ /* 0x002f280000100a00 */
[----:B--2---:R1:W-:Y:S04]  /*42470*/  LDGSTS.E [R248+0x27800], [R58.64], P1 ;  /* 0x278000003af87fae */ /* 0x0043e80008921844 */
[----:B-1----:R-:W4:Y:S04]  /*42480*/  LDL.64 R58, [R1+0x3bb0] ;  /* 0x003bb000013a7983 */ /* 0x002f280000100a00 */
[----:B------:R1:W-:Y:S04]  /*42490*/  LDGSTS.E [R248+0x27900], [R60.64], P4 ;  /* 0x279000003cf87fae */ /* 0x0003e8000a121844 */
[----:B-1----:R-:W4:Y:S04]  /*424a0*/  LDL.64 R60, [R1+0x3ba0] ;  /* 0x003ba000013c7983 */ /* 0x002f280000100a00 */
[----:B------:R1:W-:Y:S01]  /*424b0*/  LDGSTS.E [R248+0x28800], [R56.64], P1 ;  /* 0x2880000038f87fae */ /* 0x0003e20008921844 */
[----:B------:R1:W-:Y:S02]  /*424c0*/  LDGSTS.E [R248+0x28900], [R6.64], P4 ;  /* 0x2890000006f87fae */ /* 0x0003e4000a121844 */
[----:B------:R1:W-:Y:S02]  /*424d0*/  LDGSTS.E [R248+0x29800], [R8.64], P1 ;  /* 0x2980000008f87fae */ /* 0x0003e40008921844 */
[----:B-1----:R-:W2:Y:S04]  /*424e0*/  LDL.64 R56, [R1+0x3b88] ;  /* 0x003b880001387983 */ /* 0x002ea80000100a00 */
[----:B------:R-:W2:Y:S04]  /*424f0*/  LDL.64 R6, [R1+0x4988] ;  /* 0x0049880001067983 */ /* 0x000ea80000100a00 */
[----:B------:R-:W2:Y:S04]  /*42500*/  LDL.64 R8, [R1+0x3b70] ;  /* 0x003b700001087983 */ /* 0x000ea80000100a00 */
[----:B---3--:R1:W-:Y:S01]  /*42510*/  LDGSTS.E [R248+0x29900], [R50.64], P4 ;  /* 0x2990000032f87fae */ /* 0x0083e2000a121844 */
[----:B------:R3:W-:Y:S02]  /*42520*/  LDGSTS.E [R248+0x2a800], [R10.64], P1 ;  /* 0x2a8000000af87fae */ /* 0x0007e40008921844 */
[----:B------:R3:W-:Y:S02]  /*42530*/  LDGSTS.E [R248+0x2a900], [R12.64], P4 ;  /* 0x2a9000000cf87fae */ /* 0x0007e4000a121844 */
[----:B------:R3:W-:Y:S01]  /*42540*/  LDGSTS.E [R248+0x2b800], [R14.64], P1 ;  /* 0x2b8000000ef87fae */ /* 0x0007e20008921844 */
[----:B------:R3:W-:Y:S01]  /*42550*/  LDGSTS.E [R248+0x2b900], [R16.64], P4 ;  /* 0x2b90000010f87fae */ /* 0x0007e2000a121844 */
[----:B------:R3:W-:Y:S02]  /*42560*/  LDGSTS.E [R248+0x2c800], [R18.64], P1 ;  /* 0x2c80000012f87fae */ /* 0x0007e40008921844 */
[----:B------:R3:W-:Y:S01]  /*42570*/  LDGSTS.E [R248+0x2c900], [R20.64], P4 ;  /* 0x2c90000014f87fae */ /* 0x0007e2000a121844 */
[----:B-1----:R-:W2:Y:S04]  /*42580*/  LDL.64 R50, [R1+0x4978] ;  /* 0x0049780001327983 */ /* 0x002ea80000100a00 */
[----:B---3--:R-:W3:Y:S04]  /*42590*/  LDL.64 R10, [R1+0x3b68] ;  /* 0x003b6800010a7983 */ /* 0x008ee80000100a00 */
        /* <DEDUP_REMOVED lines=27> */
[----:B------:R1:W-:Y:S01]  /*42750*/  LDGSTS.E [R248+0x32900], [R60.64], P4 ;  /* 0x329000003cf87fae */ /* 0x0003e2000a121844 */
[----:B------:R1:W-:Y:S02]  /*42760*/  LDGSTS.E [R248+0x33800], [R40.64], P1 ;  /* 0x3380000028f87fae */ /* 0x0003e40008921844 */
[----:B------:R1:W-:Y:S02]  /*42770*/  LDGSTS.E [R248+0x33900], [R42.64], P4 ;  /* 0x339000002af87fae */ /* 0x0003e4000a121844 */
[----:B------:R1:W-:Y:S01]  /*42780*/  LDGSTS.E [R248+0x34800], [R44.64], P1 ;  /* 0x348000002cf87fae */ /* 0x0003e20008921844 */
[----:B------:R1:W-:Y:S01]  /*42790*/  LDGSTS.E [R248+0x34900], [R46.64], P4 ;  /* 0x349000002ef87fae */ /* 0x0003e2000a121844 */
[----:B------:R1:W-:Y:S03]  /*427a0*/  LDGSTS.E [R248+0x35800], [R48.64], P1 ;  /* 0x3580000030f87fae */ /* 0x0003e60008921844 */
[----:B-1----:R-:W4:Y:S04]  /*427b0*/  LDL.64 R60, [R1+0x3b78] ;  /* 0x003b7800013c7983 */ /* 0x002f280000100a00 */
[----:B------:R-:W4:Y:S04]  /*427c0*/  LDL.64 R40, [R1+0x1c78] ;  /* 0x001c780001287983 */ /* 0x000f280000100a00 */
[----:B------:R-:W4:Y:S04]  /*427d0*/  LDL.64 R42, [R1+0x1ca0] ;  /* 0x001ca000012a7983 */ /* 0x000f280000100a00 */
[----:B------:R-:W4:Y:S04]  /*427e0*/  LDL.64 R44, [R1+0x2df0] ;  /* 0x002df000012c7983 */ /* 0x000f280000100a00 */
[----:B------:R-:W4:Y:S04]  /*427f0*/  LDL.64 R46, [R1+0x1cb8] ;  /* 0x001cb800012e7983 */ /* 0x000f280000100a00 */
[----:B------:R-:W4:Y:S04]  /*42800*/  LDL.64 R48, [R1+0x2e70] ;  /* 0x002e700001307983 */ /* 0x000f280000100a00 */
[----:B--2---:R1:W-:Y:S04]  /*42810*/  LDGSTS.E [R248+0x35900], [R56.64], P4 ;  /* 0x3590000038f87fae */ /* 0x0043e8000a121844 */
[----:B-1----:R-:W2:Y:S04]  /*42820*/  LDL.64 R56, [R1+0x4990] ;  /* 0x0049900001387983 */ /* 0x002ea80000100a00 */
[----:B------:R1:W-:Y:S04]  /*42830*/  LDGSTS.E [R248+0x36800], [R50.64], P1 ;  /* 0x3680000032f87fae */ /* 0x0003e80008921844 */
[----:B-1----:R-:W2:Y:S04]  /*42840*/  LDL.64 R50, [R1+0x1cd8] ;  /* 0x001cd80001327983 */ /* 0x002ea80000100a00 */
[----:B---3--:R1:W-:Y:S04]  /*42850*/  LDGSTS.E [R248+0x36900], [R54.64], P4 ;  /* 0x3690000036f87fae */ /* 0x0083e8000a121844 */
[----:B-1----:R-:W3:Y:S04]  /*42860*/  LDL.64 R54, [R1+0x2d10] ;  /* 0x002d100001367983 */ /* 0x002ee80000100a00 */
[----:B----4-:R1:W-:Y:S04]  /*42870*/  LDGSTS.E [R248+0x37800], [R58.64], P1 ;  /* 0x378000003af87fae */ /* 0x0103e80008921844 */
[----:B-1----:R-:W4:Y:S04]  /*42880*/  LDL.64 R58, [R1+0x2da0] ;  /* 0x002da000013a7983 */ /* 0x002f280000100a00 */
[----:B------:R1:W-:Y:S01]  /*42890*/  LDGSTS.E [R248+0x37900], [R60.64], P4 ;  /* 0x379000003cf87fae */ /* 0x0003e2000a121844 */
[----:B------:R1:W-:Y:S02]  /*428a0*/  LDGSTS.E [R248+0x38800], [R6.64], P1 ;  /* 0x3880000006f87fae */ /* 0x0003e40008921844 */
[----:B------:R1:W-:Y:S02]  /*428b0*/  LDGSTS.E [R248+0x38900], [R8.64], P4 ;  /* 0x3890000008f87fae */ /* 0x0003e4000a121844 */
[----:B-1----:R-:W4:Y:S01]  /*428c0*/  LDL.64 R60, [R1+0x2ef0] ;  /* 0x002ef000013c7983 */ /* 0x002f220000100a00 */
[----:B------:R-:W-:-:S03]  /*428d0*/  LOP3.LUT R52, R53, 0x50, RZ, 0x3c, !PT ;  /* 0x0000005035347812 */ /* 0x000fc600078e3cff */
        /* <DEDUP_REMOVED lines=8> */
[----:B------:R2:W-:Y:S02]  /*42960*/  LDGSTS.E [R248+0x3c800], [R20.64], P1 ;  /* 0x3c80000014f87fae */ /* 0x0005e40008921844 */
[----:B------:R2:W-:Y:S01]  /*42970*/  LDGSTS.E [R248+0x3c900], [R22.64], P4 ;  /* 0x3c90000016f87fae */ /* 0x0005e2000a121844 */
[----:B------:R2:W-:Y:S01]  /*42980*/  LDGSTS.E [R248+0x3d800], [R24.64], P1 ;  /* 0x3d80000018f87fae */ /* 0x0005e20008921844 */
[----:B------:R2:W-:Y:S02]  /*42990*/  LDGSTS.E [R248+0x3d900], [R26.64], P4 ;  /* 0x3d9000001af87fae */ /* 0x0005e4000a121844 */
[----:B------:R2:W-:Y:S02]  /*429a0*/  LDGSTS.E [R248+0x3e800], [R28.64], P1 ;  /* 0x3e8000001cf87fae */ /* 0x0005e40008921844 */
[----:B------:R2:W-:Y:S01]  /*429b0*/  LDGSTS.E [R248+0x3e900], [R30.64], P4 ;  /* 0x3e9000001ef87fae */ /* 0x0005e2000a121844 */
[----:B-1----:R-:W4:Y:S04]  /*429c0*/  LDL.64 R56, [R1+0x1d00] ;  /* 0x001d000001387983 */ /* 0x002f280000100a00 */
[----:B------:R1:W-:Y:S01]  /*429d0*/  LDGSTS.E [R248+0x3f800], [R32.64], P1 ;  /* 0x3f80000020f87fae */ /* 0x0003e20008921844 */
[----:B------:R1:W-:Y:S03]  /*429e0*/  LDGSTS.E [R248+0x3f900], [R34.64], P4 ;  /* 0x3f90000022f87fae */ /* 0x0003e6000a121844 */
[----:B--2---:R-:W2:Y:S04]  /*429f0*/  LDL.64 R10, [R1+0x30f0] ;  /* 0x0030f000010a7983 */ /* 0x004ea80000100a00 */
        /* <DEDUP_REMOVED lines=10> */
[----:B-1----:R-:W2:Y:S04]  /*42aa0*/  LDL.64 R32, [R1+0x1f10] ;  /* 0x001f100001207983 */ /* 0x002ea80000100a00 */
        /* <DEDUP_REMOVED lines=16> */
[----:B----4-:R-:W3:Y:S04]  /*42bb0*/  LDL.64 R42, [R1+0x3570] ;  /* 0x00357000012a7983 */ /* 0x010ee80000100a00 */
[----:B------:R-:W3:Y:S04]  /*42bc0*/  LDL.64 R44, [R1+0x3578] ;  /* 0x00357800012c7983 */ /* 0x000ee80000100a00 */
[----:B------:R-:W3:Y:S04]  /*42bd0*/  LDL.64 R46, [R1+0x35f0] ;  /* 0x0035f000012e7983 */ /* 0x000ee80000100a00 */
[----:B------:R-:W3:Y:S04]  /*42be0*/  LDL.64 R48, [R1+0x35f8] ;  /* 0x0035f80001307983 */ /* 0x000ee80000100a00 */
[----:B------:R-:W3:Y:S04]  /*42bf0*/  LDL.64 R50, [R1+0x3670] ;  /* 0x0036700001327983 */ /* 0x000ee80000100a00 */
[----:B------:R1:W-:Y:S04]  /*42c00*/  LDGSTS.E [R52+0x5a00], [R60.64], P1 ;  /* 0x05a000003c347fae */ /* 0x0003e80008921844 */
[----:B-1----:R-:W3:Y:S04]  /*42c10*/  LDL.64 R60, [R1+0x3070] ;  /* 0x00307000013c7983 */ /* 0x002ee80000100a00 */
[----:B------:R1:W-:Y:S04]  /*42c20*/  LDGSTS.E [R52+0x5b00], [R56.64], P4 ;  /* 0x05b0000038347fae */ /* 0x0003e8000a121844 */
        /* <DEDUP_REMOVED lines=20> */
[----:B------:R1:W-:Y:S02]  /*42d70*/  LDGSTS.E [R52+0xdb00], [R28.64], P4 ;  /* 0x0db000001c347fae */ /* 0x0003e4000a121844 */
[----:B-1----:R-:W3:Y:S04]  /*42d80*/  LDL.64 R60, [R1+0x36f0] ;  /* 0x0036f000013c7983 */ /* 0x002ee80000100a00 */
[----:B------:R1:W-:Y:S01]  /*42d90*/  LDGSTS.E [R52+0xea00], [R30.64], P1 ;  /* 0x0ea000001e347fae */ /* 0x0003e20008921844 */
[----:B------:R1:W-:Y:S02]  /*42da0*/  LDGSTS.E [R52+0xeb00], [R32.64], P4 ;  /* 0x0eb0000020347fae */ /* 0x0003e4000a121844 */
[----:B------:R1:W-:Y:S01]  /*42db0*/  LDGSTS.E [R52+0xfa00], [R34.64], P1 ;  /* 0x0fa0000022347fae */ /* 0x0003e20008921844 */
        /* <DEDUP_REMOVED lines=60> */
[----:B------:R1:W-:Y:S02]  /*43180*/  LDGSTS.E [R52+0x1ea00], [R32.64], P1 ;  /* 0x1ea0000020347fae */ /* 0x0003e40008921844 */
[----:B------:R1:W-:Y:S01]  /*43190*/  LDGSTS.E [R52+0x1eb00], [R34.64], P4 ;  /* 0x1eb0000022347fae */ /* 0x0003e2000a121844 */
[----:B--2---:R-:W4:Y:S04]  /*431a0*/  LDL.64 R8, [R1+0x39c0] ;  /* 0x0039c00001087983 */ /* 0x004f280000100a00 */
        /* <DEDUP_REMOVED lines=10> */
[----:B-1----:R-:W4:Y:S04]  /*43250*/  LDL.64 R30, [R1+0x49f8] ;  /* 0x0049f800011e7983 */ /* 0x002f280000100a00 */
        /* <DEDUP_REMOVED lines=25> */
[----:B-1----:R-:W3:Y:S04]  /*433f0*/  LDL.64 R58, [R1+0x3918] ;  /* 0x00391800013a7983 */ /* 0x002ee80000100a00 */
[----:B------:R1:W-:Y:S04]  /*43400*/  LDGSTS.E [R52+0x25a00], [R60.64], P1 ;  /* 0x25a000003c347fae */ /* 0x0003e80008921844 */
[----:B-1----:R-:W3:Y:S04]  /*43410*/  LDL.64 R60, [R1+0x38e8] ;  /* 0x0038e800013c7983 */ /* 0x002ee80000100a00 */
[----:B--2---:R1:W-:Y:S01]  /*43420*/  LDGSTS.E [R52+0x25b00], [R56.64], P4 ;  /* 0x25b0000038347fae */ /* 0x0043e2000a121844 */
[----:B------:R2:W-:Y:S02]  /*43430*/  LDGSTS.E [R52+0x26a00], [R4.64], P1 ;  /* 0x26a0000004347fae */ /* 0x0005e40008921844 */
[----:B------:R2:W-:Y:S01]  /*43440*/  LDGSTS.E [R52+0x26b00], [R6.64], P4 ;  /* 0x26b0000006347fae */ /* 0x0005e2000a121844 */
[----:B-1----:R-:W4:Y:S04]  /*43450*/  LDL.64 R56, [R1+0x38a0] ;  /* 0x0038a00001387983 */ /* 0x002f280000100a00 */
[----:B--2---:R-:W2:Y:S04]  /*43460*/  LDL.64 R4, [R1+0x3868] ;  /* 0x0038680001047983 */ /* 0x004ea80000100a00 */
[----:B------:R-:W2:Y:S04]  /*43470*/  LDL.64 R6, [R1+0x4a80] ;  /* 0x004a800001067983 */ /* 0x000ea80000100a00 */
[----:B---3--:R1:W-:Y:S01]  /*43480*/  LDGSTS.E [R52+0x27a00], [R54.64], P1 ;  /* 0x27a0000036347fae */ /* 0x0083e20008921844 */
        /* <DEDUP_REMOVED lines=29> */
[----:B------:R-:W3:Y:S04]  /*43660*/  LDL.64 R28, [R1+0x4ab0] ;  /* 0x004ab000011c7983 */ /* 0x000ee80000100a00 */
[----:B------:R-:W3:Y:S04]  /*43670*/  LDL.64 R30, [R1+0x1e08] ;  /* 0x001e0800011e7983 */ /* 0x000ee80000100a00 */
[----:B------:R-:W3:Y:S04]  /*43680*/  LDL.64 R32, [R1+0x4ab8] ;  /* 0x004ab80001207983 */ /* 0x000ee80000100a00 */
[----:B------:R-:W3:Y:S04]  /*43690*/  LDL.64 R34, [R1+0x1de8] ;  /* 0x001de80001227983 */ /* 0x000ee80000100a00 */
        /* <DEDUP_REMOVED lines=16> */
[----:B----4-:R1:W-:Y:S04]  /*437a0*/  LDGSTS.E [R52+0x33b00], [R56.64], P4 ;  /* 0x33b0000038347fae */ /* 0x0103e8000a121844 */
[----:B-1----:R-:W4:Y:S04]  /*437b0*/  LDL.64 R56, [R1+0x1f78] ;  /* 0x001f780001387983 */ /* 0x002f280000100a00 */
[----:B--2---:R1:W-:Y:S04]  /*437c0*/  LDGSTS.E [R52+0x34a00], [R54.64], P1 ;  /* 0x34a0000036347fae */ /* 0x0043e80008921844 */
[----:B-1----:R-:W3:Y:S04]  /*437d0*/  LDL.64 R54, [R1+0x1ca8] ;  /* 0x001ca80001367983 */ /* 0x002ee80000100a00 */
[----:B---3--:R1:W-:Y:S04]  /*437e0*/  LDGSTS.E [R52+0x34b00], [R58.64], P4 ;  /* 0x34b000003a347fae */ /* 0x0083e8000a121844 */
        /* <DEDUP_REMOVED lines=20> */
[----:B-1----:R-:W2:Y:S04]  /*43930*/  LDL.64 R56, [R1+0x1cc0] ;  /* 0x001cc00001387983 */ /* 0x002ea80000100a00 */
[----:B------:R1:W-:Y:S01]  /*43940*/  LDGSTS.E [R52+0x3cb00], [R30.64], P4 ;  /* 0x3cb000001e347fae */ /* 0x0003e2000a121844 */
[----:B------:R1:W-:Y:S02]  /*43950*/  LDGSTS.E [R52+0x3da00], [R32.64], P1 ;  /* 0x3da0000020347fae */ /* 0x0003e40008921844 */
[----:B------:R1:W-:Y:S02]  /*43960*/  LDGSTS.E [R52+0x3db00], [R34.64], P4 ;  /* 0x3db0000022347fae */ /* 0x0003e4000a121844 */
[----:B------:R1:W-:Y:S01]  /*43970*/  LDGSTS.E [R52+0x3ea00], [R36.64], P1 ;  /* 0x3ea0000024347fae */ /* 0x0003e20008921844 */
[----:B------:R1:W-:Y:S01]  /*43980*/  LDGSTS.E [R52+0x3eb00], [R38.64], P4 ;  /* 0x3eb0000026347fae */ /* 0x0003e2000a121844 */
[----:B------:R1:W-:Y:S02]  /*43990*/  LDGSTS.E [R52+0x3fa00], [R40.64], P1 ;  /* 0x3fa0000028347fae */ /* 0x0003e40008921844 */
[----:B------:R1:W-:Y:S01]  /*439a0*/  LDGSTS.E [R52+0x3fb00], [R42.64], P4 ;  /* 0x3fb000002a347fae */ /* 0x0003e2000a121844 */
[----:B----4-:R-:W4:Y:S04]  /*439b0*/  LDL.64 R8, [R1+0x1d30] ;  /* 0x001d300001087983 */ /* 0x010f280000100a00 */
        /* <DEDUP_REMOVED lines=33> */
[----:B----4-:R1:W-:Y:S01]  /*43bd0*/  LDGSTS.E [R53+0x4c00], [R58.64], P1 ;  /* 0x04c000003a357fae */ /* 0x0103e20008921844 */
[----:B------:R4:W-:Y:S02]  /*43be0*/  LDGSTS.E [R53+0x4d00], [R2.64], P4 ;  /* 0x04d0000002357fae */ /* 0x0009e4000a121844 */
[----:B------:R4:W-:Y:S01]  /*43bf0*/  LDGSTS.E [R53+0x5c00], [R4.64], P1 ;  /* 0x05c0000004357fae */ /* 0x0009e20008921844 */
[----:B-1----:R-:W2:Y:S04]  /*43c00*/  LDL.64 R58, [R1+0x3588] ;  /* 0x00358800013a7983 */ /* 0x002ea80000100a00 */
[----:B----4-:R-:W4:Y:S04]  /*43c10*/  LDL.64 R2, [R1+0x3680] ;  /* 0x0036800001027983 */ /* 0x010f280000100a00 */
[----:B------:R-:W4:Y:S04]  /*43c20*/  LDL.64 R4, [R1+0x3688] ;  /* 0x0036880001047983 */ /* 0x000f280000100a00 */
        /* <DEDUP_REMOVED lines=44> */
[----:B------:R2:W-:Y:S01]  /*43ef0*/  LDGSTS.E [R53+0x11d00], [R50.64], P4 ;  /* 0x11d0000032357fae */ /* 0x0005e2000a121844 */
[----:B------:R2:W-:Y:S03]  /*43f00*/  LDGSTS.E [R53+0x12c00], [R54.64], P1 ;  /* 0x12c0000036357fae */ /* 0x0005e60008921844 */
[----:B-1----:R-:W3:Y:S04]  /*43f10*/  LDL.64 R56, [R1+0x3608] ;  /* 0x0036080001387983 */ /* 0x002ee80000100a00 */
[----:B--2---:R-:W2:Y:S04]  /*43f20*/  LDL.64 R44, [R1+0x3a80] ;  /* 0x003a8000012c7983 */ /* 0x004ea80000100a00 */
[----:B------:R-:W2:Y:S04]  /*43f30*/  LDL.64 R46, [R1+0x4508] ;  /* 0x00450800012e7983 */ /* 0x000ea80000100a00 */
[----:B------:R-:W2:Y:S04]  /*43f40*/  LDL.64 R48, [R1+0x3a68] ;  /* 0x003a680001307983 */ /* 0x000ea80000100a00 */
[----:B------:R-:W2:Y:S04]  /*43f50*/  LDL.64 R50, [R1+0x46a0] ;  /* 0x0046a00001327983 */ /* 0x000ea80000100a00 */
[----:B------:R-:W2:Y:S04]  /*43f60*/  LDL.64 R54, [R1+0x3a50] ;  /* 0x003a500001367983 */ /* 0x000ea80000100a00 */
[----:B------:R1:W-:Y:S04]  /*43f70*/  LDGSTS.E [R53+0x12d00], [R58.64], P4 ;  /* 0x12d000003a357fae */ /* 0x0003e8000a121844 */
[----:B-1----:R-:W2:Y:S04]  /*43f80*/  LDL.64 R58, [R1+0x3700] ;  /* 0x00370000013a7983 */ /* 0x002ea80000100a00 */
[----:B----4-:R1:W-:Y:S04]  /*43f90*/  LDGSTS.E [R53+0x13c00], [R60.64], P1 ;  /* 0x13c000003c357fae */ /* 0x0103e80008921844 */
[----:B-1----:R-:W2:Y:S04]  /*43fa0*/  LDL.64 R60, [R1+0x44b8] ;  /* 0x0044b800013c7983 */ /* 0x002ea80000100a00 */
[----:B---3--:R1:W-:Y:S01]  /*43fb0*/  LDGSTS.E [R53+0x13d00], [R56.64], P4 ;  /* 0x13d0000038357fae */ /* 0x0083e2000a121844 */
[----:B------:R3:W-:Y:S02]  /*43fc0*/  LDGSTS.E [R53+0x14c00], [R2.64], P1 ;  /* 0x14c0000002357fae */ /* 0x0007e40008921844 */
[----:B------:R3:W-:Y:S01]  /*43fd0*/  LDGSTS.E [R53+0x14d00], [R4.64], P4 ;  /* 0x14d0000004357fae */ /* 0x0007e2000a121844 */
[----:B-1----:R-:W4:Y:S04]  /*43fe0*/  LDL.64 R56, [R1+0x46d0] ;  /* 0x0046d00001387983 */ /* 0x002f280000100a00 */
[----:B---3--:R-:W3:Y:S04]  /*43ff0*/  LDL.64 R2, [R1+0x3a20] ;  /* 0x003a200001027983 */ /* 0x008ee80000100a00 */
[----:B------:R-:W3:Y:S04]  /*44000*/  LDL.64 R4, [R1+0x4750] ;  /* 0x0047500001047983 */ /* 0x000ee80000100a00 */
        /* <DEDUP_REMOVED lines=52> */
[----:B----4-:R1:W-:Y:S04]  /*44350*/  LDGSTS.E [R53+0x22c00], [R56.64], P1 ;  /* 0x22c0000038357fae */ /* 0x0103e80008921844 */
[----:B-1----:R-:W4:Y:S04]  /*44360*/  LDL.64 R56, [R1+0x3a08] ;  /* 0x003a080001387983 */ /* 0x002f280000100a00 */
[----:B---3--:R1:W-:Y:S04]  /*44370*/  LDGSTS.E [R53+0x22d00], [R58.64], P4 ;  /* 0x22d000003a357fae */ /* 0x0083e8000a121844 */
[----:B-1----:R-:W4:Y:S04]  /*44380*/  LDL.64 R58, [R1+0x3910] ;  /* 0x00391000013a7983 */ /* 0x002f280000100a00 */
[----:B--2---:R1:W-:Y:S01]  /*44390*/  LDGSTS.E [R53+0x23c00], [R60.64], P1 ;  /* 0x23c000003c357fae */ /* 0x0043e20008921844 */
[----:B------:R2:W-:Y:S02]  /*443a0*/  LDGSTS.E [R53+0x23d00], [R2.64], P4 ;  /* 0x23d0000002357fae */ /* 0x0005e4000a121844 */
[----:B------:R2:W-:Y:S01]  /*443b0*/  LDGSTS.E [R53+0x24c00], [R4.64], P1 ;  /* 0x24c0000004357fae */ /* 0x0005e20008921844 */
[----:B-1----:R-:W3:Y:S04]  /*443c0*/  LDL.64 R60, [R1+0x38c8] ;  /* 0x0038c800013c7983 */ /* 0x002ee80000100a00 */
[----:B--2---:R-:W2:Y:S04]  /*443d0*/  LDL.64 R2, [R1+0x4af0] ;  /* 0x004af00001027983 */ /* 0x004ea80000100a00 */
[----:B------:R-:W2:Y:S04]  /*443e0*/  LDL.64 R4, [R1+0x3898] ;  /* 0x0038980001047983 */ /* 0x000ea80000100a00 */
        /* <DEDUP_REMOVED lines=52> */
[----:B---3--:R1:W-:Y:S04]  /*44730*/  LDGSTS.E [R53+0x31d00], [R60.64], P4 ;  /* 0x31d000003c357fae */ /* 0x0083e8000a121844 */
[----:B-1----:R-:W3:Y:S04]  /*44740*/  LDL.64 R60, [R1+0x4b00] ;  /* 0x004b0000013c7983 */ /* 0x002ee80000100a00 */
[----:B--2---:R1:W-:Y:S04]  /*44750*/  LDGSTS.E [R53+0x32c00], [R56.64], P1 ;  /* 0x32c0000038357fae */ /* 0x0043e80008921844 */
[----:B-1----:R-:W2:Y:S04]  /*44760*/  LDL.64 R56, [R1+0x1c70] ;  /* 0x001c700001387983 */ /* 0x002ea80000100a00 */
[----:B----4-:R1:W-:Y:S01]  /*44770*/  LDGSTS.E [R53+0x32d00], [R58.64], P4 ;  /* 0x32d000003a357fae */ /* 0x0103e2000a121844 */
[----:B------:R4:W-:Y:S02]  /*44780*/  LDGSTS.E [R53+0x33c00], [R2.64], P1 ;  /* 0x33c0000002357fae */ /* 0x0009e40008921844 */
[----:B------:R4:W-:Y:S01]  /*44790*/  LDGSTS.E [R53+0x33d00], [R4.64], P4 ;  /* 0x33d0000004357fae */ /* 0x0009e2000a121844 */
[----:B-1----:R-:W2:Y:S01]  /*447a0*/  LDL.64 R58, [R1+0x2d70] ;  /* 0x002d7000013a7983 */ /* 0x002ea20000100a00 */
[----:B------:R-:W-:-:S03]  /*447b0*/  LOP3.LUT R0, R0, 0x70, RZ, 0x3c, !PT ;  /* 0x0000007000007812 */ /* 0x000fc600078e3cff */
        /* <DEDUP_REMOVED lines=27> */
[----:B------:R1:W-:Y:S04]  /*44970*/  LDGSTS.E [R0+0xe00], [R54.64], P1 ;  /* 0x00e0000036007fae */ /* 0x0003e80008921844 */
[----:B---3--:R-:W2:Y:S04]  /*44980*/  LDL.64 R6, [R1+0x1cc8] ;  /* 0x001cc80001067983 */ /* 0x008ea80000100a00 */
        /* <DEDUP_REMOVED lines=24> */
[----:B--2---:R1:W-:Y:S04]  /*44b10*/  LDGSTS.E [R0+0xf00], [R56.64], P4 ;  /* 0x00f0000038007fae */ /* 0x0043e8000a121844 */
[----:B-1----:R-:W2:Y:S04]  /*44b20*/  LDL.64 R56, [R1+0x3490] ;  /* 0x0034900001387983 */ /* 0x002ea80000100a00 */
[----:B------:R1:W-:Y:S04]  /*44b30*/  LDGSTS.E [R0+0x1e00], [R58.64], P1 ;  /* 0x01e000003a007fae */ /* 0x0003e80008921844 */
[----:B-1----:R-:W2:Y:S04]  /*44b40*/  LDL.64 R58, [R1+0x2e10] ;  /* 0x002e1000013a7983 */ /* 0x002ea80000100a00 */
        /* <DEDUP_REMOVED lines=31> */
[----:B-1----:R-:W4:Y:S01]  /*44d40*/  LDL.64 R58, [R1+0x3510] ;  /* 0x00351000013a7983 */ /* 0x002f220000100a00 */
[----:B------:R1:W-:Y:S02]  /*44d50*/  LDGSTS.E [R0+0xff00], [R54.64], P4 ;  /* 0x0ff0000036007fae */ /* 0x0003e4000a121844 */
[----:B------:R1:W-:Y:S01]  /*44d60*/  LDGSTS.E [R0+0x10e00], [R56.64], P1 ;  /* 0x10e0000038007fae */ /* 0x0003e20008921844 */
[----:B--2---:R-:W3:Y:S04]  /*44d70*/  LDL.64 R6, [R1+0x3610] ;  /* 0x0036100001067983 */ /* 0x004ee80000100a00 */
        /* <DEDUP_REMOVED lines=25> */
[----:B---3--:R1:W-:Y:S04]  /*44f10*/  LDGSTS.E [R0+0x10f00], [R60.64], P4 ;  /* 0x10f000003c007fae */ /* 0x0083e8000a121844 */
[----:B-1----:R-:W3:Y:S04]  /*44f20*/  LDL.64 R60, [R1+0x3598] ;  /* 0x00359800013c7983 */ /* 0x002ee80000100a00 */
        /* <DEDUP_REMOVED lines=122> */
[----:B------:R1:W-:Y:S04]  /*456d0*/  LDGSTS.E [R0+0x2ff00], [R60.64], P4 ;  /* 0x2ff000003c007fae */ /* 0x0003e8000a121844 */
[----:B-1----:R-:W2:Y:S04]  /*456e0*/  LDL.64 R60, [R1+0x38d8] ;  /* 0x0038d800013c7983 */ /* 0x002ea80000100a00 */
[----:B----4-:R1:W-:Y:S04]  /*456f0*/  LDGSTS.E [R0+0x30e00], [R56.64], P1 ;  /* 0x30e0000038007fae */ /* 0x0103e80008921844 */
[----:B-1----:R-:W3:Y:S04]  /*45700*/  LDL.64 R56, [R1+0x4ae8] ;  /* 0x004ae80001387983 */ /* 0x002ee80000100a00 */
[----:B--2---:R1:W-:Y:S01]  /*45710*/  LDGSTS.E [R0+0x30f00], [R60.64], P4 ;  /* 0x30f000003c007fae */ /* 0x0043e2000a121844 */
[----:B------:R2:W-:Y:S02]  /*45720*/  LDGSTS.E [R0+0x31e00], [R58.64], P1 ;  /* 0x31e000003a007fae */ /* 0x0005e40008921844 */
[----:B------:R3:W-:Y:S01]  /*45730*/  LDGSTS.E [R0+0x31f00], [R2.64], P4 ;  /* 0x31f0000002007fae */ /* 0x0007e2000a121844 */
[----:B-1----:R-:W4:Y:S01]  /*45740*/  LDL.LU.64 R60, [R1+0x7a00] ;  /* 0x007a0000013c7983 */ /* 0x002f220000300a00 */
[----:B--2---:R-:W2:Y:S02]  /*45750*/  LDL.LU.64 R58, [R1+0x79f8] ;  /* 0x0079f800013a7983 */ /* 0x004ea40000300a00 */
[----:B---3--:R-:W3:Y:S01]  /*45760*/  LDL.64 R2, [R1+0x1d70] ;  /* 0x001d700001027983 */ /* 0x008ee20000100a00 */
        /* <DEDUP_REMOVED lines=12> */
[----:B-1----:R-:W2:Y:S01]  /*45830*/  LDL.LU.64 R56, [R1+0x79f0] ;  /* 0x0079f00001387983 */ /* 0x002ea20000300a00 */
[----:B------:R-:W2:Y:S02]  /*45840*/  LDL.LU.64 R54, [R1+0x79e8] ;  /* 0x0079e80001367983 */ /* 0x000ea40000300a00 */
[----:B------:R-:W2:Y:S02]  /*45850*/  LDL.LU.64 R52, [R1+0x79e0] ;  /* 0x0079e00001347983 */ /* 0x000ea40000300a00 */
[----:B------:R-:W2:Y:S01]  /*45860*/  LDL.LU.64 R50, [R1+0x79d8] ;  /* 0x0079d80001327983 */ /* 0x000ea20000300a00 */
[----:B------:R-:W2:Y:S01]  /*45870*/  LDL.LU.64 R48, [R1+0x79d0] ;  /* 0x0079d00001307983 */ /* 0x000ea20000300a00 */
[----:B------:R-:W2:Y:S02]  /*45880*/  LDL.LU.64 R46, [R1+0x79c8] ;  /* 0x0079c800012e7983 */ /* 0x000ea40000300a00 */
[----:B------:R-:W2:Y:S02]  /*45890*/  LDL.LU.64 R44, [R1+0x79c0] ;  /* 0x0079c000012c7983 */ /* 0x000ea40000300a00 */
[----:B------:R-:W2:Y:S01]  /*458a0*/  LDL.LU.64 R42, [R1+0x79b8] ;  /* 0x0079b800012a7983 */ /* 0x000ea20000300a00 */
[----:B------:R-:W2:Y:S01]  /*458b0*/  LDL.LU.64 R40, [R1+0x79b0] ;  /* 0x0079b00001287983 */ /* 0x000ea20000300a00 */
[----:B------:R-:W2:Y:S02]  /*458c0*/  LDL.LU.64 R38, [R1+0x79a8] ;  /* 0x0079a80001267983 */ /* 0x000ea40000300a00 */
[----:B------:R-:W2:Y:S02]  /*458d0*/  LDL.LU.64 R36, [R1+0x79a0] ;  /* 0x0079a00001247983 */ /* 0x000ea40000300a00 */
[----:B------:R-:W2:Y:S01]  /*458e0*/  LDL.LU.64 R34, [R1+0x7998] ;  /* 0x0079980001227983 */ /* 0x000ea20000300a00 */
[----:B------:R1:W-:Y:S01]  /*458f0*/  LDGSTS.E [R0+0x38e00], [R32.64], P1 ;  /* 0x38e0000020007fae */ /* 0x0003e20008921844 */
[----:B------:R1:W-:Y:S02]  /*45900*/  LDGSTS.E [R0+0x38f00], [R30.64], P4 ;  /* 0x38f000001e007fae */ /* 0x0003e4000a121844 */
[----:B------:R1:W-:Y:S01]  /*45910*/  LDGSTS.E [R0+0x39e00], [R28.64], P1 ;  /* 0x39e000001c007fae */ /* 0x0003e20008921844 */
[----:B------:R-:W-:Y:S01]  /*45920*/  MOV R252, c[0x0][0x188] ;  /* 0x0000620000fc7a02 */ /* 0x000fe20000000f00 */
[----:B------:R1:W-:Y:S01]  /*45930*/  LDGSTS.E [R0+0x39f00], [R26.64], P4 ;  /* 0x39f000001a007fae */ /* 0x0003e2000a121844 */
[----:B------:R1:W-:Y:S02]  /*45940*/  LDGSTS.E [R0+0x3ae00], [R24.64], P1 ;  /* 0x3ae0000018007fae */ /* 0x0003e40008921844 */
[----:B------:R1:W-:Y:S02]  /*45950*/  LDGSTS.E [R0+0x3af00], [R22.64], P4 ;  /* 0x3af0000016007fae */ /* 0x0003e4000a121844 */
[----:B------:R1:W-:Y:S01]  /*45960*/  LDGSTS.E [R0+0x3be00], [R20.64], P1 ;  /* 0x3be0000014007fae */ /* 0x0003e20008921844 */
[----:B------:R1:W-:Y:S04]  /*45970*/  LDGSTS.E [R0+0x3bf00], [R18.64], P4 ;  /* 0x3bf0000012007fae */ /* 0x0003e8000a121844 */
[----:B-1----:R-:W2:Y:S01]  /*45980*/  LDL.LU.64 R32, [R1+0x7990] ;  /* 0x0079900001207983 */ /* 0x002ea20000300a00 */
[----:B------:R-:W2:Y:S02]  /*45990*/  LDL.LU.64 R30, [R1+0x7988] ;  /* 0x00798800011e7983 */ /* 0x000ea40000300a00 */
[----:B------:R-:W2:Y:S01]  /*459a0*/  LDL.LU.64 R28, [R1+0x7980] ;  /* 0x00798000011c7983 */ /* 0x000ea20000300a00 */
[----:B------:R-:W-:Y:S01]  /*459b0*/  SHF.L.U32 R252, R252, 0x7, RZ ;  /* 0x00000007fcfc7819 */ /* 0x000fe200000006ff */
[----:B------:R-:W2:Y:S01]  /*459c0*/  LDL.LU.64 R26, [R1+0x7978] ;  /* 0x00797800011a7983 */ /* 0x000ea20000300a00 */
[----:B------:R-:W2:Y:S02]  /*459d0*/  LDL.LU.64 R24, [R1+0x7970] ;  /* 0x0079700001187983 */ /* 0x000ea40000300a00 */
[----:B------:R-:W2:Y:S02]  /*459e0*/  LDL.LU.64 R22, [R1+0x7968] ;  /* 0x0079680001167983 */ /* 0x000ea40000300a00 */
[----:B------:R-:W2:Y:S01]  /*459f0*/  LDL.LU.64 R20, [R1+0x7960] ;  /* 0x0079600001147983 */ /* 0x000ea20000300a00 */
[----:B------:R-:W2:Y:S04]  /*45a00*/  LDL.LU.64 R18, [R1+0x7958] ;  /* 0x0079580001127983 */ /* 0x000ea80000300a00 */
[----:B------:R1:W-:Y:S01]  /*45a10*/  LDGSTS.E [R0+0x3ce00], [R16.64], P1 ;  /* 0x3ce0000010007fae */ /* 0x0003e20008921844 */
[----:B------:R1:W-:Y:S02]  /*45a20*/  LDGSTS.E [R0+0x3cf00], [R14.64], P4 ;  /* 0x3cf000000e007fae */ /* 0x0003e4000a121844 */
[----:B------:R1:W-:Y:S02]  /*45a30*/  LDGSTS.E [R0+0x3de00], [R12.64], P1 ;  /* 0x3de000000c007fae */ /* 0x0003e40008921844 */
[----:B------:R1:W-:Y:S01]  /*45a40*/  LDGSTS.E [R0+0x3df00], [R10.64], P4 ;  /* 0x3df000000a007fae */ /* 0x0003e2000a121844 */
[----:B------:R1:W-:Y:S01]  /*45a50*/  LDGSTS.E [R0+0x3ee00], [R8.64], P1 ;  /* 0x3ee0000008007fae */ /* 0x0003e20008921844 */
[----:B------:R-:W-:-:S04]  /*45a60*/  IMAD.WIDE R168, R252, 0x4, R168 ;  /* 0x00000004fca87825 */ /* 0x000fc800078e02a8 */
[----:B------:R1:W-:Y:S02]  /*45a70*/  LDGSTS.E [R0+0x3ef00], [R6.64], P4 ;  /* 0x3ef0000006007fae */ /* 0x0003e4000a121844 */
[----:B------:R-:W-:Y:S01]  /*45a80*/  IMAD.WIDE R170, R252, 0x4, R170 ;  /* 0x00000004fcaa7825 */ /* 0x000fe200078e02aa */
[----:B------:R1:W-:Y:S04]  /*45a90*/  LDGSTS.E [R0+0x3fe00], [R4.64], P1 ;  /* 0x3fe0000004007fae */ /* 0x0003e80008921844 */
[----:B-1----:R-:W2:Y:S01]  /*45aa0*/  LDL.LU.64 R16, [R1+0x7950] ;  /* 0x0079500001107983 */ /* 0x002ea20000300a00 */
[----:B------:R-:W2:Y:S02]  /*45ab0*/  LDL.LU.64 R14, [R1+0x7948] ;  /* 0x00794800010e7983 */ /* 0x000ea40000300a00 */
[----:B------:R-:W2:Y:S02]  /*45ac0*/  LDL.LU.64 R12, [R1+0x7940] ;  /* 0x00794000010c7983 */ /* 0x000ea40000300a00 */
[----:B------:R-:W2:Y:S01]  /*45ad0*/  LDL.LU.64 R10, [R1+0x7938] ;  /* 0x00793800010a7983 */ /* 0x000ea20000300a00 */
[----:B------:R-:W2:Y:S01]  /*45ae0*/  LDL.LU.64 R8, [R1+0x7930] ;  /* 0x0079300001087983 */ /* 0x000ea20000300a00 */
[----:B------:R-:W2:Y:S03]  /*45af0*/  LDL.LU.64 R6, [R1+0x7928] ;  /* 0x0079280001067983 */ /* 0x000ea60000300a00 */
[----:B------:R-:W2:Y:S04]  /*45b00*/  LDL.LU.64 R4, [R1+0x7920] ;  /* 0x0079200001047983 */ /* 0x000ea80000300a00 */
[----:B---3--:R1:W-:Y:S01]  /*45b10*/  LDGSTS.E [R0+0x3ff00], [R2.64], P4 ;  /* 0x3ff0000002007fae */ /* 0x0083e2000a121844 */
[----:B------:R-:W-:-:S03]  /*45b20*/  ISETP.GE.U32.AND P1, PT, R246, 0x7ffffeec, PT ;  /* 0x7ffffeecf600780c */ /* 0x000fc60003f26070 */
[----:B-1----:R-:W3:Y:S01]  /*45b30*/  LDL.LU.64 R2, [R1+0x7918] ;  /* 0x0079180001027983 */ /* 0x002ee20000300a00 */
[----:B------:R-:W-:Y:S02]  /*45b40*/  STL.64 [R1+0x21e8], R168 ;  /* 0x0021e8a801007387 */ /* 0x000fe40000100a00 */
[----:B------:R-:W-:Y:S02]  /*45b50*/  STL.64 [R1+0x25f0], R170 ;  /* 0x0025f0aa01007387 */ /* 0x000fe40000100a00 */
[----:B------:R1:W-:Y:S01]  /*45b60*/  STL.64 [R1+0x8068], R228 ;  /* 0x008068e401007387 */ /* 0x0003e20000100a00 */
[----:B------:R-:W0:Y:S04]  /*45b70*/  LDGDEPBAR ;  /* 0x00000000000079af */ /* 0x000e280000000000 */
[----:B------:R-:W2:Y:S01]  /*45b80*/  S2R R246, SR_TID.X ;  /* 0x0000000000f67919 */ /* 0x000ea20000002100 */
[----:B------:R-:W-:Y:S06]  /*45b90*/  BAR.SYNC.DEFER_BLOCKING 0x0 ;  /* 0x0000000000007b1d */ /* 0x000fec0000010000 */
[----:B-1----:R-:W3:Y:S01]  /*45ba0*/  LDL.LU.64 R228, [R1+0xba8] ;  /* 0x000ba80001e47983 */ /* 0x002ee20000300a00 */
[----:B------:R1:W-:Y:S03]  /*45bb0*/  STL.64 [R1+0x8060], R230 ;  /* 0x008060e601007387 */ /* 0x0003e60000100a00 */
[----:B-1----:R-:W3:Y:S01]  /*45bc0*/  LDL.LU.64 R230, [R1+0xbb0] ;  /* 0x000bb00001e67983 */ /* 0x002ee20000300a00 */
[----:B------:R1:W-:Y:S03]  /*45bd0*/  STL.64 [R1+0x8058], R232 ;  /* 0x008058e801007387 */ /* 0x0003e60000100a00 */
[----:B-1----:R-:W3:Y:S01]  /*45be0*/  LDL.LU.64 R232, [R1+0xb38] ;  /* 0x000b380001e87983 */ /* 0x002ee20000300a00 */
[----:B------:R1:W-:Y:S03]  /*45bf0*/  STL.64 [R1+0x8050], R234 ;  /* 0x008050ea01007387 */ /* 0x0003e60000100a00 */
[----:B-1----:R-:W3:Y:S01]  /*45c00*/  LDL.LU.64 R234, [R1+0xb40] ;  /* 0x000b400001ea7983 */ /* 0x002ee20000300a00 */
[----:B------:R-:W-:Y:S02]  /*45c10*/  STL.64 [R1+0x8048], R236 ;  /* 0x008048ec01007387 */ /* 0x000fe40000100a00 */
[----:B------:R1:W-:Y:S02]  /*45c20*/  STL.64 [R1+0x8040], R238 ;  /* 0x008040ee01007387 */ /* 0x0003e40000100a00 */
[----:B-1----:R-:W3:Y:S01]  /*45c30*/  LDL.LU.64 R238, [R1+0xbb8] ;  /* 0x000bb80001ee7983 */ /* 0x002ee20000300a00 */
[----:B------:R1:W-:Y:S03]  /*45c40*/  STL.64 [R1+0x8038], R240 ;  /* 0x008038f001007387 */ /* 0x0003e60000100a00 */
[----:B-1----:R-:W4:Y:S04]  /*45c50*/  LDL.LU.64 R240, [R1+0xbc0] ;  /* 0x000bc00001f07983 */ /* 0x002f280000300a00 */
[----:B------:R-:W1:Y:S01]  /*45c60*/  S2R R237, SR_TID.X ;  /* 0x0000000000ed7919 */ /* 0x000e620000002100 */
[----:B--2---:R-:W-:-:S02]  /*45c70*/  LOP3.LUT R246, R246, 0x3f, RZ, 0xc0, !PT ;  /* 0x0000003ff6f67812 */ /* 0x004fc400078ec0ff */
[----:B------:R-:W-:-:S03]  /*45c80*/  ISETP.GE.U32.AND P4, PT, R247, 0x7ffffee8, PT ;  /* 0x7ffffee8f700780c */ /* 0x000fc60003f86070 */
[----:B------:R-:W-:Y:S01]  /*45c90*/  IMAD.SHL.U32 R246, R246, 0x4, RZ ;  /* 0x00000004f6f67824 */ /* 0x000fe200078e00ff */
[----:B------:R-:W-:Y:S01]  /*45ca0*/  STL.64 [R1+0x8030], R242 ;  /* 0x008030f201007387 */ /* 0x000fe20000100a00 */
[----:B------:R2:W-:Y:S03]  /*45cb0*/  STL.64 [R1+0x8028], R244 ;  /* 0x008028f401007387 */ /* 0x0005e60000100a00 */
[C---:B------:R-:W-:Y:S01]  /*45cc0*/  IADD3 R247, R246.reuse, 0x100000, RZ ;  /* 0x00100000f6f77810 */ /* 0x040fe20007ffe0ff */
[----:B------:R-:W-:-:S04]  /*45cd0*/  IADD3 R246, R246, 0x100000, RZ ;  /* 0x00100000f6f67810 */ /* 0x000fc80007ffe0ff */
[----:B------:R-:W-:Y:S01]  /*45ce0*/  @!PT LDS RZ, [RZ] ;  /* 0x00000000fffff984 */ /* 0x000fe20000000800 */
[----:B------:R-:W-:Y:S01]  /*45cf0*/  @!PT LDS RZ, [RZ] ;  /* 0x00000000fffff984 */ /* 0x000fe20000000800 */
[----:B------:R-:W-:Y:S01]  /*45d00*/  @!PT LDS RZ, [RZ] ;  /* 0x00000000fffff984 */ /* 0x000fe20000000800 */
[----:B------:R2:W-:Y:S01]  /*45d10*/  LDGSTS.E [R247+-0x60000], [R170.64], !P5 ;  /* 0xa0000000aaf77fae */ /* 0x0005e2000e921844 */
[----:B------:R2:W-:Y:S01]  /*45d20*/  LDGSTS.E [R246+-0x5ff00], [R168.64], !P5 ;  /* 0xa0100000a8f67fae */ /* 0x0005e2000e921844 */
[----:B-1----:R-:W-:-:S05]  /*45d30*/  LOP3.LUT R237, R237, 0x3f, RZ, 0xc0, !PT ;  /* 0x0000003feded7812 */ /* 0x002fca00078ec0ff */
[----:B--2---:R-:W-:Y:S02]  /*45d40*/  IMAD.SHL.U32 R245, R237, 0x4, RZ ;  /* 0x00000004edf57824 */ /* 0x004fe400078e00ff */
[----:B------:R-:W-:-:S03]  /*45d50*/  IMAD.WIDE R236, R252, 0x4, R166 ;  /* 0x00000004fcec7825 */ /* 0x000fc600078e02a6 */
[C---:B------:R-:W-:Y:S02]  /*45d60*/  IADD3 R170, R245.reuse, 0x100000, RZ ;  /* 0x00100000f5aa7810 */ /* 0x040fe40007ffe0ff */
[----:B------:R1:W-:Y:S04]  /*45d70*/  STL.64 [R1+0x21e0], R236 ;  /* 0x0021e0ec01007387 */ /* 0x0003e80000100a00 */
[----:B------:R1:W-:Y:S04]  /*45d80*/  LDGSTS.E [R170+-0x5fe00], [R236.64], !P5 ;  /* 0xa0200000ecaa7fae */ /* 0x0003e8000e921844 */
[----:B-1----:R-:W1:Y:S01]  /*45d90*/  S2R R237, SR_TID.X ;  /* 0x0000000000ed7919 */ /* 0x002e620000002100 */
[----:B------:R-:W-:Y:S01]  /*45da0*/  IMAD.WIDE R242, R252, 0x4, R164 ;  /* 0x00000004fcf27825 */ /* 0x000fe200078e02a4 */
[----:B------:R-:W-:-:S02]  /*45db0*/  IADD3 R169, R245, 0x100000, RZ ;  /* 0x00100000f5a97810 */ /* 0x000fc40007ffe0ff */
[C---:B------:R-:W-:Y:S02]  /*45dc0*/  IADD3 R168, R245.reuse, 0x100000, RZ ;  /* 0x00100000f5a87810 */ /* 0x040fe40007ffe0ff */
[----:B------:R-:W-:Y:S01]  /*45dd0*/  IADD3 R164, R245, 0x100000, RZ ;  /* 0x00100000f5a47810 */ /* 0x000fe20007ffe0ff */
[----:B------:R2:W-:Y:S04]  /*45de0*/  STL.64 [R1+0x1c88], R242 ;  /* 0x001c88f201007387 */ /* 0x0005e80000100a00 */
[----:B------:R2:W-:Y:S01]  /*45df0*/  LDGSTS.E [R169+-0x5fd00], [R242.64], !P5 ;  /* 0xa0300000f2a97fae */ /* 0x0005e2000e921844 */
[----:B-1----:R-:W-:Y:S01]  /*45e00*/  LOP3.LUT R247, R237, 0x3f, RZ, 0xc0, !PT ;  /* 0x0000003fedf77812 */ /* 0x002fe200078ec0ff */
[----:B---3--:R-:W-:-:S04]  /*45e10*/  IMAD.WIDE R166, R252, 0x4, R238 ;  /* 0x00000004fca67825 */ /* 0x008fc800078e02ee */
[----:B----4-:R-:W-:Y:S02]  /*45e20*/  IMAD.WIDE R244, R252, 0x4, R240 ;  /* 0x00000004fcf47825 */ /* 0x010fe400078e02f0 */
[----:B------:R-:W3:Y:S03]  /*45e30*/  LDL.LU.64 R240, [R1+0xb30] ;  /* 0x000b300001f07983 */ /* 0x000ee60000300a00 */
[----:B------:R1:W-:Y:S02]  /*45e40*/  STL.64 [R1+0x1c80], R244 ;  /* 0x001c80f401007387 */ /* 0x0003e40000100a00 */
[----:B------:R-:W4:Y:S02]  /*45e50*/  LDL.LU.64 R238, [R1+0xb28] ;  /* 0x000b280001ee7983 */ /* 0x000f240000300a00 */
[----:B------:R1:W-:Y:S01]  /*45e60*/  STL.64 [R1+0x1c68], R166 ;  /* 0x001c68a601007387 */ /* 0x0003e20000100a00 */
[----:B--2---:R-:W2:Y:S01]  /*45e70*/  LDL.LU.64 R242, [R1+0xac0] ;  /* 0x000ac00001f27983 */ /* 0x004ea20000300a00 */
[----:B------:R-:W2:Y:S02]  /*45e80*/  LDL.LU.64 R236, [R1+0xab8] ;  /* 0x000ab80001ec7983 */ /* 0x000ea40000300a00 */
[----:B------:R-:W-:-:S02]  /*45e90*/  IMAD.MOV.U32 R0, RZ, RZ, c[0x0][0x180] ;  /* 0x00006000ff007624 */ /* 0x000fc400078e00ff */
[----:B------:R-:W-:Y:S01]  /*45ea0*/  IMAD.WIDE R230, R252, 0x4, R230 ;  /* 0x00000004fce67825 */ /* 0x000fe200078e02e6 */
[----:B------:R-:W-:-:S03]  /*45eb0*/  SHF.L.U32 R169, R247, 0x2, RZ ;  /* 0x00000002f7a97819 */ /* 0x000fc600000006ff */
[----:B------:R-:W-:Y:S01]  /*45ec0*/  IMAD.WIDE R228, R252, 0x4, R228 ;  /* 0x00000004fce47825 */ /* 0x000fe200078e02e4 */
[----:B------:R1:W-:Y:S01]  /*45ed0*/  LDGSTS.E [R168+-0x5f000], [R244.64], !P6 ;  /* 0xa1000000f4a87fae */ /* 0x0003e2000f121844 */
[----:B------:R-:W-:Y:S02]  /*45ee0*/  IADD3 R171, R0, -0x9d, RZ ;  /* 0xffffff6300ab7810 */ /* 0x000fe40007ffe0ff */
[----:B------:R1:W-:Y:S01]  /*45ef0*/  LDGSTS.E [R164+-0x5ef00], [R166.64], !P6 ;  /* 0xa1100000a6a47fae */ /* 0x0003e2000f121844 */
[----:B------:R1:W-:Y:S01]  /*45f00*/  STL.64 [R1+0x1c60], R230 ;  /* 0x001c60e601007387 */ /* 0x0003e20000100a00 */
[----:B------:R-:W-:Y:S01]  /*45f10*/  ISETP.GE.U32.AND P5, PT, R171, 0x7ffffee4, PT ;  /* 0x7ffffee4ab00780c */ /* 0x000fe20003fa6070 */
[C---:B------:R-:W-:Y:S02]  /*45f20*/  IMAD.WIDE R170, R252.reuse, 0x4, R232 ;  /* 0x00000004fcaa7825 */ /* 0x040fe400078e02e8 */
[----:B------:R1:W-:Y:S02]  /*45f30*/  STL.64 [R1+0x1c58], R228 ;  /* 0x001c58e401007387 */ /* 0x0003e40000100a00 */
[----:B-1----:R-:W-:Y:S01]  /*45f40*/  IMAD.WIDE R244, R252, 0x4, R234 ;  /* 0x00000004fcf47825 */ /* 0x002fe200078e02ea */
[----:B------:R-:W-:-:S02]  /*45f50*/  IADD3 R167, R169, 0x100000, RZ ;  /* 0x00100000a9a77810 */ /* 0x000fc40007ffe0ff */
[C---:B------:R-:W-:Y:S01]  /*45f60*/  IADD3 R166, R169.reuse, 0x100000, RZ ;  /* 0x00100000a9a67810 */ /* 0x040fe20007ffe0ff */
[----:B------:R-:W2:Y:S01]  /*45f70*/  LDL.LU.64 R234, [R1+0xab0] ;  /* 0x000ab00001ea7983 */ /* 0x000ea20000300a00 */
[----:B------:R-:W2:Y:S02]  /*45f80*/  LDL.LU.64 R232, [R1+0xaa8] ;  /* 0x000aa80001e87983 */ /* 0x000ea40000300a00 */
[----:B------:R2:W-:Y:S01]  /*45f90*/  STL.64 [R1+0x1c50], R244 ;  /* 0x001c50f401007387 */ /* 0x0005e20000100a00 */
[----:B------:R1:W-:Y:S01]  /*45fa0*/  LDGSTS.E [R167+-0x5ee00], [R230.64], !P6 ;  /* 0xa1200000e6a77fae */ /* 0x0003e2000f121844 */
[----:B------:R2:W-:Y:S02]  /*45fb0*/  STL.64 [R1+0x1c48], R170 ;  /* 0x001c48aa01007387 */ /* 0x0005e40000100a00 */
[----:B------:R1:W-:Y:S01]  /*45fc0*/  LDGSTS.E [R166+-0x5ed00], [R228.64], !P6 ;  /* 0xa1300000e4a67fae */ /* 0x0003e2000f121844 */
[C---:B------:R-:W-:Y:S02]  /*45fd0*/  IADD3 R165, R169.reuse, 0x100000, RZ ;  /* 0x00100000a9a57810 */ /* 0x040fe40007ffe0ff */
[----:B------:R-:W-:-:S03]  /*45fe0*/  IADD3 R164, R169, 0x100000, RZ ;  /* 0x00100000a9a47810 */ /* 0x000fc60007ffe0ff */
[----:B------:R2:W-:Y:S02]  /*45ff0*/  LDGSTS.E [R165+-0x5e000], [R244.64], !P0 ;  /* 0xa2000000f4a57fae */ /* 0x0005e4000c121844 */
[----:B------:R2:W-:Y:S02]  /*46000*/  LDGSTS.E [R164+-0x5df00], [R170.64], !P0 ;  /* 0xa2100000aaa47fae */ /* 0x0005e4000c121844 */
[----:B-1----:R-:W2:Y:S01]  /*46010*/  LDL.LU.64 R230, [R1+0x9f8] ;  /* 0x0009f80001e67983 */ /* 0x002ea20000300a00 */
[----:B------:R-:W2:Y:S02]  /*46020*/  LDL.LU.64 R228, [R1+0x9e8] ;  /* 0x0009e80001e47983 */ /* 0x000ea40000300a00 */
[----:B---3--:R-:W-:-:S04]  /*46030*/  IMAD.WIDE R240, R252, 0x4, R240 ;  /* 0x00000004fcf07825 */ /* 0x008fc800078e02f0 */
[----:B----4-:R-:W-:-:S04]  /*46040*/  IMAD.WIDE R238, R252, 0x4, R238 ;  /* 0x00000004fcee7825 */ /* 0x010fc800078e02ee */
[----:B--2---:R-:W-:-:S04]  /*46050*/  IMAD.WIDE R244, R252, 0x4, R242 ;  /* 0x00000004fcf47825 */ /* 0x004fc800078e02f2 */
[C---:B------:R-:W-:Y:S01]  /*46060*/  IMAD.WIDE R170, R252.reuse, 0x4, R236 ;  /* 0x00000004fcaa7825 */ /* 0x040fe200078e02ec */
[----:B------:R1:W-:Y:S03]  /*46070*/  STL.64 [R1+0x1c40], R240 ;  /* 0x001c40f001007387 */ /* 0x0003e60000100a00 */
[----:B------:R2:W-:Y:S02]  /*46080*/  STL.64 [R1+0x1c38], R238 ;  /* 0x001c38ee01007387 */ /* 0x0005e40000100a00 */
[----:B------:R-:W3:Y:S02]  /*46090*/  LDL.LU.64 R242, [R1+0x9d0] ;  /* 0x0009d00001f27983 */ /* 0x000ee40000300a00 */
[----:B------:R-:W4:Y:S01]  /*460a0*/  LDL.LU.64 R236, [R1+0x9c0] ;  /* 0x0009c00001ec7983 */ /* 0x000f220000300a00 */
[----:B------:R1:W-:Y:S04]  /*460b0*/  STL.64 [R1+0x1c30], R244 ;  /* 0x001c30f401007387 */ /* 0x0003e80000100a00 */
[----:B------:R1:W-:Y:S01]  /*460c0*/  LDGSTS.E [R167+-0x5de00], [R240.64], !P0 ;  /* 0xa2200000f0a77fae */ /* 0x0003e2000c121844 */
[----:B------:R2:W-:Y:S02]  /*460d0*/  STL.64 [R1+0x1c28], R170 ;  /* 0x001c28aa01007387 */ /* 0x0005e40000100a00 */
[----:B------:R2:W-:Y:S02]  /*460e0*/  LDGSTS.E [R166+-0x5dd00], [R238.64], !P0 ;  /* 0xa2300000eea67fae */ /* 0x0005e4000c121844 */
[----:B------:R2:W-:Y:S01]  /*460f0*/  LDGSTS.E [R165+-0x5d000], [R244.64], !P3 ;  /* 0xa3000000f4a57fae */ /* 0x0005e2000d921844 */
[----:B------:R2:W-:Y:S04]  /*46100*/  LDGSTS.E [R164+-0x5cf00], [R170.64], !P3 ;  /* 0xa3100000aaa47fae */ /* 0x0005e8000d921844 */
[----:B-1----:R-:W4:Y:S01]  /*46110*/  LDL.LU.64 R240, [R1+0x8e0] ;  /* 0x0008e00001f07983 */ /* 0x002f220000300a00 */
[----:B--2---:R-:W2:Y:S02]  /*46120*/  LDL.LU.64 R238, [R1+0x8d0] ;  /* 0x0008d00001ee7983 */ /* 0x004ea40000300a00 */
[----:B------:R-:W-:-:S04]  /*46130*/  IMAD.WIDE R234, R252, 0x4, R234 ;  /* 0x00000004fcea7825 */ /* 0x000fc800078e02ea */
[C---:B------:R-:W-:Y:S01]  /*46140*/  IMAD.WIDE R232, R252.reuse, 0x4, R232 ;  /* 0x00000004fce87825 */ /* 0x040fe200078e02e8 */
[----:B------:R1:W-:Y:S04]  /*46150*/  STL.64 [R1+0x1c20], R234 ;  /* 0x001c20ea01007387 */ /* 0x0003e80000100a00 */
[----:B------:R1:W-:Y:S01]  /*46160*/  STL.64 [R1+0x1c18], R232 ;  /* 0x001c18e801007387 */ /* 0x0003e20000100a00 */
[----:B------:R1:W-:Y:S01]  /*46170*/  LDGSTS.E [R167+-0x5ce00], [R234.64], !P3 ;  /* 0xa3200000eaa77fae */ /* 0x0003e2000d921844 */
[----:B------:R1:W-:Y:S02]  /*46180*/  LDGSTS.E [R166+-0x5cd00], [R232.64], !P3 ;  /* 0xa3300000e8a67fae */ /* 0x0003e4000d921844 */
[----:B------:R-:W-:-:S04]  /*46190*/  IMAD.WIDE R244, R252, 0x4, R230 ;  /* 0x00000004fcf47825 */ /* 0x000fc800078e02e6 */
[C---:B------:R-:W-:Y:S01]  /*461a0*/  IMAD.WIDE R170, R252.reuse, 0x4, R228 ;  /* 0x00000004fcaa7825 */ /* 0x040fe200078e02e4 */
[----:B------:R-:W2:Y:S03]  /*461b0*/  LDL.LU.64 R230, [R1+0x8c0] ;  /* 0x0008c00001e67983 */ /* 0x000ea60000300a00 */
[----:B------:R-:W2:Y:S02]  /*461c0*/  LDL.LU.64 R228, [R1+0x8b0] ;  /* 0x0008b00001e47983 */ /* 0x000ea40000300a00 */
[----:B------:R3:W-:Y:S01]  /*461d0*/  STL.64 [R1+0x1c10], R244 ;  /* 0x001c10f401007387 */ /* 0x0007e20000100a00 */
[----:B------:R3:W-:Y:S04]  /*461e0*/  LDGSTS.E [R165+-0x5c000], [R244.64], !P2 ;  /* 0xa4000000f4a57fae */ /* 0x0007e8000d121844 */
[----:B------:R2:W-:Y:S04]  /*461f0*/  STL.64 [R1+0x1c08], R170 ;  /* 0x001c08aa01007387 */ /* 0x0005e80000100a00 */
[----:B-1----:R-:W2:Y:S01]  /*46200*/  LDL.LU.64 R234, [R1+0x830] ;  /* 0x0008300001ea7983 */ /* 0x002ea20000300a00 */
[----:B------:R-:W2:Y:S02]  /*46210*/  LDL.LU.64 R232, [R1+0x820] ;  /* 0x0008200001e87983 */ /* 0x000ea40000300a00 */
[----:B------:R2:W-:Y:S02]  /*46220*/  LDGSTS.E [R164+-0x5bf00], [R170.64], !P2 ;  /* 0xa4100000aaa47fae */ /* 0x0005e4000d121844 */
[----:B---3--:R-:W-:-:S04]  /*46230*/  IMAD.WIDE R242, R252, 0x4, R242 ;  /* 0x00000004fcf27825 */ /* 0x008fc800078e02f2 */
[C---:B----4-:R-:W-:Y:S01]  /*46240*/  IMAD.WIDE R236, R252.reuse, 0x4, R236 ;  /* 0x00000004fcec7825 */ /* 0x050fe200078e02ec */
[----:B------:R1:W-:Y:S04]  /*46250*/  STL.64 [R1+0x1c00], R242 ;  /* 0x001c00f201007387 */ /* 0x0003e80000100a00 */
[----:B------:R3:W-:Y:S04]  /*46260*/  STL.64 [R1+0x1be8], R236 ;  /* 0x001be8ec01007387 */ /* 0x0007e80000100a00 */
[----:B------:R1:W-:Y:S01]  /*46270*/  LDGSTS.E [R167+-0x5be00], [R242.64], !P2 ;  /* 0xa4200000f2a77fae */ /* 0x0003e2000d121844 */
[----:B------:R3:W-:Y:S02]  /*46280*/  LDGSTS.E [R166+-0x5bd00], [R236.64], !P2 ;  /* 0xa4300000eca67fae */ /* 0x0007e4000d121844 */
[----:B------:R-:W-:-:S04]  /*46290*/  IMAD.WIDE R244, R252, 0x4, R240 ;  /* 0x00000004fcf47825 */ /* 0x000fc800078e02f0 */
[C---:B--2---:R-:W-:Y:S01]  /*462a0*/  IMAD.WIDE R170, R252.reuse, 0x4, R238 ;  /* 0x00000004fcaa7825 */ /* 0x044fe200078e02ee */
[----:B------:R-:W2:Y:S03]  /*462b0*/  LDL.LU.64 R240, [R1+0x808] ;  /* 0x0008080001f07983 */ /* 0x000ea60000300a00 */
[----:B------:R-:W4:Y:S02]  /*462c0*/  LDL.LU.64 R238, [R1+0x7f8] ;  /* 0x0007f80001ee7983 */ /* 0x000f240000300a00 */
[----:B------:R3:W-:Y:S01]  /*462d0*/  STL.64 [R1+0x1be0], R244 ;  /* 0x001be0f401007387 */ /* 0x0007e20000100a00 */
[----:B------:R3:W-:Y:S04]  /*462e0*/  LDGSTS.E [R165+-0x5b000], [R244.64], !P1 ;  /* 0xa5000000f4a57fae */ /* 0x0007e8000c921844 */
[----:B------:R3:W-:Y:S01]  /*462f0*/  STL.64 [R1+0x1bd8], R170 ;  /* 0x001bd8aa01007387 */ /* 0x0007e20000100a00 */
[----:B-1----:R-:W4:Y:S02]  /*46300*/  LDL.LU.64 R242, [R1+0x738] ;  /* 0x0007380001f27983 */ /* 0x002f240000300a00 */
[----:B---3--:R-:W3:Y:S02]  /*46310*/  LDL.LU.64 R236, [R1+0x718] ;  /* 0x0007180001ec7983 */ /* 0x008ee40000300a00 */
[----:B------:R1:W-:Y:S02]  /*46320*/  LDGSTS.E [R164+-0x5af00], [R170.64], !P1 ;  /* 0xa5100000aaa47fae */ /* 0x0003e4000c921844 */
[----:B------:R-:W-:-:S04]  /*46330*/  IMAD.WIDE R230, R252, 0x4, R230 ;  /* 0x00000004fce67825 */ /* 0x000fc800078e02e6 */
[----:B------:R-:W-:-:S04]  /*46340*/  IMAD.WIDE R228, R252, 0x4, R228 ;  /* 0x00000004fce47825 */ /* 0x000fc800078e02e4 */
[C---:B------:R-:W-:Y:S01]  /*46350*/  IMAD.WIDE R244, R252.reuse, 0x4, R234 ;  /* 0x00000004fcf47825 */ /* 0x040fe200078e02ea */
[----:B------:R1:W-:Y:S03]  /*46360*/  STL.64 [R1+0x1bd0], R230 ;  /* 0x001bd0e601007387 */ /* 0x0003e60000100a00 */
[C---:B-1----:R-:W-:Y:S01]  /*46370*/  IMAD.WIDE R170, R252.reuse, 0x4, R232 ;  /* 0x00000004fcaa7825 */ /* 0x042fe200078e02e8 */
[----:B------:R1:W-:Y:S03]  /*46380*/  STL.64 [R1+0x1bc8], R228 ;  /* 0x001bc8e401007387 */ /* 0x0003e60000100a00 */
[----:B------:R-:W3:Y:S01]  /*46390*/  LDL.LU.64 R234, [R1+0x700] ;  /* 0x0007000001ea7983 */ /* 0x000ee20000300a00 */
[----:B------:R-:W3:Y:S01]  /*463a0*/  LDL.LU.64 R232, [R1+0x6e8] ;  /* 0x0006e80001e87983 */ /* 0x000ee20000300a00 */
[----:B------:R1:W-:Y:S03]  /*463b0*/  STL.64 [R1+0x1bc0], R244 ;  /* 0x001bc0f401007387 */ /* 0x0003e60000100a00 */
[----:B------:R1:W-:Y:S01]  /*463c0*/  LDGSTS.E [R167+-0x5ae00], [R230.64], !P1 ;  /* 0xa5200000e6a77fae */ /* 0x0003e2000c921844 */
[----:B------:R3:W-:Y:S02]  /*463d0*/  STL.64 [R1+0x1bb8], R170 ;  /* 0x001bb8aa01007387 */ /* 0x0007e40000100a00 */
[----:B------:R1:W-:Y:S02]  /*463e0*/  LDGSTS.E [R166+-0x5ad00], [R228.64], !P1 ;  /* 0xa5300000e4a67fae */ /* 0x0003e4000c921844 */
[----:B------:R2:W-:Y:S01]  /*463f0*/  LDGSTS.E [R165+-0x5a000], [R244.64], !P4 ;  /* 0xa6000000f4a57fae */ /* 0x0005e2000e121844 */
[----:B------:R3:W-:Y:S04]  /*46400*/  LDGSTS.E [R164+-0x59f00], [R170.64], !P4 ;  /* 0xa6100000aaa47fae */ /* 0x0007e8000e121844 */
[----:B-1----:R-:W3:Y:S01]  /*46410*/  LDL.LU.64 R230, [R1+0x640] ;  /* 0x0006400001e67983 */ /* 0x002ee20000300a00 */
[----:B------:R-:W3:Y:S02]  /*46420*/  LDL.LU.64 R228, [R1+0x638] ;  /* 0x0006380001e47983 */ /* 0x000ee40000300a00 */
[----:B--2---:R-:W-:-:S04]  /*46430*/  IMAD.WIDE R240, R252, 0x4, R240 ;  /* 0x00000004fcf07825 */ /* 0x004fc800078e02f0 */
[----:B----4-:R-:W-:-:S04]  /*46440*/  IMAD.WIDE R238, R252, 0x4, R238 ;  /* 0x00000004fcee7825 */ /* 0x010fc800078e02ee */
[C---:B------:R-:W-:Y:S01]  /*46450*/  IMAD.WIDE R244, R252.reuse, 0x4, R242 ;  /* 0x00000004fcf47825 */ /* 0x040fe200078e02f2 */
[----:B------:R1:W-:Y:S03]  /*46460*/  STL.64 [R1+0x1bb0], R240 ;  /* 0x001bb0f001007387 */ /* 0x0003e60000100a00 */
[----:B---3--:R-:W-:Y:S01]  /*46470*/  IMAD.WIDE R170, R252, 0x4, R236 ;  /* 0x00000004fcaa7825 */ /* 0x008fe200078e02ec */
[----:B------:R2:W-:Y:S03]  /*46480*/  STL.64 [R1+0x1ba8], R238 ;  /* 0x001ba8ee01007387 */ /* 0x0005e60000100a00 */
[----:B------:R-:W3:Y:S01]  /*46490*/  LDL.LU.64 R242, [R1+0x630] ;  /* 0x0006300001f27983 */ /* 0x000ee20000300a00 */
[----:B------:R-:W4:Y:S01]  /*464a0*/  LDL.LU.64 R236, [R1+0x628] ;  /* 0x0006280001ec7983 */ /* 0x000f220000300a00 */
[----:B------:R1:W-:Y:S03]  /*464b0*/  STL.64 [R1+0x1ba0], R244 ;  /* 0x001ba0f401007387 */ /* 0x0003e60000100a00 */
[----:B------:R1:W-:Y:S01]  /*464c0*/  LDGSTS.E [R167+-0x59e00], [R240.64], !P4 ;  /* 0xa6200000f0a77fae */ /* 0x0003e2000e121844 */
[----:B------:R2:W-:Y:S02]  /*464d0*/  STL.64 [R1+0x1b98], R170 ;  /* 0x001b98aa01007387 */ /* 0x0005e40000100a00 */
[----:B------:R2:W-:Y:S01]  /*464e0*/  LDGSTS.E [R166+-0x59d00], [R238.64], !P4 ;  /* 0xa6300000eea67fae */ /* 0x0005e2000e121844 */
[----:B------:R-:W-:Y:S01]  /*464f0*/  IADD3 R168, R0, -0xa1, RZ ;  /* 0xffffff5f00a87810 */ /* 0x000fe20007ffe0ff */
[----:B------:R2:W-:Y:S01]  /*46500*/  LDGSTS.E [R165+-0x59000], [R244.64], !P5 ;  /* 0xa7000000f4a57fae */ /* 0x0005e2000e921844 */
[----:B------:R2:W-:Y:S03]  /*46510*/  LDGSTS.E [R164+-0x58f00], [R170.64], !P5 ;  /* 0xa7100000aaa47fae */ /* 0x0005e6000e921844 */
[----:B-1----:R-:W4:Y:S01]  /*46520*/  LDL.LU.64 R240, [R1+0x5e0] ;  /* 0x0005e00001f07983 */ /* 0x002f220000300a00 */
[----:B--2---:R-:W2:Y:S02]  /*46530*/  LDL.LU.64 R238, [R1+0x5d8] ;  /* 0x0005d80001ee7983 */ /* 0x004ea40000300a00 */
[----:B------:R-:W-:-:S04]  /*46540*/  IMAD.WIDE R234, R252, 0x4, R234 ;  /* 0x00000004fcea7825 */ /* 0x000fc800078e02ea */
[----:B------:R-:W-:Y:S01]  /*46550*/  IMAD.WIDE R232, R252, 0x4, R232 ;  /* 0x00000004fce87825 */ /* 0x000fe200078e02e8 */
[----:B------:R-:W-:Y:S01]  /*46560*/  ISETP.GE.U32.AND P6, PT, R168, 0x7ffffee0, PT ;  /* 0x7ffffee0a800780c */ /* 0x000fe20003fc6070 */
[----:B------:R1:W-:Y:S03]  /*46570*/  STL.64 [R1+0x1b90], R234 ;  /* 0x001b90ea01007387 */ /* 0x0003e60000100a00 */
        /* <DEDUP_REMOVED lines=9> */
[----:B------:R2:W-:Y:S01]  /*46610*/  STL.64 [R1+0x1b78], R170 ;  /* 0x001b78aa01007387 */ /* 0x0005e20000100a00 */
[----:B-1----:R-:W2:Y:S03]  /*46620*/  LDL.LU.64 R234, [R1+0x4b8] ;  /* 0x0004b80001ea7983 */ /* 0x002ea60000300a00 */
[----:B------:R-:W2:Y:S01]  /*46630*/  LDL.LU.64 R232, [R1+0x490] ;  /* 0x0004900001e87983 */ /* 0x000ea20000300a00 */
        /* <DEDUP_REMOVED lines=8> */
[----:B--2---:R-:W-:Y:S01]  /*466c0*/  IMAD.WIDE R170, R252, 0x4, R238 ;  /* 0x00000004fcaa7825 */ /* 0x004fe200078e02ee */
[----:B------:R-:W2:Y:S03]  /*466d0*/  LDL.LU.64 R240, [R1+0x468] ;  /* 0x0004680001f07983 */ /* 0x000ea60000300a00 */
[----:B------:R-:W4:Y:S02]  /*466e0*/  LDL.LU.64 R238, [R1+0x440] ;  /* 0x0004400001ee7983 */ /* 0x000f240000300a00 */
[----:B------:R3:W-:Y:S01]  /*466f0*/  STL.64 [R1+0x1b60], R244 ;  /* 0x001b60f401007387 */ /* 0x0007e20000100a00 */
[----:B------:R3:W-:Y:S01]  /*46700*/  STL.64 [R1+0x1b58], R170 ;  /* 0x001b58aa01007387 */ /* 0x0007e20000100a00 */
[----:B-1----:R-:W4:Y:S02]  /*46710*/  LDL.LU.64 R242, [R1+0x2c8] ;  /* 0x0002c80001f27983 */ /* 0x002f240000300a00 */
[----:B---3--:R-:W3:Y:S01]  /*46720*/  LDL.LU.64 R236, [R1+0x2a0] ;  /* 0x0002a00001ec7983 */ /* 0x008ee20000300a00 */
[----:B------:R-:W-:-:S04]  /*46730*/  IADD3 R168, R0, -0xa5, RZ ;  /* 0xffffff5b00a87810 */ /* 0x000fc80007ffe0ff */
[----:B------:R-:W-:Y:S01]  /*46740*/  ISETP.GE.U32.AND P0, PT, R168, 0x7ffffedc, PT ;  /* 0x7ffffedca800780c */ /* 0x000fe20003f06070 */
[----:B------:R-:W-:Y:S02]  /*46750*/  IADD3 R168, R0, -0xa9, RZ ;  /* 0xffffff5700a87810 */ /* 0x000fe40007ffe0ff */
[----:B------:R-:W-:-:S04]  /*46760*/  IMAD.WIDE R230, R252, 0x4, R230 ;  /* 0x00000004fce67825 */ /* 0x000fc800078e02e6 */
[----:B------:R-:W-:Y:S01]  /*46770*/  IMAD.WIDE R228, R252, 0x4, R228 ;  /* 0x00000004fce47825 */ /* 0x000fe200078e02e4 */
[----:B------:R-:W-:-:S05]  /*46780*/  ISETP.GE.U32.AND P3, PT, R168, 0x7ffffed8, PT ;  /* 0x7ffffed8a800780c */ /* 0x000fca0003f66070 */
[----:B------:R1:W-:Y:S01]  /*46790*/  LDGSTS.E [R165+-0x57000], [R244.64], !P0 ;  /* 0xa9000000f4a57fae */ /* 0x0003e2000c121844 */
[----:B------:R1:W-:Y:S03]  /*467a0*/  LDGSTS.E [R164+-0x56f00], [R170.64], !P0 ;  /* 0xa9100000aaa47fae */ /* 0x0003e6000c121844 */
[----:B------:R1:W-:Y:S01]  /*467b0*/  STL.64 [R1+0x1b50], R230 ;  /* 0x001b50e601007387 */ /* 0x0003e20000100a00 */
[----:B------:R1:W-:Y:S02]  /*467c0*/  STL.64 [R1+0x1b48], R228 ;  /* 0x001b48e401007387 */ /* 0x0003e40000100a00 */
[----:B------:R1:W-:Y:S02]  /*467d0*/  LDGSTS.E [R167+-0x56e00], [R230.64], !P0 ;  /* 0xa9200000e6a77fae */ /* 0x0003e4000c121844 */
[----:B------:R1:W-:Y:S02]  /*467e0*/  LDGSTS.E [R166+-0x56d00], [R228.64], !P0 ;  /* 0xa9300000e4a67fae */ /* 0x0003e4000c121844 */
[----:B-1----:R-:W-:-:S04]  /*467f0*/  IMAD.WIDE R244, R252, 0x4, R234 ;  /* 0x00000004fcf47825 */ /* 0x002fc800078e02ea */
[C---:B------:R-:W-:Y:S01]  /*46800*/  IMAD.WIDE R170, R252.reuse, 0x4, R232 ;  /* 0x00000004fcaa7825 */ /* 0x040fe200078e02e8 */
[----:B------:R-:W3:Y:S03]  /*46810*/  LDL.LU.64 R234, [R1+0x278] ;  /* 0x0002780001ea7983 */ /* 0x000ee60000300a00 */
[----:B------:R-:W3:Y:S02]  /*46820*/  LDL.LU.64 R232, [R1+0x248] ;  /* 0x0002480001e87983 */ /* 0x000ee40000300a00 */
[----:B------:R1:W-:Y:S01]  /*46830*/  STL.64 [R1+0x1b40], R244 ;  /* 0x001b40f401007387 */ /* 0x0003e20000100a00 */
[----:B------:R1:W-:Y:S04]  /*46840*/  LDGSTS.E [R165+-0x56000], [R244.64], !P3 ;  /* 0xaa000000f4a57fae */ /* 0x0003e8000d921844 */
[----:B------:R3:W-:Y:S01]  /*46850*/  STL.64 [R1+0x1b38], R170 ;  /* 0x001b38aa01007387 */ /* 0x0007e20000100a00 */
[----:B------:R-:W3:Y:S02]  /*46860*/  LDL.LU.64 R230, [R1+0x220] ;  /* 0x0002200001e67983 */ /* 0x000ee40000300a00 */
[----:B------:R-:W3:Y:S02]  /*46870*/  LDL.LU.64 R228, [R1+0x218] ;  /* 0x0002180001e47983 */ /* 0x000ee40000300a00 */
[----:B------:R3:W-:Y:S02]  /*46880*/  LDGSTS.E [R164+-0x55f00], [R170.64], !P3 ;  /* 0xaa100000aaa47fae */ /* 0x0007e4000d921844 */
[----:B--2---:R-:W-:-:S04]  /*46890*/  IMAD.WIDE R240, R252, 0x4, R240 ;  /* 0x00000004fcf07825 */ /* 0x004fc800078e02f0 */
[----:B----4-:R-:W-:-:S04]  /*468a0*/  IMAD.WIDE R238, R252, 0x4, R238 ;  /* 0x00000004fcee7825 */ /* 0x010fc800078e02ee */
[C---:B-1----:R-:W-:Y:S01]  /*468b0*/  IMAD.WIDE R244, R252.reuse, 0x4, R242 ;  /* 0x00000004fcf47825 */ /* 0x042fe200078e02f2 */
        /* <DEDUP_REMOVED lines=9> */
[----:B-1----:R-:W4:Y:S01]  /*46950*/  LDL.LU.64 R240, [R1+0x1d0] ;  /* 0x0001d00001f07983 */ /* 0x002f220000300a00 */
[----:B--2---:R-:W2:Y:S01]  /*46960*/  LDL.LU.64 R238, [R1+0x1c8] ;  /* 0x0001c80001ee7983 */ /* 0x004ea20000300a00 */
[----:B------:R-:W-:-:S04]  /*46970*/  IADD3 R168, R0, -0xad, RZ ;  /* 0xffffff5300a87810 */ /* 0x000fc80007ffe0ff */
[----:B------:R-:W-:Y:S01]  /*46980*/  ISETP.GE.U32.AND P2, PT, R168, 0x7ffffed4, PT ;  /* 0x7ffffed4a800780c */ /* 0x000fe20003f46070 */
[----:B------:R-:W-:-:S04]  /*46990*/  IADD3 R168, R0, -0xb1, RZ ;  /* 0xffffff4f00a87810 */ /* 0x000fc80007ffe0ff */
[----:B------:R-:W-:Y:S01]  /*469a0*/  ISETP.GE.U32.AND P1, PT, R168, 0x7ffffed0, PT ;  /* 0x7ffffed0a800780c */ /* 0x000fe20003f26070 */
[----:B------:R-:W-:-:S04]  /*469b0*/  IMAD.WIDE R234, R252, 0x4, R234 ;  /* 0x00000004fcea7825 */ /* 0x000fc800078e02ea */
[----:B------:R-:W-:-:S03]  /*469c0*/  IMAD.WIDE R232, R252, 0x4, R232 ;  /* 0x00000004fce87825 */ /* 0x000fc600078e02e8 */
[----:B------:R1:W-:Y:S01]  /*469d0*/  LDGSTS.E [R165+-0x55000], [R244.64], !P2 ;  /* 0xab000000f4a57fae */ /* 0x0003e2000d121844 */
[----:B------:R1:W-:Y:S03]  /*469e0*/  LDGSTS.E [R164+-0x54f00], [R170.64], !P2 ;  /* 0xab100000aaa47fae */ /* 0x0003e6000d121844 */
[----:B------:R1:W-:Y:S01]  /*469f0*/  STL.64 [R1+0x1b10], R234 ;  /* 0x001b10ea01007387 */ /* 0x0003e20000100a00 */
[----:B------:R1:W-:Y:S02]  /*46a00*/  STL.64 [R1+0x1b08], R232 ;  /* 0x001b08e801007387 */ /* 0x0003e40000100a00 */
[----:B------:R1:W-:Y:S01]  /*46a10*/  LDGSTS.E [R167+-0x54e00], [R234.64], !P2 ;  /* 0xab200000eaa77fae */ /* 0x0003e2000d121844 */
[----:B------:R-:W-:Y:S01]  /*46a20*/  IADD3 R168, R0, -0xb5, RZ ;  /* 0xffffff4b00a87810 */ /* 0x000fe20007ffe0ff */
[----:B------:R1:W-:Y:S02]  /*46a30*/  LDGSTS.E [R166+-0x54d00], [R232.64], !P2 ;  /* 0xab300000e8a67fae */ /* 0x0003e4000d121844 */
[----:B-1----:R-:W-:-:S04]  /*46a40*/  IMAD.WIDE R244, R252, 0x4, R230 ;  /* 0x00000004fcf47825 */ /* 0x002fc800078e02e6 */
[----:B------:R-:W-:Y:S01]  /*46a50*/  IMAD.WIDE R170, R252, 0x4, R228 ;  /* 0x00000004fcaa7825 */ /* 0x000fe200078e02e4 */
[----:B------:R-:W2:Y:S03]  /*46a60*/  LDL.LU.64 R230, [R1+0x1c0] ;  /* 0x0001c00001e67983 */ /* 0x000ea60000300a00 */
[----:B------:R-:W2:Y:S02]  /*46a70*/  LDL.LU.64 R228, [R1+0x1b8] ;  /* 0x0001b80001e47983 */ /* 0x000ea40000300a00 */
[----:B------:R4:W-:Y:S01]  /*46a80*/  STL.64 [R1+0x1b00], R244 ;  /* 0x001b00f401007387 */ /* 0x0009e20000100a00 */
[----:B------:R4:W-:Y:S04]  /*46a90*/  LDGSTS.E [R165+-0x54000], [R244.64], !P1 ;  /* 0xac000000f4a57fae */ /* 0x0009e8000c921844 */
[----:B------:R2:W-:Y:S01]  /*46aa0*/  STL.64 [R1+0x1af8], R170 ;  /* 0x001af8aa01007387 */ /* 0x0005e20000100a00 */
[----:B------:R-:W2:Y:S02]  /*46ab0*/  LDL.LU.64 R234, [R1+0x180] ;  /* 0x0001800001ea7983 */ /* 0x000ea40000300a00 */
[----:B------:R-:W2:Y:S01]  /*46ac0*/  LDL.LU.64 R232, [R1+0x178] ;  /* 0x0001780001e87983 */ /* 0x000ea20000300a00 */
[----:B------:R-:W-:Y:S01]  /*46ad0*/  ISETP.GE.U32.AND P4, PT, R168, 0x7ffffecc, PT ;  /* 0x7ffffecca800780c */ /* 0x000fe20003f86070 */
[----:B------:R2:W-:Y:S01]  /*46ae0*/  LDGSTS.E [R164+-0x53f00], [R170.64], !P1 ;  /* 0xac100000aaa47fae */ /* 0x0005e2000c921844 */
[----:B---3--:R-:W-:-:S04]  /*46af0*/  IMAD.WIDE R236, R252, 0x4, R236 ;  /* 0x00000004fcec7825 */ /* 0x008fc800078e02ec */
[C---:B----4-:R-:W-:Y:S01]  /*46b00*/  IMAD.WIDE R244, R252.reuse, 0x4, R242 ;  /* 0x00000004fcf47825 */ /* 0x050fe200078e02f2 */
[----:B------:R1:W-:Y:S04]  /*46b10*/  STL.64 [R1+0x1af0], R236 ;  /* 0x001af0ec01007387 */ /* 0x0003e80000100a00 */
[----:B------:R-:W-:Y:S01]  /*46b20*/  STL.64 [R1+0x1ae8], R244 ;  /* 0x001ae8f401007387 */ /* 0x000fe20000100a00 */
[----:B------:R-:W3:Y:S03]  /*46b30*/  LDL.LU.64 R242, [R1+0x170] ;  /* 0x0001700001f27983 */ /* 0x000ee60000300a00 */
[----:B------:R1:W-:Y:S01]  /*46b40*/  LDGSTS.E [R167+-0x53e00], [R236.64], !P1 ;  /* 0xac200000eca77fae */ /* 0x0003e2000c921844 */
[----:B------:R4:W-:Y:S02]  /*46b50*/  LDGSTS.E [R166+-0x53d00], [R244.64], !P1 ;  /* 0xac300000f4a67fae */ /* 0x0009e4000c921844 */
[----:B------:R-:W-:-:S04]  /*46b60*/  IMAD.WIDE R240, R252, 0x4, R240 ;  /* 0x00000004fcf07825 */ /* 0x000fc800078e02f0 */
[----:B--2---:R-:W-:Y:S02]  /*46b70*/  IMAD.WIDE R170, R252, 0x4, R238 ;  /* 0x00000004fcaa7825 */ /* 0x004fe400078e02ee */
[----:B------:R-:W4:Y:S02]  /*46b80*/  LDL.LU.64 R238, [R1+0x168] ;  /* 0x0001680001ee7983 */ /* 0x000f240000300a00 */
[----:B------:R2:W-:Y:S02]  /*46b90*/  STL.64 [R1+0x1ae0], R240 ;  /* 0x001ae0f001007387 */ /* 0x0005e40000100a00 */
[----:B------:R2:W-:Y:S02]  /*46ba0*/  STL.64 [R1+0x1ad8], R170 ;  /* 0x001ad8aa01007387 */ /* 0x0005e40000100a00 */
[----:B-1----:R-:W4:Y:S01]  /*46bb0*/  LDL.LU.64 R236, [R1+0x140] ;  /* 0x0001400001ec7983 */ /* 0x002f220000300a00 */
[----:B------:R2:W-:Y:S01]  /*46bc0*/  LDGSTS.E [R165+-0x53000], [R240.64], !P4 ;  /* 0xad000000f0a57fae */ /* 0x0005e2000e121844 */
[----:B------:R-:W-:Y:S01]  /*46bd0*/  IADD3 R168, R0, -0xb9, RZ ;  /* 0xffffff4700a87810 */ /* 0x000fe20007ffe0ff */
[----:B------:R1:W-:Y:S02]  /*46be0*/  LDGSTS.E [R164+-0x52f00], [R170.64], !P4 ;  /* 0xad100000aaa47fae */ /* 0x0003e4000e121844 */
[----:B--2---:R-:W2:Y:S01]  /*46bf0*/  LDL.LU.64 R240, [R1+0x138] ;  /* 0x0001380001f07983 */ /* 0x004ea20000300a00 */
[----:B------:R-:W-:Y:S01]  /*46c00*/  ISETP.GE.U32.AND P5, PT, R168, 0x7ffffec8, PT ;  /* 0x7ffffec8a800780c */ /* 0x000fe20003fa6070 */
[----:B------:R-:W-:-:S04]  /*46c10*/  IMAD.WIDE R230, R252, 0x4, R230 ;  /* 0x00000004fce67825 */ /* 0x000fc800078e02e6 */
[----:B------:R-:W-:-:S04]  /*46c20*/  IMAD.WIDE R228, R252, 0x4, R228 ;  /* 0x00000004fce47825 */ /* 0x000fc800078e02e4 */
[----:B------:R-:W-:-:S04]  /*46c30*/  IMAD.WIDE R234, R252, 0x4, R234 ;  /* 0x00000004fcea7825 */ /* 0x000fc800078e02ea */
[C---:B-1----:R-:W-:Y:S01]  /*46c40*/  IMAD.WIDE R170, R252.reuse, 0x4, R232 ;  /* 0x00000004fcaa7825 */ /* 0x042fe200078e02e8 */
[----:B------:R-:W-:Y:S03]  /*46c50*/  STL.64 [R1+0x1ad0], R230 ;  /* 0x001ad0e601007387 */ /* 0x000fe60000100a00 */
[----:B------:R1:W-:Y:S01]  /*46c60*/  STL.64 [R1+0x1ac8], R228 ;  /* 0x001ac8e401007387 */ /* 0x0003e20000100a00 */
[----:B------:R1:W-:Y:S01]  /*46c70*/  LDGSTS.E [R167+-0x52e00], [R230.64], !P4 ;  /* 0xad200000e6a77fae */ /* 0x0003e2000e121844 */
[----:B------:R1:W-:Y:S02]  /*46c80*/  LDGSTS.E [R166+-0x52d00], [R228.64], !P4 ;  /* 0xad300000e4a67fae */ /* 0x0003e4000e121844 */
[----:B------:R1:W-:Y:S01]  /*46c90*/  STL.64 [R1+0x1ac0], R234 ;  /* 0x001ac0ea01007387 */ /* 0x0003e20000100a00 */
[----:B------:R1:W-:Y:S04]  /*46ca0*/  LDGSTS.E [R165+-0x52000], [R234.64], !P5 ;  /* 0xae000000eaa57fae */ /* 0x0003e8000e921844 */
[----:B------:R2:W-:Y:S04]  /*46cb0*/  LDGSTS.E [R164+-0x51f00], [R170.64], !P5 ;  /* 0xae100000aaa47fae */ /* 0x0005e8000e921844 */
[----:B-1----:R-:W2:Y:S01]  /*46cc0*/  LDL.LU.64 R228, [R1+0x130] ;  /* 0x0001300001e47983 */ /* 0x002ea20000300a00 */
[----:B------:R2:W-:Y:S02]  /*46cd0*/  STL.64 [R1+0x1ab8], R170 ;  /* 0x001ab8aa01007387 */ /* 0x0005e40000100a00 */
[----:B------:R-:W2:Y:S02]  /*46ce0*/  LDL.LU.64 R230, [R1+0x128] ;  /* 0x0001280001e67983 */ /* 0x000ea40000300a00 */
[----:B------:R-:W2:Y:S01]  /*46cf0*/  LDL.LU.64 R232, [R1+0xf0] ;  /* 0x0000f00001e87983 */ /* 0x000ea20000300a00 */
[----:B------:R-:W2:Y:S01]  /*46d00*/  LDL.LU.64 R234, [R1+0xe8] ;  /* 0x0000e80001ea7983 */ /* 0x000ea20000300a00 */
[----:B---3--:R-:W-:-:S05]  /*46d10*/  IMAD.WIDE R246, R252, 0x4, R242 ;  /* 0x00000004fcf67825 */ /* 0x008fca00078e02f2 */
[----:B------:R1:W-:Y:S04]  /*46d20*/  STL.64 [R1+0x1ab0], R246 ;  /* 0x001ab0f601007387 */ /* 0x0003e80000100a00 */
[----:B------:R1:W-:Y:S01]  /*46d30*/  LDGSTS.E [R167+-0x51e00], [R246.64], !P5 ;  /* 0xae200000f6a77fae */ /* 0x0003e2000e921844 */
[----:B----4-:R-:W-:-:S04]  /*46d40*/  IMAD.WIDE R244, R252, 0x4, R238 ;  /* 0x00000004fcf47825 */ /* 0x010fc800078e02ee */
[----:B------:R-:W-:Y:S02]  /*46d50*/  IMAD.WIDE R242, R252, 0x4, R236 ;  /* 0x00000004fcf27825 */ /* 0x000fe400078e02ec */
[----:B------:R-:W3:Y:S02]  /*46d60*/  LDL.LU.64 R236, [R1+0xe0] ;  /* 0x0000e00001ec7983 */ /* 0x000ee40000300a00 */
[----:B------:R-:W-:Y:S02]  /*46d70*/  STL.64 [R1+0x1aa8], R244 ;  /* 0x001aa8f401007387 */ /* 0x000fe40000100a00 */
[----:B------:R-:W4:Y:S02]  /*46d80*/  LDL.LU.64 R238, [R1+0xd8] ;  /* 0x0000d80001ee7983 */ /* 0x000f240000300a00 */
[----:B------:R1:W-:Y:S01]  /*46d90*/  STL.64 [R1+0x1aa0], R242 ;  /* 0x001aa0f201007387 */ /* 0x0003e20000100a00 */
[----:B------:R-:W-:Y:S01]  /*46da0*/  IADD3 R168, R0, -0xbd, RZ ;  /* 0xffffff4300a87810 */ /* 0x000fe20007ffe0ff */
[----:B------:R2:W-:Y:S02]  /*46db0*/  LDGSTS.E [R166+-0x51d00], [R244.64], !P5 ;  /* 0xae300000f4a67fae */ /* 0x0005e4000e921844 */
[----:B--2---:R-:W-:-:S02]  /*46dc0*/  IMAD.WIDE R170, R252, 0x4, R240 ;  /* 0x00000004fcaa7825 */ /* 0x004fc400078e02f0 */
[----:B------:R-:W2:Y:S02]  /*46dd0*/  LDL.LU.64 R240, [R1+0x60] ;  /* 0x0000600001f07983 */ /* 0x000ea40000300a00 */
[----:B-1----:R-:W2:Y:S01]  /*46de0*/  LDL.LU.64 R246, [R1+0x40] ;  /* 0x0000400001f67983 */ /* 0x002ea20000300a00 */
[----:B------:R-:W-:Y:S01]  /*46df0*/  ISETP.GE.U32.AND P6, PT, R168, 0x7ffffec4, PT ;  /* 0x7ffffec4a800780c */ /* 0x000fe20003fc6070 */
[----:B------:R-:W-:Y:S01]  /*46e00*/  IADD3 R168, R0, -0xc1, RZ ;  /* 0xffffff3f00a87810 */ /* 0x000fe20007ffe0ff */
[----:B------:R1:W-:Y:S03]  /*46e10*/  STL.64 [R1+0x1a98], R170 ;  /* 0x001a98aa01007387 */ /* 0x0003e60000100a00 */
[----:B------:R-:W-:Y:S01]  /*46e20*/  ISETP.GE.U32.AND P0, PT, R168, 0x7ffffec0, PT ;  /* 0x7ffffec0a800780c */ /* 0x000fe20003f06070 */
[----:B------:R-:W-:-:S07]  /*46e30*/  IADD3 R168, R0, -0xc5, RZ ;  /* 0xffffff3b00a87810 */ /* 0x000fce0007ffe0ff */
[----:B------:R1:W-:Y:S01]  /*46e40*/  LDGSTS.E [R165+-0x51000], [R242.64], !P6 ;  /* 0xaf000000f2a57fae */ /* 0x0003e2000f121844 */
[----:B------:R-:W-:Y:S01]  /*46e50*/  ISETP.GE.U32.AND P3, PT, R168, 0x7ffffebc, PT ;  /* 0x7ffffebca800780c */ /* 0x000fe20003f66070 */
[----:B------:R1:W-:Y:S02]  /*46e60*/  LDGSTS.E [R164+-0x50f00], [R170.64], !P6 ;  /* 0xaf100000aaa47fae */ /* 0x0003e4000f121844 */
[----:B-1----:R-:W2:Y:S01]  /*46e70*/  LDL.LU.64 R242, [R1+0x30] ;  /* 0x0000300001f27983 */ /* 0x002ea20000300a00 */
[----:B------:R-:W2:Y:S02]  /*46e80*/  LDL.LU.64 R244, [R1+0x20] ;  /* 0x0000200001f47983 */ /* 0x000ea40000300a00 */
[----:B------:R-:W-:-:S04]  /*46e90*/  IMAD.WIDE R228, R252, 0x4, R228 ;  /* 0x00000004fce47825 */ /* 0x000fc800078e02e4 */
[----:B------:R-:W-:-:S04]  /*46ea0*/  IMAD.WIDE R230, R252, 0x4, R230 ;  /* 0x00000004fce67825 */ /* 0x000fc800078e02e6 */
[----:B------:R-:W-:-:S04]  /*46eb0*/  IMAD.WIDE R232, R252, 0x4, R232 ;  /* 0x00000004fce87825 */ /* 0x000fc800078e02e8 */
[C---:B------:R-:W-:Y:S01]  /*46ec0*/  IMAD.WIDE R234, R252.reuse, 0x4, R234 ;  /* 0x00000004fcea7825 */ /* 0x040fe200078e02ea */
[----:B------:R1:W-:Y:S03]  /*46ed0*/  STL.64 [R1+0x1a90], R228 ;  /* 0x001a90e401007387 */ /* 0x0003e60000100a00 */
[----:B------:R1:W-:Y:S02]  /*46ee0*/  STL.64 [R1+0x1a88], R230 ;  /* 0x001a88e601007387 */ /* 0x0003e40000100a00 */
[----:B------:R-:W2:Y:S01]  /*46ef0*/  LDL.LU.64 R170, [R1+0x18] ;  /* 0x0000180001aa7983 */ /* 0x000ea20000300a00 */
[----:B------:R1:W-:Y:S01]  /*46f00*/  LDGSTS.E [R167+-0x50e00], [R228.64], !P6 ;  /* 0xaf200000e4a77fae */ /* 0x0003e2000f121844 */
[----:B------:R1:W-:Y:S02]  /*46f10*/  LDGSTS.E [R166+-0x50d00], [R230.64], !P6 ;  /* 0xaf300000e6a67fae */ /* 0x0003e4000f121844 */
[----:B------:R1:W-:Y:S02]  /*46f20*/  LDGSTS.E [R165+-0x50000], [R232.64], !P0 ;  /* 0xb0000000e8a57fae */ /* 0x0003e4000c121844 */
[----:B------:R1:W-:Y:S02]  /*46f30*/  LDGSTS.E [R164+-0x4ff00], [R234.64], !P0 ;  /* 0xb0100000eaa47fae */ /* 0x0003e4000c121844 */
[----:B-1----:R-:W2:Y:S01]  /*46f40*/  LDL.LU.64 R228, [R1+0x8068] ;  /* 0x0080680001e47983 */ /* 0x002ea20000300a00 */
[----:B------:R1:W-:Y:S02]  /*46f50*/  STL.64 [R1+0x1a80], R232 ;  /* 0x001a80e801007387 */ /* 0x0003e40000100a00 */
[----:B------:R-:W2:Y:S02]  /*46f60*/  LDL.LU.64 R230, [R1+0x8060] ;  /* 0x0080600001e67983 */ /* 0x000ea40000300a00 */
[----:B------:R1:W-:Y:S02]  /*46f70*/  STL.64 [R1+0x1a78], R234 ;  /* 0x001a78ea01007387 */ /* 0x0003e40000100a00 */
[----:B-1----:R-:W2:Y:S01]  /*46f80*/  LDL.LU.64 R232, [R1+0x8058] ;  /* 0x0080580001e87983 */ /* 0x002ea20000300a00 */
[----:B------:R-:W2:Y:S02]  /*46f90*/  LDL.LU.64 R234, [R1+0x8050] ;  /* 0x0080500001ea7983 */ /* 0x000ea40000300a00 */
[----:B---3--:R-:W-:-:S04]  /*46fa0*/  IMAD.WIDE R236, R252, 0x4, R236 ;  /* 0x00000004fcec7825 */ /* 0x008fc800078e02ec */
[C---:B----4-:R-:W-:Y:S01]  /*46fb0*/  IMAD.WIDE R238, R252.reuse, 0x4, R238 ;  /* 0x00000004fcee7825 */ /* 0x050fe200078e02ee */
[----:B------:R1:W-:Y:S04]  /*46fc0*/  STL.64 [R1+0x1a70], R236 ;  /* 0x001a70ec01007387 */ /* 0x0003e80000100a00 */
[----:B------:R3:W-:Y:S01]  /*46fd0*/  STL.64 [R1+0x1a68], R238 ;  /* 0x001a68ee01007387 */ /* 0x0007e20000100a00 */
[----:B------:R1:W-:Y:S01]  /*46fe0*/  LDGSTS.E [R167+-0x4fe00], [R236.64], !P0 ;  /* 0xb0200000eca77fae */ /* 0x0003e2000c121844 */
[----:B------:R3:W-:Y:S02]  /*46ff0*/  LDGSTS.E [R166+-0x4fd00], [R238.64], !P0 ;  /* 0xb0300000eea67fae */ /* 0x0007e4000c121844 */
[----:B--2---:R-:W-:-:S04]  /*47000*/  IMAD.WIDE R240, R252, 0x4, R240 ;  /* 0x00000004fcf07825 */ /* 0x004fc800078e02f0 */
[----:B------:R-:W-:Y:S01]  /*47010*/  IMAD.WIDE R246, R252, 0x4, R246 ;  /* 0x00000004fcf67825 */ /* 0x000fe200078e02f6 */
[----:B-1----:R-:W2:Y:S03]  /*47020*/  LDL.LU.64 R236, [R1+0x8048] ;  /* 0x0080480001ec7983 */ /* 0x002ea60000300a00 */
[----:B---3--:R-:W3:Y:S02]  /*47030*/  LDL.LU.64 R238, [R1+0x8040] ;  /* 0x0080400001ee7983 */ /* 0x008ee40000300a00 */
[----:B------:R1:W-:Y:S01]  /*47040*/  STL.64 [R1+0x1a60], R240 ;  /* 0x001a60f001007387 */ /* 0x0003e20000100a00 */
[----:B------:R4:W-:Y:S04]  /*47050*/  STL.64 [R1+0x1a58], R246 ;  /* 0x001a58f601007387 */ /* 0x0009e80000100a00 */
[----:B------:R1:W-:Y:S01]  /*47060*/  LDGSTS.E [R165+-0x4f000], [R240.64], !P3 ;  /* 0xb1000000f0a57fae */ /* 0x0003e2000d921844 */
[----:B------:R4:W-:Y:S03]  /*47070*/  LDGSTS.E [R164+-0x4ef00], [R246.64], !P3 ;  /* 0xb1100000f6a47fae */ /* 0x0009e6000d921844 */
[----:B-1----:R-:W2:Y:S01]  /*47080*/  LDL.LU.64 R240, [R1+0x8038] ;  /* 0x0080380001f07983 */ /* 0x002ea20000300a00 */
[----:B----4-:R-:W4:Y:S01]  /*47090*/  LDL.LU.64 R246, [R1+0x28] ;  /* 0x0000280001f67983 */ /* 0x010f220000300a00 */
[----:B------:R-:W-:-:S04]  /*470a0*/  IADD3 R168, R0, -0xc9, RZ ;  /* 0xffffff3700a87810 */ /* 0x000fc80007ffe0ff */
[----:B------:R-:W-:Y:S01]  /*470b0*/  ISETP.GE.U32.AND P2, PT, R168, 0x7ffffeb8, PT ;  /* 0x7ffffeb8a800780c */ /* 0x000fe20003f46070 */
[----:B------:R-:W-:Y:S02]  /*470c0*/  IADD3 R168, R0, -0xcd, RZ ;  /* 0xffffff3300a87810 */ /* 0x000fe40007ffe0ff */
[----:B------:R-:W-:-:S04]  /*470d0*/  IMAD.WIDE R242, R252, 0x4, R242 ;  /* 0x00000004fcf27825 */ /* 0x000fc800078e02f2 */
[----:B------:R-:W-:-:S04]  /*470e0*/  IMAD.WIDE R244, R252, 0x4, R244 ;  /* 0x00000004fcf47825 */ /* 0x000fc800078e02f4 */
[----:B------:R-:W-:Y:S01]  /*470f0*/  IMAD.WIDE R162, R252, 0x4, R162 ;  /* 0x00000004fca27825 */ /* 0x000fe200078e02a2 */
[----:B------:R-:W-:Y:S01]  /*47100*/  ISETP.GE.U32.AND P1, PT, R168, 0x7ffffeb4, PT ;  /* 0x7ffffeb4a800780c */ /* 0x000fe20003f26070 */
[----:B------:R1:W-:Y:S02]  /*47110*/  STL.64 [R1+0x1a50], R242 ;  /* 0x001a50f201007387 */ /* 0x0003e40000100a00 */
[----:B------:R1:W-:Y:S02]  /*47120*/  STL.64 [R1+0x1a48], R244 ;  /* 0x001a48f401007387 */ /* 0x0003e40000100a00 */
[----:B------:R1:W-:Y:S01]  /*47130*/  LDGSTS.E [R167+-0x4ee00], [R242.64], !P3 ;  /* 0xb1200000f2a77fae */ /* 0x0003e2000d921844 */
[----:B------:R1:W-:Y:S02]  /*47140*/  LDGSTS.E [R166+-0x4ed00], [R244.64], !P3 ;  /* 0xb1300000f4a67fae */ /* 0x0003e4000d921844 */
[C---:B------:R-:W-:Y:S01]  /*47150*/  IMAD.WIDE R160, R252.reuse, 0x4, R160 ;  /* 0x00000004fca07825 */ /* 0x040fe200078e02a0 */
[----:B------:R1:W-:Y:S03]  /*47160*/  LDGSTS.E [R165+-0x4e000], [R162.64], !P2 ;  /* 0xb2000000a2a57fae */ /* 0x0003e6000d121844 */
[----:B------:R-:W-:-:S04]  /*47170*/  IMAD.WIDE R170, R252, 0x4, R170 ;  /* 0x00000004fcaa7825 */ /* 0x000fc800078e02aa */
[----:B------:R-:W-:-:S04]  /*47180*/  IMAD.WIDE R156, R252, 0x4, R156 ;  /* 0x00000004fc9c7825 */ /* 0x000fc800078e029c */
[C---:B------:R-:W-:Y:S01]  /*47190*/  IMAD.WIDE R154, R252.reuse, 0x4, R154 ;  /* 0x00000004fc9a7825 */ /* 0x040fe200078e029a */
[----:B------:R2:W-:Y:S04]  /*471a0*/  LDGSTS.E [R164+-0x4df00], [R170.64], !P2 ;  /* 0xb2100000aaa47fae */ /* 0x0005e8000d121844 */
[----:B-1----:R-:W3:Y:S01]  /*471b0*/  LDL.LU.64 R242, [R1+0x8030] ;  /* 0x0080300001f27983 */ /* 0x002ee20000300a00 */
[----:B------:R-:W3:Y:S02]  /*471c0*/  LDL.LU.64 R244, [R1+0x8028] ;  /* 0x0080280001f47983 */ /* 0x000ee40000300a00 */
[----:B------:R1:W-:Y:S02]  /*471d0*/  STL.64 [R1+0x1a40], R162 ;  /* 0x001a40a201007387 */ /* 0x0003e40000100a00 */
[----:B------:R-:W-:Y:S01]  /*471e0*/  IMAD.WIDE R166, R252, 0x4, R158 ;  /* 0x00000004fca67825 */ /* 0x000fe200078e029e */
[C---:B------:R-:W-:Y:S01]  /*471f0*/  IADD3 R158, R169.reuse, 0x100000, RZ ;  /* 0x00100000a99e7810 */ /* 0x040fe20007ffe0ff */
[----:B------:R1:W-:Y:S04]  /*47200*/  LDGSTS.E [R164+-0x4de00], [R160.64], !P2 ;  /* 0xb2200000a0a47fae */ /* 0x0003e8000d121844 */
[----:B------:R-:W-:Y:S01]  /*47210*/  STL.64 [R1+0x1a38], R170 ;  /* 0x001a38aa01007387 */ /* 0x000fe20000100a00 */
[----:B------:R1:W-:Y:S02]  /*47220*/  STL.64 [R1+0x1a30], R160 ;  /* 0x001a30a001007387 */ /* 0x0003e40000100a00 */
[----:B-1----:R-:W-:-:S02]  /*47230*/  IADD3 R163, R169, 0x100000, RZ ;  /* 0x00100000a9a37810 */ /* 0x002fc40007ffe0ff */
[----:B------:R-:W-:-:S03]  /*47240*/  IADD3 R162, R169, 0x100000, RZ ;  /* 0x00100000a9a27810 */ /* 0x000fc60007ffe0ff */
[----:B------:R1:W-:Y:S02]  /*47250*/  LDGSTS.E [R163+-0x4dd00], [R166.64], !P2 ;  /* 0xb2300000a6a37fae */ /* 0x0003e4000d121844 */
[----:B------:R1:W-:Y:S02]  /*47260*/  LDGSTS.E [R162+-0x4d000], [R156.64], !P1 ;  /* 0xb30000009ca27fae */ /* 0x0003e4000c921844 */
[C---:B------:R-:W-:Y:S01]  /*47270*/  IMAD.WIDE R160, R252.reuse, 0x4, R150 ;  /* 0x00000004fca07825 */ /* 0x040fe200078e0296 */
[----:B------:R-:W-:Y:S03]  /*47280*/  STL.64 [R1+0x1a28], R166 ;  /* 0x001a28a601007387 */ /* 0x000fe60000100a00 */
[----:B------:R4:W-:Y:S02]  /*47290*/  LDGSTS.E [R158+-0x4cf00], [R154.64], !P1 ;  /* 0xb31000009a9e7fae */ /* 0x0009e4000c921844 */
[----:B------:R-:W-:-:S04]  /*472a0*/  IMAD.WIDE R148, R252, 0x4, R148 ;  /* 0x00000004fc947825 */ /* 0x000fc800078e0294 */
[----:B------:R2:W-:Y:S01]  /*472b0*/  STL.64 [R1+0x1a20], R156 ;  /* 0x001a209c01007387 */ /* 0x0005e20000100a00 */
[----:B------:R2:W-:Y:S01]  /*472c0*/  STL.64 [R1+0x1a18], R154 ;  /* 0x001a189a01007387 */ /* 0x0005e20000100a00 */
[----:B-1----:R-:W-:-:S05]  /*472d0*/  IMAD.WIDE R162, R252, 0x4, R152 ;  /* 0x00000004fca27825 */ /* 0x002fca00078e0298 */
[----:B------:R-:W-:Y:S01]  /*472e0*/  STL.64 [R1+0x1a10], R162 ;  /* 0x001a10a201007387 */ /* 0x000fe20000100a00 */
[----:B------:R-:W-:Y:S02]  /*472f0*/  STL.64 [R1+0x1a08], R160 ;  /* 0x001a08a001007387 */ /* 0x000fe40000100a00 */
[----:B------:R1:W-:Y:S02]  /*47300*/  STL.64 [R1+0x1a00], R148 ;  /* 0x001a009401007387 */ /* 0x0003e40000100a00 */
[----:B----4-:R-:W-:-:S05]  /*47310*/  IMAD.WIDE R158, R252, 0x4, R246 ;  /* 0x00000004fc9e7825 */ /* 0x010fca00078e02f6 */
[----:B------:R-:W-:Y:S01]  /*47320*/  STL.64 [R1+0x19f8], R158 ;  /* 0x0019f89e01007387 */ /* 0x000fe20000100a00 */
[----:B------:R-:W4:Y:S03]  /*47330*/  LDL.LU.64 R246, [R1+0x38] ;  /* 0x0000380001f67983 */ /* 0x000f260000300a00 */
[----:B--2---:R-:W2:Y:S01]  /*47340*/  S2R R170, SR_TID.X ;  /* 0x0000000000aa7919 */ /* 0x004ea20000002100 */
[----:B------:R-:W-:-:S04]  /*47350*/  IADD3 R168, R0, -0xd1, RZ ;  /* 0xffffff2f00a87810 */ /* 0x000fc80007ffe0ff */
[----:B------:R-:W-:Y:S01]  /*47360*/  ISETP.GE.U32.AND P4, PT, R168, 0x7ffffeb0, PT ;  /* 0x7ffffeb0a800780c */ /* 0x000fe20003f86070 */
[----:B------:R-:W-:Y:S01]  /*47370*/  IADD3 R168, R0, -0xd5, RZ ;  /* 0xffffff2b00a87810 */ /* 0x000fe20007ffe0ff */
[C---:B------:R-:W-:Y:S02]  /*47380*/  IADD3 R156, R169.reuse, 0x100000, RZ ;  /* 0x00100000a99c7810 */ /* 0x040fe40007ffe0ff */
[C---:B------:R-:W-:Y:S02]  /*47390*/  IADD3 R155, R169.reuse, 0x100000, RZ ;  /* 0x00100000a99b7810 */ /* 0x040fe40007ffe0ff */
[----:B------:R-:W-:Y:S02]  /*473a0*/  IADD3 R154, R169, 0x100000, RZ ;  /* 0x00100000a99a7810 */ /* 0x000fe40007ffe0ff */
[----:B------:R-:W-:Y:S01]  /*473b0*/  ISETP.GE.U32.AND P5, PT, R168, 0x7ffffeac, PT ;  /* 0x7ffffeaca800780c */ /* 0x000fe20003fa6070 */
[----:B------:R-:W-:Y:S01]  /*473c0*/  IADD3 R168, R0, -0xd9, RZ ;  /* 0xffffff2700a87810 */ /* 0x000fe20007ffe0ff */
[----:B------:R1:W-:Y:S01]  /*473d0*/  LDGSTS.E [R156+-0x4ce00], [R162.64], !P1 ;  /* 0xb3200000a29c7fae */ /* 0x0003e2000c921844 */
[----:B------:R1:W-:Y:S01]  /*473e0*/  LDGSTS.E [R155+-0x4cd00], [R160.64], !P1 ;  /* 0xb3300000a09b7fae */ /* 0x0003e2000c921844 */
[----:B--2---:R-:W-:-:S02]  /*473f0*/  LOP3.LUT R170, R170, 0x3f, RZ, 0xc0, !PT ;  /* 0x0000003faaaa7812 */ /* 0x004fc400078ec0ff */
[----:B------:R1:W-:Y:S03]  /*47400*/  LDGSTS.E [R154+-0x4c000], [R148.64], !P4 ;  /* 0xb4000000949a7fae */ /* 0x0003e6000e121844 */
[----:B------:R-:W-:Y:S02]  /*47410*/  IMAD.SHL.U32 R153, R170, 0x4, RZ ;  /* 0x00000004aa997824 */ /* 0x000fe400078e00ff */
[----:B------:R-:W-:Y:S01]  /*47420*/  IMAD.WIDE R146, R252, 0x4, R146 ;  /* 0x00000004fc927825 */ /* 0x000fe200078e0292 */
[----:B------:R-:W-:Y:S02]  /*47430*/  ISETP.GE.U32.AND P6, PT, R168, 0x7ffffea8, PT ;  /* 0x7ffffea8a800780c */ /* 0x000fe40003fc6070 */
[----:B------:R-:W-:Y:S01]  /*47440*/  IADD3 R150, R153, 0x100000, RZ ;  /* 0x0010000099967810 */ /* 0x000fe20007ffe0ff */
[----:B------:R-:W-:-:S04]  /*47450*/  IMAD.WIDE R142, R252, 0x4, R142 ;  /* 0x00000004fc8e7825 */ /* 0x000fc800078e028e */
[C---:B-1----:R-:W-:Y:S01]  /*47460*/  IMAD.WIDE R154, R252.reuse, 0x4, R144 ;  /* 0x00000004fc9a7825 */ /* 0x042fe200078e0290 */
[C---:B------:R-:W-:Y:S02]  /*47470*/  IADD3 R149, R153.reuse, 0x100000, RZ ;  /* 0x0010000099957810 */ /* 0x040fe40007ffe0ff */
[C---:B------:R-:W-:Y:S02]  /*47480*/  IADD3 R148, R153.reuse, 0x100000, RZ ;  /* 0x0010000099947810 */ /* 0x040fe40007ffe0ff */
[----:B------:R-:W-:Y:S01]  /*47490*/  IADD3 R144, R153, 0x100000, RZ ;  /* 0x0010000099907810 */ /* 0x000fe20007ffe0ff */
[----:B------:R-:W-:Y:S01]  /*474a0*/  IMAD.WIDE R140, R252, 0x4, R140 ;  /* 0x00000004fc8c7825 */ /* 0x000fe200078e028c */
[----:B------:R1:W-:Y:S04]  /*474b0*/  LDGSTS.E [R150+-0x4bf00], [R158.64], !P4 ;  /* 0xb41000009e967fae */ /* 0x0003e8000e121844 */
[----:B------:R2:W-:Y:S01]  /*474c0*/  STL.64 [R1+0x19f0], R146 ;  /* 0x0019f09201007387 */ /* 0x0005e20000100a00 */
[----:B------:R2:W-:Y:S01]  /*474d0*/  LDGSTS.E [R150+-0x4be00], [R146.64], !P4 ;  /* 0xb420000092967fae */ /* 0x0005e2000e121844 */
[----:B------:R-:W-:Y:S01]  /*474e0*/  IADD3 R168, R0, -0xdd, RZ ;  /* 0xffffff2300a87810 */ /* 0x000fe20007ffe0ff */
[----:B------:R-:W-:Y:S01]  /*474f0*/  STL.64 [R1+0x19e8], R154 ;  /* 0x0019e89a01007387 */ /* 0x000fe20000100a00 */
[----:B------:R1:W-:Y:S04]  /*47500*/  LDGSTS.E [R149+-0x4bd00], [R154.64], !P4 ;  /* 0xb43000009a957fae */ /* 0x0003e8000e121844 */
[----:B------:R1:W-:Y:S01]  /*47510*/  STL.64 [R1+0x19e0], R142 ;  /* 0x0019e08e01007387 */ /* 0x0003e20000100a00 */
[----:B------:R1:W-:Y:S02]  /*47520*/  LDGSTS.E [R148+-0x4b000], [R142.64], !P5 ;  /* 0xb50000008e947fae */ /* 0x0003e4000e921844 */
[----:B------:R3:W-:Y:S02]  /*47530*/  STL.64 [R1+0x19d8], R140 ;  /* 0x0019d88c01007387 */ /* 0x0007e40000100a00 */
[----:B------:R3:W-:Y:S02]  /*47540*/  LDGSTS.E [R144+-0x4af00], [R140.64], !P5 ;  /* 0xb51000008c907fae */ /* 0x0007e4000e921844 */
[----:B------:R-:W-:Y:S01]  /*47550*/  IMAD.WIDE R138, R252, 0x4, R138 ;  /* 0x00000004fc8a7825 */ /* 0x000fe200078e028a */
[----:B------:R-:W-:-:S03]  /*47560*/  ISETP.GE.U32.AND P0, PT, R168, 0x7ffffea4, PT ;  /* 0x7ffffea4a800780c */ /* 0x000fc60003f06070 */
[----:B------:R-:W-:-:S04]  /*47570*/  IMAD.WIDE R134, R252, 0x4, R134 ;  /* 0x00000004fc867825 */ /* 0x000fc800078e0286 */
[----:B--2---:R-:W-:Y:S01]  /*47580*/  IMAD.WIDE R146, R252, 0x4, R136 ;  /* 0x00000004fc927825 */ /* 0x004fe200078e0288 */
[----:B------:R-:W-:-:S03]  /*47590*/  IADD3 R136, R153, 0x100000, RZ ;  /* 0x0010000099887810 */ /* 0x000fc60007ffe0ff */
[----:B------:R-:W-:Y:S01]  /*475a0*/  IMAD.WIDE R132, R252, 0x4, R132 ;  /* 0x00000004fc847825 */ /* 0x000fe200078e0284 */
[C---:B-1----:R-:W-:Y:S02]  /*475b0*/  IADD3 R142, R153.reuse, 0x100000, RZ ;  /* 0x00100000998e7810 */ /* 0x042fe40007ffe0ff */
[C---:B---3--:R-:W-:Y:S02]  /*475c0*/  IADD3 R141, R153.reuse, 0x100000, RZ ;  /* 0x00100000998d7810 */ /* 0x048fe40007ffe0ff */
[----:B------:R-:W-:Y:S01]  /*475d0*/  IADD3 R140, R153, 0x100000, RZ ;  /* 0x00100000998c7810 */ /* 0x000fe20007ffe0ff */
[----:B------:R-:W-:Y:S04]  /*475e0*/  STL.64 [R1+0x19d0], R138 ;  /* 0x0019d08a01007387 */ /* 0x000fe80000100a00 */
[----:B------:R4:W-:Y:S01]  /*475f0*/  LDGSTS.E [R142+-0x4ae00], [R138.64], !P5 ;  /* 0xb52000008a8e7fae */ /* 0x0009e2000e921844 */
[----:B------:R-:W-:Y:S01]  /*47600*/  IADD3 R168, R0, -0xe1, RZ ;  /* 0xffffff1f00a87810 */ /* 0x000fe20007ffe0ff */
[----:B------:R-:W-:Y:S02]  /*47610*/  STL.64 [R1+0x19c8], R146 ;  /* 0x0019c89201007387 */ /* 0x000fe40000100a00 */
[----:B------:R1:W-:Y:S01]  /*47620*/  LDGSTS.E [R141+-0x4ad00], [R146.64], !P5 ;  /* 0xb5300000928d7fae */ /* 0x0003e2000e921844 */
[----:B------:R2:W-:Y:S04]  /*47630*/  STL.64 [R1+0x19c0], R134 ;  /* 0x0019c08601007387 */ /* 0x0005e80000100a00 */
[----:B------:R2:W-:Y:S01]  /*47640*/  LDGSTS.E [R140+-0x4a000], [R134.64], !P6 ;  /* 0xb6000000868c7fae */ /* 0x0005e2000f121844 */
[----:B------:R3:W-:Y:S02]  /*47650*/  STL.64 [R1+0x19b8], R132 ;  /* 0x0019b88401007387 */ /* 0x0007e40000100a00 */
[----:B------:R3:W-:Y:S01]  /*47660*/  LDGSTS.E [R136+-0x49f00], [R132.64], !P6 ;  /* 0xb610000084887fae */ /* 0x0007e2000f121844 */
[----:B------:R-:W-:Y:S01]  /*47670*/  ISETP.GE.U32.AND P3, PT, R168, 0x7ffffea0, PT ;  /* 0x7ffffea0a800780c */ /* 0x000fe20003f66070 */
[----:B------:R-:W-:-:S04]  /*47680*/  IMAD.WIDE R128, R252, 0x4, R128 ;  /* 0x00000004fc807825 */ /* 0x000fc800078e0280 */
[----:B------:R-:W-:Y:S01]  /*47690*/  IMAD.WIDE R126, R252, 0x4, R126 ;  /* 0x00000004fc7e7825 */ /* 0x000fe200078e027e */
[----:B------:R-:W-:Y:S02]  /*476a0*/  IADD3 R165, R0, -0xe5, RZ ;  /* 0xffffff1b00a57810 */ /* 0x000fe40007ffe0ff */
[C---:B--2---:R-:W-:Y:S01]  /*476b0*/  IADD3 R134, R153.reuse, 0x100000, RZ ;  /* 0x0010000099867810 */ /* 0x044fe20007ffe0ff */
[C---:B-1----:R-:W-:Y:S01]  /*476c0*/  IMAD.WIDE R140, R252.reuse, 0x4, R130 ;  /* 0x00000004fc8c7825 */ /* 0x042fe200078e0282 */
[C---:B---3--:R-:W-:Y:S02]  /*476d0*/  IADD3 R133, R153.reuse, 0x100000, RZ ;  /* 0x0010000099857810 */ /* 0x048fe40007ffe0ff */
[C---:B------:R-:W-:Y:S02]  /*476e0*/  IADD3 R132, R153.reuse, 0x100000, RZ ;  /* 0x0010000099847810 */ /* 0x040fe40007ffe0ff */
[----:B------:R-:W-:Y:S01]  /*476f0*/  IADD3 R130, R153, 0x100000, RZ ;  /* 0x0010000099827810 */ /* 0x000fe20007ffe0ff */
[----:B------:R-:W-:Y:S04]  /*47700*/  STL.64 [R1+0x19b0], R140 ;  /* 0x0019b08c01007387 */ /* 0x000fe80000100a00 */
[----:B------:R1:W-:Y:S01]  /*47710*/  LDGSTS.E [R134+-0x49e00], [R140.64], !P6 ;  /* 0xb62000008c867fae */ /* 0x0003e2000f121844 */
[----:B------:R-:W-:Y:S01]  /*47720*/  IMAD.WIDE R124, R252, 0x4, R124 ;  /* 0x00000004fc7c7825 */ /* 0x000fe200078e027c */
[----:B------:R-:W-:-:S03]  /*47730*/  ISETP.GE.U32.AND P2, PT, R165, 0x7ffffe9c, PT ;  /* 0x7ffffe9ca500780c */ /* 0x000fc60003f46070 */
[----:B------:R-:W-:-:S04]  /*47740*/  IMAD.WIDE R120, R252, 0x4, R120 ;  /* 0x00000004fc787825 */ /* 0x000fc800078e0278 */
[----:B------:R-:W-:Y:S01]  /*47750*/  IMAD.WIDE R118, R252, 0x4, R118 ;  /* 0x00000004fc767825 */ /* 0x000fe200078e0276 */
[----:B------:R-:W-:-:S03]  /*47760*/  IADD3 R157, R0, -0xe9, RZ ;  /* 0xffffff17009d7810 */ /* 0x000fc60007ffe0ff */
[----:B------:R-:W-:-:S04]  /*47770*/  IMAD.WIDE R116, R252, 0x4, R116 ;  /* 0x00000004fc747825 */ /* 0x000fc800078e0274 */
[----:B------:R-:W-:-:S04]  /*47780*/  IMAD.WIDE R112, R252, 0x4, R112 ;  /* 0x00000004fc707825 */ /* 0x000fc800078e0270 */
[----:B------:R-:W-:Y:S01]  /*47790*/  IMAD.WIDE R110, R252, 0x4, R110 ;  /* 0x00000004fc6e7825 */ /* 0x000fe200078e026e */
[----:B------:R-:W-:-:S03]  /*477a0*/  ISETP.GE.U32.AND P1, PT, R157, 0x7ffffe98, PT ;  /* 0x7ffffe989d00780c */ /* 0x000fc60003f26070 */
[----:B------:R-:W-:-:S04]  /*477b0*/  IMAD.WIDE R108, R252, 0x4, R108 ;  /* 0x00000004fc6c7825 */ /* 0x000fc800078e026c */
        /* <DEDUP_REMOVED lines=8> */
[----:B----4-:R-:W-:-:S05]  /*47840*/  IMAD.WIDE R138, R252, 0x4, R246 ;  /* 0x00000004fc8a7825 */ /* 0x010fca00078e02f6 */
[----:B------:R-:W-:Y:S04]  /*47850*/  STL.64 [R1+0x19a8], R138 ;  /* 0x0019a88a01007387 */ /* 0x000fe80000100a00 */
[----:B------:R2:W-:Y:S01]  /*47860*/  LDGSTS.E [R133+-0x49d00], [R138.64], !P6 ;  /* 0xb63000008a857fae */ /* 0x0005e2000f121844 */
[----:B------:R3:W-:Y:S02]  /*47870*/  STL.64 [R1+0x19a0], R128 ;  /* 0x0019a08001007387 */ /* 0x0007e40000100a00 */
[----:B------:R3:W-:Y:S02]  /*47880*/  LDGSTS.E [R132+-0x49000], [R128.64], !P0 ;  /* 0xb700000080847fae */ /* 0x0007e4000c121844 */
[----:B------:R4:W-:Y:S01]  /*47890*/  STL.64 [R1+0x1998], R126 ;  /* 0x0019987e01007387 */ /* 0x0009e20000100a00 */
[----:B------:R4:W-:Y:S04]  /*478a0*/  LDGSTS.E [R130+-0x48f00], [R126.64], !P0 ;  /* 0xb71000007e827fae */ /* 0x0009e8000c121844 */
[----:B------:R1:W-:Y:S01]  /*478b0*/  STL.64 [R1+0x1990], R124 ;  /* 0x0019907c01007387 */ /* 0x0003e20000100a00 */
[C---:B---3--:R-:W-:Y:S01]  /*478c0*/  IADD3 R128, R153.reuse, 0x100000, RZ ;  /* 0x0010000099807810 */ /* 0x048fe20007ffe0ff */
[----:B--2---:R-:W-:Y:S01]  /*478d0*/  IMAD.WIDE R132, R252, 0x4, R122 ;  /* 0x00000004fc847825 */ /* 0x004fe200078e027a */
[----:B----4-:R-:W-:-:S02]  /*478e0*/  IADD3 R127, R153, 0x100000, RZ ;  /* 0x00100000997f7810 */ /* 0x010fc40007ffe0ff */
[C---:B------:R-:W-:Y:S02]  /*478f0*/  IADD3 R126, R153.reuse, 0x100000, RZ ;  /* 0x00100000997e7810 */ /* 0x040fe40007ffe0ff */
[C---:B------:R-:W-:Y:S01]  /*47900*/  IADD3 R122, R153.reuse, 0x100000, RZ ;  /* 0x00100000997a7810 */ /* 0x040fe20007ffe0ff */
[----:B------:R1:W-:Y:S04]  /*47910*/  LDGSTS.E [R128+-0x48e00], [R124.64], !P0 ;  /* 0xb72000007c807fae */ /* 0x0003e8000c121844 */
[----:B------:R-:W-:Y:S01]  /*47920*/  STL.64 [R1+0x1988], R132 ;  /* 0x0019888401007387 */ /* 0x000fe20000100a00 */
[----:B------:R2:W-:Y:S02]  /*47930*/  LDGSTS.E [R127+-0x48d00], [R132.64], !P0 ;  /* 0xb7300000847f7fae */ /* 0x0005e4000c121844 */
[----:B------:R3:W-:Y:S02]  /*47940*/  STL.64 [R1+0x1980], R120 ;  /* 0x0019807801007387 */ /* 0x0007e40000100a00 */
[----:B------:R3:W-:Y:S01]  /*47950*/  LDGSTS.E [R126+-0x48000], [R120.64], !P3 ;  /* 0xb8000000787e7fae */ /* 0x0007e2000d921844 */
[----:B------:R4:W-:Y:S04]  /*47960*/  STL.64 [R1+0x1978], R118 ;  /* 0x0019787601007387 */ /* 0x0009e80000100a00 */
[----:B------:R4:W-:Y:S01]  /*47970*/  LDGSTS.E [R122+-0x47f00], [R118.64], !P3 ;  /* 0xb8100000767a7fae */ /* 0x0009e2000d921844 */
[----:B------:R2:W-:Y:S02]  /*47980*/  STL.64 [R1+0x1970], R116 ;  /* 0x0019707401007387 */ /* 0x0005e40000100a00 */
[----:B-1----:R-:W-:Y:S01]  /*47990*/  IMAD.WIDE R124, R252, 0x4, R114 ;  /* 0x00000004fc7c7825 */ /* 0x002fe200078e0272 */
[----:B------:R-:W-:-:S02]  /*479a0*/  IADD3 R114, R153, 0x100000, RZ ;  /* 0x0010000099727810 */ /* 0x000fc40007ffe0ff */
[C---:B---3--:R-:W-:Y:S02]  /*479b0*/  IADD3 R120, R153.reuse, 0x100000, RZ ;  /* 0x0010000099787810 */ /* 0x048fe40007ffe0ff */
[C---:B----4-:R-:W-:Y:S02]  /*479c0*/  IADD3 R119, R153.reuse, 0x100000, RZ ;  /* 0x0010000099777810 */ /* 0x050fe40007ffe0ff */
[C---:B------:R-:W-:Y:S01]  /*479d0*/  IADD3 R118, R153.reuse, 0x100000, RZ ;  /* 0x0010000099767810 */ /* 0x040fe20007ffe0ff */
[----:B------:R-:W-:Y:S04]  /*479e0*/  STL.64 [R1+0x1968], R124 ;  /* 0x0019687c01007387 */ /* 0x000fe80000100a00 */
[----:B------:R2:W-:Y:S01]  /*479f0*/  LDGSTS.E [R120+-0x47e00], [R116.64], !P3 ;  /* 0xb820000074787fae */ /* 0x0005e2000d921844 */
[----:B------:R1:W-:Y:S02]  /*47a00*/  LDGSTS.E [R119+-0x47d00], [R124.64], !P3 ;  /* 0xb83000007c777fae */ /* 0x0003e4000d921844 */
[----:B------:R3:W-:Y:S02]  /*47a10*/  STL.64 [R1+0x1960], R112 ;  /* 0x0019607001007387 */ /* 0x0007e40000100a00 */
[----:B------:R3:W-:Y:S01]  /*47a20*/  LDGSTS.E [R118+-0x47000], [R112.64], !P2 ;  /* 0xb900000070767fae */ /* 0x0007e2000d121844 */
[----:B------:R4:W-:Y:S04]  /*47a30*/  STL.64 [R1+0x1958], R110 ;  /* 0x0019586e01007387 */ /* 0x0009e80000100a00 */
[----:B------:R4:W-:Y:S01]  /*47a40*/  LDGSTS.E [R114+-0x46f00], [R110.64], !P2 ;  /* 0xb91000006e727fae */ /* 0x0009e2000d121844 */
[----:B------:R1:W-:Y:S02]  /*47a50*/  STL.64 [R1+0x1950], R108 ;  /* 0x0019506c01007387 */ /* 0x0003e40000100a00 */
[----:B--2---:R-:W-:Y:S01]  /*47a60*/  IMAD.WIDE R116, R252, 0x4, R106 ;  /* 0x00000004fc747825 */ /* 0x004fe200078e026a */
[----:B---3--:R-:W-:-:S02]  /*47a70*/  IADD3 R112, R153, 0x100000, RZ ;  /* 0x0010000099707810 */ /* 0x008fc40007ffe0ff */
[C---:B----4-:R-:W-:Y:S02]  /*47a80*/  IADD3 R111, R153.reuse, 0x100000, RZ ;  /* 0x00100000996f7810 */ /* 0x050fe40007ffe0ff */
[C---:B------:R-:W-:Y:S01]  /*47a90*/  IADD3 R110, R153.reuse, 0x100000, RZ ;  /* 0x00100000996e7810 */ /* 0x040fe20007ffe0ff */
[----:B------:R-:W-:Y:S04]  /*47aa0*/  STL.64 [R1+0x1948], R116 ;  /* 0x0019487401007387 */ /* 0x000fe80000100a00 */
[----:B------:R1:W-:Y:S01]  /*47ab0*/  LDGSTS.E [R112+-0x46e00], [R108.64], !P2 ;  /* 0xb92000006c707fae */ /* 0x0003e2000d121844 */
[----:B------:R2:W-:Y:S01]  /*47ac0*/  LDGSTS.E [R111+-0x46d00], [R116.64], !P2 ;  /* 0xb9300000746f7fae */ /* 0x0005e2000d121844 */
[C---:B------:R-:W-:Y:S01]  /*47ad0*/  IADD3 R106, R153.reuse, 0x100000, RZ ;  /* 0x00100000996a7810 */ /* 0x040fe20007ffe0ff */
[----:B------:R3:W-:Y:S01]  /*47ae0*/  STL.64 [R1+0x1940], R104 ;  /* 0x0019406801007387 */ /* 0x0007e20000100a00 */
[----:B------:R3:W-:Y:S04]  /*47af0*/  LDGSTS.E [R110+-0x46000], [R104.64], !P1 ;  /* 0xba000000686e7fae */ /* 0x0007e8000c921844 */
[----:B------:R-:W-:Y:S01]  /*47b00*/  STL.64 [R1+0x1938], R102 ;  /* 0x0019386601007387 */ /* 0x000fe20000100a00 */
[----:B------:R4:W-:Y:S02]  /*47b10*/  LDGSTS.E [R106+-0x45f00], [R102.64], !P1 ;  /* 0xba100000666a7fae */ /* 0x0009e4000c921844 */
[----:B------:R2:W-:Y:S02]  /*47b20*/  STL.64 [R1+0x1930], R100 ;  /* 0x0019306401007387 */ /* 0x0005e40000100a00 */
[----:B-1----:R-:W-:Y:S01]  /*47b30*/  IMAD.WIDE R108, R252, 0x4, R98 ;  /* 0x00000004fc6c7825 */ /* 0x002fe200078e0262 */
[----:B---3--:R-:W-:-:S04]  /*47b40*/  IADD3 R104, R153, 0x100000, RZ ;  /* 0x0010000099687810 */ /* 0x008fc80007ffe0ff */
[----:B------:R-:W-:Y:S01]  /*47b50*/  STL.64 [R1+0x1928], R108 ;  /* 0x0019286c01007387 */ /* 0x000fe20000100a00 */
[----:B------:R1:W-:Y:S02]  /*47b60*/  STL.64 [R1+0x1920], R96 ;  /* 0x0019206001007387 */ /* 0x0003e40000100a00 */
[----:B------:R2:W-:Y:S02]  /*47b70*/  STL.64 [R1+0x1918], R94 ;  /* 0x0019185e01007387 */ /* 0x0005e40000100a00 */
[----:B------:R-:W3:Y:S01]  /*47b80*/  LDL.LU.64 R158, [R1+0x48] ;  /* 0x00004800019e7983 */ /* 0x000ee20000300a00 */
[----:B------:R2:W-:Y:S04]  /*47b90*/  LDGSTS.E [R104+-0x45e00], [R100.64], !P1 ;  /* 0xba20000064687fae */ /* 0x0005e8000c921844 */
[----:B------:R-:W3:Y:S01]  /*47ba0*/  LDL.LU.64 R162, [R1+0x50] ;  /* 0x0000500001a27983 */ /* 0x000ee20000300a00 */
[----:B------:R1:W-:Y:S02]  /*47bb0*/  STL.64 [R1+0x1910], R92 ;  /* 0x0019105c01007387 */ /* 0x0003e40000100a00 */
[----:B--2---:R-:W-:-:S05]  /*47bc0*/  IMAD.WIDE R100, R252, 0x4, R90 ;  /* 0x00000004fc647825 */ /* 0x004fca00078e025a */
[----:B------:R-:W-:Y:S01]  /*47bd0*/  STL.64 [R1+0x1908], R100 ;  /* 0x0019086401007387 */ /* 0x000fe20000100a00 */
[----:B------:R-:W2:Y:S02]  /*47be0*/  LDL.LU.64 R164, [R1+0x58] ;  /* 0x0000580001a47983 */ /* 0x000ea40000300a00 */
[----:B------:R1:W-:Y:S02]  /*47bf0*/  STL.64 [R1+0x1900], R88 ;  /* 0x0019005801007387 */ /* 0x0003e40000100a00 */
[----:B------:R1:W-:Y:S01]  /*47c00*/  STL.64 [R1+0x18f8], R86 ;  /* 0x0018f85601007387 */ /* 0x0003e20000100a00 */
[----:B------:R-:W2:Y:S01]  /*47c10*/  LDL.LU.64 R246, [R1+0x70] ;  /* 0x0000700001f67983 */ /* 0x000ea20000300a00 */
[C---:B------:R-:W-:Y:S02]  /*47c20*/  IADD3 R151, R0.reuse, -0xed, RZ ;  /* 0xffffff1300977810 */ /* 0x040fe40007ffe0ff */
[----:B----4-:R-:W-:Y:S02]  /*47c30*/  IADD3 R103, R153, 0x100000, RZ ;  /* 0x0010000099677810 */ /* 0x010fe40007ffe0ff */
[----:B------:R-:W-:-:S02]  /*47c40*/  IADD3 R143, R0, -0xf1, RZ ;  /* 0xffffff0f008f7810 */ /* 0x000fc40007ffe0ff */
[----:B------:R-:W-:Y:S02]  /*47c50*/  IADD3 R102, R153, 0x100000, RZ ;  /* 0x0010000099667810 */ /* 0x000fe40007ffe0ff */
[----:B------:R-:W-:Y:S02]  /*47c60*/  ISETP.GE.U32.AND P4, PT, R151, 0x7ffffe94, PT ;  /* 0x7ffffe949700780c */ /* 0x000fe40003f86070 */
[----:B------:R-:W-:Y:S02]  /*47c70*/  IADD3 R98, R153, 0x100000, RZ ;  /* 0x0010000099627810 */ /* 0x000fe40007ffe0ff */
[----:B------:R-:W-:Y:S01]  /*47c80*/  ISETP.GE.U32.AND P5, PT, R143, 0x7ffffe90, PT ;  /* 0x7ffffe908f00780c */ /* 0x000fe20003fa6070 */
[----:B------:R4:W-:Y:S01]  /*47c90*/  LDGSTS.E [R103+-0x45d00], [R108.64], !P1 ;  /* 0xba3000006c677fae */ /* 0x0009e2000c921844 */
[----:B------:R-:W-:Y:S01]  /*47ca0*/  IADD3 R135, R0, -0xf5, RZ ;  /* 0xffffff0b00877810 */ /* 0x000fe20007ffe0ff */
[C---:B------:R-:W-:Y:S01]  /*47cb0*/  IMAD.WIDE R84, R252.reuse, 0x4, R84 ;  /* 0x00000004fc547825 */ /* 0x040fe200078e0254 */
[----:B------:R-:W-:Y:S01]  /*47cc0*/  IADD3 R90, R153, 0x100000, RZ ;  /* 0x00100000995a7810 */ /* 0x000fe20007ffe0ff */
[----:B------:R-:W4:Y:S04]  /*47cd0*/  LDL.LU.64 R160, [R1+0x78] ;  /* 0x0000780001a07983 */ /* 0x000f280000300a00 */
[----:B------:R1:W-:Y:S01]  /*47ce0*/  LDGSTS.E [R102+-0x45000], [R96.64], !P4 ;  /* 0xbb00000060667fae */ /* 0x0003e2000e121844 */
[----:B------:R1:W-:Y:S02]  /*47cf0*/  LDGSTS.E [R98+-0x44f00], [R94.64], !P4 ;  /* 0xbb1000005e627fae */ /* 0x0003e4000e121844 */
[----:B------:R-:W-:Y:S01]  /*47d00*/  IMAD.WIDE R80, R252, 0x4, R80 ;  /* 0x00000004fc507825 */ /* 0x000fe200078e0250 */
[----:B------:R-:W-:Y:S01]  /*47d10*/  ISETP.GE.U32.AND P6, PT, R135, 0x7ffffe8c, PT ;  /* 0x7ffffe8c8700780c */ /* 0x000fe20003fc6070 */
[----:B------:R-:W4:Y:S01]  /*47d20*/  LDL.LU.64 R168, [R1+0x80] ;  /* 0x0000800001a87983 */ /* 0x000f220000300a00 */
[----:B-1----:R-:W-:-:S02]  /*47d30*/  IADD3 R96, R153, 0x100000, RZ ;  /* 0x0010000099607810 */ /* 0x002fc40007ffe0ff */
[C---:B------:R-:W-:Y:S02]  /*47d40*/  IADD3 R95, R153.reuse, 0x100000, RZ ;  /* 0x00100000995f7810 */ /* 0x040fe40007ffe0ff */
[----:B------:R-:W-:Y:S01]  /*47d50*/  IADD3 R94, R153, 0x100000, RZ ;  /* 0x00100000995e7810 */ /* 0x000fe20007ffe0ff */
[----:B------:R1:W-:Y:S01]  /*47d60*/  LDGSTS.E [R96+-0x44e00], [R92.64], !P4 ;  /* 0xbb2000005c607fae */ /* 0x0003e2000e121844 */
[----:B------:R-:W-:-:S04]  /*47d70*/  IMAD.WIDE R78, R252, 0x4, R78 ;  /* 0x00000004fc4e7825 */ /* 0x000fc800078e024e */
[----:B------:R2:W-:Y:S01]  /*47d80*/  LDGSTS.E [R95+-0x44d00], [R100.64], !P4 ;  /* 0xbb300000645f7fae */ /* 0x0005e2000e121844 */
[----:B------:R2:W-:Y:S01]  /*47d90*/  STL.64 [R1+0x18f0], R84 ;  /* 0x0018f05401007387 */ /* 0x0005e20000100a00 */
[----:B------:R1:W-:Y:S02]  /*47da0*/  LDGSTS.E [R94+-0x44000], [R88.64], !P5 ;  /* 0xbc000000585e7fae */ /* 0x0003e4000e921844 */
[----:B------:R1:W-:Y:S02]  /*47db0*/  LDGSTS.E [R90+-0x43f00], [R86.64], !P5 ;  /* 0xbc100000565a7fae */ /* 0x0003e4000e921844 */
[----:B-1----:R-:W-:Y:S01]  /*47dc0*/  IMAD.WIDE R92, R252, 0x4, R82 ;  /* 0x00000004fc5c7825 */ /* 0x002fe200078e0252 */
[----:B------:R-:W-:-:S04]  /*47dd0*/  IADD3 R88, R153, 0x100000, RZ ;  /* 0x0010000099587810 */ /* 0x000fc80007ffe0ff */
[----:B------:R-:W-:Y:S01]  /*47de0*/  STL.64 [R1+0x18e8], R92 ;  /* 0x0018e85c01007387 */ /* 0x000fe20000100a00 */
[----:B------:R-:W4:Y:S01]  /*47df0*/  LDL.LU.64 R166, [R1+0x88] ;  /* 0x0000880001a67983 */ /* 0x000f220000300a00 */
[C---:B------:R-:W-:Y:S01]  /*47e00*/  IADD3 R87, R153.reuse, 0x100000, RZ ;  /* 0x0010000099577810 */ /* 0x040fe20007ffe0ff */
[----:B------:R1:W-:Y:S01]  /*47e10*/  STL.64 [R1+0x18e0], R80 ;  /* 0x0018e05001007387 */ /* 0x0003e20000100a00 */
[----:B------:R1:W-:Y:S01]  /*47e20*/  STL.64 [R1+0x18d8], R78 ;  /* 0x0018d84e01007387 */ /* 0x0003e20000100a00 */
[----:B------:R-:W-:Y:S01]  /*47e30*/  IADD3 R89, R0, -0x8e, RZ ;  /* 0xffffff7200597810 */ /* 0x000fe20007ffe0ff */
[----:B------:R-:W4:Y:S01]  /*47e40*/  LDL.LU.64 R170, [R1+0x98] ;  /* 0x0000980001aa7983 */ /* 0x000f220000300a00 */
[----:B------:R-:W-:Y:S01]  /*47e50*/  IADD3 R86, R153, 0x100000, RZ ;  /* 0x0010000099567810 */ /* 0x000fe20007ffe0ff */
[----:B------:R1:W-:Y:S01]  /*47e60*/  LDGSTS.E [R88+-0x43e00], [R84.64], !P5 ;  /* 0xbc20000054587fae */ /* 0x0003e2000e921844 */
[----:B------:R2:W-:Y:S01]  /*47e70*/  LDGSTS.E [R87+-0x43d00], [R92.64], !P5 ;  /* 0xbc3000005c577fae */ /* 0x0005e2000e921844 */
[----:B------:R-:W-:-:S02]  /*47e80*/  ISETP.GE.U32.AND P5, PT, R89, 0x7ffffef3, PT ;  /* 0x7ffffef35900780c */ /* 0x000fc40003fa6070 */
[----:B------:R2:W-:Y:S01]  /*47e90*/  LDGSTS.E [R86+-0x43000], [R80.64], !P6 ;  /* 0xbd00000050567fae */ /* 0x0005e2000f121844 */
[----:B---3--:R-:W-:-:S04]  /*47ea0*/  IMAD.WIDE R90, R252, 0x4, R158 ;  /* 0x00000004fc5a7825 */ /* 0x008fc800078e029e */
[C---:B-1----:R-:W-:Y:S01]  /*47eb0*/  IMAD.WIDE R88, R252.reuse, 0x4, R162 ;  /* 0x00000004fc587825 */ /* 0x042fe200078e02a2 */
[----:B------:R4:W-:Y:S04]  /*47ec0*/  STL.64 [R1+0x18d0], R90 ;  /* 0x0018d05a01007387 */ /* 0x0009e80000100a00 */
[----:B------:R1:W-:Y:S02]  /*47ed0*/  STL.64 [R1+0x18b8], R88 ;  /* 0x0018b85801007387 */ /* 0x0003e40000100a00 */
[----:B------:R-:W3:Y:S02]  /*47ee0*/  LDL.LU.64 R158, [R1+0xa0] ;  /* 0x0000a000019e7983 */ /* 0x000ee40000300a00 */
[----:B------:R-:W3:Y:S02]  /*47ef0*/  LDL.LU.64 R162, [R1+0xa8] ;  /* 0x0000a80001a27983 */ /* 0x000ee40000300a00 */
[----:B--2---:R-:W-:-:S04]  /*47f00*/  IMAD.WIDE R86, R252, 0x4, R164 ;  /* 0x00000004fc567825 */ /* 0x004fc800078e02a4 */
[----:B------:R-:W-:Y:S01]  /*47f10*/  IMAD.WIDE R84, R252, 0x4, R246 ;  /* 0x00000004fc547825 */ /* 0x000fe200078e02f6 */
[----:B------:R2:W-:Y:S04]  /*47f20*/  STL.64 [R1+0x18b0], R86 ;  /* 0x0018b05601007387 */ /* 0x0005e80000100a00 */
[----:B------:R1:W-:Y:S02]  /*47f30*/  STL.64 [R1+0x1888], R84 ;  /* 0x0018885401007387 */ /* 0x0003e40000100a00 */
[----:B------:R-:W3:Y:S02]  /*47f40*/  LDL.LU.64 R164, [R1+0xc20] ;  /* 0x000c200001a47983 */ /* 0x000ee40000300a00 */
[----:B------:R-:W3:Y:S01]  /*47f50*/  LDL.LU.64 R246, [R1+0xc18] ;  /* 0x000c180001f67983 */ /* 0x000ee20000300a00 */
[----:B------:R-:W-:-:S02]  /*47f60*/  IADD3 R129, R0, -0xf9, RZ ;  /* 0xffffff0700817810 */ /* 0x000fc40007ffe0ff */
[----:B------:R-:W-:Y:S02]  /*47f70*/  IADD3 R82, R153, 0x100000, RZ ;  /* 0x0010000099527810 */ /* 0x000fe40007ffe0ff */
[----:B------:R-:W-:Y:S02]  /*47f80*/  ISETP.GE.U32.AND P0, PT, R129, 0x7ffffe88, PT ;  /* 0x7ffffe888100780c */ /* 0x000fe40003f06070 */
[C---:B------:R-:W-:Y:S02]  /*47f90*/  IADD3 R81, R153.reuse, 0x100000, RZ ;  /* 0x0010000099517810 */ /* 0x040fe40007ffe0ff */
[C---:B------:R-:W-:Y:S01]  /*47fa0*/  IADD3 R80, R153.reuse, 0x100000, RZ ;  /* 0x0010000099507810 */ /* 0x040fe20007ffe0ff */
[----:B------:R1:W-:Y:S02]  /*47fb0*/  LDGSTS.E [R82+-0x42f00], [R78.64], !P6 ;  /* 0xbd1000004e527fae */ /* 0x0003e4000f121844 */
[----:B------:R4:W-:Y:S01]  /*47fc0*/  LDGSTS.E [R81+-0x42e00], [R90.64], !P6 ;  /* 0xbd2000005a517fae */ /* 0x0009e2000f121844 */
[----:B------:R-:W-:Y:S01]  /*47fd0*/  IADD3 R121, R0, -0xfd, RZ ;  /* 0xffffff0300797810 */ /* 0x000fe20007ffe0ff */
[----:B------:R4:W-:Y:S01]  /*47fe0*/  LDGSTS.E [R80+-0x42d00], [R88.64], !P6 ;  /* 0xbd30000058507fae */ /* 0x0009e2000f121844 */
[----:B-1----:R-:W-:-:S02]  /*47ff0*/  IADD3 R79, R153, 0x100000, RZ ;  /* 0x00100000994f7810 */ /* 0x002fc40007ffe0ff */
[----:B------:R-:W-:Y:S01]  /*48000*/  IADD3 R78, R153, 0x100000, RZ ;  /* 0x00100000994e7810 */ /* 0x000fe20007ffe0ff */
[----:B----4-:R-:W-:-:S04]  /*48010*/  IMAD.WIDE R90, R252, 0x4, R160 ;  /* 0x00000004fc5a7825 */ /* 0x010fc800078e02a0 */
[C---:B------:R-:W-:Y:S01]  /*48020*/  IMAD.WIDE R88, R252.reuse, 0x4, R168 ;  /* 0x00000004fc587825 */ /* 0x040fe200078e02a8 */
[----:B------:R2:W-:Y:S03]  /*48030*/  LDGSTS.E [R79+-0x42000], [R86.64], !P0 ;  /* 0xbe000000564f7fae */ /* 0x0005e6000c121844 */
[----:B------:R1:W-:Y:S01]  /*48040*/  LDGSTS.E [R78+-0x41f00], [R84.64], !P0 ;  /* 0xbe100000544e7fae */ /* 0x0003e2000c121844 */
[----:B------:R3:W-:Y:S01]  /*48050*/  STL.64 [R1+0x1880], R90 ;  /* 0x0018805a01007387 */ /* 0x0007e20000100a00 */
[----:B------:R-:W-:Y:S01]  /*48060*/  ISETP.GE.U32.AND P3, PT, R121, 0x7ffffe84, PT ;  /* 0x7ffffe847900780c */ /* 0x000fe20003f66070 */
[----:B------:R4:W-:Y:S02]  /*48070*/  STL.64 [R1+0x1708], R88 ;  /* 0x0017085801007387 */ /* 0x0009e40000100a00 */
[----:B------:R-:W3:Y:S01]  /*48080*/  LDL.LU.64 R160, [R1+0xc10] ;  /* 0x000c100001a07983 */ /* 0x000ee20000300a00 */
[----:B------:R-:W3:Y:S04]  /*48090*/  LDL.LU.64 R168, [R1+0xc08] ;  /* 0x000c080001a87983 */ /* 0x000ee80000300a00 */
[----:B------:R3:W-:Y:S01]  /*480a0*/  LDGSTS.E [R81+-0x41e00], [R90.64], !P0 ;  /* 0xbe2000005a517fae */ /* 0x0007e2000c121844 */
[----:B------:R4:W-:Y:S02]  /*480b0*/  LDGSTS.E [R80+-0x41d00], [R88.64], !P0 ;  /* 0xbe30000058507fae */ /* 0x0009e4000c121844 */
[----:B--2---:R-:W-:-:S04]  /*480c0*/  IMAD.WIDE R86, R252, 0x4, R166 ;  /* 0x00000004fc567825 */ /* 0x004fc800078e02a6 */
[C---:B-1----:R-:W-:Y:S01]  /*480d0*/  IMAD.WIDE R84, R252.reuse, 0x4, R170 ;  /* 0x00000004fc547825 */ /* 0x042fe200078e02aa */
[----:B------:R1:W-:Y:S04]  /*480e0*/  STL.64 [R1+0x1700], R86 ;  /* 0x0017005601007387 */ /* 0x0003e80000100a00 */
[----:B------:R1:W-:Y:S04]  /*480f0*/  LDGSTS.E [R79+-0x41000], [R86.64], !P3 ;  /* 0xbf000000564f7fae */ /* 0x0003e8000d921844 */
[----:B------:R2:W-:Y:S01]  /*48100*/  STL.64 [R1+0x16f8], R84 ;  /* 0x0016f85401007387 */ /* 0x0005e20000100a00 */
[----:B------:R-:W3:Y:S02]  /*48110*/  LDL.LU.64 R166, [R1+0xba0] ;  /* 0x000ba00001a67983 */ /* 0x000ee40000300a00 */
[----:B------:R-:W3:Y:S02]  /*48120*/  LDL.LU.64 R170, [R1+0xb98] ;  /* 0x000b980001aa7983 */ /* 0x000ee40000300a00 */
[----:B------:R2:W-:Y:S02]  /*48130*/  LDGSTS.E [R78+-0x40f00], [R84.64], !P3 ;  /* 0xbf100000544e7fae */ /* 0x0005e4000d921844 */
[----:B---3--:R-:W-:-:S04]  /*48140*/  IMAD.WIDE R90, R252, 0x4, R158 ;  /* 0x00000004fc5a7825 */ /* 0x008fc800078e029e */
[C---:B----4-:R-:W-:Y:S01]  /*48150*/  IMAD.WIDE R88, R252.reuse, 0x4, R162 ;  /* 0x00000004fc587825 */ /* 0x050fe200078e02a2 */
[----:B------:R2:W-:Y:S04]  /*48160*/  STL.64 [R1+0x16f0], R90 ;  /* 0x0016f05a01007387 */ /* 0x0005e80000100a00 */
[----:B------:R4:W-:Y:S02]  /*48170*/  STL.64 [R1+0x16e8], R88 ;  /* 0x0016e85801007387 */ /* 0x0009e40000100a00 */
[----:B------:R-:W3:Y:S02]  /*48180*/  LDL.LU.64 R158, [R1+0xb90] ;  /* 0x000b9000019e7983 */ /* 0x000ee40000300a00 */
[----:B------:R-:W3:Y:S02]  /*48190*/  LDL.LU.64 R162, [R1+0xb88] ;  /* 0x000b880001a27983 */ /* 0x000ee40000300a00 */
[----:B-1----:R-:W-:-:S04]  /*481a0*/  IMAD.WIDE R86, R252, 0x4, R164 ;  /* 0x00000004fc567825 */ /* 0x002fc800078e02a4 */
[----:B--2---:R-:W-:Y:S01]  /*481b0*/  IMAD.WIDE R84, R252, 0x4, R246 ;  /* 0x00000004fc547825 */ /* 0x004fe200078e02f6 */
[C---:B------:R-:W-:Y:S02]  /*481c0*/  IADD3 R113, R0.reuse, -0x82, RZ ;  /* 0xffffff7e00717810 */ /* 0x040fe40007ffe0ff */
[C---:B------:R-:W-:Y:S02]  /*481d0*/  IADD3 R79, R249.reuse, 0x100000, RZ ;  /* 0x00100000f94f7810 */ /* 0x040fe40007ffe0ff */
[----:B------:R-:W-:Y:S01]  /*481e0*/  IADD3 R78, R249, 0x100000, RZ ;  /* 0x00100000f94e7810 */ /* 0x000fe20007ffe0ff */
[----:B------:R1:W-:Y:S01]  /*481f0*/  STL.64 [R1+0x16e0], R86 ;  /* 0x0016e05601007387 */ /* 0x0003e20000100a00 */
[----:B------:R2:W-:Y:S02]  /*48200*/  STL.64 [R1+0x16d8], R84 ;  /* 0x0016d85401007387 */ /* 0x0005e40000100a00 */
[----:B------:R-:W3:Y:S02]  /*48210*/  LDL.LU.64 R164, [R1+0xb20] ;  /* 0x000b200001a47983 */ /* 0x000ee40000300a00 */
[----:B------:R-:W3:Y:S01]  /*48220*/  LDL.LU.64 R246, [R1+0xb18] ;  /* 0x000b180001f67983 */ /* 0x000ee20000300a00 */
[----:B------:R-:W-:Y:S01]  /*48230*/  ISETP.GE.U32.AND P2, PT, R113, 0x7ffffeff, PT ;  /* 0x7ffffeff7100780c */ /* 0x000fe20003f46070 */
[----:B------:R1:W-:Y:S01]  /*48240*/  LDGSTS.E [R81+-0x40e00], [R90.64], !P3 ;  /* 0xbf2000005a517fae */ /* 0x0003e2000d921844 */
[----:B------:R4:W-:Y:S01]  /*48250*/  LDGSTS.E [R80+-0x40d00], [R88.64], !P3 ;  /* 0xbf30000058507fae */ /* 0x0009e2000d921844 */
[----:B------:R-:W-:-:S04]  /*48260*/  IADD3 R105, R0, -0x86, RZ ;  /* 0xffffff7a00697810 */ /* 0x000fc80007ffe0ff */
[----:B------:R-:W-:-:S06]  /*48270*/  ISETP.GE.U32.AND P1, PT, R105, 0x7ffffefb, PT ;  /* 0x7ffffefb6900780c */ /* 0x000fcc0003f26070 */
[----:B------:R2:W-:Y:S01]  /*48280*/  LDGSTS.E [R79+-0x5fc00], [R86.64], !P2 ;  /* 0xa0400000564f7fae */ /* 0x0005e2000d121844 */
[----:B------:R2:W-:Y:S02]  /*48290*/  LDGSTS.E [R78+-0x5fb00], [R84.64], !P2 ;  /* 0xa0500000544e7fae */ /* 0x0005e4000d121844 */
[----:B-1----:R-:W-:-:S04]  /*482a0*/  IMAD.WIDE R90, R252, 0x4, R160 ;  /* 0x00000004fc5a7825 */ /* 0x002fc800078e02a0 */
[----:B----4-:R-:W-:Y:S01]  /*482b0*/  IMAD.WIDE R88, R252, 0x4, R168 ;  /* 0x00000004fc587825 */ /* 0x010fe200078e02a8 */
[----:B------:R3:W-:Y:S04]  /*482c0*/  STL.64 [R1+0x16d0], R90 ;  /* 0x0016d05a01007387 */ /* 0x0007e80000100a00 */
[----:B------:R1:W-:Y:S02]  /*482d0*/  STL.64 [R1+0x16c8], R88 ;  /* 0x0016c85801007387 */ /* 0x0003e40000100a00 */
[----:B------:R-:W4:Y:S02]  /*482e0*/  LDL.LU.64 R160, [R1+0xb10] ;  /* 0x000b100001a07983 */ /* 0x000f240000300a00 */
[----:B------:R-:W4:Y:S01]  /*482f0*/  LDL.LU.64 R168, [R1+0xb08] ;  /* 0x000b080001a87983 */ /* 0x000f220000300a00 */
[----:B------:R-:W-:-:S02]  /*48300*/  IADD3 R81, R249, 0x100000, RZ ;  /* 0x00100000f9517810 */ /* 0x000fc40007ffe0ff */
[----:B------:R-:W-:-:S03]  /*48310*/  IADD3 R80, R249, 0x100000, RZ ;  /* 0x00100000f9507810 */ /* 0x000fc60007ffe0ff */
[----:B------:R3:W-:Y:S02]  /*48320*/  LDGSTS.E [R81+-0x5fa00], [R90.64], !P2 ;  /* 0xa06000005a517fae */ /* 0x0007e4000d121844 */
[----:B------:R1:W-:Y:S02]  /*48330*/  LDGSTS.E [R80+-0x5f900], [R88.64], !P2 ;  /* 0xa070000058507fae */ /* 0x0003e4000d121844 */
[----:B--2---:R-:W-:-:S04]  /*48340*/  IMAD.WIDE R86, R252, 0x4, R166 ;  /* 0x00000004fc567825 */ /* 0x004fc800078e02a6 */
[C---:B------:R-:W-:Y:S01]  /*48350*/  IMAD.WIDE R84, R252.reuse, 0x4, R170 ;  /* 0x00000004fc547825 */ /* 0x040fe200078e02aa */
[----:B------:R2:W-:Y:S04]  /*48360*/  STL.64 [R1+0x16c0], R86 ;  /* 0x0016c05601007387 */ /* 0x0005e80000100a00 */
[----:B------:R1:W-:Y:S02]  /*48370*/  STL.64 [R1+0x16b8], R84 ;  /* 0x0016b85401007387 */ /* 0x0003e40000100a00 */
[----:B------:R-:W4:Y:S02]  /*48380*/  LDL.LU.64 R166, [R1+0xaa0] ;  /* 0x000aa00001a67983 */ /* 0x000f240000300a00 */
[----:B------:R-:W4:Y:S01]  /*48390*/  LDL.LU.64 R170, [R1+0xa98] ;  /* 0x000a980001aa7983 */ /* 0x000f220000300a00 */
[----:B------:R2:W-:Y:S01]  /*483a0*/  LDGSTS.E [R79+-0x5ec00], [R86.64], !P1 ;  /* 0xa1400000564f7fae */ /* 0x0005e2000c921844 */
[----:B------:R1:W-:Y:S02]  /*483b0*/  LDGSTS.E [R78+-0x5eb00], [R84.64], !P1 ;  /* 0xa1500000544e7fae */ /* 0x0003e4000c921844 */
[----:B---3--:R-:W-:-:S04]  /*483c0*/  IMAD.WIDE R90, R252, 0x4, R158 ;  /* 0x00000004fc5a7825 */ /* 0x008fc800078e029e */
[----:B-1----:R-:W-:Y:S01]  /*483d0*/  IMAD.WIDE R88, R252, 0x4, R162 ;  /* 0x00000004fc587825 */ /* 0x002fe200078e02a2 */
[----:B------:R4:W-:Y:S04]  /*483e0*/  STL.64 [R1+0x16b0], R90 ;  /* 0x0016b05a01007387 */ /* 0x0009e80000100a00 */
[----:B------:R1:W-:Y:S02]  /*483f0*/  STL.64 [R1+0x16a8], R88 ;  /* 0x0016a85801007387 */ /* 0x0003e40000100a00 */
[----:B------:R-:W3:Y:S02]  /*48400*/  LDL.LU.64 R158, [R1+0xa90] ;  /* 0x000a9000019e7983 */ /* 0x000ee40000300a00 */
[----:B------:R-:W3:Y:S01]  /*48410*/  LDL.LU.64 R162, [R1+0xa80] ;  /* 0x000a800001a27983 */ /* 0x000ee20000300a00 */
[----:B------:R-:W-:Y:S01]  /*48420*/  IADD3 R97, R0, -0x8a, RZ ;  /* 0xffffff7600617810 */ /* 0x000fe20007ffe0ff */
[----:B------:R4:W-:Y:S01]  /*48430*/  LDGSTS.E [R81+-0x5ea00], [R90.64], !P1 ;  /* 0xa16000005a517fae */ /* 0x0009e2000c921844 */
[----:B------:R1:W-:Y:S02]  /*48440*/  LDGSTS.E [R80+-0x5e900], [R88.64], !P1 ;  /* 0xa170000058507fae */ /* 0x0003e4000c921844 */
[----:B--2---:R-:W-:-:S04]  /*48450*/  IMAD.WIDE R86, R252, 0x4, R164 ;  /* 0x00000004fc567825 */ /* 0x004fc800078e02a4 */
[----:B------:R-:W-:Y:S01]  /*48460*/  IMAD.WIDE R84, R252, 0x4, R246 ;  /* 0x00000004fc547825 */ /* 0x000fe200078e02f6 */
[----:B------:R2:W-:Y:S04]  /*48470*/  STL.64 [R1+0x16a0], R86 ;  /* 0x0016a05601007387 */ /* 0x0005e80000100a00 */
[----:B------:R1:W-:Y:S02]  /*48480*/  STL.64 [R1+0x1698], R84 ;  /* 0x0016985401007387 */ /* 0x0003e40000100a00 */
[----:B------:R-:W3:Y:S02]  /*48490*/  LDL.LU.64 R164, [R1+0x9b8] ;  /* 0x0009b80001a47983 */ /* 0x000ee40000300a00 */
[----:B------:R-:W3:Y:S01]  /*484a0*/  LDL.LU.64 R246, [R1+0x9a0] ;  /* 0x0009a00001f67983 */ /* 0x000ee20000300a00 */
[----:B------:R-:W-:-:S13]  /*484b0*/  ISETP.GE.U32.AND P4, PT, R97, 0x7ffffef7, PT ;  /* 0x7ffffef76100780c */ /* 0x000fda0003f86070 */
[----:B------:R2:W-:Y:S01]  /*484c0*/  LDGSTS.E [R79+-0x5dc00], [R86.64], !P4 ;  /* 0xa2400000564f7fae */ /* 0x0005e2000e121844 */
[----:B------:R2:W-:Y:S02]  /*484d0*/  LDGSTS.E [R78+-0x5db00], [R84.64], !P4 ;  /* 0xa2500000544e7fae */ /* 0x0005e4000e121844 */
[----:B----4-:R-:W-:-:S04]  /*484e0*/  IMAD.WIDE R90, R252, 0x4, R160 ;  /* 0x00000004fc5a7825 */ /* 0x010fc800078e02a0 */
[C---:B-1----:R-:W-:Y:S01]  /*484f0*/  IMAD.WIDE R88, R252.reuse, 0x4, R168 ;  /* 0x00000004fc587825 */ /* 0x042fe200078e02a8 */
[----:B------:R3:W-:Y:S04]  /*48500*/  STL.64 [R1+0x1690], R90 ;  /* 0x0016905a01007387 */ /* 0x0007e80000100a00 */
[----:B------:R1:W-:Y:S02]  /*48510*/  STL.64 [R1+0x1688], R88 ;  /* 0x0016885801007387 */ /* 0x0003e40000100a00 */
[----:B------:R-:W4:Y:S02]  /*48520*/  LDL.LU.64 R160, [R1+0x988] ;  /* 0x0009880001a07983 */ /* 0x000f240000300a00 */
[----:B------:R-:W4:Y:S01]  /*48530*/  LDL.LU.64 R168, [R1+0x970] ;  /* 0x0009700001a87983 */ /* 0x000f220000300a00 */
[----:B------:R3:W-:Y:S01]  /*48540*/  LDGSTS.E [R81+-0x5da00], [R90.64], !P4 ;  /* 0xa26000005a517fae */ /* 0x0007e2000e121844 */
        /* <DEDUP_REMOVED lines=24> */
[----:B------:R-:W-:Y:S01]  /*486d0*/  ISETP.GE.U32.AND P6, PT, R82, 0x7ffffeef, PT ;  /* 0x7ffffeef5200780c */ /* 0x000fe20003fc6070 */
[----:B------:R-:W-:-:S04]  /*486e0*/  IADD3 R82, R0, -0x96, RZ ;  /* 0xffffff6a00527810 */ /* 0x000fc80007ffe0ff */
[----:B------:R-:W-:-:S08]  /*486f0*/  ISETP.GE.U32.AND P0, PT, R82, 0x7ffffeeb, PT ;  /* 0x7ffffeeb5200780c */ /* 0x000fd00003f06070 */
        /* <DEDUP_REMOVED lines=494> */
[----:B------:R-:W-:Y:S02]  /*4a5e0*/  IADD3 R82, R0, -0x83, RZ ;  /* 0xffffff7d00527810 */ /* 0x000fe40007ffe0ff */
        /* <DEDUP_REMOVED lines=13> */
[----:B----4-:R-:W-:-:S04]  /*4a6c0*/  IMAD.WIDE R90, R252, 0x4, R160 ;  /* 0x00000004fc5a7825 */ /* 0x010fc800078e02a0 */
[----:B-1----:R-:W-:Y:S01]  /*4a6d0*/  IMAD.WIDE R88, R252, 0x4, R168 ;  /* 0x00000004fc587825 */ /* 0x002fe200078e02a8 */
        /* <DEDUP_REMOVED lines=235> */
[----:B------:R1:W-:Y:S01]  /*4b590*/  STL.64 [R1+0xdd8], R88 ;  /* 0x000dd85801007387 */ /* 0x0003e20000100a00 */
[----:B------:R-:W-:Y:S01]  /*4b5a0*/  IADD3 R82, R0, -0xbb, RZ ;  /* 0xffffff4500527810 */ /* 0x000fe20007ffe0ff */
[----:B------:R4:W-:Y:S01]  /*4b5b0*/  LDGSTS.E [R81+-0x52600], [R90.64], !P5 ;  /* 0xada000005a517fae */ /* 0x0009e2000e921844 */
[----:B------:R1:W-:Y:S02]  /*4b5c0*/  LDGSTS.E [R80+-0x52500], [R88.64], !P5 ;  /* 0xadb0000058507fae */ /* 0x0003e4000e921844 */
[----:B--2---:R-:W-:-:S04]  /*4b5d0*/  IMAD.WIDE R86, R252, 0x4, R164 ;  /* 0x00000004fc567825 */ /* 0x004fc800078e02a4 */
[----:B------:R-:W-:Y:S01]  /*4b5e0*/  IMAD.WIDE R84, R252, 0x4, R246 ;  /* 0x00000004fc547825 */ /* 0x000fe200078e02f6 */
[----:B------:R2:W-:Y:S03]  /*4b5f0*/  STL.64 [R1+0xdd0], R86 ;  /* 0x000dd05601007387 */ /* 0x0005e60000100a00 */
[----:B------:R-:W3:Y:S02]  /*4b600*/  LDL.LU.64 R156, [R1+0x710] ;  /* 0x00071000019c7983 */ /* 0x000ee40000300a00 */
[----:B------:R1:W-:Y:S02]  /*4b610*/  STL.64 [R1+0xdb8], R84 ;  /* 0x000db85401007387 */ /* 0x0003e40000100a00 */
[----:B------:R-:W3:Y:S01]  /*4b620*/  LDL.LU.64 R246, [R1+0x118] ;  /* 0x0001180001f67983 */ /* 0x000ee20000300a00 */
[----:B------:R-:W-:Y:S01]  /*4b630*/  ISETP.GE.U32.AND P6, PT, R82, 0x7ffffec6, PT ;  /* 0x7ffffec65200780c */ /* 0x000fe20003fc6070 */
[----:B------:R-:W3:Y:S01]  /*4b640*/  LDL.LU.64 R152, [R1+0xd0] ;  /* 0x0000d00001987983 */ /* 0x000ee20000300a00 */
[----:B------:R-:W3:Y:S11]  /*4b650*/  LDL.LU.64 R158, [R1+0xc8] ;  /* 0x0000c800019e7983 */ /* 0x000ef60000300a00 */
[----:B------:R2:W-:Y:S01]  /*4b660*/  LDGSTS.E [R79+-0x51800], [R86.64], !P6 ;  /* 0xae800000564f7fae */ /* 0x0005e2000f121844 */
[----:B------:R2:W-:Y:S02]  /*4b670*/  LDGSTS.E [R78+-0x51700], [R84.64], !P6 ;  /* 0xae900000544e7fae */ /* 0x0005e4000f121844 */
[----:B----4-:R-:W-:-:S04]  /*4b680*/  IMAD.WIDE R90, R252, 0x4, R160 ;  /* 0x00000004fc5a7825 */ /* 0x010fc800078e02a0 */
[C---:B-1----:R-:W-:Y:S01]  /*4b690*/  IMAD.WIDE R88, R252.reuse, 0x4, R168 ;  /* 0x00000004fc587825 */ /* 0x042fe200078e02a8 */
[----:B------:R-:W-:Y:S03]  /*4b6a0*/  STL.64 [R1+0xdb0], R90 ;  /* 0x000db05a01007387 */ /* 0x000fe60000100a00 */
[----:B------:R-:W4:Y:S02]  /*4b6b0*/  LDL.LU.64 R162, [R1+0xc0] ;  /* 0x0000c00001a27983 */ /* 0x000f240000300a00 */
[----:B------:R3:W-:Y:S02]  /*4b6c0*/  STL.64 [R1+0xd98], R88 ;  /* 0x000d985801007387 */ /* 0x0007e40000100a00 */
[----:B------:R-:W4:Y:S01]  /*4b6d0*/  LDL.LU.64 R164, [R1+0xb8] ;  /* 0x0000b80001a47983 */ /* 0x000f220000300a00 */
[----:B------:R1:W-:Y:S01]  /*4b6e0*/  LDGSTS.E [R81+-0x51600], [R90.64], !P6 ;  /* 0xaea000005a517fae */ /* 0x0003e2000f121844 */
[----:B------:R3:W-:Y:S02]  /*4b6f0*/  LDGSTS.E [R80+-0x51500], [R88.64], !P6 ;  /* 0xaeb0000058507fae */ /* 0x0007e4000f121844 */
[----:B--2---:R-:W-:-:S04]  /*4b700*/  IMAD.WIDE R86, R252, 0x4, R166 ;  /* 0x00000004fc567825 */ /* 0x004fc800078e02a6 */
[C---:B------:R-:W-:Y:S01]  /*4b710*/  IMAD.WIDE R84, R252.reuse, 0x4, R170 ;  /* 0x00000004fc547825 */ /* 0x040fe200078e02aa */
[----:B------:R2:W-:Y:S03]  /*4b720*/  STL.64 [R1+0xd90], R86 ;  /* 0x000d905601007387 */ /* 0x0005e60000100a00 */
[----:B------:R-:W4:Y:S02]  /*4b730*/  LDL.LU.64 R160, [R1+0x720] ;  /* 0x0007200001a07983 */ /* 0x000f240000300a00 */
[----:B------:R-:W4:Y:S02]  /*4b740*/  LDL.LU.64 R168, [R1+0x10] ;  /* 0x0000100001a87983 */ /* 0x000f240000300a00 */
[----:B------:R1:W-:Y:S01]  /*4b750*/  STL.64 [R1+0xd68], R84 ;  /* 0x000d685401007387 */ /* 0x0003e20000100a00 */
[----:B------:R-:W4:Y:S01]  /*4b760*/  LDL.LU.64 R166, [R1+0x728] ;  /* 0x0007280001a67983 */ /* 0x000f220000300a00 */
[----:B------:R-:W4:Y:S02]  /*4b770*/  LDL.LU.64 R170, [R1+0x8] ;  /* 0x0000080001aa7983 */ /* 0x000f240000300a00 */
[----:B---3--:R-:W-:-:S02]  /*4b780*/  IMAD.WIDE R88, R252, 0x4, R246 ;  /* 0x00000004fc587825 */ /* 0x008fc400078e02f6 */
[----:B------:R-:W3:Y:S01]  /*4b790*/  LDL.LU.64 R246, [R1+0x730] ;  /* 0x0007300001f67983 */ /* 0x000ee20000300a00 */
[----:B------:R-:W-:-:S04]  /*4b7a0*/  IADD3 R82, R0, -0xbf, RZ ;  /* 0xffffff4100527810 */ /* 0x000fc80007ffe0ff */
[----:B------:R-:W-:Y:S01]  /*4b7b0*/  ISETP.GE.U32.AND P0, PT, R82, 0x7ffffec2, PT ;  /* 0x7ffffec25200780c */ /* 0x000fe20003f06070 */
[----:B------:R-:W-:-:S04]  /*4b7c0*/  IADD3 R82, R0, -0xc3, RZ ;  /* 0xffffff3d00527810 */ /* 0x000fc80007ffe0ff */
[----:B------:R-:W-:Y:S01]  /*4b7d0*/  ISETP.GE.U32.AND P3, PT, R82, 0x7ffffebe, PT ;  /* 0x7ffffebe5200780c */ /* 0x000fe20003f66070 */
[----:B------:R-:W-:Y:S02]  /*4b7e0*/  IADD3 R82, R0, -0xc7, RZ ;  /* 0xffffff3900527810 */ /* 0x000fe40007ffe0ff */
[----:B-1----:R-:W-:Y:S02]  /*4b7f0*/  IMAD.WIDE R90, R252, 0x4, R156 ;  /* 0x00000004fc5a7825 */ /* 0x002fe400078e029c */
[----:B------:R-:W-:-:S03]  /*4b800*/  ISETP.GE.U32.AND P2, PT, R82, 0x7ffffeba, PT ;  /* 0x7ffffeba5200780c */ /* 0x000fc60003f46070 */
[----:B------:R2:W-:Y:S01]  /*4b810*/  LDGSTS.E [R79+-0x50800], [R86.64], !P0 ;  /* 0xaf800000564f7fae */ /* 0x0005e2000c121844 */
[----:B------:R1:W-:Y:S03]  /*4b820*/  LDGSTS.E [R78+-0x50700], [R84.64], !P0 ;  /* 0xaf900000544e7fae */ /* 0x0003e6000c121844 */
[----:B------:R4:W-:Y:S01]  /*4b830*/  STL.64 [R1+0xd60], R90 ;  /* 0x000d605a01007387 */ /* 0x0009e20000100a00 */
[----:B------:R4:W-:Y:S02]  /*4b840*/  LDGSTS.E [R81+-0x50600], [R90.64], !P0 ;  /* 0xafa000005a517fae */ /* 0x0009e4000c121844 */
[----:B------:R4:W-:Y:S02]  /*4b850*/  STL.64 [R1+0xd48], R88 ;  /* 0x000d485801007387 */ /* 0x0009e40000100a00 */
[----:B------:R4:W-:Y:S02]  /*4b860*/  LDGSTS.E [R80+-0x50500], [R88.64], !P0 ;  /* 0xafb0000058507fae */ /* 0x0009e4000c121844 */
[----:B--2---:R-:W-:-:S04]  /*4b870*/  IMAD.WIDE R86, R252, 0x4, R152 ;  /* 0x00000004fc567825 */ /* 0x004fc800078e0298 */
[----:B-1----:R-:W-:-:S04]  /*4b880*/  IMAD.WIDE R84, R252, 0x4, R158 ;  /* 0x00000004fc547825 */ /* 0x002fc800078e029e */
[----:B----4-:R-:W-:-:S04]  /*4b890*/  IMAD.WIDE R90, R252, 0x4, R162 ;  /* 0x00000004fc5a7825 */ /* 0x010fc800078e02a2 */
[C---:B------:R-:W-:Y:S01]  /*4b8a0*/  IMAD.WIDE R88, R252.reuse, 0x4, R164 ;  /* 0x00000004fc587825 */ /* 0x040fe200078e02a4 */
[----:B------:R1:W-:Y:S04]  /*4b8b0*/  STL.64 [R1+0xd40], R86 ;  /* 0x000d405601007387 */ /* 0x0003e80000100a00 */
[----:B------:R1:W-:Y:S01]  /*4b8c0*/  LDGSTS.E [R79+-0x4f800], [R86.64], !P3 ;  /* 0xb0800000564f7fae */ /* 0x0003e2000d921844 */
[----:B------:R2:W-:Y:S02]  /*4b8d0*/  STL.64 [R1+0xd28], R84 ;  /* 0x000d285401007387 */ /* 0x0005e40000100a00 */
[----:B------:R2:W-:Y:S02]  /*4b8e0*/  LDGSTS.E [R78+-0x4f700], [R84.64], !P3 ;  /* 0xb0900000544e7fae */ /* 0x0005e4000d921844 */
[----:B------:R-:W-:Y:S01]  /*4b8f0*/  STL.64 [R1+0xd20], R90 ;  /* 0x000d205a01007387 */ /* 0x000fe20000100a00 */
[----:B------:R4:W-:Y:S04]  /*4b900*/  LDGSTS.E [R81+-0x4f600], [R90.64], !P3 ;  /* 0xb0a000005a517fae */ /* 0x0009e8000d921844 */
[----:B------:R1:W-:Y:S01]  /*4b910*/  STL.64 [R1+0xd08], R88 ;  /* 0x000d085801007387 */ /* 0x0003e20000100a00 */
[----:B------:R1:W-:Y:S02]  /*4b920*/  LDGSTS.E [R80+-0x4f500], [R88.64], !P3 ;  /* 0xb0b0000058507fae */ /* 0x0003e4000d921844 */
[----:B-1----:R-:W-:-:S04]  /*4b930*/  IMAD.WIDE R86, R252, 0x4, R160 ;  /* 0x00000004fc567825 */ /* 0x002fc800078e02a0 */
[----:B--2---:R-:W-:-:S04]  /*4b940*/  IMAD.WIDE R84, R252, 0x4, R168 ;  /* 0x00000004fc547825 */ /* 0x004fc800078e02a8 */
[C---:B------:R-:W-:Y:S01]  /*4b950*/  IMAD.WIDE R88, R252.reuse, 0x4, R166 ;  /* 0x00000004fc587825 */ /* 0x040fe200078e02a6 */
[----:B------:R1:W-:Y:S04]  /*4b960*/  STL.64 [R1+0xd00], R86 ;  /* 0x000d005601007387 */ /* 0x0003e80000100a00 */
[----:B------:R1:W-:Y:S01]  /*4b970*/  LDGSTS.E [R79+-0x4e800], [R86.64], !P2 ;  /* 0xb1800000564f7fae */ /* 0x0003e2000d121844 */
[----:B------:R3:W-:Y:S02]  /*4b980*/  STL.64 [R1+0xce8], R84 ;  /* 0x000ce85401007387 */ /* 0x0007e40000100a00 */
[----:B------:R-:W2:Y:S02]  /*4b990*/  LDL.LU.64 R166, [R1+0x750] ;  /* 0x0007500001a67983 */ /* 0x000ea40000300a00 */
[----:B------:R-:W-:Y:S01]  /*4b9a0*/  STL.64 [R1+0xce0], R88 ;  /* 0x000ce05801007387 */ /* 0x000fe20000100a00 */
[----:B------:R3:W-:Y:S01]  /*4b9b0*/  LDGSTS.E [R78+-0x4e700], [R84.64], !P2 ;  /* 0xb1900000544e7fae */ /* 0x0007e2000d121844 */
[----:B------:R-:W-:Y:S01]  /*4b9c0*/  IMAD.WIDE R76, R252, 0x4, R76 ;  /* 0x00000004fc4c7825 */ /* 0x000fe200078e024c */
[----:B------:R-:W-:-:S03]  /*4b9d0*/  IADD3 R82, R0, -0xcb, RZ ;  /* 0xffffff3500527810 */ /* 0x000fc60007ffe0ff */
[----:B------:R4:W-:Y:S02]  /*4b9e0*/  LDGSTS.E [R81+-0x4e600], [R88.64], !P2 ;  /* 0xb1a0000058517fae */ /* 0x0009e4000d121844 */
[----:B-1----:R-:W-:-:S05]  /*4b9f0*/  IMAD.WIDE R86, R252, 0x4, R170 ;  /* 0x00000004fc567825 */ /* 0x002fca00078e02aa */
[----:B------:R-:W-:Y:S01]  /*4ba00*/  STL.64 [R1+0xcc8], R86 ;  /* 0x000cc85601007387 */ /* 0x000fe20000100a00 */
[----:B------:R-:W2:Y:S02]  /*4ba10*/  LDL.LU.64 R170, [R1+0x760] ;  /* 0x0007600001aa7983 */ /* 0x000ea40000300a00 */
[----:B---3--:R-:W-:Y:S01]  /*4ba20*/  IMAD.WIDE R84, R252, 0x4, R246 ;  /* 0x00000004fc547825 */ /* 0x008fe200078e02f6 */
[----:B------:R-:W-:Y:S01]  /*4ba30*/  ISETP.GE.U32.AND P1, PT, R82, 0x7ffffeb6, PT ;  /* 0x7ffffeb65200780c */ /* 0x000fe20003f26070 */
[----:B------:R4:W-:Y:S04]  /*4ba40*/  LDGSTS.E [R80+-0x4e500], [R86.64], !P2 ;  /* 0xb1b0000056507fae */ /* 0x0009e8000d121844 */
[----:B------:R-:W-:Y:S01]  /*4ba50*/  STL.64 [R1+0xcc0], R84 ;  /* 0x000cc05401007387 */ /* 0x000fe20000100a00 */
[----:B------:R1:W-:Y:S02]  /*4ba60*/  STL.64 [R1+0xca8], R76 ;  /* 0x000ca84c01007387 */ /* 0x0003e40000100a00 */
[----:B------:R-:W3:Y:S01]  /*4ba70*/  LDL.LU.64 R246, [R1+0x768] ;  /* 0x0007680001f67983 */ /* 0x000ee20000300a00 */
[----:B------:R-:W-:-:S04]  /*4ba80*/  IADD3 R82, R0, -0xcf, RZ ;  /* 0xffffff3100527810 */ /* 0x000fc80007ffe0ff */
[----:B------:R-:W-:Y:S01]  /*4ba90*/  ISETP.GE.U32.AND P4, PT, R82, 0x7ffffeb2, PT ;  /* 0x7ffffeb25200780c */ /* 0x000fe20003f86070 */
[----:B------:R-:W-:Y:S01]  /*4baa0*/  IMAD.WIDE R74, R252, 0x4, R74 ;  /* 0x00000004fc4a7825 */ /* 0x000fe200078e024a */
[----:B------:R-:W-:-:S03]  /*4bab0*/  IADD3 R82, R0, -0xd3, RZ ;  /* 0xffffff2d00527810 */ /* 0x000fc60007ffe0ff */
[C---:B----4-:R-:W-:Y:S01]  /*4bac0*/  IMAD.WIDE R80, R252.reuse, 0x4, R72 ;  /* 0x00000004fc507825 */ /* 0x050fe200078e0248 */
[----:B------:R4:W-:Y:S03]  /*4bad0*/  LDGSTS.E [R79+-0x4d800], [R84.64], !P1 ;  /* 0xb2800000544f7fae */ /* 0x0009e6000c921844 */
[----:B------:R1:W-:Y:S02]  /*4bae0*/  LDGSTS.E [R78+-0x4d700], [R76.64], !P1 ;  /* 0xb29000004c4e7fae */ /* 0x0003e4000c921844 */
[----:B------:R-:W-:-:S04]  /*4baf0*/  IMAD.WIDE R70, R252, 0x4, R70 ;  /* 0x00000004fc467825 */ /* 0x000fc800078e0246 */
[----:B------:R-:W-:Y:S01]  /*4bb00*/  IMAD.WIDE R68, R252, 0x4, R68 ;  /* 0x00000004fc447825 */ /* 0x000fe200078e0244 */
[----:B------:R-:W-:Y:S01]  /*4bb10*/  ISETP.GE.U32.AND P5, PT, R82, 0x7ffffeae, PT ;  /* 0x7ffffeae5200780c */ /* 0x000fe20003fa6070 */
[----:B------:R-:W-:Y:S01]  /*4bb20*/  STL.64 [R1+0xca0], R74 ;  /* 0x000ca04a01007387 */ /* 0x000fe20000100a00 */
[C---:B------:R-:W-:Y:S01]  /*4bb30*/  IADD3 R72, R248.reuse, 0x100000, RZ ;  /* 0x00100000f8487810 */ /* 0x040fe20007ffe0ff */
[----:B------:R-:W-:Y:S02]  /*4bb40*/  STL.64 [R1+0xc88], R80 ;  /* 0x000c885001007387 */ /* 0x000fe40000100a00 */
[----:B------:R2:W-:Y:S01]  /*4bb50*/  LDGSTS.E [R78+-0x4d600], [R74.64], !P1 ;  /* 0xb2a000004a4e7fae */ /* 0x0005e2000c921844 */
[C---:B-1----:R-:W-:Y:S02]  /*4bb60*/  IADD3 R77, R248.reuse, 0x100000, RZ ;  /* 0x00100000f84d7810 */ /* 0x042fe40007ffe0ff */
[----:B------:R-:W-:Y:S01]  /*4bb70*/  IADD3 R76, R248, 0x100000, RZ ;  /* 0x00100000f84c7810 */ /* 0x000fe20007ffe0ff */
[----:B------:R1:W-:Y:S04]  /*4bb80*/  STL.64 [R1+0xc80], R70 ;  /* 0x000c804601007387 */ /* 0x0003e80000100a00 */
[----:B------:R1:W-:Y:S01]  /*4bb90*/  LDGSTS.E [R77+-0x4d500], [R80.64], !P1 ;  /* 0xb2b00000504d7fae */ /* 0x0003e2000c921844 */
[----:B------:R1:W-:Y:S02]  /*4bba0*/  STL.64 [R1+0xc68], R68 ;  /* 0x000c684401007387 */ /* 0x0003e40000100a00 */
[----:B------:R1:W-:Y:S02]  /*4bbb0*/  LDGSTS.E [R76+-0x4c800], [R70.64], !P4 ;  /* 0xb3800000464c7fae */ /* 0x0003e4000e121844 */
[----:B------:R-:W4:Y:S01]  /*4bbc0*/  LDL.LU.64 R168, [R1+0x778] ;  /* 0x0007780001a87983 */ /* 0x000f220000300a00 */
[----:B------:R1:W-:Y:S01]  /*4bbd0*/  LDGSTS.E [R72+-0x4c700], [R68.64], !P4 ;  /* 0xb390000044487fae */ /* 0x0003e2000e121844 */
[----:B------:R-:W-:-:S04]  /*4bbe0*/  IMAD.WIDE R64, R252, 0x4, R64 ;  /* 0x00000004fc407825 */ /* 0x000fc800078e0240 */
[----:B-1----:R-:W-:Y:S01]  /*4bbf0*/  IMAD.WIDE R76, R252, 0x4, R66 ;  /* 0x00000004fc4c7825 */ /* 0x002fe200078e0242 */
[C---:B------:R-:W-:Y:S02]  /*4bc00*/  IADD3 R70, R248.reuse, 0x100000, RZ ;  /* 0x00100000f8467810 */ /* 0x040fe40007ffe0ff */
[C---:B------:R-:W-:Y:S02]  /*4bc10*/  IADD3 R69, R248.reuse, 0x100000, RZ ;  /* 0x00100000f8457810 */ /* 0x040fe40007ffe0ff */
[----:B------:R-:W-:Y:S01]  /*4bc20*/  IADD3 R68, R248, 0x100000, RZ ;  /* 0x00100000f8447810 */ /* 0x000fe20007ffe0ff */
[----:B------:R-:W-:Y:S04]  /*4bc30*/  STL.64 [R1+0xc60], R76 ;  /* 0x000c604c01007387 */ /* 0x000fe80000100a00 */
[----:B------:R1:W-:Y:S01]  /*4bc40*/  LDGSTS.E [R70+-0x4c600], [R76.64], !P4 ;  /* 0xb3a000004c467fae */ /* 0x0003e2000e121844 */
[----:B--2---:R-:W-:-:S05]  /*4bc50*/  IMAD.WIDE R74, R252, 0x4, R166 ;  /* 0x00000004fc4a7825 */ /* 0x004fca00078e02a6 */
[----:B------:R-:W-:Y:S01]  /*4bc60*/  STL.64 [R1+0xc48], R74 ;  /* 0x000c484a01007387 */ /* 0x000fe20000100a00 */
[----:B------:R2:W-:Y:S03]  /*4bc70*/  STL.64 [R1+0xc40], R64 ;  /* 0x000c404001007387 */ /* 0x0005e60000100a00 */
[----:B------:R3:W-:Y:S01]  /*4bc80*/  LDGSTS.E [R69+-0x4c500], [R74.64], !P4 ;  /* 0xb3b000004a457fae */ /* 0x0007e2000e121844 */
[----:B------:R3:W-:Y:S02]  /*4bc90*/  LDGSTS.E [R68+-0x4b800], [R64.64], !P5 ;  /* 0xb480000040447fae */ /* 0x0007e4000e921844 */
[----:B------:R-:W-:-:S05]  /*4bca0*/  IMAD.WIDE R72, R252, 0x4, R170 ;  /* 0x00000004fc487825 */ /* 0x000fca00078e02aa */
[----:B------:R-:W-:Y:S01]  /*4bcb0*/  STL.64 [R1+0xc28], R72 ;  /* 0x000c284801007387 */ /* 0x000fe20000100a00 */
[----:B------:R-:W4:Y:S02]  /*4bcc0*/  LDL.LU.64 R166, [R1+0x788] ;  /* 0x0007880001a67983 */ /* 0x000f240000300a00 */
[----:B---3--:R-:W-:Y:S02]  /*4bcd0*/  IMAD.WIDE R68, R252, 0x4, R246 ;  /* 0x00000004fc447825 */ /* 0x008fe400078e02f6 */
[----:B------:R-:W3:Y:S01]  /*4bce0*/  LDL.LU.64 R246, [R1+0x798] ;  /* 0x0007980001f67983 */ /* 0x000ee20000300a00 */
[C---:B------:R-:W-:Y:S02]  /*4bcf0*/  IADD3 R71, R0.reuse, -0xeb, RZ ;  /* 0xffffff1500477810 */ /* 0x040fe40007ffe0ff */
[----:B------:R-:W-:Y:S02]  /*4bd00*/  IADD3 R82, R0, -0xd7, RZ ;  /* 0xffffff2900527810 */ /* 0x000fe40007ffe0ff */
[----:B------:R-:W-:Y:S01]  /*4bd10*/  ISETP.GE.U32.AND P4, PT, R71, 0x7ffffe96, PT ;  /* 0x7ffffe964700780c */ /* 0x000fe20003f86070 */
[----:B-1----:R-:W-:Y:S01]  /*4bd20*/  IMAD.WIDE R70, R252, 0x4, R62 ;  /* 0x00000004fc467825 */ /* 0x002fe200078e023e */
[----:B------:R-:W-:-:S03]  /*4bd30*/  ISETP.GE.U32.AND P6, PT, R82, 0x7ffffeaa, PT ;  /* 0x7ffffeaa5200780c */ /* 0x000fc60003fc6070 */
[----:B------:R-:W-:-:S04]  /*4bd40*/  IMAD.WIDE R60, R252, 0x4, R60 ;  /* 0x00000004fc3c7825 */ /* 0x000fc800078e023c */
[----:B------:R-:W-:Y:S01]  /*4bd50*/  IMAD.WIDE R58, R252, 0x4, R58 ;  /* 0x00000004fc3a7825 */ /* 0x000fe200078e023a */
[----:B------:R-:W-:Y:S01]  /*4bd60*/  IADD3 R82, R0, -0xdb, RZ ;  /* 0xffffff2500527810 */ /* 0x000fe20007ffe0ff */
[----:B------:R-:W-:Y:S01]  /*4bd70*/  STL.64 [R1+0xc20], R70 ;  /* 0x000c204601007387 */ /* 0x000fe20000100a00 */
[C---:B------:R-:W-:Y:S01]  /*4bd80*/  IADD3 R66, R248.reuse, 0x100000, RZ ;  /* 0x00100000f8427810 */ /* 0x040fe20007ffe0ff */
[----:B------:R-:W-:Y:S02]  /*4bd90*/  STL.64 [R1+0xc08], R68 ;  /* 0x000c084401007387 */ /* 0x000fe40000100a00 */
[----:B------:R1:W-:Y:S01]  /*4bda0*/  STL.64 [R1+0xc00], R60 ;  /* 0x000c003c01007387 */ /* 0x0003e20000100a00 */
[C---:B--2---:R-:W-:Y:S01]  /*4bdb0*/  IADD3 R65, R248.reuse, 0x100000, RZ ;  /* 0x00100000f8417810 */ /* 0x044fe20007ffe0ff */
[----:B------:R2:W-:Y:S01]  /*4bdc0*/  STL.64 [R1+0xbe8], R58 ;  /* 0x000be83a01007387 */ /* 0x0005e20000100a00 */
[----:B------:R-:W-:Y:S01]  /*4bdd0*/  IADD3 R64, R248, 0x100000, RZ ;  /* 0x00100000f8407810 */ /* 0x000fe20007ffe0ff */
[----:B------:R-:W3:Y:S01]  /*4bde0*/  LDL.LU.64 R170, [R1+0x7a0] ;  /* 0x0007a00001aa7983 */ /* 0x000ee20000300a00 */
[----:B------:R-:W-:-:S02]  /*4bdf0*/  ISETP.GE.U32.AND P0, PT, R82, 0x7ffffea6, PT ;  /* 0x7ffffea65200780c */ /* 0x000fc40003f06070 */
[----:B------:R-:W-:Y:S01]  /*4be00*/  IADD3 R62, R248, 0x100000, RZ ;  /* 0x00100000f83e7810 */ /* 0x000fe20007ffe0ff */
[----:B------:R1:W-:Y:S01]  /*4be10*/  LDGSTS.E [R66+-0x4b700], [R72.64], !P5 ;  /* 0xb490000048427fae */ /* 0x0003e2000e921844 */
[----:B------:R1:W-:Y:S02]  /*4be20*/  LDGSTS.E [R66+-0x4b600], [R70.64], !P5 ;  /* 0xb4a0000046427fae */ /* 0x0003e4000e921844 */
[----:B------:R4:W-:Y:S02]  /*4be30*/  LDGSTS.E [R65+-0x4b500], [R68.64], !P5 ;  /* 0xb4b0000044417fae */ /* 0x0009e4000e921844 */
[----:B------:R1:W-:Y:S01]  /*4be40*/  LDGSTS.E [R64+-0x4a800], [R60.64], !P6 ;  /* 0xb58000003c407fae */ /* 0x0003e2000f121844 */
[----:B------:R2:W-:Y:S01]  /*4be50*/  LDGSTS.E [R62+-0x4a700], [R58.64], !P6 ;  /* 0xb59000003a3e7fae */ /* 0x0005e2000f121844 */
[----:B------:R-:W-:-:S04]  /*4be60*/  IMAD.WIDE R54, R252, 0x4, R54 ;  /* 0x00000004fc367825 */ /* 0x000fc800078e0236 */
[----:B------:R-:W-:Y:S01]  /*4be70*/  IMAD.WIDE R52, R252, 0x4, R52 ;  /* 0x00000004fc347825 */ /* 0x000fe200078e0234 */
[----:B-1----:R-:W-:-:S03]  /*4be80*/  IADD3 R60, R248, 0x100000, RZ ;  /* 0x00100000f83c7810 */ /* 0x002fc60007ffe0ff */
[----:B----4-:R-:W-:Y:S01]  /*4be90*/  IMAD.WIDE R64, R252, 0x4, R168 ;  /* 0x00000004fc407825 */ /* 0x010fe200078e02a8 */
[----:B--2---:R-:W-:-:S03]  /*4bea0*/  IADD3 R59, R248, 0x100000, RZ ;  /* 0x00100000f83b7810 */ /* 0x004fc60007ffe0ff */
[----:B------:R-:W-:Y:S01]  /*4beb0*/  IMAD.WIDE R62, R252, 0x4, R56 ;  /* 0x00000004fc3e7825 */ /* 0x000fe200078e0238 */
[----:B------:R-:W-:Y:S02]  /*4bec0*/  IADD3 R61, R0, -0xf3, RZ ;  /* 0xffffff0d003d7810 */ /* 0x000fe40007ffe0ff */
[C---:B------:R-:W-:Y:S02]  /*4bed0*/  IADD3 R58, R248.reuse, 0x100000, RZ ;  /* 0x00100000f83a7810 */ /* 0x040fe40007ffe0ff */
[----:B------:R-:W-:Y:S01]  /*4bee0*/  IADD3 R56, R248, 0x100000, RZ ;  /* 0x00100000f8387810 */ /* 0x000fe20007ffe0ff */
[----:B------:R1:W-:Y:S01]  /*4bef0*/  LDGSTS.E [R60+-0x4a600], [R64.64], !P6 ;  /* 0xb5a00000403c7fae */ /* 0x0003e2000f121844 */
[----:B------:R2:W-:Y:S01]  /*4bf00*/  LDGSTS.E [R59+-0x4a500], [R62.64], !P6 ;  /* 0xb5b000003e3b7fae */ /* 0x0005e2000f121844 */
[----:B------:R-:W-:Y:S01]  /*4bf10*/  ISETP.GE.U32.AND P6, PT, R61, 0x7ffffe8e, PT ;  /* 0x7ffffe8e3d00780c */ /* 0x000fe20003fc6070 */
[----:B------:R2:W-:Y:S01]  /*4bf20*/  LDGSTS.E [R58+-0x49800], [R54.64], !P0 ;  /* 0xb6800000363a7fae */ /* 0x0005e2000c121844 */
[----:B------:R-:W-:Y:S01]  /*4bf30*/  STL.64 [R1+0xbb8], R64 ;  /* 0x000bb84001007387 */ /* 0x000fe20000100a00 */
[----:B------:R-:W-:Y:S03]  /*4bf40*/  STL.64 [R1+0xbb0], R62 ;  /* 0x000bb03e01007387 */ /* 0x000fe60000100a00 */
[----:B------:R3:W-:Y:S01]  /*4bf50*/  LDGSTS.E [R56+-0x49700], [R52.64], !P0 ;  /* 0xb690000034387fae */ /* 0x0007e2000c121844 */
[----:B------:R-:W-:-:S04]  /*4bf60*/  IMAD.WIDE R48, R252, 0x4, R48 ;  /* 0x00000004fc307825 */ /* 0x000fc800078e0230 */
[----:B------:R4:W-:Y:S02]  /*4bf70*/  STL.64 [R1+0x408], R54 ;  /* 0x0004083601007387 */ /* 0x0009e40000100a00 */
[C---:B-1----:R-:W-:Y:S01]  /*4bf80*/  IMAD.WIDE R60, R252.reuse, 0x4, R50 ;  /* 0x00000004fc3c7825 */ /* 0x042fe200078e0232 */
[----:B------:R1:W-:Y:S04]  /*4bf90*/  STL.64 [R1+0x400], R52 ;  /* 0x0004003401007387 */ /* 0x0003e80000100a00 */
[----:B------:R-:W-:Y:S01]  /*4bfa0*/  STL.64 [R1+0x3f8], R60 ;  /* 0x0003f83c01007387 */ /* 0x000fe20000100a00 */
[----:B--2---:R-:W-:-:S05]  /*4bfb0*/  IMAD.WIDE R58, R252, 0x4, R166 ;  /* 0x00000004fc3a7825 */ /* 0x004fca00078e02a6 */
[----:B------:R-:W-:Y:S01]  /*4bfc0*/  STL.64 [R1+0x3f0], R58 ;  /* 0x0003f03a01007387 */ /* 0x000fe20000100a00 */
[----:B------:R2:W-:Y:S02]  /*4bfd0*/  STL.64 [R1+0x3e8], R48 ;  /* 0x0003e83001007387 */ /* 0x0005e40000100a00 */
[----:B---3--:R-:W-:-:S05]  /*4bfe0*/  IMAD.WIDE R56, R252, 0x4, R246 ;  /* 0x00000004fc387825 */ /* 0x008fca00078e02f6 */
[----:B------:R-:W-:Y:S01]  /*4bff0*/  STL.64 [R1+0x3e0], R56 ;  /* 0x0003e03801007387 */ /* 0x000fe20000100a00 */
[----:B------:R-:W3:Y:S01]  /*4c000*/  LDL.LU.64 R246, [R1+0x7b8] ;  /* 0x0007b80001f67983 */ /* 0x000ee20000300a00 */
[----:B------:R-:W-:Y:S02]  /*4c010*/  IADD3 R82, R0, -0xdf, RZ ;  /* 0xffffff2100527810 */ /* 0x000fe40007ffe0ff */
[C---:B----4-:R-:W-:Y:S02]  /*4c020*/  IADD3 R54, R248.reuse, 0x100000, RZ ;  /* 0x00100000f8367810 */ /* 0x050fe40007ffe0ff */
[----:B-1----:R-:W-:Y:S02]  /*4c030*/  IADD3 R53, R248, 0x100000, RZ ;  /* 0x00100000f8357810 */ /* 0x002fe40007ffe0ff */
[----:B------:R-:W-:Y:S02]  /*4c040*/  IADD3 R55, R0, -0xf7, RZ ;  /* 0xffffff0900377810 */ /* 0x000fe40007ffe0ff */
[----:B------:R-:W-:-:S02]  /*4c050*/  ISETP.GE.U32.AND P3, PT, R82, 0x7ffffea2, PT ;  /* 0x7ffffea25200780c */ /* 0x000fc40003f66070 */
[----:B------:R-:W-:Y:S01]  /*4c060*/  IADD3 R52, R248, 0x100000, RZ ;  /* 0x00100000f8347810 */ /* 0x000fe20007ffe0ff */
[----:B------:R1:W-:Y:S01]  /*4c070*/  LDGSTS.E [R54+-0x49600], [R60.64], !P0 ;  /* 0xb6a000003c367fae */ /* 0x0003e2000c121844 */
[----:B------:R-:W-:Y:S01]  /*4c080*/  IADD3 R82, R0, -0xe3, RZ ;  /* 0xffffff1d00527810 */ /* 0x000fe20007ffe0ff */
[----:B------:R4:W-:Y:S01]  /*4c090*/  LDGSTS.E [R53+-0x49500], [R58.64], !P0 ;  /* 0xb6b000003a357fae */ /* 0x0009e2000c121844 */
[----:B------:R-:W-:Y:S01]  /*4c0a0*/  ISETP.GE.U32.AND P0, PT, R55, 0x7ffffe8a, PT ;  /* 0x7ffffe8a3700780c */ /* 0x000fe20003f06070 */
[----:B------:R-:W3:Y:S01]  /*4c0b0*/  LDL.LU.64 R166, [R1+0x7c0] ;  /* 0x0007c00001a67983 */ /* 0x000ee20000300a00 */
[----:B------:R-:W-:Y:S01]  /*4c0c0*/  ISETP.GE.U32.AND P2, PT, R82, 0x7ffffe9e, PT ;  /* 0x7ffffe9e5200780c */ /* 0x000fe20003f46070 */
[----:B------:R-:W-:-:S04]  /*4c0d0*/  IMAD.WIDE R44, R252, 0x4, R44 ;  /* 0x00000004fc2c7825 */ /* 0x000fc800078e022c */
[C---:B------:R-:W-:Y:S01]  /*4c0e0*/  IMAD.WIDE R42, R252.reuse, 0x4, R42 ;  /* 0x00000004fc2a7825 */ /* 0x040fe200078e022a */
[----:B------:R4:W-:Y:S03]  /*4c0f0*/  LDGSTS.E [R52+-0x48800], [R48.64], !P3 ;  /* 0xb780000030347fae */ /* 0x0009e6000d921844 */
[----:B-1----:R-:W-:Y:S01]  /*4c100*/  IMAD.WIDE R54, R252, 0x4, R46 ;  /* 0x00000004fc367825 */ /* 0x002fe200078e022e */
[----:B------:R-:W-:Y:S02]  /*4c110*/  IADD3 R79, R0, -0xe7, RZ ;  /* 0xffffff19004f7810 */ /* 0x000fe40007ffe0ff */
[----:B------:R-:W-:Y:S02]  /*4c120*/  IADD3 R50, R248, 0x100000, RZ ;  /* 0x00100000f8327810 */ /* 0x000fe40007ffe0ff */
[----:B------:R-:W-:Y:S01]  /*4c130*/  STL.64 [R1+0x3d8], R54 ;  /* 0x0003d83601007387 */ /* 0x000fe20000100a00 */
[----:B----4-:R-:W-:Y:S01]  /*4c140*/  IMAD.WIDE R52, R252, 0x4, R170 ;  /* 0x00000004fc347825 */ /* 0x010fe200078e02aa */
[----:B--2---:R-:W-:-:S02]  /*4c150*/  IADD3 R49, R248, 0x100000, RZ ;  /* 0x00100000f8317810 */ /* 0x004fc40007ffe0ff */
[----:B------:R-:W-:Y:S02]  /*4c160*/  ISETP.GE.U32.AND P1, PT, R79, 0x7ffffe9a, PT ;  /* 0x7ffffe9a4f00780c */ /* 0x000fe40003f26070 */
[C---:B------:R-:W-:Y:S02]  /*4c170*/  IADD3 R48, R248.reuse, 0x100000, RZ ;  /* 0x00100000f8307810 */ /* 0x040fe40007ffe0ff */
[----:B------:R-:W-:Y:S01]  /*4c180*/  IADD3 R46, R248, 0x100000, RZ ;  /* 0x00100000f82e7810 */ /* 0x000fe20007ffe0ff */
[----:B------:R-:W-:Y:S01]  /*4c190*/  STL.64 [R1+0x3d0], R52 ;  /* 0x0003d03401007387 */ /* 0x000fe20000100a00 */
[----:B------:R1:W-:Y:S02]  /*4c1a0*/  STL.64 [R1+0x3c8], R44 ;  /* 0x0003c82c01007387 */ /* 0x0003e40000100a00 */
[----:B------:R2:W-:Y:S02]  /*4c1b0*/  STL.64 [R1+0x3c0], R42 ;  /* 0x0003c02a01007387 */ /* 0x0005e40000100a00 */
[----:B------:R-:W4:Y:S01]  /*4c1c0*/  LDL.LU.64 R170, [R1+0x7d0] ;  /* 0x0007d00001aa7983 */ /* 0x000f220000300a00 */
[----:B------:R1:W-:Y:S01]  /*4c1d0*/  LDGSTS.E [R50+-0x48700], [R56.64], !P3 ;  /* 0xb790000038327fae */ /* 0x0003e2000d921844 */
[----:B------:R1:W-:Y:S02]  /*4c1e0*/  LDGSTS.E [R50+-0x48600], [R54.64], !P3 ;  /* 0xb7a0000036327fae */ /* 0x0003e4000d921844 */
[----:B------:R1:W-:Y:S02]  /*4c1f0*/  LDGSTS.E [R49+-0x48500], [R52.64], !P3 ;  /* 0xb7b0000034317fae */ /* 0x0003e4000d921844 */
[----:B------:R1:W-:Y:S01]  /*4c200*/  LDGSTS.E [R48+-0x47800], [R44.64], !P2 ;  /* 0xb88000002c307fae */ /* 0x0003e2000d121844 */
[----:B------:R2:W-:Y:S01]  /*4c210*/  LDGSTS.E [R46+-0x47700], [R42.64], !P2 ;  /* 0xb89000002a2e7fae */ /* 0x0005e2000d121844 */
[----:B------:R-:W-:-:S04]  /*4c220*/  IMAD.WIDE R40, R252, 0x4, R40 ;  /* 0x00000004fc287825 */ /* 0x000fc800078e0228 */
[----:B------:R-:W-:-:S04]  /*4c230*/  IMAD.WIDE R36, R252, 0x4, R36 ;  /* 0x00000004fc247825 */ /* 0x000fc800078e0224 */
[----:B------:R-:W-:Y:S01]  /*4c240*/  IMAD.WIDE R34, R252, 0x4, R34 ;  /* 0x00000004fc227825 */ /* 0x000fe200078e0222 */
[----:B------:R3:W-:Y:S01]  /*4c250*/  STL.64 [R1+0x3b8], R40 ;  /* 0x0003b82801007387 */ /* 0x0007e20000100a00 */
[C---:B-1----:R-:W-:Y:S02]  /*4c260*/  IADD3 R44, R248.reuse, 0x100000, RZ ;  /* 0x00100000f82c7810 */ /* 0x042fe40007ffe0ff */
[----:B--2---:R-:W-:Y:S01]  /*4c270*/  IADD3 R43, R248, 0x100000, RZ ;  /* 0x00100000f82b7810 */ /* 0x004fe20007ffe0ff */
[----:B------:R-:W-:Y:S01]  /*4c280*/  IMAD.WIDE R48, R252, 0x4, R38 ;  /* 0x00000004fc307825 */ /* 0x000fe200078e0226 */
[----:B------:R-:W-:Y:S01]  /*4c290*/  IADD3 R42, R248, 0x100000, RZ ;  /* 0x00100000f82a7810 */ /* 0x000fe20007ffe0ff */
[----:B------:R1:W-:Y:S04]  /*4c2a0*/  LDGSTS.E [R44+-0x47600], [R40.64], !P2 ;  /* 0xb8a00000282c7fae */ /* 0x0003e8000d121844 */
[----:B------:R-:W-:Y:S01]  /*4c2b0*/  STL.64 [R1+0x3b0], R48 ;  /* 0x0003b03001007387 */ /* 0x000fe20000100a00 */
[----:B------:R3:W-:Y:S02]  /*4c2c0*/  LDGSTS.E [R43+-0x47500], [R48.64], !P2 ;  /* 0xb8b00000302b7fae */ /* 0x0007e4000d121844 */
[----:B------:R2:W-:Y:S02]  /*4c2d0*/  STL.64 [R1+0x3a8], R36 ;  /* 0x0003a82401007387 */ /* 0x0005e40000100a00 */
[----:B------:R3:W-:Y:S01]  /*4c2e0*/  LDGSTS.E [R42+-0x46800], [R36.64], !P1 ;  /* 0xb9800000242a7fae */ /* 0x0007e2000c921844 */
[----:B------:R1:W-:Y:S01]  /*4c2f0*/  STL.64 [R1+0x3a0], R34 ;  /* 0x0003a02201007387 */ /* 0x0003e20000100a00 */
[----:B---3--:R-:W-:-:S03]  /*4c300*/  IMAD.WIDE R42, R252, 0x4, R246 ;  /* 0x00000004fc2a7825 */ /* 0x008fc600078e02f6 */
[----:B------:R-:W3:Y:S01]  /*4c310*/  LDL.LU.64 R246, [R1+0x7e0] ;  /* 0x0007e00001f67983 */ /* 0x000ee20000300a00 */
[----:B------:R-:W-:Y:S01]  /*4c320*/  IADD3 R38, R248, 0x100000, RZ ;  /* 0x00100000f8267810 */ /* 0x000fe20007ffe0ff */
[----:B-1----:R-:W-:-:S04]  /*4c330*/  IMAD.WIDE R40, R252, 0x4, R32 ;  /* 0x00000004fc287825 */ /* 0x002fc800078e0220 */
[----:B------:R-:W-:Y:S01]  /*4c340*/  STL.64 [R1+0x398], R42 ;  /* 0x0003982a01007387 */ /* 0x000fe20000100a00 */
[----:B--2---:R-:W-:Y:S01]  /*4c350*/  IADD3 R36, R248, 0x100000, RZ ;  /* 0x00100000f8247810 */ /* 0x004fe20007ffe0ff */
[----:B------:R1:W-:Y:S04]  /*4c360*/  LDGSTS.E [R38+-0x46700], [R34.64], !P1 ;  /* 0xb990000022267fae */ /* 0x0003e8000c921844 */
[----:B------:R-:W-:Y:S01]  /*4c370*/  STL.64 [R1+0x390], R40 ;  /* 0x0003902801007387 */ /* 0x000fe20000100a00 */
[----:B------:R-:W2:Y:S02]  /*4c380*/  LDL.LU.64 R160, [R1+0x7f0] ;  /* 0x0007f00001a07983 */ /* 0x000ea40000300a00 */
[----:B------:R-:W-:Y:S01]  /*4c390*/  IMAD.WIDE R30, R252, 0x4, R30 ;  /* 0x00000004fc1e7825 */ /* 0x000fe200078e021e */
[----:B------:R-:W-:Y:S01]  /*4c3a0*/  IADD3 R37, R0, -0x84, RZ ;  /* 0xffffff7c00257810 */ /* 0x000fe20007ffe0ff */
[----:B------:R4:W-:Y:S01]  /*4c3b0*/  LDGSTS.E [R36+-0x46600], [R42.64], !P1 ;  /* 0xb9a000002a247fae */ /* 0x0009e2000c921844 */
[----:B-1----:R-:W-:Y:S01]  /*4c3c0*/  IADD3 R35, R248, 0x100000, RZ ;  /* 0x00100000f8237810 */ /* 0x002fe20007ffe0ff */
[----:B------:R-:W-:Y:S01]  /*4c3d0*/  IMAD.WIDE R38, R252, 0x4, R166 ;  /* 0x00000004fc267825 */ /* 0x000fe200078e02a6 */
[----:B------:R-:W-:-:S03]  /*4c3e0*/  IADD3 R34, R248, 0x100000, RZ ;  /* 0x00100000f8227810 */ /* 0x000fc60007ffe0ff */
[----:B------:R1:W-:Y:S04]  /*4c3f0*/  LDGSTS.E [R35+-0x46500], [R40.64], !P1 ;  /* 0xb9b0000028237fae */ /* 0x0003e8000c921844 */
[----:B------:R-:W-:Y:S01]  /*4c400*/  STL.64 [R1+0x388], R38 ;  /* 0x0003882601007387 */ /* 0x000fe20000100a00 */
[----:B------:R1:W-:Y:S01]  /*4c410*/  STL.64 [R1+0x380], R30 ;  /* 0x0003801e01007387 */ /* 0x0003e20000100a00 */
[----:B------:R-:W-:Y:S01]  /*4c420*/  ISETP.GE.U32.AND P1, PT, R37, 0x7ffffefd, PT ;  /* 0x7ffffefd2500780c */ /* 0x000fe20003f26070 */
[----:B------:R1:W-:Y:S01]  /*4c430*/  LDGSTS.E [R34+-0x45800], [R38.64], !P4 ;  /* 0xba80000026227fae */ /* 0x0003e2000e121844 */
[----:B------:R-:W2:Y:S01]  /*4c440*/  LDL.LU.64 R168, [R1+0x800] ;  /* 0x0008000001a87983 */ /* 0x000ea20000300a00 */
[----:B------:R-:W2:Y:S02]  /*4c450*/  LDL.LU.64 R166, [R1+0x810] ;  /* 0x0008100001a67983 */ /* 0x000ea40000300a00 */
[----:B------:R-:W-:Y:S01]  /*4c460*/  IMAD.WIDE R26, R252, 0x4, R26 ;  /* 0x00000004fc1a7825 */ /* 0x000fe200078e021a */
[----:B------:R-:W-:-:S03]  /*4c470*/  IADD3 R32, R248, 0x100000, RZ ;  /* 0x00100000f8207810 */ /* 0x000fc60007ffe0ff */
[----:B------:R-:W-:-:S04]  /*4c480*/  IMAD.WIDE R24, R252, 0x4, R24 ;  /* 0x00000004fc187825 */ /* 0x000fc800078e0218 */
[----:B----4-:R-:W-:-:S04]  /*4c490*/  IMAD.WIDE R36, R252, 0x4, R170 ;  /* 0x00000004fc247825 */ /* 0x010fc800078e02aa */
[----:B-1----:R-:W-:Y:S01]  /*4c4a0*/  IMAD.WIDE R34, R252, 0x4, R28 ;  /* 0x00000004fc227825 */ /* 0x002fe200078e021c */
[----:B------:R1:W-:Y:S04]  /*4c4b0*/  LDGSTS.E [R32+-0x45700], [R30.64], !P4 ;  /* 0xba9000001e207fae */ /* 0x0003e8000e121844 */
[----:B------:R-:W-:Y:S01]  /*4c4c0*/  STL.64 [R1+0x378], R36 ;  /* 0x0003782401007387 */ /* 0x000fe20000100a00 */
[----:B------:R-:W-:Y:S02]  /*4c4d0*/  STL.64 [R1+0x370], R34 ;  /* 0x0003702201007387 */ /* 0x000fe40000100a00 */
[----:B------:R4:W-:Y:S02]  /*4c4e0*/  STL.64 [R1+0x368], R26 ;  /* 0x0003681a01007387 */ /* 0x0009e40000100a00 */
[----:B------:R2:W-:Y:S01]  /*4c4f0*/  STL.64 [R1+0x360], R24 ;  /* 0x0003601801007387 */ /* 0x0005e20000100a00 */
[----:B------:R-:W2:Y:S01]  /*4c500*/  LDL.LU.64 R170, [R1+0x818] ;  /* 0x0008180001aa7983 */ /* 0x000ea20000300a00 */
[----:B------:R-:W-:-:S03]  /*4c510*/  IADD3 R33, R0, -0x88, RZ ;  /* 0xffffff7800217810 */ /* 0x000fc60007ffe0ff */
[----:B------:R3:W-:Y:S01]  /*4c520*/  LDGSTS.E [R32+-0x45600], [R36.64], !P4 ;  /* 0xbaa0000024207fae */ /* 0x0007e2000e121844 */
[----:B-1----:R-:W-:-:S05]  /*4c530*/  IADD3 R31, R248, 0x100000, RZ ;  /* 0x00100000f81f7810 */ /* 0x002fca0007ffe0ff */
[----:B------:R1:W-:Y:S01]  /*4c540*/  LDGSTS.E [R31+-0x45500], [R34.64], !P4 ;  /* 0xbab00000221f7fae */ /* 0x0003e2000e121844 */
[----:B------:R-:W-:Y:S01]  /*4c550*/  ISETP.GE.U32.AND P4, PT, R33, 0x7ffffef9, PT ;  /* 0x7ffffef92100780c */ /* 0x000fe20003f86070 */
[----:B---3--:R-:W-:Y:S02]  /*4c560*/  IMAD.WIDE R32, R252, 0x4, R246 ;  /* 0x00000004fc207825 */ /* 0x008fe400078e02f6 */
[----:B------:R-:W3:Y:S01]  /*4c570*/  LDL.LU.64 R246, [R1+0x828] ;  /* 0x0008280001f67983 */ /* 0x000ee20000300a00 */
[----:B------:R-:W-:-:S04]  /*4c580*/  IADD3 R67, R0, -0xef, RZ ;  /* 0xffffff1100437810 */ /* 0x000fc80007ffe0ff */
[----:B------:R-:W-:Y:S02]  /*4c590*/  ISETP.GE.U32.AND P5, PT, R67, 0x7ffffe92, PT ;  /* 0x7ffffe924300780c */ /* 0x000fe40003fa6070 */
[C---:B------:R-:W-:Y:S02]  /*4c5a0*/  IADD3 R30, R248.reuse, 0x100000, RZ ;  /* 0x00100000f81e7810 */ /* 0x040fe40007ffe0ff */
[----:B------:R-:W-:Y:S01]  /*4c5b0*/  IADD3 R28, R248, 0x100000, RZ ;  /* 0x00100000f81c7810 */ /* 0x000fe20007ffe0ff */
[C---:B------:R-:W-:Y:S01]  /*4c5c0*/  IMAD.WIDE R20, R252.reuse, 0x4, R20 ;  /* 0x00000004fc147825 */ /* 0x040fe200078e0214 */
[----:B------:R-:W-:Y:S07]  /*4c5d0*/  STL.64 [R1+0x358], R32 ;  /* 0x0003582001007387 */ /* 0x000fee0000100a00 */
[----:B------:R4:W-:Y:S01]  /*4c5e0*/  LDGSTS.E [R30+-0x44800], [R26.64], !P5 ;  /* 0xbb8000001a1e7fae */ /* 0x0009e2000e921844 */
[----:B------:R2:W-:Y:S02]  /*4c5f0*/  LDGSTS.E [R28+-0x44700], [R24.64], !P5 ;  /* 0xbb900000181c7fae */ /* 0x0005e4000e921844 */
[----:B------:R-:W-:Y:S01]  /*4c600*/  IMAD.WIDE R16, R252, 0x4, R16 ;  /* 0x00000004fc107825 */ /* 0x000fe200078e0210 */
[----:B----4-:R-:W-:-:S02]  /*4c610*/  IADD3 R26, R248, 0x100000, RZ ;  /* 0x00100000f81a7810 */ /* 0x010fc40007ffe0ff */
[----:B--2---:R-:W-:Y:S01]  /*4c620*/  IADD3 R25, R248, 0x100000, RZ ;  /* 0x00100000f8197810 */ /* 0x004fe20007ffe0ff */
[----:B-1----:R-:W-:Y:S01]  /*4c630*/  IMAD.WIDE R30, R252, 0x4, R22 ;  /* 0x00000004fc1e7825 */ /* 0x002fe200078e0216 */
[----:B------:R-:W-:-:S03]  /*4c640*/  IADD3 R24, R248, 0x100000, RZ ;  /* 0x00100000f8187810 */ /* 0x000fc60007ffe0ff */
[----:B------:R-:W-:Y:S01]  /*4c650*/  IMAD.WIDE R28, R252, 0x4, R160 ;  /* 0x00000004fc1c7825 */ /* 0x000fe200078e02a0 */
[----:B------:R-:W-:Y:S02]  /*4c660*/  IADD3 R22, R248, 0x100000, RZ ;  /* 0x00100000f8167810 */ /* 0x000fe40007ffe0ff */
[C---:B------:R-:W-:Y:S01]  /*4c670*/  IADD3 R27, R0.reuse, -0x8c, RZ ;  /* 0xffffff74001b7810 */ /* 0x040fe20007ffe0ff */
[----:B------:R1:W-:Y:S04]  /*4c680*/  LDGSTS.E [R26+-0x44600], [R32.64], !P5 ;  /* 0xbba00000201a7fae */ /* 0x0003e8000e921844 */
[----:B------:R-:W-:Y:S01]  /*4c690*/  STL.64 [R1+0x350], R30 ;  /* 0x0003501e01007387 */ /* 0x000fe20000100a00 */
[----:B------:R2:W-:Y:S02]  /*4c6a0*/  LDGSTS.E [R25+-0x44500], [R30.64], !P5 ;  /* 0xbbb000001e197fae */ /* 0x0005e4000e921844 */
[----:B------:R4:W-:Y:S02]  /*4c6b0*/  STL.64 [R1+0x348], R28 ;  /* 0x0003481c01007387 */ /* 0x0009e40000100a00 */
[----:B------:R4:W-:Y:S01]  /*4c6c0*/  LDGSTS.E [R24+-0x43800], [R28.64], !P6 ;  /* 0xbc8000001c187fae */ /* 0x0009e2000f121844 */
[----:B------:R-:W-:Y:S01]  /*4c6d0*/  ISETP.GE.U32.AND P5, PT, R27, 0x7ffffef5, PT ;  /* 0x7ffffef51b00780c */ /* 0x000fe20003fa6070 */
[----:B------:R2:W-:Y:S04]  /*4c6e0*/  STL.64 [R1+0x340], R20 ;  /* 0x0003401401007387 */ /* 0x0005e80000100a00 */
[----:B------:R2:W-:Y:S01]  /*4c6f0*/  LDGSTS.E [R22+-0x43700], [R20.64], !P6 ;  /* 0xbc90000014167fae */ /* 0x0005e2000f121844 */
[----:B------:R-:W-:Y:S01]  /*4c700*/  IADD3 R23, R0, -0x90, RZ ;  /* 0xffffff7000177810 */ /* 0x000fe20007ffe0ff */
[----:B-1----:R-:W-:-:S04]  /*4c710*/  IMAD.WIDE R26, R252, 0x4, R168 ;  /* 0x00000004fc1a7825 */ /* 0x002fc800078e02a8 */
[----:B----4-:R-:W-:Y:S01]  /*4c720*/  IMAD.WIDE R28, R252, 0x4, R18 ;  /* 0x00000004fc1c7825 */ /* 0x010fe200078e0212 */
[C---:B------:R-:W-:Y:S02]  /*4c730*/  IADD3 R18, R248.reuse, 0x100000, RZ ;  /* 0x00100000f8127810 */ /* 0x040fe40007ffe0ff */
[C---:B--2---:R-:W-:Y:S02]  /*4c740*/  IADD3 R21, R248.reuse, 0x100000, RZ ;  /* 0x00100000f8157810 */ /* 0x044fe40007ffe0ff */
[----:B------:R-:W-:Y:S01]  /*4c750*/  IADD3 R20, R248, 0x100000, RZ ;  /* 0x00100000f8147810 */ /* 0x000fe20007ffe0ff */
[C---:B------:R-:W-:Y:S01]  /*4c760*/  IMAD.WIDE R24, R252.reuse, 0x4, R166 ;  /* 0x00000004fc187825 */ /* 0x040fe200078e02a6 */
[----:B------:R-:W-:Y:S04]  /*4c770*/  STL.64 [R1+0x338], R28 ;  /* 0x0003381c01007387 */ /* 0x000fe80000100a00 */
[----:B------:R1:W-:Y:S01]  /*4c780*/  LDGSTS.E [R22+-0x43600], [R28.64], !P6 ;  /* 0xbca000001c167fae */ /* 0x0003e2000f121844 */
[----:B------:R-:W-:Y:S02]  /*4c790*/  STL.64 [R1+0x330], R26 ;  /* 0x0003301a01007387 */ /* 0x000fe40000100a00 */
[----:B------:R3:W-:Y:S02]  /*4c7a0*/  LDGSTS.E [R21+-0x43500], [R26.64], !P6 ;  /* 0xbcb000001a157fae */ /* 0x0007e4000f121844 */
[----:B------:R-:W-:Y:S01]  /*4c7b0*/  STL.64 [R1+0x328], R16 ;  /* 0x0003281001007387 */ /* 0x000fe20000100a00 */
[----:B------:R3:W-:Y:S04]  /*4c7c0*/  LDGSTS.E [R20+-0x42800], [R16.64], !P0 ;  /* 0xbd80000010147fae */ /* 0x0007e8000c121844 */
[----:B------:R2:W-:Y:S01]  /*4c7d0*/  STL.64 [R1+0x318], R24 ;  /* 0x0003181801007387 */ /* 0x0005e20000100a00 */
[----:B------:R2:W-:Y:S01]  /*4c7e0*/  LDGSTS.E [R18+-0x42700], [R24.64], !P0 ;  /* 0xbd90000018127fae */ /* 0x0005e2000c121844 */
[----:B------:R-:W-:Y:S01]  /*4c7f0*/  ISETP.GE.U32.AND P6, PT, R23, 0x7ffffef1, PT ;  /* 0x7ffffef11700780c */ /* 0x000fe20003fc6070 */
[----:B------:R-:W-:-:S04]  /*4c800*/  IMAD.WIDE R12, R252, 0x4, R12 ;  /* 0x00000004fc0c7825 */ /* 0x000fc800078e020c */
[----:B-1----:R-:W-:-:S04]  /*4c810*/  IMAD.WIDE R22, R252, 0x4, R170 ;  /* 0x00000004fc167825 */ /* 0x002fc800078e02aa */
[----:B--2---:R-:W-:-:S05]  /*4c820*/  IMAD.WIDE R24, R252, 0x4, R14 ;  /* 0x00000004fc187825 */ /* 0x004fca00078e020e */
[----:B------:R-:W-:Y:S01]  /*4c830*/  STL.64 [R1+0x310], R24 ;  /* 0x0003101801007387 */ /* 0x000fe20000100a00 */
[----:B------:R-:W-:Y:S02]  /*4c840*/  STL.64 [R1+0x308], R22 ;  /* 0x0003081601007387 */ /* 0x000fe40000100a00 */
[----:B------:R1:W-:Y:S02]  /*4c850*/  STL.64 [R1+0x300], R12 ;  /* 0x0003000c01007387 */ /* 0x0003e40000100a00 */
[----:B------:R-:W2:Y:S02]  /*4c860*/  LDL.LU.64 R168, [R1+0x838] ;  /* 0x0008380001a87983 */ /* 0x000ea40000300a00 */
[----:B---3--:R-:W-:Y:S01]  /*4c870*/  IMAD.WIDE R20, R252, 0x4, R246 ;  /* 0x00000004fc147825 */ /* 0x008fe200078e02f6 */
[----:B------:R-:W-:Y:S02]  /*4c880*/  IADD3 R51, R0, -0xfb, RZ ;  /* 0xffffff0500337810 */ /* 0x000fe40007ffe0ff */
[----:B------:R-:W-:-:S02]  /*4c890*/  IADD3 R17, R248, 0x100000, RZ ;  /* 0x00100000f8117810 */ /* 0x000fc40007ffe0ff */
[----:B------:R-:W-:Y:S02]  /*4c8a0*/  IADD3 R16, R248, 0x100000, RZ ;  /* 0x00100000f8107810 */ /* 0x000fe40007ffe0ff */
[----:B------:R-:W-:Y:S01]  /*4c8b0*/  IADD3 R45, R0, -0xff, RZ ;  /* 0xffffff01002d7810 */ /* 0x000fe20007ffe0ff */
[----:B------:R-:W-:Y:S01]  /*4c8c0*/  STL.64 [R1+0x2f0], R20 ;  /* 0x0002f01401007387 */ /* 0x000fe20000100a00 */
[----:B------:R-:W3:Y:S02]  /*4c8d0*/  LDL.LU.64 R170, [R1+0xbe0] ;  /* 0x000be00001aa7983 */ /* 0x000ee40000300a00 */
[----:B------:R-:W4:Y:S01]  /*4c8e0*/  LDL.LU.64 R246, [R1+0xbd8] ;  /* 0x000bd80001f67983 */ /* 0x000f220000300a00 */
[----:B------:R-:W-:Y:S01]  /*4c8f0*/  ISETP.GE.U32.AND P3, PT, R51, 0x7ffffe86, PT ;  /* 0x7ffffe863300780c */ /* 0x000fe20003f66070 */
[----:B------:R1:W-:Y:S01]  /*4c900*/  LDGSTS.E [R18+-0x42600], [R24.64], !P0 ;  /* 0xbda0000018127fae */ /* 0x0003e2000c121844 */
[----:B------:R1:W-:Y:S02]  /*4c910*/  LDGSTS.E [R17+-0x42500], [R22.64], !P0 ;  /* 0xbdb0000016117fae */ /* 0x0003e4000c121844 */
[----:B------:R-:W-:Y:S01]  /*4c920*/  IMAD.WIDE R10, R252, 0x4, R10 ;  /* 0x00000004fc0a7825 */ /* 0x000fe200078e020a */
[----:B------:R-:W-:-:S03]  /*4c930*/  ISETP.GE.U32.AND P2, PT, R45, 0x7ffffe82, PT ;  /* 0x7ffffe822d00780c */ /* 0x000fc60003f46070 */
[----:B------:R-:W-:-:S04]  /*4c940*/  IMAD.WIDE R6, R252, 0x4, R6 ;  /* 0x00000004fc067825 */ /* 0x000fc800078e0206 */
[----:B------:R-:W-:Y:S01]  /*4c950*/  IMAD.WIDE R4, R252, 0x4, R4 ;  /* 0x00000004fc047825 */ /* 0x000fe200078e0204 */
[----:B------:R-:W-:Y:S01]  /*4c960*/  IADD3 R14, R248, 0x100000, RZ ;  /* 0x00100000f80e7810 */ /* 0x000fe20007ffe0ff */
[----:B------:R3:W-:Y:S04]  /*4c970*/  STL.64 [R1+0x2e8], R10 ;  /* 0x0002e80a01007387 */ /* 0x0007e80000100a00 */
[----:B------:R1:W-:Y:S01]  /*4c980*/  LDGSTS.E [R16+-0x41800], [R12.64], !P3 ;  /* 0xbe8000000c107fae */ /* 0x0003e2000d921844 */
[----:B------:R-:W-:Y:S01]  /*4c990*/  IADD3 R15, R0, -0x98, RZ ;  /* 0xffffff68000f7810 */ /* 0x000fe20007ffe0ff */
[----:B------:R1:W-:Y:S02]  /*4c9a0*/  LDGSTS.E [R14+-0x41700], [R20.64], !P3 ;  /* 0xbe900000140e7fae */ /* 0x0003e4000d921844 */
[----:B------:R1:W-:Y:S02]  /*4c9b0*/  LDGSTS.E [R14+-0x41600], [R10.64], !P3 ;  /* 0xbea000000a0e7fae */ /* 0x0003e4000d921844 */
[----:B-1----:R-:W-:Y:S01]  /*4c9c0*/  IMAD.WIDE R16, R252, 0x4, R8 ;  /* 0x00000004fc107825 */ /* 0x002fe200078e0208 */
[----:B------:R-:W-:-:S02]  /*4c9d0*/  IADD3 R13, R248, 0x100000, RZ ;  /* 0x00100000f80d7810 */ /* 0x000fc40007ffe0ff */
[----:B------:R-:W-:Y:S02]  /*4c9e0*/  IADD3 R12, R248, 0x100000, RZ ;  /* 0x00100000f80c7810 */ /* 0x000fe40007ffe0ff */
[----:B------:R-:W-:Y:S01]  /*4c9f0*/  STL.64 [R1+0x2e0], R16 ;  /* 0x0002e01001007387 */ /* 0x000fe20000100a00 */
[----:B------:R1:W-:Y:S02]  /*4ca00*/  STL.64 [R1+0x2d8], R6 ;  /* 0x0002d80601007387 */ /* 0x0003e40000100a00 */
[----:B------:R-:W4:Y:S02]  /*4ca10*/  LDL.LU.64 R162, [R1+0xbd0] ;  /* 0x000bd00001a27983 */ /* 0x000f240000300a00 */
[----:B------:R1:W-:Y:S01]  /*4ca20*/  STL.64 [R1+0x2c8], R4 ;  /* 0x0002c80401007387 */ /* 0x0003e20000100a00 */
[----:B------:R-:W4:Y:S04]  /*4ca30*/  LDL.LU.64 R164, [R1+0xbc8] ;  /* 0x000bc80001a47983 */ /* 0x000f280000300a00 */
[----:B------:R2:W-:Y:S01]  /*4ca40*/  LDGSTS.E [R13+-0x41500], [R16.64], !P3 ;  /* 0xbeb00000100d7fae */ /* 0x0005e2000d921844 */
[----:B------:R-:W4:Y:S01]  /*4ca50*/  LDL.LU.64 R160, [R1+0xb60] ;  /* 0x000b600001a07983 */ /* 0x000f220000300a00 */
[----:B------:R-:W-:Y:S01]  /*4ca60*/  ISETP.GE.U32.AND P3, PT, R15, 0x7ffffee9, PT ;  /* 0x7ffffee90f00780c */ /* 0x000fe20003f66070 */
[----:B------:R-:W4:Y:S01]  /*4ca70*/  LDL.LU.64 R166, [R1+0xb58] ;  /* 0x000b580001a67983 */ /* 0x000f220000300a00 */
[----:B------:R2:W-:Y:S01]  /*4ca80*/  LDGSTS.E [R12+-0x40800], [R6.64], !P2 ;  /* 0xbf800000060c7fae */ /* 0x0005e2000d121844 */
[----:B------:R-:W-:Y:S01]  /*4ca90*/  IMAD.WIDE R14, R252, 0x4, R2 ;  /* 0x00000004fc0e7825 */ /* 0x000fe200078e0202 */
[----:B------:R-:W-:-:S04]  /*4caa0*/  IADD3 R8, R248, 0x100000, RZ ;  /* 0x00100000f8087810 */ /* 0x000fc80007ffe0ff */
[----:B------:R1:W-:Y:S04]  /*4cab0*/  STL.64 [R1+0x2c0], R14 ;  /* 0x0002c00e01007387 */ /* 0x0003e80000100a00 */
[----:B------:R4:W-:Y:S01]  /*4cac0*/  LDGSTS.E [R8+-0x40700], [R4.64], !P2 ;  /* 0xbf90000004087fae */ /* 0x0009e2000d121844 */
[----:B--2---:R-:W-:-:S05]  /*4cad0*/  IMAD.WIDE R12, R252, 0x4, R168 ;  /* 0x00000004fc0c7825 */ /* 0x004fca00078e02a8 */
[----:B------:R3:W-:Y:S01]  /*4cae0*/  STL.64 [R1+0x2b8], R12 ;  /* 0x0002b80c01007387 */ /* 0x0007e20000100a00 */
[----:B------:R-:W3:Y:S02]  /*4caf0*/  LDL.LU.64 R158, [R1+0xb50] ;  /* 0x000b5000019e7983 */ /* 0x000ee40000300a00 */
[----:B------:R-:W3:Y:S02]  /*4cb00*/  LDL.LU.64 R168, [R1+0xb48] ;  /* 0x000b480001a87983 */ /* 0x000ee40000300a00 */
[----:B---3--:R-:W-:-:S04]  /*4cb10*/  IMAD.WIDE R10, R252, 0x4, R170 ;  /* 0x00000004fc0a7825 */ /* 0x008fc800078e02aa */
[----:B----4-:R-:W-:Y:S01]  /*4cb20*/  IMAD.WIDE R8, R252, 0x4, R246 ;  /* 0x00000004fc087825 */ /* 0x010fe200078e02f6 */
[----:B------:R3:W-:Y:S04]  /*4cb30*/  STL.64 [R1+0x2b0], R10 ;  /* 0x0002b00a01007387 */ /* 0x0007e80000100a00 */
[----:B------:R4:W-:Y:S01]  /*4cb40*/  STL.64 [R1+0x2a8], R8 ;  /* 0x0002a80801007387 */ /* 0x0009e20000100a00 */
[----:B------:R-:W2:Y:S02]  /*4cb50*/  LDL.LU.64 R170, [R1+0xae0] ;  /* 0x000ae00001aa7983 */ /* 0x000ea40000300a00 */
[----:B------:R-:W2:Y:S01]  /*4cb60*/  LDL.LU.64 R246, [R1+0xad8] ;  /* 0x000ad80001f67983 */ /* 0x000ea20000300a00 */
[----:B------:R-:W4:Y:S01]  /*4cb70*/  S2R R249, SR_TID.X ;  /* 0x0000000000f97919 */ /* 0x000f220000002100 */
[----:B-1----:R-:W-:-:S02]  /*4cb80*/  IADD3 R6, R248, 0x100000, RZ ;  /* 0x00100000f8067810 */ /* 0x002fc40007ffe0ff */
[----:B------:R-:W-:-:S03]  /*4cb90*/  IADD3 R5, R248, 0x100000, RZ ;  /* 0x00100000f8057810 */ /* 0x000fc60007ffe0ff */
[----:B------:R1:W-:Y:S02]  /*4cba0*/  LDGSTS.E [R6+-0x40600], [R14.64], !P2 ;  /* 0xbfa000000e067fae */ /* 0x0003e4000d121844 */
[----:B------:R3:W-:Y:S01]  /*4cbb0*/  LDGSTS.E [R5+-0x40500], [R12.64], !P2 ;  /* 0xbfb000000c057fae */ /* 0x0007e2000d121844 */
[----:B----4-:R-:W-:-:S05]  /*4cbc0*/  LOP3.LUT R249, R249, 0x3f, RZ, 0xc0, !PT ;  /* 0x0000003ff9f97812 */ /* 0x010fca00078ec0ff */
[----:B------:R-:W-:-:S05]  /*4cbd0*/  IMAD.SHL.U32 R54, R249, 0x4, RZ ;  /* 0x00000004f9367824 */ /* 0x000fca00078e00ff */
[----:B------:R-:W-:Y:S01]  /*4cbe0*/  LOP3.LUT R55, R54, 0x60, RZ, 0x3c, !PT ;  /* 0x0000006036377812 */ /* 0x000fe200078e3cff */
[----:B-1----:R-:W-:-:S03]  /*4cbf0*/  IMAD.WIDE R14, R252, 0x4, R162 ;  /* 0x00000004fc0e7825 */ /* 0x002fc600078e02a2 */
[C---:B------:R-:W-:Y:S02]  /*4cc00*/  IADD3 R4, R55.reuse, 0x100000, RZ ;  /* 0x0010000037047810 */ /* 0x040fe40007ffe0ff */
[C---:B------:R-:W-:Y:S01]  /*4cc10*/  IADD3 R2, R55.reuse, 0x100000, RZ ;  /* 0x0010000037027810 */ /* 0x040fe20007ffe0ff */
[----:B---3--:R-:W-:Y:S01]  /*4cc20*/  IMAD.WIDE R12, R252, 0x4, R164 ;  /* 0x00000004fc0c7825 */ /* 0x008fe200078e02a4 */
[----:B------:R1:W-:Y:S04]  /*4cc30*/  STL.64 [R1+0x2a0], R14 ;  /* 0x0002a00e01007387 */ /* 0x0003e80000100a00 */
[----:B------:R3:W-:Y:S01]  /*4cc40*/  LDGSTS.E [R4+-0x5f400], [R10.64], !P1 ;  /* 0xa0c000000a047fae */ /* 0x0007e2000c921844 */
[----:B------:R4:W-:Y:S01]  /*4cc50*/  LDGSTS.E [R2+-0x5f300], [R8.64], !P1 ;  /* 0xa0d0000008027fae */ /* 0x0009e2000c921844 */
[----:B------:R-:W-:-:S02]  /*4cc60*/  IADD3 R5, R55, 0x100000, RZ ;  /* 0x0010000037057810 */ /* 0x000fc40007ffe0ff */
[----:B------:R1:W-:Y:S01]  /*4cc70*/  STL.64 [R1+0x298], R12 ;  /* 0x0002980c01007387 */ /* 0x0003e20000100a00 */
[----:B------:R-:W2:Y:S02]  /*4cc80*/  LDL.LU.64 R162, [R1+0xad0] ;  /* 0x000ad00001a27983 */ /* 0x000ea40000300a00 */
[----:B------:R-:W2:Y:S01]  /*4cc90*/  LDL.LU.64 R164, [R1+0xac8] ;  /* 0x000ac80001a47983 */ /* 0x000ea20000300a00 */
[----:B------:R1:W-:Y:S01]  /*4cca0*/  LDGSTS.E [R5+-0x5f200], [R14.64], !P1 ;  /* 0xa0e000000e057fae */ /* 0x0003e2000c921844 */
[----:B------:R1:W-:Y:S02]  /*4ccb0*/  LDGSTS.E [R4+-0x5f100], [R12.64], !P1 ;  /* 0xa0f000000c047fae */ /* 0x0003e4000c921844 */
[----:B---3--:R-:W-:-:S04]  /*4ccc0*/  IMAD.WIDE R10, R252, 0x4, R160 ;  /* 0x00000004fc0a7825 */ /* 0x008fc800078e02a0 */
[----:B----4-:R-:W-:Y:S01]  /*4ccd0*/  IMAD.WIDE R8, R252, 0x4, R166 ;  /* 0x00000004fc087825 */ /* 0x010fe200078e02a6 */
[----:B------:R2:W-:Y:S04]  /*4cce0*/  STL.64 [R1+0x290], R10 ;  /* 0x0002900a01007387 */ /* 0x0005e80000100a00 */
[----:B------:R3:W-:Y:S02]  /*4ccf0*/  STL.64 [R1+0x288], R8 ;  /* 0x0002880801007387 */ /* 0x0007e40000100a00 */
[----:B------:R-:W4:Y:S02]  /*4cd00*/  LDL.LU.64 R160, [R1+0xa38] ;  /* 0x000a380001a07983 */ /* 0x000f240000300a00 */
[----:B------:R-:W4:Y:S01]  /*4cd10*/  LDL.LU.64 R166, [R1+0xa28] ;  /* 0x000a280001a67983 */ /* 0x000f220000300a00 */
[----:B------:R-:W-:-:S05]  /*4cd20*/  IADD3 R3, R55, 0x100000, RZ ;  /* 0x0010000037037810 */ /* 0x000fca0007ffe0ff */
[----:B------:R2:W-:Y:S01]  /*4cd30*/  LDGSTS.E [R3+-0x5e400], [R10.64], !P4 ;  /* 0xa1c000000a037fae */ /* 0x0005e2000e121844 */
[----:B------:R3:W-:Y:S02]  /*4cd40*/  LDGSTS.E [R2+-0x5e300], [R8.64], !P4 ;  /* 0xa1d0000008027fae */ /* 0x0007e4000e121844 */
[----:B-1----:R-:W-:-:S04]  /*4cd50*/  IMAD.WIDE R14, R252, 0x4, R158 ;  /* 0x00000004fc0e7825 */ /* 0x002fc800078e029e */
[C---:B------:R-:W-:Y:S01]  /*4cd60*/  IMAD.WIDE R12, R252.reuse, 0x4, R168 ;  /* 0x00000004fc0c7825 */ /* 0x040fe200078e02a8 */
[----:B------:R1:W-:Y:S04]  /*4cd70*/  STL.64 [R1+0x280], R14 ;  /* 0x0002800e01007387 */ /* 0x0003e80000100a00 */
[----:B------:R1:W-:Y:S02]  /*4cd80*/  STL.64 [R1+0x278], R12 ;  /* 0x0002780c01007387 */ /* 0x0003e40000100a00 */
[----:B------:R-:W4:Y:S02]  /*4cd90*/  LDL.LU.64 R158, [R1+0xa10] ;  /* 0x000a1000019e7983 */ /* 0x000f240000300a00 */
[----:B------:R-:W4:Y:S01]  /*4cda0*/  LDL.LU.64 R168, [R1+0xa08] ;  /* 0x000a080001a87983 */ /* 0x000f220000300a00 */
[----:B------:R1:W-:Y:S01]  /*4cdb0*/  LDGSTS.E [R5+-0x5e200], [R14.64], !P4 ;  /* 0xa1e000000e057fae */ /* 0x0003e2000e121844 */
[----:B------:R1:W-:Y:S02]  /*4cdc0*/  LDGSTS.E [R4+-0x5e100], [R12.64], !P4 ;  /* 0xa1f000000c047fae */ /* 0x0003e4000e121844 */
[----:B--2---:R-:W-:-:S04]  /*4cdd0*/  IMAD.WIDE R10, R252, 0x4, R170 ;  /* 0x00000004fc0a7825 */ /* 0x004fc800078e02aa */
[C---:B---3--:R-:W-:Y:S01]  /*4cde0*/  IMAD.WIDE R8, R252.reuse, 0x4, R246 ;  /* 0x00000004fc087825 */ /* 0x048fe200078e02f6 */
[----:B------:R4:W-:Y:S04]  /*4cdf0*/  STL.64 [R1+0x270], R10 ;  /* 0x0002700a01007387 */ /* 0x0009e80000100a00 */
[----:B------:R2:W-:Y:S02]  /*4ce00*/  STL.64 [R1+0x268], R8 ;  /* 0x0002680801007387 */ /* 0x0005e40000100a00 */
[----:B------:R-:W3:Y:S02]  /*4ce10*/  LDL.LU.64 R170, [R1+0x920] ;  /* 0x0009200001aa7983 */ /* 0x000ee40000300a00 */
[----:B------:R-:W3:Y:S01]  /*4ce20*/  LDL.LU.64 R246, [R1+0x910] ;  /* 0x0009100001f67983 */ /* 0x000ee20000300a00 */
[----:B------:R4:W-:Y:S01]  /*4ce30*/  LDGSTS.E [R3+-0x5d400], [R10.64], !P5 ;  /* 0xa2c000000a037fae */ /* 0x0009e2000e921844 */
[----:B------:R2:W-:Y:S02]  /*4ce40*/  LDGSTS.E [R2+-0x5d300], [R8.64], !P5 ;  /* 0xa2d0000008027fae */ /* 0x0005e4000e921844 */
[----:B-1----:R-:W-:-:S04]  /*4ce50*/  IMAD.WIDE R14, R252, 0x4, R162 ;  /* 0x00000004fc0e7825 */ /* 0x002fc800078e02a2 */
[C---:B------:R-:W-:Y:S01]  /*4ce60*/  IMAD.WIDE R12, R252.reuse, 0x4, R164 ;  /* 0x00000004fc0c7825 */ /* 0x040fe200078e02a4 */
[----:B------:R1:W-:Y:S04]  /*4ce70*/  STL.64 [R1+0x260], R14 ;  /* 0x0002600e01007387 */ /* 0x0003e80000100a00 */
[----:B------:R1:W-:Y:S02]  /*4ce80*/  STL.64 [R1+0x258], R12 ;  /* 0x0002580c01007387 */ /* 0x0003e40000100a00 */
[----:B------:R-:W3:Y:S02]  /*4ce90*/  LDL.LU.64 R162, [R1+0x900] ;  /* 0x0009000001a27983 */ /* 0x000ee40000300a00 */
[----:B------:R-:W3:Y:S01]  /*4cea0*/  LDL.LU.64 R164, [R1+0x8f0] ;  /* 0x0008f00001a47983 */ /* 0x000ee20000300a00 */
[----:B------:R1:W-:Y:S01]  /*4ceb0*/  LDGSTS.E [R5+-0x5d200], [R14.64], !P5 ;  /* 0xa2e000000e057fae */ /* 0x0003e2000e921844 */
[----:B------:R1:W-:Y:S02]  /*4cec0*/  LDGSTS.E [R4+-0x5d100], [R12.64], !P5 ;  /* 0xa2f000000c047fae */ /* 0x0003e4000e921844 */
[----:B----4-:R-:W-:-:S04]  /*4ced0*/  IMAD.WIDE R10, R252, 0x4, R160 ;  /* 0x00000004fc0a7825 */ /* 0x010fc800078e02a0 */
[C---:B--2---:R-:W-:Y:S01]  /*4cee0*/  IMAD.WIDE R8, R252.reuse, 0x4, R166 ;  /* 0x00000004fc087825 */ /* 0x044fe200078e02a6 */
[----:B------:R3:W-:Y:S04]  /*4cef0*/  STL.64 [R1+0x250], R10 ;  /* 0x0002500a01007387 */ /* 0x0007e80000100a00 */
[----:B------:R2:W-:Y:S02]  /*4cf00*/  STL.64 [R1+0x248], R8 ;  /* 0x0002480801007387 */ /* 0x0005e40000100a00 */
[----:B------:R-:W4:Y:S02]  /*4cf10*/  LDL.LU.64 R160, [R1+0x848] ;  /* 0x0008480001a07983 */ /* 0x000f240000300a00 */
[----:B------:R-:W4:Y:S01]  /*4cf20*/  LDL.LU.64 R166, [R1+0x880] ;  /* 0x0008800001a67983 */ /* 0x000f220000300a00 */
[----:B------:R3:W-:Y:S01]  /*4cf30*/  LDGSTS.E [R3+-0x5c400], [R10.64], !P6 ;  /* 0xa3c000000a037fae */ /* 0x0007e2000f121844 */
[----:B------:R2:W-:Y:S02]  /*4cf40*/  LDGSTS.E [R2+-0x5c300], [R8.64], !P6 ;  /* 0xa3d0000008027fae */ /* 0x0005e4000f121844 */
[----:B-1----:R-:W-:-:S04]  /*4cf50*/  IMAD.WIDE R14, R252, 0x4, R158 ;  /* 0x00000004fc0e7825 */ /* 0x002fc800078e029e */
[----:B------:R-:W-:Y:S01]  /*4cf60*/  IMAD.WIDE R12, R252, 0x4, R168 ;  /* 0x00000004fc0c7825 */ /* 0x000fe200078e02a8 */
[----:B------:R1:W-:Y:S04]  /*4cf70*/  STL.64 [R1+0x240], R14 ;  /* 0x0002400e01007387 */ /* 0x0003e80000100a00 */
[----:B------:R1:W-:Y:S02]  /*4cf80*/  STL.64 [R1+0x238], R12 ;  /* 0x0002380c01007387 */ /* 0x0003e40000100a00 */
[----:B------:R-:W4:Y:S02]  /*4cf90*/  LDL.LU.64 R158, [R1+0x840] ;  /* 0x00084000019e7983 */ /* 0x000f240000300a00 */
[----:B------:R-:W4:Y:S01]  /*4cfa0*/  LDL.LU.64 R168, [R1+0x888] ;  /* 0x0008880001a87983 */ /* 0x000f220000300a00 */
[----:B------:R-:W-:Y:S01]  /*4cfb0*/  IADD3 R19, R0, -0x94, RZ ;  /* 0xffffff6c00137810 */ /* 0x000fe20007ffe0ff */
[----:B------:R1:W-:Y:S01]  /*4cfc0*/  LDGSTS.E [R5+-0x5c200], [R14.64], !P6 ;  /* 0xa3e000000e057fae */ /* 0x0003e2000f121844 */
[----:B------:R1:W-:Y:S02]  /*4cfd0*/  LDGSTS.E [R4+-0x5c100], [R12.64], !P6 ;  /* 0xa3f000000c047fae */ /* 0x0003e4000f121844 */
[----:B---3--:R-:W-:-:S04]  /*4cfe0*/  IMAD.WIDE R10, R252, 0x4, R170 ;  /* 0x00000004fc0a7825 */ /* 0x008fc800078e02aa */
[----:B--2---:R-:W-:Y:S01]  /*4cff0*/  IMAD.WIDE R8, R252, 0x4, R246 ;  /* 0x00000004fc087825 */ /* 0x004fe200078e02f6 */
[----:B------:R4:W-:Y:S04]  /*4d000*/  STL.64 [R1+0x220], R10 ;  /* 0x0002200a01007387 */ /* 0x0009e80000100a00 */
[----:B------:R2:W-:Y:S02]  /*4d010*/  STL.64 [R1+0x218], R8 ;  /* 0x0002180801007387 */ /* 0x0005e40000100a00 */
[----:B------:R-:W3:Y:S02]  /*4d020*/  LDL.LU.64 R170, [R1+0x758] ;  /* 0x0007580001aa7983 */ /* 0x000ee40000300a00 */
[----:B------:R-:W3:Y:S01]  /*4d030*/  LDL.LU.64 R246, [R1+0x898] ;  /* 0x0008980001f67983 */ /* 0x000ee20000300a00 */
[----:B------:R-:W-:-:S13]  /*4d040*/  ISETP.GE.U32.AND P0, PT, R19, 0x7ffffeed, PT ;  /* 0x7ffffeed1300780c */ /* 0x000fda0003f06070 */
        /* <DEDUP_REMOVED lines=33> */
[----:B------:R-:W-:-:S02]  /*4d260*/  ISETP.GE.U32.AND P2, PT, R7, 0x7ffffee5, PT ;  /* 0x7ffffee50700780c */ /* 0x000fc40003f46070 */
[----:B------:R-:W-:-:S04]  /*4d270*/  IADD3 R6, R0, -0xa0, RZ ;  /* 0xffffff6000067810 */ /* 0x000fc80007ffe0ff */
[----:B------:R-:W-:-:S07]  /*4d280*/  ISETP.GE.U32.AND P1, PT, R6, 0x7ffffee1, PT ;  /* 0x7ffffee10600780c */ /* 0x000fce0003f26070 */
        /* <DEDUP_REMOVED lines=76> */
[----:B------:R-:W-:Y:S04]  /*4d750*/  STL.64 [R1+0xd0], R14 ;  /* 0x0000d00e01007387 */ /* 0x000fe80000100a00 */
[----:B------:R-:W-:Y:S01]  /*4d760*/  STL.64 [R1+0xc8], R12 ;  /* 0x0000c80c01007387 */ /* 0x000fe20000100a00 */
[----:B------:R1:W-:Y:S01]  /*4d770*/  LDGSTS.E [R5+-0x55200], [R14.64], !P6 ;  /* 0xaae000000e057fae */ /* 0x0003e2000f121844 */
[----:B------:R1:W-:Y:S02]  /*4d780*/  LDGSTS.E [R4+-0x55100], [R12.64], !P6 ;  /* 0xaaf000000c047fae */ /* 0x0003e4000f121844 */
[----:B----4-:R-:W-:-:S04]  /*4d790*/  IMAD.WIDE R10, R252, 0x4, R160 ;  /* 0x00000004fc0a7825 */ /* 0x010fc800078e02a0 */
[C---:B--2---:R-:W-:Y:S01]  /*4d7a0*/  IMAD.WIDE R8, R252.reuse, 0x4, R166 ;  /* 0x00000004fc087825 */ /* 0x044fe200078e02a6 */
[----:B------:R2:W-:Y:S03]  /*4d7b0*/  STL.64 [R1+0xc0], R10 ;  /* 0x0000c00a01007387 */ /* 0x0005e60000100a00 */
[----:B------:R-:W4:Y:S02]  /*4d7c0*/  LDL.LU.64 R166, [R1+0x1e0] ;  /* 0x0001e00001a67983 */ /* 0x000f240000300a00 */
[----:B------:R1:W-:Y:S01]  /*4d7d0*/  STL.64 [R1+0xb8], R8 ;  /* 0x0000b80801007387 */ /* 0x0003e20000100a00 */
[----:B------:R2:W-:Y:S01]  /*4d7e0*/  LDGSTS.E [R3+-0x54400], [R10.64], !P0 ;  /* 0xabc000000a037fae */ /* 0x0005e2000c121844 */
[----:B------:R-:W4:Y:S02]  /*4d7f0*/  LDL.LU.64 R164, [R1+0x1d8] ;  /* 0x0001d80001a47983 */ /* 0x000f240000300a00 */
[----:B------:R1:W-:Y:S02]  /*4d800*/  LDGSTS.E [R2+-0x54300], [R8.64], !P0 ;  /* 0xabd0000008027fae */ /* 0x0003e4000c121844 */
[----:B------:R-:W4:Y:S01]  /*4d810*/  LDL.LU.64 R162, [R1+0x198] ;  /* 0x0001980001a27983 */ /* 0x000f220000300a00 */
[----:B------:R-:W4:Y:S01]  /*4d820*/  LDL.LU.64 R160, [R1+0x190] ;  /* 0x0001900001a07983 */ /* 0x000f220000300a00 */
[----:B--2---:R-:W-:-:S04]  /*4d830*/  IMAD.WIDE R10, R252, 0x4, R158 ;  /* 0x00000004fc0a7825 */ /* 0x004fc800078e029e */
[C---:B-1----:R-:W-:Y:S01]  /*4d840*/  IMAD.WIDE R8, R252.reuse, 0x4, R168 ;  /* 0x00000004fc087825 */ /* 0x042fe200078e02a8 */
[----:B------:R-:W-:Y:S04]  /*4d850*/  STL.64 [R1+0xa8], R10 ;  /* 0x0000a80a01007387 */ /* 0x000fe80000100a00 */
[----:B------:R-:W-:Y:S02]  /*4d860*/  STL.64 [R1+0xa0], R8 ;  /* 0x0000a00801007387 */ /* 0x000fe40000100a00 */
[----:B------:R-:W2:Y:S02]  /*4d870*/  LDL.LU.64 R158, [R1+0x188] ;  /* 0x00018800019e7983 */ /* 0x000ea40000300a00 */
[----:B------:R-:W2:Y:S01]  /*4d880*/  LDL.LU.64 R156, [R1+0x918] ;  /* 0x00091800019c7983 */ /* 0x000ea20000300a00 */
[----:B------:R-:W2:Y:S01]  /*4d890*/  LDL.LU.64 R152, [R1+0x150] ;  /* 0x0001500001987983 */ /* 0x000ea20000300a00 */
[----:B---3--:R-:W-:-:S04]  /*4d8a0*/  IMAD.WIDE R170, R252, 0x4, R170 ;  /* 0x00000004fcaa7825 */ /* 0x008fc800078e02aa */
[----:B------:R-:W-:-:S04]  /*4d8b0*/  IMAD.WIDE R168, R252, 0x4, R246 ;  /* 0x00000004fca87825 */ /* 0x000fc800078e02f6 */
[C---:B------:R-:W-:Y:S01]  /*4d8c0*/  IMAD.WIDE R172, R252.reuse, 0x4, R172 ;  /* 0x00000004fcac7825 */ /* 0x040fe200078e02ac */
[----:B------:R-:W3:Y:S03]  /*4d8d0*/  LDL.LU.64 R246, [R1+0x930] ;  /* 0x0009300001f67983 */ /* 0x000ee60000300a00 */
[----:B------:R-:W-:Y:S02]  /*4d8e0*/  STL.64 [R1+0x7918], R170 ;  /* 0x007918aa01007387 */ /* 0x000fe40000100a00 */
[----:B------:R-:W-:Y:S02]  /*4d8f0*/  STL.64 [R1+0x7920], R168 ;  /* 0x007920a801007387 */ /* 0x000fe40000100a00 */
[----:B------:R-:W3:Y:S01]  /*4d900*/  LDL.LU.64 R150, [R1+0x148] ;  /* 0x0001480001967983 */ /* 0x000ee20000300a00 */
[----:B------:R-:W3:Y:S01]  /*4d910*/  LDL.LU.64 R148, [R1+0x938] ;  /* 0x0009380001947983 */ /* 0x000ee20000300a00 */
[----:B------:R-:W3:Y:S02]  /*4d920*/  LDL.LU.64 R146, [R1+0x110] ;  /* 0x0001100001927983 */ /* 0x000ee40000300a00 */
[----:B------:R-:W3:Y:S02]  /*4d930*/  LDL.LU.64 R144, [R1+0x108] ;  /* 0x0001080001907983 */ /* 0x000ee40000300a00 */
[----:B------:R-:W-:-:S04]  /*4d940*/  IMAD.WIDE R174, R252, 0x4, R174 ;  /* 0x00000004fcae7825 */ /* 0x000fc800078e02ae */
[----:B------:R-:W-:-:S04]  /*4d950*/  IMAD.WIDE R176, R252, 0x4, R176 ;  /* 0x00000004fcb07825 */ /* 0x000fc800078e02b0 */
[----:B------:R-:W-:-:S04]  /*4d960*/  IMAD.WIDE R178, R252, 0x4, R178 ;  /* 0x00000004fcb27825 */ /* 0x000fc800078e02b2 */
[----:B------:R-:W-:-:S04]  /*4d970*/  IMAD.WIDE R180, R252, 0x4, R180 ;  /* 0x00000004fcb47825 */ /* 0x000fc800078e02b4 */
[----:B------:R-:W-:-:S04]  /*4d980*/  IMAD.WIDE R182, R252, 0x4, R182 ;  /* 0x00000004fcb67825 */ /* 0x000fc800078e02b6 */
[----:B------:R-:W-:-:S04]  /*4d990*/  IMAD.WIDE R184, R252, 0x4, R184 ;  /* 0x00000004fcb87825 */ /* 0x000fc800078e02b8 */
[----:B------:R-:W-:-:S04]  /*4d9a0*/  IMAD.WIDE R186, R252, 0x4, R186 ;  /* 0x00000004fcba7825 */ /* 0x000fc800078e02ba */
[----:B------:R-:W-:Y:S01]  /*4d9b0*/  IMAD.WIDE R188, R252, 0x4, R188 ;  /* 0x00000004fcbc7825 */ /* 0x000fe200078e02bc */
[----:B------:R-:W-:Y:S01]  /*4d9c0*/  IADD3 R6, R0, -0xb4, RZ ;  /* 0xffffff4c00067810 */ /* 0x000fe20007ffe0ff */
[----:B------:R1:W-:Y:S02]  /*4d9d0*/  LDGSTS.E [R5+-0x54200], [R10.64], !P0 ;  /* 0xabe000000a057fae */ /* 0x0003e4000c121844 */
[----:B------:R1:W-:Y:S02]  /*4d9e0*/  LDGSTS.E [R4+-0x54100], [R8.64], !P0 ;  /* 0xabf0000008047fae */ /* 0x0003e4000c121844 */
[----:B----4-:R-:W-:-:S04]  /*4d9f0*/  IMAD.WIDE R166, R252, 0x4, R166 ;  /* 0x00000004fca67825 */ /* 0x010fc800078e02a6 */
[----:B------:R-:W-:-:S04]  /*4da00*/  IMAD.WIDE R164, R252, 0x4, R164 ;  /* 0x00000004fca47825 */ /* 0x000fc800078e02a4 */
[----:B------:R-:W-:-:S04]  /*4da10*/  IMAD.WIDE R162, R252, 0x4, R162 ;  /* 0x00000004fca27825 */ /* 0x000fc800078e02a2 */
[C---:B------:R-:W-:Y:S01]  /*4da20*/  IMAD.WIDE R160, R252.reuse, 0x4, R160 ;  /* 0x00000004fca07825 */ /* 0x040fe200078e02a0 */
[----:B------:R-:W-:Y:S03]  /*4da30*/  STL.64 [R1+0x7928], R166 ;  /* 0x007928a601007387 */ /* 0x000fe60000100a00 */
[----:B------:R-:W-:Y:S02]  /*4da40*/  STL.64 [R1+0x7930], R164 ;  /* 0x007930a401007387 */ /* 0x000fe40000100a00 */
[----:B------:R-:W-:Y:S01]  /*4da50*/  STL.64 [R1+0x7938], R162 ;  /* 0x007938a201007387 */ /* 0x000fe20000100a00 */
[----:B------:R-:W-:Y:S01]  /*4da60*/  STL.64 [R1+0x7940], R160 ;  /* 0x007940a001007387 */ /* 0x000fe20000100a00 */
[----:B------:R-:W4:Y:S02]  /*4da70*/  LDL.LU.64 R142, [R1+0x100] ;  /* 0x00010000018e7983 */ /* 0x000f240000300a00 */
[----:B------:R-:W4:Y:S02]  /*4da80*/  LDL.LU.64 R140, [R1+0xf8] ;  /* 0x0000f800018c7983 */ /* 0x000f240000300a00 */
[----:B------:R-:W4:Y:S02]  /*4da90*/  LDL.LU.64 R138, [R1+0xb0] ;  /* 0x0000b000018a7983 */ /* 0x000f240000300a00 */
[----:B--2---:R-:W-:-:S04]  /*4daa0*/  IMAD.WIDE R154, R252, 0x4, R152 ;  /* 0x00000004fc9a7825 */ /* 0x004fc800078e0298 */
[C---:B---3--:R-:W-:Y:S02]  /*4dab0*/  IMAD.WIDE R152, R252.reuse, 0x4, R246 ;  /* 0x00000004fc987825 */ /* 0x048fe400078e02f6 */
[----:B------:R-:W2:Y:S02]  /*4dac0*/  LDL.LU.64 R246, [R1+0x90] ;  /* 0x0000900001f67983 */ /* 0x000ea40000300a00 */
[----:B------:R-:W-:-:S04]  /*4dad0*/  IMAD.WIDE R158, R252, 0x4, R158 ;  /* 0x00000004fc9e7825 */ /* 0x000fc800078e029e */
[C---:B------:R-:W-:Y:S01]  /*4dae0*/  IMAD.WIDE R156, R252.reuse, 0x4, R156 ;  /* 0x00000004fc9c7825 */ /* 0x040fe200078e029c */
[----:B------:R-:W-:Y:S04]  /*4daf0*/  STL.64 [R1+0x7948], R158 ;  /* 0x0079489e01007387 */ /* 0x000fe80000100a00 */
[----:B------:R-:W-:Y:S02]  /*4db00*/  STL.64 [R1+0x7950], R156 ;  /* 0x0079509c01007387 */ /* 0x000fe40000100a00 */
[----:B------:R-:W-:Y:S02]  /*4db10*/  STL.64 [R1+0x7958], R154 ;  /* 0x0079589a01007387 */ /* 0x000fe40000100a00 */
[----:B------:R-:W-:Y:S02]  /*4db20*/  STL.64 [R1+0x7960], R152 ;  /* 0x0079609801007387 */ /* 0x000fe40000100a00 */
[C---:B------:R-:W-:Y:S01]  /*4db30*/  IMAD.WIDE R150, R252.reuse, 0x4, R150 ;  /* 0x00000004fc967825 */ /* 0x040fe200078e0296 */
[----:B------:R-:W3:Y:S03]  /*4db40*/  LDL.LU.64 R134, [R1+0x948] ;  /* 0x0009480001867983 */ /* 0x000ee60000300a00 */
[----:B------:R-:W-:-:S04]  /*4db50*/  IMAD.WIDE R148, R252, 0x4, R148 ;  /* 0x00000004fc947825 */ /* 0x000fc800078e0294 */
[----:B------:R-:W3:Y:S02]  /*4db60*/  LDL.LU.64 R132, [R1+0x68] ;  /* 0x0000680001847983 */ /* 0x000ee40000300a00 */
[C---:B------:R-:W-:Y:S01]  /*4db70*/  IMAD.WIDE R146, R252.reuse, 0x4, R146 ;  /* 0x00000004fc927825 */ /* 0x040fe200078e0292 */
[----:B------:R-:W3:Y:S03]  /*4db80*/  LDL.LU.64 R130, [R1+0x958] ;  /* 0x0009580001827983 */ /* 0x000ee60000300a00 */
[----:B------:R-:W-:-:S04]  /*4db90*/  IMAD.WIDE R144, R252, 0x4, R144 ;  /* 0x00000004fc907825 */ /* 0x000fc800078e0290 */
[----:B------:R-:W3:Y:S02]  /*4dba0*/  LDL.LU.64 R124, [R1] ;  /* 0x00000000017c7983 */ /* 0x000ee40000300a00 */
[----:B------:R-:W-:Y:S01]  /*4dbb0*/  STL.64 [R1+0x7968], R150 ;  /* 0x0079689601007387 */ /* 0x000fe20000100a00 */
[----:B------:R-:W-:Y:S01]  /*4dbc0*/  STL.64 [R1+0x7970], R148 ;  /* 0x0079709401007387 */ /* 0x000fe20000100a00 */
[----:B------:R-:W-:Y:S02]  /*4dbd0*/  STL.64 [R1+0x7978], R146 ;  /* 0x0079789201007387 */ /* 0x000fe40000100a00 */
[----:B------:R-:W-:Y:S02]  /*4dbe0*/  STL.64 [R1+0x7980], R144 ;  /* 0x0079809001007387 */ /* 0x000fe40000100a00 */
[C---:B--2---:R-:W-:Y:S02]  /*4dbf0*/  IMAD.WIDE R136, R252.reuse, 0x4, R246 ;  /* 0x00000004fc887825 */ /* 0x044fe400078e02f6 */
[----:B------:R-:W2:Y:S02]  /*4dc00*/  LDL.LU.64 R246, [R1+0x960] ;  /* 0x0009600001f67983 */ /* 0x000ea40000300a00 */
[----:B----4-:R-:W-:-:S04]  /*4dc10*/  IMAD.WIDE R142, R252, 0x4, R142 ;  /* 0x00000004fc8e7825 */ /* 0x010fc800078e028e */
[----:B------:R-:W-:-:S04]  /*4dc20*/  IMAD.WIDE R140, R252, 0x4, R140 ;  /* 0x00000004fc8c7825 */ /* 0x000fc800078e028c */
[C---:B------:R-:W-:Y:S01]  /*4dc30*/  IMAD.WIDE R138, R252.reuse, 0x4, R138 ;  /* 0x00000004fc8a7825 */ /* 0x040fe200078e028a */
[----:B------:R-:W-:Y:S03]  /*4dc40*/  STL.64 [R1+0x7988], R142 ;  /* 0x0079888e01007387 */ /* 0x000fe60000100a00 */
[----:B------:R-:W-:Y:S02]  /*4dc50*/  STL.64 [R1+0x7990], R140 ;  /* 0x0079908c01007387 */ /* 0x000fe40000100a00 */
[----:B---3--:R-:W-:-:S04]  /*4dc60*/  IMAD.WIDE R134, R252, 0x4, R134 ;  /* 0x00000004fc867825 */ /* 0x008fc800078e0286 */
[C---:B------:R-:W-:Y:S01]  /*4dc70*/  IMAD.WIDE R132, R252.reuse, 0x4, R132 ;  /* 0x00000004fc847825 */ /* 0x040fe200078e0284 */
[----:B------:R-:W-:Y:S03]  /*4dc80*/  STL.64 [R1+0x7998], R138 ;  /* 0x0079988a01007387 */ /* 0x000fe60000100a00 */
[----:B------:R-:W-:-:S04]  /*4dc90*/  IMAD.WIDE R130, R252, 0x4, R130 ;  /* 0x00000004fc827825 */ /* 0x000fc800078e0282 */
[----:B------:R-:W-:Y:S02]  /*4dca0*/  STL.64 [R1+0x79a0], R136 ;  /* 0x0079a08801007387 */ /* 0x000fe40000100a00 */
[----:B------:R-:W3:Y:S02]  /*4dcb0*/  LDL.LU.64 R122, [R1+0x978] ;  /* 0x00097800017a7983 */ /* 0x000ee40000300a00 */
[C---:B------:R-:W-:Y:S01]  /*4dcc0*/  IMAD.WIDE R128, R252.reuse, 0x4, R124 ;  /* 0x00000004fc807825 */ /* 0x040fe200078e027c */
[----:B------:R-:W-:Y:S03]  /*4dcd0*/  STL.64 [R1+0x79a8], R134 ;  /* 0x0079a88601007387 */ /* 0x000fe60000100a00 */
[----:B------:R-:W-:Y:S02]  /*4dce0*/  STL.64 [R1+0x79b0], R132 ;  /* 0x0079b08401007387 */ /* 0x000fe40000100a00 */
[----:B------:R-:W-:Y:S01]  /*4dcf0*/  STL.64 [R1+0x79b8], R130 ;  /* 0x0079b88201007387 */ /* 0x000fe20000100a00 */
[----:B------:R-:W-:Y:S01]  /*4dd00*/  STL.64 [R1+0x79c0], R128 ;  /* 0x0079c08001007387 */ /* 0x000fe20000100a00 */
[----:B------:R-:W4:Y:S02]  /*4dd10*/  LDL.LU.64 R120, [R1+0x980] ;  /* 0x0009800001787983 */ /* 0x000f240000300a00 */
[----:B--2---:R-:W-:-:S02]  /*4dd20*/  IMAD.WIDE R126, R252, 0x4, R246 ;  /* 0x00000004fc7e7825 */ /* 0x004fc400078e02f6 */
[----:B------:R-:W2:Y:S02]  /*4dd30*/  LDL.LU.64 R246, [R1+0x990] ;  /* 0x0009900001f67983 */ /* 0x000ea40000300a00 */
[----:B------:R-:W-:-:S04]  /*4dd40*/  IMAD.WIDE R124, R252, 0x4, R250 ;  /* 0x00000004fc7c7825 */ /* 0x000fc800078e02fa */
[----:B------:R-:W-:Y:S01]  /*4dd50*/  STL.64 [R1+0x79c8], R126 ;  /* 0x0079c87e01007387 */ /* 0x000fe20000100a00 */
[----:B------:R-:W-:Y:S01]  /*4dd60*/  STL.64 [R1+0x79d0], R124 ;  /* 0x0079d07c01007387 */ /* 0x000fe20000100a00 */
[----:B------:R-:W-:Y:S02]  /*4dd70*/  STL.64 [R1+0x79d8], R172 ;  /* 0x0079d8ac01007387 */ /* 0x000fe40000100a00 */
[----:B------:R-:W-:Y:S02]  /*4dd80*/  STL.64 [R1+0x79e0], R174 ;  /* 0x0079e0ae01007387 */ /* 0x000fe40000100a00 */
[----:B------:R-:W4:Y:S01]  /*4dd90*/  LDL.LU.64 R116, [R1+0x998] ;  /* 0x0009980001747983 */ /* 0x000f220000300a00 */
[----:B------:R-:W4:Y:S01]  /*4dda0*/  LDL.LU.64 R114, [R1+0x9a8] ;  /* 0x0009a80001727983 */ /* 0x000f220000300a00 */
[----:B---3--:R-:W-:-:S03]  /*4ddb0*/  IMAD.WIDE R122, R252, 0x4, R122 ;  /* 0x00000004fc7a7825 */ /* 0x008fc600078e027a */
[----:B------:R-:W-:Y:S04]  /*4ddc0*/  STL.64 [R1+0x79e8], R176 ;  /* 0x0079e8b001007387 */ /* 0x000fe80000100a00 */
[----:B------:R-:W-:Y:S01]  /*4ddd0*/  STL.64 [R1+0x79f0], R178 ;  /* 0x0079f0b201007387 */ /* 0x000fe20000100a00 */
[----:B------:R-:W-:Y:S02]  /*4dde0*/  STL.64 [R1+0x79f8], R180 ;  /* 0x0079f8b401007387 */ /* 0x000fe40000100a00 */
[----:B------:R-:W-:Y:S02]  /*4ddf0*/  STL.64 [R1+0x7a00], R122 ;  /* 0x007a007a01007387 */ /* 0x000fe40000100a00 */
[C---:B--2---:R-:W-:Y:S02]  /*4de00*/  IMAD.WIDE R118, R252.reuse, 0x4, R246 ;  /* 0x00000004fc767825 */ /* 0x044fe400078e02f6 */
[----:B------:R-:W2:Y:S02]  /*4de10*/  LDL.LU.64 R246, [R1+0x9b0] ;  /* 0x0009b00001f67983 */ /* 0x000ea40000300a00 */
[----:B----4-:R-:W-:-:S02]  /*4de20*/  IMAD.WIDE R120, R252, 0x4, R120 ;  /* 0x00000004fc787825 */ /* 0x010fc400078e0278 */
[----:B------:R-:W-:Y:S04]  /*4de30*/  STL.64 [R1+0x7a08], R182 ;  /* 0x007a08b601007387 */ /* 0x000fe80000100a00 */
[----:B------:R-:W-:Y:S01]  /*4de40*/  STL.64 [R1+0x7a10], R120 ;  /* 0x007a107801007387 */ /* 0x000fe20000100a00 */
[----:B------:R-:W-:Y:S02]  /*4de50*/  STL.64 [R1+0x7a18], R184 ;  /* 0x007a18b801007387 */ /* 0x000fe40000100a00 */
[----:B------:R-:W-:Y:S02]  /*4de60*/  STL.64 [R1+0x7a20], R118 ;  /* 0x007a207601007387 */ /* 0x000fe40000100a00 */
[C---:B------:R-:W-:Y:S01]  /*4de70*/  IMAD.WIDE R116, R252.reuse, 0x4, R116 ;  /* 0x00000004fc747825 */ /* 0x040fe200078e0274 */
[----:B------:R-:W3:Y:S03]  /*4de80*/  LDL.LU.64 R110, [R1+0x9c8] ;  /* 0x0009c800016e7983 */ /* 0x000ee60000300a00 */
[----:B------:R-:W-:-:S04]  /*4de90*/  IMAD.WIDE R114, R252, 0x4, R114 ;  /* 0x00000004fc727825 */ /* 0x000fc800078e0272 */
[----:B------:R-:W4:Y:S02]  /*4dea0*/  LDL.LU.64 R108, [R1+0x9d8] ;  /* 0x0009d800016c7983 */ /* 0x000f240000300a00 */
[----:B------:R-:W-:Y:S01]  /*4deb0*/  STL.64 [R1+0x7a28], R186 ;  /* 0x007a28ba01007387 */ /* 0x000fe20000100a00 */
[----:B------:R-:W-:Y:S01]  /*4dec0*/  STL.64 [R1+0x7a30], R116 ;  /* 0x007a307401007387 */ /* 0x000fe20000100a00 */
[----:B------:R-:W-:Y:S02]  /*4ded0*/  STL.64 [R1+0x7a38], R188 ;  /* 0x007a38bc01007387 */ /* 0x000fe40000100a00 */
[----:B------:R-:W-:Y:S02]  /*4dee0*/  STL.64 [R1+0x7a40], R114 ;  /* 0x007a407201007387 */ /* 0x000fe40000100a00 */
[----:B------:R-:W3:Y:S01]  /*4def0*/  LDL.LU.64 R100, [R1+0x9e0] ;  /* 0x0009e00001647983 */ /* 0x000ee20000300a00 */
[----:B------:R-:W-:Y:S01]  /*4df00*/  ISETP.GE.U32.AND P3, PT, R6, 0x7ffffecd, PT ;  /* 0x7ffffecd0600780c */ /* 0x000fe20003f66070 */
[----:B------:R-:W-:-:S04]  /*4df10*/  IADD3 R6, R0, -0xb8, RZ ;  /* 0xffffff4800067810 */ /* 0x000fc80007ffe0ff */
[----:B------:R-:W-:Y:S01]  /*4df20*/  ISETP.GE.U32.AND P2, PT, R6, 0x7ffffec9, PT ;  /* 0x7ffffec90600780c */ /* 0x000fe20003f46070 */
[----:B------:R-:W-:-:S04]  /*4df30*/  IADD3 R6, R0, -0xbc, RZ ;  /* 0xffffff4400067810 */ /* 0x000fc80007ffe0ff */
[----:B------:R-:W-:Y:S01]  /*4df40*/  ISETP.GE.U32.AND P1, PT, R6, 0x7ffffec5, PT ;  /* 0x7ffffec50600780c */ /* 0x000fe20003f26070 */
[----:B------:R-:W-:Y:S02]  /*4df50*/  IADD3 R6, R0, -0xc0, RZ ;  /* 0xffffff4000067810 */ /* 0x000fe40007ffe0ff */
[----:B------:R1:W-:Y:S01]  /*4df60*/  LDGSTS.E [R3+-0x53400], [R170.64], !P3 ;  /* 0xacc00000aa037fae */ /* 0x0003e2000d921844 */
[----:B------:R1:W-:Y:S01]  /*4df70*/  LDGSTS.E [R2+-0x53300], [R168.64], !P3 ;  /* 0xacd00000a8027fae */ /* 0x0003e2000d921844 */
[----:B------:R-:W-:Y:S01]  /*4df80*/  ISETP.GE.U32.AND P4, PT, R6, 0x7ffffec1, PT ;  /* 0x7ffffec10600780c */ /* 0x000fe20003f86070 */
[----:B------:R-:W-:Y:S01]  /*4df90*/  IADD3 R6, R0, -0xc4, RZ ;  /* 0xffffff3c00067810 */ /* 0x000fe20007ffe0ff */
[----:B------:R1:W-:Y:S01]  /*4dfa0*/  LDGSTS.E [R5+-0x53200], [R166.64], !P3 ;  /* 0xace00000a6057fae */ /* 0x0003e2000d921844 */
[----:B------:R1:W-:Y:S02]  /*4dfb0*/  LDGSTS.E [R4+-0x53100], [R164.64], !P3 ;  /* 0xacf00000a4047fae */ /* 0x0003e4000d921844 */
        /* <DEDUP_REMOVED lines=20> */
[----:B------:R1:W-:Y:S02]  /*4e100*/  LDGSTS.E [R3+-0x4f400], [R138.64], !P5 ;  /* 0xb0c000008a037fae */ /* 0x0003e4000e921844 */
[----:B--2---:R-:W-:Y:S01]  /*4e110*/  IMAD.WIDE R112, R252, 0x4, R246 ;  /* 0x00000004fc707825 */ /* 0x004fe200078e02f6 */
[----:B------:R-:W-:Y:S01]  /*4e120*/  ISETP.GE.U32.AND P2, PT, R6, 0x7ffffead, PT ;  /* 0x7ffffead0600780c */ /* 0x000fe20003f46070 */
[----:B------:R-:W2:Y:S01]  /*4e130*/  LDL.LU.64 R246, [R1+0x9f0] ;  /* 0x0009f00001f67983 */ /* 0x000ea20000300a00 */
[----:B------:R-:W-:-:S03]  /*4e140*/  IADD3 R6, R0, -0xd8, RZ ;  /* 0xffffff2800067810 */ /* 0x000fc60007ffe0ff */
        /* <DEDUP_REMOVED lines=29> */
[----:B------:R-:W-:-:S02]  /*4e320*/  IADD3 R6, R0, -0xf0, RZ ;  /* 0xffffff1000067810 */ /* 0x000fc40007ffe0ff */
[C---:B------:R-:W-:Y:S01]  /*4e330*/  IMAD.WIDE R190, R252.reuse, 0x4, R190 ;  /* 0x00000004fcbe7825 */ /* 0x040fe200078e02be */
[----:B------:R1:W-:Y:S03]  /*4e340*/  LDGSTS.E [R4+-0x4b100], [R116.64], !P2 ;  /* 0xb4f0000074047fae */ /* 0x0003e6000d121844 */
[----:B------:R-:W-:Y:S01]  /*4e350*/  IMAD.WIDE R192, R252, 0x4, R192 ;  /* 0x00000004fcc07825 */ /* 0x000fe200078e02c0 */
[----:B------:R-:W-:-:S03]  /*4e360*/  ISETP.GE.U32.AND P2, PT, R6, 0x7ffffe91, PT ;  /* 0x7ffffe910600780c */ /* 0x000fc60003f46070 */
[----:B------:R1:W-:Y:S01]  /*4e370*/  LDGSTS.E [R3+-0x4a400], [R188.64], !P1 ;  /* 0xb5c00000bc037fae */ /* 0x0003e2000c921844 */
[----:B------:R-:W-:Y:S01]  /*4e380*/  IADD3 R6, R0, -0xf4, RZ ;  /* 0xffffff0c00067810 */ /* 0x000fe20007ffe0ff */
[----:B------:R1:W-:Y:S01]  /*4e390*/  LDGSTS.E [R2+-0x4a300], [R114.64], !P1 ;  /* 0xb5d0000072027fae */ /* 0x0003e2000c921844 */
[----:B------:R-:W-:-:S04]  /*4e3a0*/  IMAD.WIDE R194, R252, 0x4, R194 ;  /* 0x00000004fcc27825 */ /* 0x000fc800078e02c2 */
[----:B------:R1:W-:Y:S02]  /*4e3b0*/  LDGSTS.E [R5+-0x4a200], [R190.64], !P1 ;  /* 0xb5e00000be057fae */ /* 0x0003e4000c921844 */
[C---:B------:R-:W-:Y:S01]  /*4e3c0*/  IMAD.WIDE R196, R252.reuse, 0x4, R196 ;  /* 0x00000004fcc47825 */ /* 0x040fe200078e02c4 */
[----:B------:R1:W-:Y:S03]  /*4e3d0*/  LDGSTS.E [R4+-0x4a100], [R192.64], !P1 ;  /* 0xb5f00000c0047fae */ /* 0x0003e6000c921844 */
[----:B---3--:R-:W-:Y:S01]  /*4e3e0*/  IMAD.WIDE R110, R252, 0x4, R110 ;  /* 0x00000004fc6e7825 */ /* 0x008fe200078e026e */
[----:B------:R-:W-:-:S03]  /*4e3f0*/  ISETP.GE.U32.AND P1, PT, R6, 0x7ffffe8d, PT ;  /* 0x7ffffe8d0600780c */ /* 0x000fc60003f26070 */
[----:B------:R3:W-:Y:S01]  /*4e400*/  LDGSTS.E [R3+-0x49400], [R112.64], !P4 ;  /* 0xb6c0000070037fae */ /* 0x0007e2000e121844 */
[----:B------:R-:W-:Y:S01]  /*4e410*/  IADD3 R6, R0, -0xf8, RZ ;  /* 0xffffff0800067810 */ /* 0x000fe20007ffe0ff */
[----:B------:R1:W-:Y:S01]  /*4e420*/  LDGSTS.E [R2+-0x49300], [R194.64], !P4 ;  /* 0xb6d00000c2027fae */ /* 0x0003e2000e121844 */
[----:B------:R1:W-:Y:S03]  /*4e430*/  LDGSTS.E [R5+-0x49200], [R196.64], !P4 ;  /* 0xb6e00000c4057fae */ /* 0x0003e6000e121844 */
[----:B------:R-:W-:Y:S01]  /*4e440*/  STL.64 [R1+0x7a48], R190 ;  /* 0x007a48be01007387 */ /* 0x000fe20000100a00 */
[----:B------:R-:W-:-:S04]  /*4e450*/  IMAD.WIDE R198, R252, 0x4, R198 ;  /* 0x00000004fcc67825 */ /* 0x000fc800078e02c6 */
[----:B------:R1:W-:Y:S02]  /*4e460*/  LDGSTS.E [R4+-0x49100], [R110.64], !P4 ;  /* 0xb6f000006e047fae */ /* 0x0003e4000e121844 */
[----:B------:R-:W-:Y:S02]  /*4e470*/  STL.64 [R1+0x7a50], R192 ;  /* 0x007a50c001007387 */ /* 0x000fe40000100a00 */
[----:B----4-:R-:W-:Y:S01]  /*4e480*/  IMAD.WIDE R108, R252, 0x4, R108 ;  /* 0x00000004fc6c7825 */ /* 0x010fe200078e026c */
[----:B------:R-:W-:Y:S01]  /*4e490*/  ISETP.GE.U32.AND P4, PT, R6, 0x7ffffe89, PT ;  /* 0x7ffffe890600780c */ /* 0x000fe20003f86070 */
[----:B------:R-:W-:Y:S01]  /*4e4a0*/  STL.64 [R1+0x7a58], R112 ;  /* 0x007a587001007387 */ /* 0x000fe20000100a00 */
[----:B------:R-:W-:Y:S01]  /*4e4b0*/  IADD3 R6, R55, 0x100000, RZ ;  /* 0x0010000037067810 */ /* 0x000fe20007ffe0ff */
[----:B------:R-:W-:-:S04]  /*4e4c0*/  IMAD.WIDE R106, R252, 0x4, R200 ;  /* 0x00000004fc6a7825 */ /* 0x000fc800078e02c8 */
[----:B------:R-:W-:Y:S02]  /*4e4d0*/  STL.64 [R1+0x7a60], R194 ;  /* 0x007a60c201007387 */ /* 0x000fe40000100a00 */
[----:B------:R-:W-:Y:S01]  /*4e4e0*/  IMAD.WIDE R104, R252, 0x4, R100 ;  /* 0x00000004fc687825 */ /* 0x000fe200078e0264 */
[----:B------:R-:W-:Y:S03]  /*4e4f0*/  STL.64 [R1+0x7a68], R196 ;  /* 0x007a68c401007387 */ /* 0x000fe60000100a00 */
[----:B------:R-:W-:Y:S01]  /*4e500*/  STL.64 [R1+0x7a70], R110 ;  /* 0x007a706e01007387 */ /* 0x000fe20000100a00 */
[----:B------:R3:W-:Y:S01]  /*4e510*/  LDGSTS.E [R3+-0x48400], [R198.64], !P5 ;  /* 0xb7c00000c6037fae */ /* 0x0007e2000e921844 */
[----:B------:R-:W-:Y:S01]  /*4e520*/  IADD3 R248, R0, -0x80, RZ ;  /* 0xffffff8000f87810 */ /* 0x000fe20007ffe0ff */
[----:B------:R-:W-:Y:S02]  /*4e530*/  STL.64 [R1+0x7a78], R198 ;  /* 0x007a78c601007387 */ /* 0x000fe40000100a00 */
[----:B------:R4:W-:Y:S02]  /*4e540*/  LDGSTS.E [R2+-0x48300], [R108.64], !P5 ;  /* 0xb7d000006c027fae */ /* 0x0009e4000e921844 */
[C---:B------:R-:W-:Y:S01]  /*4e550*/  IMAD.WIDE R102, R252.reuse, 0x4, R202 ;  /* 0x00000004fc667825 */ /* 0x040fe200078e02ca */
[----:B------:R-:W-:Y:S03]  /*4e560*/  STL.64 [R1+0x7a80], R108 ;  /* 0x007a806c01007387 */ /* 0x000fe60000100a00 */
[C---:B------:R-:W-:Y:S01]  /*4e570*/  IMAD.WIDE R204, R252.reuse, 0x4, R204 ;  /* 0x00000004fccc7825 */ /* 0x040fe200078e02cc */
[----:B------:R1:W-:Y:S03]  /*4e580*/  LDGSTS.E [R6+-0x48200], [R106.64], !P5 ;  /* 0xb7e000006a067fae */ /* 0x0003e6000e921844 */
[----:B------:R1:W-:Y:S02]  /*4e590*/  LDGSTS.E [R5+-0x48100], [R104.64], !P5 ;  /* 0xb7f0000068057fae */ /* 0x0003e4000e921844 */
[----:B------:R-:W-:Y:S01]  /*4e5a0*/  IMAD.WIDE R206, R252, 0x4, R206 ;  /* 0x00000004fcce7825 */ /* 0x000fe200078e02ce */
[----:B------:R-:W-:-:S03]  /*4e5b0*/  ISETP.GE.AND P5, PT, R249, R248, PT ;  /* 0x000000f8f900720c */ /* 0x000fc60003fa6270 */
[----:B------:R-:W-:Y:S01]  /*4e5c0*/  LOP3.LUT R249, R249, 0x40, RZ, 0xfc, !PT ;  /* 0x00000040f9f97812 */ /* 0x000fe200078efcff */
[----:B------:R1:W-:Y:S01]  /*4e5d0*/  LDGSTS.E [R4+-0x47400], [R102.64], !P6 ;  /* 0xb8c0000066047fae */ /* 0x0003e2000f121844 */
[----:B------:R3:W-:Y:S02]  /*4e5e0*/  LDGSTS.E [R3+-0x47300], [R204.64], !P6 ;  /* 0xb8d00000cc037fae */ /* 0x0007e4000f121844 */
[C---:B--2---:R-:W-:Y:S02]  /*4e5f0*/  IMAD.WIDE R100, R252.reuse, 0x4, R246 ;  /* 0x00000004fc647825 */ /* 0x044fe400078e02f6 */
[----:B------:R-:W2:Y:S02]  /*4e600*/  LDL.LU.64 R246, [R1+0xa00] ;  /* 0x000a000001f67983 */ /* 0x000ea40000300a00 */
[----:B------:R-:W-:Y:S02]  /*4e610*/  STL.64 [R1+0x7a88], R106 ;  /* 0x007a886a01007387 */ /* 0x000fe40000100a00 */
[----:B------:R-:W-:Y:S02]  /*4e620*/  STL.64 [R1+0x7a90], R104 ;  /* 0x007a906801007387 */ /* 0x000fe40000100a00 */
[----:B------:R-:W-:Y:S01]  /*4e630*/  STL.64 [R1+0x7a98], R102 ;  /* 0x007a986601007387 */ /* 0x000fe20000100a00 */
[----:B------:R-:W-:Y:S04]  /*4e640*/  STL.64 [R1+0x7aa0], R204 ;  /* 0x007aa0cc01007387 */ /* 0x000fe80000100a00 */
[----:B------:R4:W-:Y:S01]  /*4e650*/  LDGSTS.E [R2+-0x47200], [R100.64], !P6 ;  /* 0xb8e0000064027fae */ /* 0x0009e2000f121844 */
[----:B------:R-:W-:Y:S02]  /*4e660*/  STL.64 [R1+0x7aa8], R100 ;  /* 0x007aa86401007387 */ /* 0x000fe40000100a00 */
[----:B------:R3:W-:Y:S02]  /*4e670*/  LDGSTS.E [R3+-0x47100], [R206.64], !P6 ;  /* 0xb8f00000ce037fae */ /* 0x0007e4000f121844 */
[----:B------:R-:W-:Y:S01]  /*4e680*/  STL.64 [R1+0x7ab0], R206 ;  /* 0x007ab0ce01007387 */ /* 0x000fe20000100a00 */
[----:B------:R-:W-:Y:S01]  /*4e690*/  ISETP.GE.AND P6, PT, R249, R248, PT ;  /* 0x000000f8f900720c */ /* 0x000fe20003fc6270 */
[----:B------:R-:W3:Y:S01]  /*4e6a0*/  LDL.LU.64 R92, [R1+0xa18] ;  /* 0x000a1800015c7983 */ /* 0x000ee20000300a00 */
[----:B------:R-:W3:Y:S02]  /*4e6b0*/  LDL.LU.64 R248, [R1+0xa20] ;  /* 0x000a200001f87983 */ /* 0x000ee40000300a00 */
[----:B------:R-:W-:-:S04]  /*4e6c0*/  IMAD.WIDE R208, R252, 0x4, R208 ;  /* 0x00000004fcd07825 */ /* 0x000fc800078e02d0 */
[----:B------:R-:W-:-:S04]  /*4e6d0*/  IMAD.WIDE R210, R252, 0x4, R210 ;  /* 0x00000004fcd27825 */ /* 0x000fc800078e02d2 */
[C---:B------:R-:W-:Y:S01]  /*4e6e0*/  IMAD.WIDE R212, R252.reuse, 0x4, R212 ;  /* 0x00000004fcd47825 */ /* 0x040fe200078e02d4 */
[----:B------:R-:W-:Y:S03]  /*4e6f0*/  STL.64 [R1+0x7ab8], R208 ;  /* 0x007ab8d001007387 */ /* 0x000fe60000100a00 */
        /* <DEDUP_REMOVED lines=14> */
[----:B------:R-:W-:Y:S02]  /*4e7e0*/  MOV R25, 0x7f ;  /* 0x0000007f00197802 */ /* 0x000fe40000000f00 */
[----:B-1----:R-:W-:Y:S01]  /*4e7f0*/  IADD3 R4, R0, -0xfc, RZ ;  /* 0xffffff0400047810 */ /* 0x002fe20007ffe0ff */
[----:B------:R4:W-:Y:S01]  /*4e800*/  LDGSTS.E [R2+-0x46400], [R208.64], !P0 ;  /* 0xb9c00000d0027fae */ /* 0x0009e2000c121844 */
[----:B--2---:R-:W-:-:S04]  /*4e810*/  IMAD.WIDE R98, R252, 0x4, R246 ;  /* 0x00000004fc627825 */ /* 0x004fc800078e02f6 */
[C---:B---3--:R-:W-:Y:S01]  /*4e820*/  IMAD.WIDE R94, R252.reuse, 0x4, R248 ;  /* 0x00000004fc5e7825 */ /* 0x048fe200078e02f8 */
[----:B------:R-:W2:Y:S03]  /*4e830*/  LDL.LU.64 R246, [R1+0xa30] ;  /* 0x000a300001f67983 */ /* 0x000ea60000300a00 */
[----:B------:R-:W-:Y:S02]  /*4e840*/  STL.64 [R1+0x7ac0], R210 ;  /* 0x007ac0d201007387 */ /* 0x000fe40000100a00 */
[----:B------:R-:W-:Y:S02]  /*4e850*/  STL.64 [R1+0x7ac8], R212 ;  /* 0x007ac8d401007387 */ /* 0x000fe40000100a00 */
[----:B------:R-:W-:Y:S01]  /*4e860*/  STL.64 [R1+0x7ad0], R98 ;  /* 0x007ad06201007387 */ /* 0x000fe20000100a00 */
[----:B------:R-:W3:Y:S01]  /*4e870*/  LDL.LU.64 R80, [R1+0xa40] ;  /* 0x000a400001507983 */ /* 0x000ee20000300a00 */
[----:B------:R-:W3:Y:S02]  /*4e880*/  LDL.LU.64 R74, [R1+0xa50] ;  /* 0x000a5000014a7983 */ /* 0x000ee40000300a00 */
[----:B------:R-:W3:Y:S02]  /*4e890*/  LDL.LU.64 R248, [R1+0xa60] ;  /* 0x000a600001f87983 */ /* 0x000ee40000300a00 */
[C---:B------:R-:W-:Y:S01]  /*4e8a0*/  IMAD.WIDE R96, R252.reuse, 0x4, R92 ;  /* 0x00000004fc607825 */ /* 0x040fe200078e025c */
[----:B------:R-:W-:Y:S03]  /*4e8b0*/  STL.64 [R1+0x7ad8], R214 ;  /* 0x007ad8d601007387 */ /* 0x000fe60000100a00 */
[----:B------:R-:W-:Y:S01]  /*4e8c0*/  IMAD.WIDE R92, R252, 0x4, R220 ;  /* 0x00000004fc5c7825 */ /* 0x000fe200078e02dc */
[----:B------:R-:W-:-:S02]  /*4e8d0*/  IADD3 R25, R25, c[0x0][0x180], RZ ;  /* 0x0000600019197a10 */ /* 0x000fc40007ffe0ff */
[----:B----4-:R-:W-:Y:S01]  /*4e8e0*/  SEL R2, RZ, 0x4, P6 ;  /* 0x00000004ff027807 */ /* 0x010fe20003000000 */
[----:B------:R-:W-:Y:S01]  /*4e8f0*/  STL.64 [R1+0x7ae0], R96 ;  /* 0x007ae06001007387 */ /* 0x000fe20000100a00 */
[----:B------:R-:W-:Y:S02]  /*4e900*/  STL.64 [R1+0x7ae8], R216 ;  /* 0x007ae8d801007387 */ /* 0x000fe40000100a00 */
[----:B------:R-:W-:Y:S02]  /*4e910*/  STL.64 [R1+0x7af0], R94 ;  /* 0x007af05e01007387 */ /* 0x000fe40000100a00 */
[----:B------:R-:W-:Y:S01]  /*4e920*/  STL.64 [R1+0x7af8], R218 ;  /* 0x007af8da01007387 */ /* 0x000fe20000100a00 */
[----:B------:R-:W-:Y:S01]  /*4e930*/  SEL R3, RZ, 0x4, P5 ;  /* 0x00000004ff037807 */ /* 0x000fe20002800000 */
[----:B------:R1:W-:Y:S01]  /*4e940*/  LDGSTS.E [R6+-0x46300], [R210.64], !P0 ;  /* 0xb9d00000d2067fae */ /* 0x0003e2000c121844 */
[----:B--2---:R-:W-:-:S04]  /*4e950*/  IMAD.WIDE R88, R252, 0x4, R246 ;  /* 0x00000004fc587825 */ /* 0x004fc800078e02f6 */
[C---:B---3--:R-:W-:Y:S01]  /*4e960*/  IMAD.WIDE R78, R252.reuse, 0x4, R74 ;  /* 0x00000004fc4e7825 */ /* 0x048fe200078e024a */
[----:B------:R-:W2:Y:S03]  /*4e970*/  LDL.LU.64 R246, [R1+0xa70] ;  /* 0x000a700001f67983 */ /* 0x000ea60000300a00 */
[----:B------:R-:W-:Y:S02]  /*4e980*/  STL.64 [R1+0x7b00], R92 ;  /* 0x007b005c01007387 */ /* 0x000fe40000100a00 */
[----:B------:R-:W-:Y:S02]  /*4e990*/  STL.64 [R1+0x7b08], R90 ;  /* 0x007b085a01007387 */ /* 0x000fe40000100a00 */
[----:B------:R-:W-:Y:S01]  /*4e9a0*/  STL.64 [R1+0x7b10], R88 ;  /* 0x007b105801007387 */ /* 0x000fe20000100a00 */
[----:B------:R-:W-:Y:S01]  /*4e9b0*/  STL.64 [R1+0x7b18], R86 ;  /* 0x007b185601007387 */ /* 0x000fe20000100a00 */
[----:B------:R-:W-:Y:S02]  /*4e9c0*/  STL.64 [R1+0x7b20], R84 ;  /* 0x007b205401007387 */ /* 0x000fe40000100a00 */
[----:B------:R-:W-:-:S04]  /*4e9d0*/  IMAD.WIDE R74, R252, 0x4, R248 ;  /* 0x00000004fc4a7825 */ /* 0x000fc800078e02f8 */
[C---:B------:R-:W-:Y:S01]  /*4e9e0*/  IMAD.WIDE R82, R252.reuse, 0x4, R80 ;  /* 0x00000004fc527825 */ /* 0x040fe200078e0250 */
[----:B------:R-:W3:Y:S03]  /*4e9f0*/  LDL.LU.64 R248, [R1+0xa88] ;  /* 0x000a880001f87983 */ /* 0x000ee60000300a00 */
[----:B------:R-:W-:Y:S01]  /*4ea00*/  IMAD.WIDE R80, R252, 0x4, R228 ;  /* 0x00000004fc507825 */ /* 0x000fe200078e02e4 */
[----:B------:R-:W-:Y:S02]  /*4ea10*/  ISETP.GT.AND P6, PT, R25, 0xff, PT ;  /* 0x000000ff1900780c */ /* 0x000fe40003fc4270 */
[----:B------:R-:W-:Y:S01]  /*4ea20*/  ISETP.GE.U32.AND P5, PT, R4, 0x7ffffe85, PT ;  /* 0x7ffffe850400780c */ /* 0x000fe20003fa6070 */
[----:B------:R-:W-:Y:S01]  /*4ea30*/  STL.64 [R1+0x7b28], R82 ;  /* 0x007b285201007387 */ /* 0x000fe20000100a00 */
[----:B------:R-:W-:Y:S02]  /*4ea40*/  STL.64 [R1+0x7b30], R80 ;  /* 0x007b305001007387 */ /* 0x000fe40000100a00 */
[----:B------:R-:W-:Y:S02]  /*4ea50*/  STL.64 [R1+0x7b38], R78 ;  /* 0x007b384e01007387 */ /* 0x000fe40000100a00 */
[----:B------:R-:W-:Y:S01]  /*4ea60*/  STL.64 [R1+0x7b40], R76 ;  /* 0x007b404c01007387 */ /* 0x000fe20000100a00 */
[----:B------:R-:W-:Y:S01]  /*4ea70*/  STL.64 [R1+0x7b48], R74 ;  /* 0x007b484a01007387 */ /* 0x000fe20000100a00 */
[----:B------:R-:W-:Y:S03]  /*4ea80*/  STL.64 [R1+0x7b50], R72 ;  /* 0x007b504801007387 */ /* 0x000fe60000100a00 */
[----:B------:R1:W-:Y:S01]  /*4ea90*/  LDGSTS.E [R5+-0x46200], [R212.64], !P0 ;  /* 0xb9e00000d4057fae */ /* 0x0003e2000c121844 */
[----:B--2---:R-:W-:-:S05]  /*4eaa0*/  IMAD.WIDE R70, R252, 0x4, R246 ;  /* 0x00000004fc467825 */ /* 0x004fca00078e02f6 */
[----:B------:R-:W-:Y:S01]  /*4eab0*/  STL.64 [R1+0x7b58], R70 ;  /* 0x007b584601007387 */ /* 0x000fe20000100a00 */
[----:B------:R-:W-:Y:S02]  /*4eac0*/  STL.64 [R1+0x7b60], R68 ;  /* 0x007b604401007387 */ /* 0x000fe40000100a00 */
[----:B------:R-:W-:Y:S02]  /*4ead0*/  STL.64 [R1+0x7b68], R66 ;  /* 0x007b684201007387 */ /* 0x000fe40000100a00 */
[----:B---3--:R-:W-:Y:S01]  /*4eae0*/  IMAD.WIDE R58, R252, 0x4, R248 ;  /* 0x00000004fc3a7825 */ /* 0x008fe200078e02f8 */
[----:B------:R-:W-:Y:S03]  /*4eaf0*/  STL.64 [R1+0x7b70], R64 ;  /* 0x007b704001007387 */ /* 0x000fe60000100a00 */
[----:B------:R-:W-:Y:S02]  /*4eb00*/  STL.64 [R1+0x7b78], R62 ;  /* 0x007b783e01007387 */ /* 0x000fe40000100a00 */
[----:B------:R-:W-:Y:S01]  /*4eb10*/  STL.64 [R1+0x7b80], R60 ;  /* 0x007b803c01007387 */ /* 0x000fe20000100a00 */
[----:B------:R-:W-:Y:S01]  /*4eb20*/  STL.64 [R1+0x7b88], R58 ;  /* 0x007b883a01007387 */ /* 0x000fe20000100a00 */
[----:B------:R-:W-:Y:S02]  /*4eb30*/  STL.64 [R1+0x7b90], R56 ;  /* 0x007b903801007387 */ /* 0x000fe40000100a00 */
[----:B------:R-:W-:Y:S02]  /*4eb40*/  STL [R1+0x2c90], RZ ;  /* 0x002c90ff01007387 */ /* 0x000fe40000100800 */
[----:B------:R-:W-:Y:S01]  /*4eb50*/  STL [R1+0x2c94], RZ ;  /* 0x002c94ff01007387 */ /* 0x000fe20000100800 */
[----:B------:R-:W-:Y:S01]  /*4eb60*/  STL [R1+0x2c98], RZ ;  /* 0x002c98ff01007387 */ /* 0x000fe20000100800 */
[----:B------:R-:W-:Y:S02]  /*4eb70*/  STL [R1+0x2c9c], RZ ;  /* 0x002c9cff01007387 */ /* 0x000fe40000100800 */
        /* <DEDUP_REMOVED lines=1664> */
[----:B------:R-:W-:Y:S02]  /*55380*/  STL [R1], RZ ;  /* 0x000000ff01007387 */ /* 0x000fe40000100800 */
[----:B------:R-:W-:Y:S01]  /*55390*/  STL [R1+0x4], RZ ;  /* 0x000004ff01007387 */ /* 0x000fe20000100800 */
[----:B------:R-:W-:Y:S01]  /*553a0*/  STL [R1+0x8], RZ ;  /* 0x000008ff01007387 */ /* 0x000fe20000100800 */
[----:B------:R-:W-:Y:S02]  /*553b0*/  STL [R1+0xc], RZ ;  /* 0x00000cff01007387 */ /* 0x000fe40000100800 */
[----:B------:R-:W1:Y:S02]  /*553c0*/  LDL.LU.64 R52, [R1+0x2618] ;  /* 0x0026180001347983 */ /* 0x000e640000300a00 */
[----:B------:R-:W1:Y:S01]  /*553d0*/  LDL.LU.64 R26, [R1+0x2610] ;  /* 0x00261000011a7983 */ /* 0x000e620000300a00 */
[----:B------:R-:W2:Y:S01]  /*553e0*/  LDL.LU.64 R28, [R1+0x2cf0] ;  /* 0x002cf000011c7983 */ /* 0x000ea20000300a00 */
[----:B------:R-:W3:Y:S02]  /*553f0*/  LDL.LU.64 R30, [R1+0x1e48] ;  /* 0x001e4800011e7983 */ /* 0x000ee40000300a00 */
[----:B------:R-:W2:Y:S02]  /*55400*/  LDL.LU.64 R32, [R1+0x2cf8] ;  /* 0x002cf80001207983 */ /* 0x000ea40000300a00 */
[----:B------:R-:W2:Y:S01]  /*55410*/  LDL.LU.64 R34, [R1+0x2600] ;  /* 0x0026000001227983 */ /* 0x000ea20000300a00 */
[----:B------:R-:W-:-:S02]  /*55420*/  IADD3 R4, R55, 0x100000, RZ ;  /* 0x0010000037047810 */ /* 0x000fc40007ffe0ff */
[----:B------:R-:W-:Y:S02]  /*55430*/  SEL R3, R3, RZ, P6 ;  /* 0x000000ff03037207 */ /* 0x000fe40003000000 */
[----:B------:R-:W-:Y:S01]  /*55440*/  SEL R2, R2, RZ, P6 ;  /* 0x000000ff02027207 */ /* 0x000fe20003000000 */
[----:B------:R-:W2:Y:S04]  /*55450*/  LDL.LU.64 R36, [R1+0x2d00] ;  /* 0x002d000001247983 */ /* 0x000ea80000300a00 */
[----:B------:R1:W-:Y:S01]  /*55460*/  LDGSTS.E [R4+-0x46100], [R98.64], !P0 ;  /* 0xb9f0000062047fae */ /* 0x0003e2000c121844 */
[----:B------:R-:W-:Y:S02]  /*55470*/  ISETP.NE.U32.AND P0, PT, R3, RZ, PT ;  /* 0x000000ff0300720c */ /* 0x000fe40003f05070 */
[----:B------:R-:W-:Y:S01]  /*55480*/  ISETP.NE.U32.AND P6, PT, R2, RZ, PT ;  /* 0x000000ff0200720c */ /* 0x000fe20003fc5070 */
[C---:B------:R-:W-:Y:S01]  /*55490*/  IADD3 R3, R55.reuse, 0x100000, RZ ;  /* 0x0010000037037810 */ /* 0x040fe20007ffe0ff */
[----:B------:R-:W-:Y:S01]  /*554a0*/  IADD3 R2, R55, 0x100000, RZ ;  /* 0x0010000037027810 */ /* 0x000fe20007ffe0ff */
[----:B------:R1:W-:Y:S01]  /*554b0*/  LDGSTS.E [R6+-0x45400], [R214.64], !P3 ;  /* 0xbac00000d6067fae */ /* 0x0003e2000d921844 */
[----:B------:R1:W-:Y:S02]  /*554c0*/  LDGSTS.E [R5+-0x45300], [R96.64], !P3 ;  /* 0xbad0000060057fae */ /* 0x0003e4000d921844 */
[----:B------:R1:W-:Y:S01]  /*554d0*/  LDGSTS.E [R4+-0x45200], [R216.64], !P3 ;  /* 0xbae00000d8047fae */ /* 0x0003e2000d921844 */
[----:B------:R-:W3:Y:S01]  /*554e0*/  LDL.LU.64 R38, [R1+0x1cf8] ;  /* 0x001cf80001267983 */ /* 0x000ee20000300a00 */
[----:B------:R4:W-:Y:S02]  /*554f0*/  LDGSTS.E [R3+-0x45100], [R94.64], !P3 ;  /* 0xbaf000005e037fae */ /* 0x0009e4000d921844 */
[----:B------:R1:W-:Y:S02]  /*55500*/  LDGSTS.E [R2+-0x44400], [R218.64], !P2 ;  /* 0xbbc00000da027fae */ /* 0x0003e4000d121844 */
[----:B------:R1:W-:Y:S01]  /*55510*/  LDGSTS.E [R6+-0x44300], [R92.64], !P2 ;  /* 0xbbd000005c067fae */ /* 0x0003e2000d121844 */
[----:B------:R1:W-:Y:S04]  /*55520*/  LDGSTS.E [R5+-0x44200], [R90.64], !P2 ;  /* 0xbbe000005a057fae */ /* 0x0003e8000d121844 */
[----:B------:R-:W3:Y:S01]  /*55530*/  LDL.LU.64 R42, [R1+0x2d08] ;  /* 0x002d0800012a7983 */ /* 0x000ee20000300a00 */
[----:B------:R1:W-:Y:S02]  /*55540*/  LDGSTS.E [R4+-0x44100], [R88.64], !P2 ;  /* 0xbbf0000058047fae */ /* 0x0003e4000d121844 */
[----:B------:R4:W-:Y:S01]  /*55550*/  LDGSTS.E [R3+-0x43400], [R86.64], !P1 ;  /* 0xbcc0000056037fae */ /* 0x0009e2000c921844 */
[----:B------:R-:W-:Y:S01]  /*55560*/  IADD3 R7, R0, -0x100, RZ ;  /* 0xffffff0000077810 */ /* 0x000fe20007ffe0ff */
[----:B------:R1:W-:Y:S01]  /*55570*/  LDGSTS.E [R2+-0x43300], [R84.64], !P1 ;  /* 0xbcd0000054027fae */ /* 0x0003e2000c921844 */
[----:B------:R1:W-:Y:S01]  /*55580*/  LDGSTS.E [R6+-0x43200], [R82.64], !P1 ;  /* 0xbce0000052067fae */ /* 0x0003e2000c921844 */
[----:B------:R-:W-:Y:S01]  /*55590*/  CS2R R248, SRZ ;  /* 0x0000000000f87805 */ /* 0x000fe2000001ff00 */
[----:B------:R1:W-:Y:S01]  /*555a0*/  LDGSTS.E [R5+-0x43100], [R80.64], !P1 ;  /* 0xbcf0000050057fae */ /* 0x0003e2000c921844 */
[----:B------:R-:W-:Y:S01]  /*555b0*/  CS2R R250, SRZ ;  /* 0x0000000000fa7805 */ /* 0x000fe2000001ff00 */
[----:B------:R-:W-:Y:S01]  /*555c0*/  ISETP.GE.U32.AND P1, PT, R7, 0x7ffffe81, PT ;  /* 0x7ffffe810700780c */ /* 0x000fe20003f26070 */
[----:B------:R-:W-:Y:S01]  /*555d0*/  CS2R R244, SRZ ;  /* 0x0000000000f47805 */ /* 0x000fe2000001ff00 */
[----:B------:R-:W3:Y:S01]  /*555e0*/  LDL.LU.64 R44, [R1+0x1cd0] ;  /* 0x001cd000012c7983 */ /* 0x000ee20000300a00 */
[----:B------:R-:W-:Y:S01]  /*555f0*/  CS2R R246, SRZ ;  /* 0x0000000000f67805 */ /* 0x000fe2000001ff00 */
[----:B------:R-:W3:Y:S01]  /*55600*/  LDL.LU.64 R40, [R1+0x2d10] ;  /* 0x002d100001287983 */ /* 0x000ee20000300a00 */
[----:B------:R-:W-:Y:S01]  /*55610*/  CS2R R240, SRZ ;  /* 0x0000000000f07805 */ /* 0x000fe2000001ff00 */
[----:B------:R-:W-:Y:S01]  /*55620*/  STL.64 [R1+0x7b98], R248 ;  /* 0x007b98f801007387 */ /* 0x000fe20000100a00 */
[----:B------:R-:W-:Y:S01]  /*55630*/  CS2R R242, SRZ ;  /* 0x0000000000f27805 */ /* 0x000fe2000001ff00 */
[----:B------:R-:W-:Y:S01]  /*55640*/  STL.64 [R1+0x7ba0], R250 ;  /* 0x007ba0fa01007387 */ /* 0x000fe20000100a00 */
[----:B------:R-:W-:Y:S01]  /*55650*/  CS2R R236, SRZ ;  /* 0x0000000000ec7805 */ /* 0x000fe2000001ff00 */
[----:B------:R1:W-:Y:S04]  /*55660*/  LDGSTS.E [R4+-0x42400], [R78.64], !P4 ;  /* 0xbdc000004e047fae */ /* 0x0003e8000e121844 */
[----:B------:R-:W-:Y:S01]  /*55670*/  STL.64 [R1+0x7ba8], R244 ;  /* 0x007ba8f401007387 */ /* 0x000fe20000100a00 */
[----:B------:R-:W-:Y:S01]  /*55680*/  CS2R R238, SRZ ;  /* 0x0000000000ee7805 */ /* 0x000fe2000001ff00 */
[----:B------:R4:W-:Y:S01]  /*55690*/  LDGSTS.E [R3+-0x42300], [R76.64], !P4 ;  /* 0xbdd000004c037fae */ /* 0x0009e2000e121844 */
[----:B------:R-:W-:Y:S01]  /*556a0*/  IADD3 R0, R55, 0x100000, RZ ;  /* 0x0010000037007810 */ /* 0x000fe20007ffe0ff */
[----:B------:R-:W-:Y:S01]  /*556b0*/  STL.64 [R1+0x7bb0], R246 ;  /* 0x007bb0f601007387 */ /* 0x000fe20000100a00 */
[----:B------:R-:W-:-:S03]  /*556c0*/  CS2R R232, SRZ ;  /* 0x0000000000e87805 */ /* 0x000fc6000001ff00 */
[----:B------:R1:W-:Y:S01]  /*556d0*/  LDGSTS.E [R2+-0x42200], [R74.64], !P4 ;  /* 0xbde000004a027fae */ /* 0x0003e2000e121844 */
[----:B------:R-:W-:Y:S01]  /*556e0*/  STL.64 [R1+0x7bb8], R240 ;  /* 0x007bb8f001007387 */ /* 0x000fe20000100a00 */
[----:B------:R-:W-:Y:S01]  /*556f0*/  CS2R R234, SRZ ;  /* 0x0000000000ea7805 */ /* 0x000fe2000001ff00 */
[----:B------:R1:W-:Y:S01]  /*55700*/  LDGSTS.E [R4+-0x42100], [R72.64], !P4 ;  /* 0xbdf0000048047fae */ /* 0x0003e2000e121844 */
[----:B------:R-:W-:Y:S01]  /*55710*/  STL.64 [R1+0x7bc0], R242 ;  /* 0x007bc0f201007387 */ /* 0x000fe20000100a00 */
[----:B------:R-:W-:-:S03]  /*55720*/  CS2R R228, SRZ ;  /* 0x0000000000e47805 */ /* 0x000fc6000001ff00 */
[----:B------:R4:W-:Y:S01]  /*55730*/  LDGSTS.E [R3+-0x41400], [R70.64], !P5 ;  /* 0xbec0000046037fae */ /* 0x0009e2000e921844 */
[----:B------:R-:W-:Y:S01]  /*55740*/  STL.64 [R1+0x7bc8], R236 ;  /* 0x007bc8ec01007387 */ /* 0x000fe20000100a00 */
[----:B------:R-:W-:Y:S01]  /*55750*/  CS2R R230, SRZ ;  /* 0x0000000000e67805 */ /* 0x000fe2000001ff00 */
[----:B------:R1:W-:Y:S01]  /*55760*/  LDGSTS.E [R2+-0x41300], [R68.64], !P5 ;  /* 0xbed0000044027fae */ /* 0x0003e2000e921844 */
[----:B------:R-:W-:Y:S01]  /*55770*/  STL.64 [R1+0x7bd0], R238 ;  /* 0x007bd0ee01007387 */ /* 0x000fe20000100a00 */
[----:B------:R-:W-:Y:S01]  /*55780*/  IMAD.MOV.U32 R47, RZ, RZ, c[0x0][0x18c] ;  /* 0x00006300ff2f7624 */ /* 0x000fe200078e00ff */
[----:B------:R-:W-:Y:S02]  /*55790*/  CS2R R224, SRZ ;  /* 0x0000000000e07805 */ /* 0x000fe4000001ff00 */
[----:B------:R1:W-:Y:S01]  /*557a0*/  LDGSTS.E [R0+-0x41200], [R66.64], !P5 ;  /* 0xbee0000042007fae */ /* 0x0003e2000e921844 */
[----:B------:R-:W-:Y:S02]  /*557b0*/  STL.64 [R1+0x7bd8], R232 ;  /* 0x007bd8e801007387 */ /* 0x000fe40000100a00 */
[----:B------:R1:W-:Y:S02]  /*557c0*/  LDGSTS.E [R5+-0x41100], [R64.64], !P5 ;  /* 0xbef0000040057fae */ /* 0x0003e4000e921844 */
[----:B------:R-:W-:Y:S01]  /*557d0*/  STL.64 [R1+0x7be0], R234 ;  /* 0x007be0ea01007387 */ /* 0x000fe20000100a00 */
[----:B------:R1:W-:Y:S04]  /*557e0*/  LDGSTS.E [R4+-0x40400], [R62.64], !P1 ;  /* 0xbfc000003e047fae */ /* 0x0003e8000c921844 */
[----:B------:R-:W-:Y:S01]  /*557f0*/  STL.64 [R1+0x7be8], R228 ;  /* 0x007be8e401007387 */ /* 0x000fe20000100a00 */
[----:B------:R4:W-:Y:S02]  /*55800*/  LDGSTS.E [R3+-0x40300], [R60.64], !P1 ;  /* 0xbfd000003c037fae */ /* 0x0009e4000c921844 */
[----:B------:R-:W-:Y:S02]  /*55810*/  STL.64 [R1+0x7bf0], R230 ;  /* 0x007bf0e601007387 */ /* 0x000fe40000100a00 */
[----:B------:R-:W-:Y:S01]  /*55820*/  STL.64 [R1+0x7bf8], R224 ;  /* 0x007bf8e001007387 */ /* 0x000fe20000100a00 */
[----:B------:R-:W-:Y:S01]  /*55830*/  CS2R R226, SRZ ;  /* 0x0000000000e27805 */ /* 0x000fe2000001ff00 */
[----:B------:R1:W-:Y:S01]  /*55840*/  LDGSTS.E [R2+-0x40200], [R58.64], !P1 ;  /* 0xbfe000003a027fae */ /* 0x0003e2000c921844 */
[----:B------:R1:W-:Y:S02]  /*55850*/  LDGSTS.E [R0+-0x40100], [R56.64], !P1 ;  /* 0xbff0000038007fae */ /* 0x0003e4000c921844 */
[----:B----4-:R-:W-:Y:S01]  /*55860*/  IMAD.SHL.U32 R3, R47, 0x80, RZ ;  /* 0x000000802f037824 */ /* 0x010fe200078e00ff */
[----:B------:R-:W-:Y:S01]  /*55870*/  ISETP.GE.AND P1, PT, R25, 0x80, PT ;  /* 0x000000801900780c */ /* 0x000fe20003f26270 */
[----:B------:R-:W3:Y:S01]  /*55880*/  LDL.LU.64 R46, [R1+0x1bf0] ;  /* 0x001bf000012e7983 */ /* 0x000ee20000300a00 */
[----:B------:R-:W3:Y:S02]  /*55890*/  LDL.LU.64 R20, [R1+0x2d18] ;  /* 0x002d180001147983 */ /* 0x000ee40000300a00 */
[----:B------:R-:W3:Y:S02]  /*558a0*/  LDL.LU.64 R48, [R1+0x1bf8] ;  /* 0x001bf80001307983 */ /* 0x000ee40000300a00 */
[----:B------:R-:W-:Y:S01]  /*558b0*/  STL.64 [R1+0x7c00], R226 ;  /* 0x007c00e201007387 */ /* 0x000fe20000100a00 */
[----:B------:R-:W-:Y:S01]  /*558c0*/  STL [R1+0x1f80], RZ ;  /* 0x001f80ff01007387 */ /* 0x000fe20000100800 */
[----:B------:R-:W3:Y:S02]  /*558d0*/  LDL.LU.64 R22, [R1+0x2d20] ;  /* 0x002d200001167983 */ /* 0x000ee40000300a00 */
[----:B------:R-:W3:Y:S01]  /*558e0*/  LDL.LU.64 R50, [R1+0x1c70] ;  /* 0x001c700001327983 */ /* 0x000ee20000300a00 */
[----:B------:R-:W0:Y:S01]  /*558f0*/  LDGDEPBAR ;  /* 0x00000000000079af */ /* 0x000e220000000000 */
[----:B-1----:R-:W-:-:S04]  /*55900*/  IMAD.WIDE R4, R3, 0x4, R52 ;  /* 0x0000000403047825 */ /* 0x002fc800078e0234 */
[C---:B------:R-:W-:Y:S01]  /*55910*/  IMAD.WIDE R6, R3.reuse, 0x4, R26 ;  /* 0x0000000403067825 */ /* 0x040fe200078e021a */
[----:B------:R-:W4:Y:S03]  /*55920*/  LDL.LU.64 R52, [R1+0x2d30] ;  /* 0x002d300001347983 */ /* 0x000f260000300a00 */
[----:B------:R2:W-:Y:S02]  /*55930*/  STL.64 [R1+0xb0], R4 ;  /* 0x0000b00401007387 */ /* 0x0005e40000100a00 */
[----:B------:R-:W4:Y:S01]  /*55940*/  LDL.LU.64 R24, [R1+0x25f8] ;  /* 0x0025f80001187983 */ /* 0x000f220000300a00 */
[----:B------:R1:W-:Y:S01]  /*55950*/  STL.64 [R1+0xf8], R6 ;  /* 0x0000f80601007387 */ /* 0x0003e20000100a00 */
[----:B------:R-:W4:Y:S02]  /*55960*/  LDL.LU.64 R26, [R1+0x2d38] ;  /* 0x002d3800011a7983 */ /* 0x000f240000300a00 */
[----:B--2---:R-:W-:-:S05]  /*55970*/  IMAD.WIDE R4, R3, 0x4, R28 ;  /* 0x0000000403047825 */ /* 0x004fca00078e021c */
[----:B------:R3:W-:Y:S01]  /*55980*/  STL.64 [R1+0x100], R4 ;  /* 0x0001000401007387 */ /* 0x0007e20000100a00 */
[----:B------:R-:W2:Y:S02]  /*55990*/  LDL.LU.64 R28, [R1+0x1ea8] ;  /* 0x001ea800011c7983 */ /* 0x000ea40000300a00 */
[----:B-1----:R-:W-:-:S04]  /*559a0*/  IMAD.WIDE R6, R3, 0x4, R32 ;  /* 0x0000000403067825 */ /* 0x002fc800078e0220 */
[----:B---3--:R-:W-:-:S05]  /*559b0*/  IMAD.WIDE R4, R3, 0x4, R30 ;  /* 0x0000000403047825 */ /* 0x008fca00078e021e */
[----:B------:R1:W-:Y:S01]  /*559c0*/  STL.64 [R1+0x108], R4 ;  /* 0x0001080401007387 */ /* 0x0003e20000100a00 */
[----:B------:R-:W3:Y:S02]  /*559d0*/  LDL.LU.64 R30, [R1+0x2d40] ;  /* 0x002d4000011e7983 */ /* 0x000ee40000300a00 */
[----:B------:R1:W-:Y:S02]  /*559e0*/  STL.64 [R1+0x110], R6 ;  /* 0x0001100601007387 */ /* 0x0003e40000100a00 */
[----:B------:R-:W3:Y:S02]  /*559f0*/  LDL.LU.64 R32, [R1+0x2608] ;  /* 0x0026080001207983 */ /* 0x000ee40000300a00 */
[----:B-1----:R-:W-:-:S05]  /*55a00*/  IMAD.WIDE R4, R3, 0x4, R34 ;  /* 0x0000000403047825 */ /* 0x002fca00078e0222 */
[----:B------:R1:W-:Y:S01]  /*55a10*/  STL.64 [R1+0x148], R4 ;  /* 0x0001480401007387 */ /* 0x0003e20000100a00 */
[----:B------:R-:W3:Y:S02]  /*55a20*/  LDL.LU.64 R34, [R1+0x2d50] ;  /* 0x002d500001227983 */ /* 0x000ee40000300a00 */
[----:B------:R-:W-:-:S04]  /*55a30*/  IMAD.WIDE R6, R3, 0x4, R38 ;  /* 0x0000000403067825 */ /* 0x000fc800078e0226 */
[C---:B-1----:R-:W-:Y:S02]  /*55a40*/  IMAD.WIDE R4, R3.reuse, 0x4, R36 ;  /* 0x0000000403047825 */ /* 0x042fe400078e0224 */
[----:B------:R-:W3:Y:S03]  /*55a50*/  LDL.LU.64 R36, [R1+0x1d20] ;  /* 0x001d200001247983 */ /* 0x000ee60000300a00 */
[----:B------:R1:W-:Y:S02]  /*55a60*/  STL.64 [R1+0x150], R4 ;  /* 0x0001500401007387 */ /* 0x0003e40000100a00 */
[----:B------:R-:W3:Y:S02]  /*55a70*/  LDL.LU.64 R38, [R1+0x2d58] ;  /* 0x002d580001267983 */ /* 0x000ee40000300a00 */
[----:B------:R1:W-:Y:S02]  /*55a80*/  STL.64 [R1+0x188], R6 ;  /* 0x0001880601007387 */ /* 0x0003e40000100a00 */
[----:B-1----:R-:W-:-:S05]  /*55a90*/  IMAD.WIDE R4, R3, 0x4, R42 ;  /* 0x0000000403047825 */ /* 0x002fca00078e022a */
[----:B------:R1:W-:Y:S01]  /*55aa0*/  STL.64 [R1+0x190], R4 ;  /* 0x0001900401007387 */ /* 0x0003e20000100a00 */
[----:B------:R-:W3:Y:S02]  /*55ab0*/  LDL.LU.64 R42, [R1+0x1cf0] ;  /* 0x001cf000012a7983 */ /* 0x000ee40000300a00 */
[----:B------:R-:W-:-:S05]  /*55ac0*/  IMAD.WIDE R6, R3, 0x4, R44 ;  /* 0x0000000403067825 */ /* 0x000fca00078e022c */
[----:B------:R1:W-:Y:S01]  /*55ad0*/  STL.64 [R1+0x198], R6 ;  /* 0x0001980601007387 */ /* 0x0003e20000100a00 */
        /* <DEDUP_REMOVED lines=8> */
[C---:B-1----:R-:W-:Y:S02]  /*55b60*/  IMAD.WIDE R4, R3.reuse, 0x4, R48 ;  /* 0x0000000403047825 */ /* 0x042fe400078e0230 */
[----:B------:R-:W3:Y:S02]  /*55b70*/  LDL.LU.64 R48, [R1+0x1c90] ;  /* 0x001c900001307983 */ /* 0x000ee40000300a00 */
[----:B------:R1:W-:Y:S02]  /*55b80*/  STL.64 [R1+0x1e8], R6 ;  /* 0x0001e80601007387 */ /* 0x0003e40000100a00 */
[----:B------:R1:W-:Y:S02]  /*55b90*/  STL.64 [R1+0x228], R4 ;  /* 0x0002280401007387 */ /* 0x0003e40000100a00 */
[----:B------:R-:W3:Y:S02]  /*55ba0*/  LDL.LU.64 R20, [R1+0x2d70] ;  /* 0x002d700001147983 */ /* 0x000ee40000300a00 */
[----:B-1----:R-:W-:-:S04]  /*55bb0*/  IMAD.WIDE R6, R3, 0x4, R22 ;  /* 0x0000000403067825 */ /* 0x002fc800078e0216 */
[C---:B------:R-:W-:Y:S01]  /*55bc0*/  IMAD.WIDE R4, R3.reuse, 0x4, R50 ;  /* 0x0000000403047825 */ /* 0x040fe200078e0232 */
[----:B------:R-:W-:Y:S03]  /*55bd0*/  STL.64 [R1+0x230], R6 ;  /* 0x0002300601007387 */ /* 0x000fe60000100a00 */
[----:B------:R-:W3:Y:S02]  /*55be0*/  LDL.LU.64 R50, [R1+0x1c98] ;  /* 0x001c980001327983 */ /* 0x000ee40000300a00 */
[----:B------:R4:W-:Y:S02]  /*55bf0*/  STL.64 [R1+0x2d0], R4 ;  /* 0x0002d00401007387 */ /* 0x0009e40000100a00 */
[----:B------:R-:W3:Y:S02]  /*55c00*/  LDL.LU.64 R22, [R1+0x2d78] ;  /* 0x002d780001167983 */ /* 0x000ee40000300a00 */
[----:B----4-:R-:W-:-:S02]  /*55c10*/  IMAD.WIDE R4, R3, 0x4, R52 ;  /* 0x0000000403047825 */ /* 0x010fc400078e0234 */
[----:B------:R-:W4:Y:S03]  /*55c20*/  LDL.LU.64 R52, [R1+0x2d28] ;  /* 0x002d280001347983 */ /* 0x000f260000300a00 */
[----:B------:R1:W-:Y:S02]  /*55c30*/  STL.64 [R1+0x2f8], R4 ;  /* 0x0002f80401007387 */ /* 0x0003e40000100a00 */
[----:B------:R-:W-:-:S04]  /*55c40*/  IMAD.WIDE R6, R3, 0x4, R26 ;  /* 0x0000000403067825 */ /* 0x000fc800078e021a */
[C---:B-1----:R-:W-:Y:S02]  /*55c50*/  IMAD.WIDE R4, R3.reuse, 0x4, R24 ;  /* 0x0000000403047825 */ /* 0x042fe400078e0218 */
[----:B------:R-:W4:Y:S03]  /*55c60*/  LDL.LU.64 R24, [R1+0x2d80] ;  /* 0x002d800001187983 */ /* 0x000f260000300a00 */
[----:B------:R2:W-:Y:S02]  /*55c70*/  STL.64 [R1+0x320], R4 ;  /* 0x0003200401007387 */ /* 0x0005e40000100a00 */
[----:B------:R3:W-:Y:S02]  /*55c80*/  STL.64 [R1+0xbd0], R6 ;  /* 0x000bd00601007387 */ /* 0x0007e40000100a00 */
[----:B------:R-:W4:Y:S02]  /*55c90*/  LDL.LU.64 R26, [R1+0x1f00] ;  /* 0x001f0000011a7983 */ /* 0x000f240000300a00 */
[----:B--2---:R-:W-:-:S02]  /*55ca0*/  IMAD.WIDE R4, R3, 0x4, R28 ;  /* 0x0000000403047825 */ /* 0x004fc400078e021c */
[----:B------:R-:W2:Y:S03]  /*55cb0*/  LDL.LU.64 R28, [R1+0x2d88] ;  /* 0x002d8800011c7983 */ /* 0x000ea60000300a00 */
[----:B------:R1:W-:Y:S02]  /*55cc0*/  STL.64 [R1+0xbd8], R4 ;  /* 0x000bd80401007387 */ /* 0x0003e40000100a00 */
[C---:B---3--:R-:W-:Y:S02]  /*55cd0*/  IMAD.WIDE R6, R3.reuse, 0x4, R30 ;  /* 0x0000000403067825 */ /* 0x048fe400078e021e */
[----:B------:R-:W3:Y:S03]  /*55ce0*/  LDL.LU.64 R30, [R1+0x2d48] ;  /* 0x002d4800011e7983 */ /* 0x000ee60000300a00 */
[----:B------:R1:W-:Y:S02]  /*55cf0*/  STL.64 [R1+0xbe0], R6 ;  /* 0x000be00601007387 */ /* 0x0003e40000100a00 */
[----:B-1----:R-:W-:-:S05]  /*55d00*/  IMAD.WIDE R4, R3, 0x4, R32 ;  /* 0x0000000403047825 */ /* 0x002fca00078e0220 */
[----:B------:R1:W-:Y:S01]  /*55d10*/  STL.64 [R1+0x25f8], R4 ;  /* 0x0025f80401007387 */ /* 0x0003e20000100a00 */
[----:B------:R-:W3:Y:S02]  /*55d20*/  LDL.LU.64 R32, [R1+0x2d90] ;  /* 0x002d900001207983 */ /* 0x000ee40000300a00 */
[----:B------:R-:W-:-:S05]  /*55d30*/  IMAD.WIDE R6, R3, 0x4, R34 ;  /* 0x0000000403067825 */ /* 0x000fca00078e0222 */
[----:B------:R-:W-:Y:S01]  /*55d40*/  STL.64 [R1+0x2600], R6 ;  /* 0x0026000601007387 */ /* 0x000fe20000100a00 */
[----:B------:R-:W3:Y:S02]  /*55d50*/  LDL.LU.64 R34, [R1+0x1d60] ;  /* 0x001d600001227983 */ /* 0x000ee40000300a00 */
[----:B-1----:R-:W-:-:S05]  /*55d60*/  IMAD.WIDE R4, R3, 0x4, R36 ;  /* 0x0000000403047825 */ /* 0x002fca00078e0224 */
[----:B------:R1:W-:Y:S01]  /*55d70*/  STL.64 [R1+0x2608], R4 ;  /* 0x0026080401007387 */ /* 0x0003e20000100a00 */
[----:B------:R-:W3:Y:S02]  /*55d80*/  LDL.LU.64 R36, [R1+0x2d98] ;  /* 0x002d980001247983 */ /* 0x000ee40000300a00 */
[C---:B-1----:R-:W-:Y:S02]  /*55d90*/  IMAD.WIDE R4, R3.reuse, 0x4, R38 ;  /* 0x0000000403047825 */ /* 0x042fe400078e0226 */
[----:B------:R-:W3:Y:S03]  /*55da0*/  LDL.LU.64 R38, [R1+0x1d18] ;  /* 0x001d180001267983 */ /* 0x000ee60000300a00 */
[----:B------:R1:W-:Y:S02]  /*55db0*/  STL.64 [R1+0x2610], R4 ;  /* 0x0026100401007387 */ /* 0x0003e40000100a00 */
[----:B------:R-:W-:-:S02]  /*55dc0*/  IMAD.WIDE R6, R3, 0x4, R42 ;  /* 0x0000000403067825 */ /* 0x000fc400078e022a */
[----:B------:R-:W3:Y:S03]  /*55dd0*/  LDL.LU.64 R42, [R1+0x2da0] ;  /* 0x002da000012a7983 */ /* 0x000ee60000300a00 */
[----:B------:R1:W-:Y:S02]  /*55de0*/  STL.64 [R1+0x2618], R6 ;  /* 0x0026180601007387 */ /* 0x0003e40000100a00 */
[----:B-1----:R-:W-:-:S04]  /*55df0*/  IMAD.WIDE R4, R3, 0x4, R44 ;  /* 0x0000000403047825 */ /* 0x002fc800078e022c */
[C---:B------:R-:W-:Y:S01]  /*55e00*/  IMAD.WIDE R6, R3.reuse, 0x4, R40 ;  /* 0x0000000403067825 */ /* 0x040fe200078e0228 */
[----:B------:R1:W-:Y:S03]  /*55e10*/  STL.64 [R1+0x2cf0], R4 ;  /* 0x002cf00401007387 */ /* 0x0003e60000100a00 */
[----:B------:R-:W3:Y:S01]  /*55e20*/  LDL.LU.64 R44, [R1+0x1ca0] ;  /* 0x001ca000012c7983 */ /* 0x000ee20000300a00 */
        /* <DEDUP_REMOVED lines=8> */
[----:B-1----:R-:W-:-:S02]  /*55eb0*/  IMAD.WIDE R4, R3, 0x4, R50 ;  /* 0x0000000403047825 */ /* 0x002fc400078e0232 */
[----:B------:R-:W3:Y:S02]  /*55ec0*/  LDL.LU.64 R50, [R1+0x1cb0] ;  /* 0x001cb00001327983 */ /* 0x000ee40000300a00 */
[----:B------:R-:W-:-:S05]  /*55ed0*/  IMAD.WIDE R6, R3, 0x4, R20 ;  /* 0x0000000403067825 */ /* 0x000fca00078e0214 */
[----:B------:R1:W-:Y:S01]  /*55ee0*/  STL.64 [R1+0x2d10], R6 ;  /* 0x002d100601007387 */ /* 0x0003e20000100a00 */
[----:B------:R4:W-:Y:S02]  /*55ef0*/  STL.64 [R1+0x2d18], R4 ;  /* 0x002d180401007387 */ /* 0x0009e40000100a00 */
[----:B------:R-:W3:Y:S02]  /*55f00*/  LDL.LU.64 R20, [R1+0x2dc0] ;  /* 0x002dc00001147983 */ /* 0x000ee40000300a00 */
[----:B-1----:R-:W-:-:S05]  /*55f10*/  IMAD.WIDE R6, R3, 0x4, R22 ;  /* 0x0000000403067825 */ /* 0x002fca00078e0216 */
[----:B------:R-:W-:Y:S01]  /*55f20*/  STL.64 [R1+0x2d20], R6 ;  /* 0x002d200601007387 */ /* 0x000fe20000100a00 */
[----:B----4-:R-:W-:-:S03]  /*55f30*/  IMAD.WIDE R4, R3, 0x4, R52 ;  /* 0x0000000403047825 */ /* 0x010fc600078e0234 */
[----:B------:R-:W4:Y:S02]  /*55f40*/  LDL.LU.64 R52, [R1+0x2da8] ;  /* 0x002da80001347983 */ /* 0x000f240000300a00 */
[----:B------:R1:W-:Y:S02]  /*55f50*/  STL.64 [R1+0x2d28], R4 ;  /* 0x002d280401007387 */ /* 0x0003e40000100a00 */
[----:B------:R-:W4:Y:S02]  /*55f60*/  LDL.LU.64 R22, [R1+0x2dc8] ;  /* 0x002dc80001167983 */ /* 0x000f240000300a00 */
[----:B-1----:R-:W-:-:S04]  /*55f70*/  IMAD.WIDE R4, R3, 0x4, R24 ;  /* 0x0000000403047825 */ /* 0x002fc800078e0218 */
[C---:B------:R-:W-:Y:S01]  /*55f80*/  IMAD.WIDE R6, R3.reuse, 0x4, R26 ;  /* 0x0000000403067825 */ /* 0x040fe200078e021a */
[----:B------:R2:W-:Y:S03]  /*55f90*/  STL.64 [R1+0x2d30], R4 ;  /* 0x002d300401007387 */ /* 0x0005e60000100a00 */
[----:B------:R-:W4:Y:S02]  /*55fa0*/  LDL.LU.64 R24, [R1+0x1f50] ;  /* 0x001f500001187983 */ /* 0x000f240000300a00 */
[----:B------:R-:W-:Y:S02]  /*55fb0*/  STL.64 [R1+0x2d38], R6 ;  /* 0x002d380601007387 */ /* 0x000fe40000100a00 */
[----:B------:R-:W4:Y:S02]  /*55fc0*/  LDL.LU.64 R26, [R1+0x2dd0] ;  /* 0x002dd000011a7983 */ /* 0x000f240000300a00 */
[----:B--2---:R-:W-:-:S05]  /*55fd0*/  IMAD.WIDE R4, R3, 0x4, R28 ;  /* 0x0000000403047825 */ /* 0x004fca00078e021c */
[----:B------:R3:W-:Y:S01]  /*55fe0*/  STL.64 [R1+0x2d40], R4 ;  /* 0x002d400401007387 */ /* 0x0007e20000100a00 */
[----:B------:R-:W2:Y:S02]  /*55ff0*/  LDL.LU.64 R28, [R1+0x1e80] ;  /* 0x001e8000011c7983 */ /* 0x000ea40000300a00 */
[C---:B---3--:R-:W-:Y:S02]  /*56000*/  IMAD.WIDE R4, R3.reuse, 0x4, R30 ;  /* 0x0000000403047825 */ /* 0x048fe400078e021e */
[----:B------:R-:W3:Y:S02]  /*56010*/  LDL.LU.64 R30, [R1+0x2dd8] ;  /* 0x002dd800011e7983 */ /* 0x000ee40000300a00 */
[----:B------:R-:W-:-:S04]  /*56020*/  IMAD.WIDE R6, R3, 0x4, R32 ;  /* 0x0000000403067825 */ /* 0x000fc800078e0220 */
[----:B------:R1:W-:Y:S02]  /*56030*/  STL.64 [R1+0x2d48], R4 ;  /* 0x002d480401007387 */ /* 0x0003e40000100a00 */
[----:B------:R-:W3:Y:S01]  /*56040*/  LDL.LU.64 R32, [R1+0x1da8] ;  /* 0x001da80001207983 */ /* 0x000ee20000300a00 */
        /* <DEDUP_REMOVED lines=25> */
[C---:B------:R-:W-:Y:S02]  /*561e0*/  IMAD.WIDE R226, R3.reuse, 0x4, R50 ;  /* 0x0000000403e27825 */ /* 0x040fe400078e0232 */
[----:B------:R-:W3:Y:S02]  /*561f0*/  LDL.LU.64 R50, [R1+0x2e20] ;  /* 0x002e200001327983 */ /* 0x000ee40000300a00 */
[----:B-1----:R-:W-:-:S04]  /*56200*/  IMAD.WIDE R4, R3, 0x4, R20 ;  /* 0x0000000403047825 */ /* 0x002fc800078e0214 */
[C---:B----4-:R-:W-:Y:S02]  /*56210*/  IMAD.WIDE R6, R3.reuse, 0x4, R52 ;  /* 0x0000000403067825 */ /* 0x050fe400078e0234 */
[----:B------:R-:W4:Y:S02]  /*56220*/  LDL.LU.64 R52, [R1+0x2e28] ;  /* 0x002e280001347983 */ /* 0x000f240000300a00 */
[----:B------:R1:W-:Y:S02]  /*56230*/  STL.64 [R1+0x2da0], R4 ;  /* 0x002da00401007387 */ /* 0x0003e40000100a00 */
[----:B------:R1:W-:Y:S02]  /*56240*/  STL.64 [R1+0x2da8], R6 ;  /* 0x002da80601007387 */ /* 0x0003e40000100a00 */
[----:B------:R-:W-:Y:S01]  /*56250*/  STL.64 [R1+0x2d98], R226 ;  /* 0x002d98e201007387 */ /* 0x000fe20000100a00 */
[----:B------:R-:W-:Y:S01]  /*56260*/  STL.64 [R1+0x7c08], R226 ;  /* 0x007c08e201007387 */ /* 0x000fe20000100a00 */
[----:B-1----:R-:W-:-:S04]  /*56270*/  IMAD.WIDE R4, R3, 0x4, R22 ;  /* 0x0000000403047825 */ /* 0x002fc800078e0216 */
[C---:B------:R-:W-:Y:S01]  /*56280*/  IMAD.WIDE R6, R3.reuse, 0x4, R24 ;  /* 0x0000000403067825 */ /* 0x040fe200078e0218 */
[----:B------:R1:W-:Y:S03]  /*56290*/  STL.64 [R1+0x2db0], R4 ;  /* 0x002db00401007387 */ /* 0x0003e60000100a00 */
[----:B------:R-:W4:Y:S01]  /*562a0*/  LDL.LU.64 R22, [R1+0x2e30] ;  /* 0x002e300001167983 */ /* 0x000f220000300a00 */
[----:B------:R2:W-:Y:S01]  /*562b0*/  STL.64 [R1+0x2db8], R6 ;  /* 0x002db80601007387 */ /* 0x0005e20000100a00 */
[----:B-1----:R-:W-:-:S04]  /*562c0*/  IMAD.WIDE R4, R3, 0x4, R26 ;  /* 0x0000000403047825 */ /* 0x002fc800078e021a */
[C---:B--2---:R-:W-:Y:S01]  /*562d0*/  IMAD.WIDE R6, R3.reuse, 0x4, R28 ;  /* 0x0000000403067825 */ /* 0x044fe200078e021c */
[----:B------:R3:W-:Y:S03]  /*562e0*/  STL.64 [R1+0x2dc0], R4 ;  /* 0x002dc00401007387 */ /* 0x0007e60000100a00 */
[----:B------:R-:W2:Y:S01]  /*562f0*/  LDL.LU.64 R24, [R1+0x2e38] ;  /* 0x002e380001187983 */ /* 0x000ea20000300a00 */
[----:B------:R-:W-:Y:S01]  /*56300*/  STL.64 [R1+0x2dc8], R6 ;  /* 0x002dc80601007387 */ /* 0x000fe20000100a00 */
[----:B------:R-:W2:Y:S02]  /*56310*/  LDL.LU.64 R26, [R1+0x2e40] ;  /* 0x002e4000011a7983 */ /* 0x000ea40000300a00 */
[----:B---3--:R-:W-:-:S05]  /*56320*/  IMAD.WIDE R4, R3, 0x4, R30 ;  /* 0x0000000403047825 */ /* 0x008fca00078e021e */
[----:B------:R1:W-:Y:S01]  /*56330*/  STL.64 [R1+0x2dd0], R4 ;  /* 0x002dd00401007387 */ /* 0x0003e20000100a00 */
[----:B------:R-:W3:Y:S02]  /*56340*/  LDL.LU.64 R28, [R1+0x2e48] ;  /* 0x002e4800011c7983 */ /* 0x000ee40000300a00 */
[----:B------:R-:W3:Y:S02]  /*56350*/  LDL.LU.64 R30, [R1+0x2e50] ;  /* 0x002e5000011e7983 */ /* 0x000ee40000300a00 */
[----:B-1----:R-:W-:-:S04]  /*56360*/  IMAD.WIDE R4, R3, 0x4, R32 ;  /* 0x0000000403047825 */ /* 0x002fc800078e0220 */
[C---:B------:R-:W-:Y:S01]  /*56370*/  IMAD.WIDE R6, R3.reuse, 0x4, R34 ;  /* 0x0000000403067825 */ /* 0x040fe200078e0222 */
[----:B------:R1:W-:Y:S03]  /*56380*/  STL.64 [R1+0x2dd8], R4 ;  /* 0x002dd80401007387 */ /* 0x0003e60000100a00 */
        /* <DEDUP_REMOVED lines=11> */
[----:B------:R-:W3:Y:S02]  /*56440*/  LDL.LU.64 R42, [R1+0x1cd8] ;  /* 0x001cd800012a7983 */ /* 0x000ee40000300a00 */
[----:B-1----:R-:W-:-:S05]  /*56450*/  IMAD.WIDE R4, R3, 0x4, R44 ;  /* 0x0000000403047825 */ /* 0x002fca00078e022c */
[----:B------:R1:W-:Y:S01]  /*56460*/  STL.64 [R1+0x2e00], R4 ;  /* 0x002e000401007387 */ /* 0x0003e20000100a00 */
[----:B------:R-:W3:Y:S02]  /*56470*/  LDL.LU.64 R44, [R1+0x2e80] ;  /* 0x002e8000012c7983 */ /* 0x000ee40000300a00 */
[----:B------:R-:W-:-:S04]  /*56480*/  IMAD.WIDE R224, R3, 0x4, R46 ;  /* 0x0000000403e07825 */ /* 0x000fc800078e022e */
[----:B-1----:R-:W-:-:S05]  /*56490*/  IMAD.WIDE R4, R3, 0x4, R40 ;  /* 0x0000000403047825 */ /* 0x002fca00078e0228 */
[----:B------:R1:W-:Y:S01]  /*564a0*/  STL.64 [R1+0x2e08], R4 ;  /* 0x002e080401007387 */ /* 0x0003e20000100a00 */
[----:B------:R-:W3:Y:S02]  /*564b0*/  LDL.LU.64 R40, [R1+0x1ce0] ;  /* 0x001ce00001287983 */ /* 0x000ee40000300a00 */
[----:B------:R-:W3:Y:S02]  /*564c0*/  LDL.LU.64 R46, [R1+0x2e90] ;  /* 0x002e9000012e7983 */ /* 0x000ee40000300a00 */
[----:B------:R-:W-:-:S04]  /*564d0*/  IMAD.WIDE R230, R3, 0x4, R48 ;  /* 0x0000000403e67825 */ /* 0x000fc800078e0230 */
[----:B-1----:R-:W-:-:S05]  /*564e0*/  IMAD.WIDE R4, R3, 0x4, R50 ;  /* 0x0000000403047825 */ /* 0x002fca00078e0232 */
[----:B------:R4:W-:Y:S01]  /*564f0*/  STL.64 [R1+0x2e20], R4 ;  /* 0x002e200401007387 */ /* 0x0009e20000100a00 */
[----:B------:R-:W3:Y:S02]  /*56500*/  LDL.LU.64 R48, [R1+0x1ce8] ;  /* 0x001ce80001307983 */ /* 0x000ee40000300a00 */
[----:B------:R-:W3:Y:S02]  /*56510*/  LDL.LU.64 R50, [R1+0x2ea0] ;  /* 0x002ea00001327983 */ /* 0x000ee40000300a00 */
[----:B----4-:R-:W-:-:S05]  /*56520*/  IMAD.WIDE R4, R3, 0x4, R52 ;  /* 0x0000000403047825 */ /* 0x010fca00078e0234 */
[----:B------:R1:W-:Y:S01]  /*56530*/  STL.64 [R1+0x2e28], R4 ;  /* 0x002e280401007387 */ /* 0x0003e20000100a00 */
[----:B------:R-:W4:Y:S02]  /*56540*/  LDL.LU.64 R52, [R1+0x2ea8] ;  /* 0x002ea80001347983 */ /* 0x000f240000300a00 */
[----:B------:R-:W-:Y:S02]  /*56550*/  STL.64 [R1+0x2e10], R224 ;  /* 0x002e10e001007387 */ /* 0x000fe40000100a00 */
[----:B------:R-:W-:Y:S01]  /*56560*/  STL.64 [R1+0x7c10], R224 ;  /* 0x007c10e001007387 */ /* 0x000fe20000100a00 */
[----:B------:R-:W-:Y:S01]  /*56570*/  STL.64 [R1+0x2e18], R230 ;  /* 0x002e18e601007387 */ /* 0x000fe20000100a00 */
[----:B------:R-:W-:Y:S02]  /*56580*/  STL.64 [R1+0x7c18], R230 ;  /* 0x007c18e601007387 */ /* 0x000fe40000100a00 */
[----:B-1----:R-:W-:-:S05]  /*56590*/  IMAD.WIDE R4, R3, 0x4, R22 ;  /* 0x0000000403047825 */ /* 0x002fca00078e0216 */
[----:B------:R1:W-:Y:S01]  /*565a0*/  STL.64 [R1+0x2e30], R4 ;  /* 0x002e300401007387 */ /* 0x0003e20000100a00 */
[----:B------:R-:W4:Y:S02]  /*565b0*/  LDL.LU.64 R22, [R1+0x2eb0] ;  /* 0x002eb00001167983 */ /* 0x000f240000300a00 */
[----:B--2---:R-:W-:-:S04]  /*565c0*/  IMAD.WIDE R6, R3, 0x4, R24 ;  /* 0x0000000403067825 */ /* 0x004fc800078e0218 */
[C---:B-1----:R-:W-:Y:S01]  /*565d0*/  IMAD.WIDE R4, R3.reuse, 0x4, R26 ;  /* 0x0000000403047825 */ /* 0x042fe200078e021a */
[----:B------:R3:W-:Y:S04]  /*565e0*/  STL.64 [R1+0x2e38], R6 ;  /* 0x002e380601007387 */ /* 0x0007e80000100a00 */
[----:B------:R1:W-:Y:S01]  /*565f0*/  STL.64 [R1+0x2e40], R4 ;  /* 0x002e400401007387 */ /* 0x0003e20000100a00 */
[----:B------:R-:W2:Y:S02]  /*56600*/  LDL.LU.64 R24, [R1+0x2eb8] ;  /* 0x002eb80001187983 */ /* 0x000ea40000300a00 */
[----:B---3--:R-:W-:-:S04]  /*56610*/  IMAD.WIDE R6, R3, 0x4, R28 ;  /* 0x0000000403067825 */ /* 0x008fc800078e021c */
[C---:B-1----:R-:W-:Y:S01]  /*56620*/  IMAD.WIDE R4, R3.reuse, 0x4, R30 ;  /* 0x0000000403047825 */ /* 0x042fe200078e021e */
[----:B------:R-:W-:Y:S03]  /*56630*/  STL.64 [R1+0x2e48], R6 ;  /* 0x002e480601007387 */ /* 0x000fe60000100a00 */
[----:B------:R-:W3:Y:S01]  /*56640*/  LDL.LU.64 R26, [R1+0x2ec0] ;  /* 0x002ec000011a7983 */ /* 0x000ee20000300a00 */
[----:B------:R1:W-:Y:S01]  /*56650*/  STL.64 [R1+0x2e50], R4 ;  /* 0x002e500401007387 */ /* 0x0003e20000100a00 */
[----:B------:R-:W3:Y:S02]  /*56660*/  LDL.LU.64 R28, [R1+0x2ec8] ;  /* 0x002ec800011c7983 */ /* 0x000ee40000300a00 */
[----:B------:R-:W3:Y:S02]  /*56670*/  LDL.LU.64 R30, [R1+0x2ed0] ;  /* 0x002ed000011e7983 */ /* 0x000ee40000300a00 */
[----:B-1----:R-:W-:-:S05]  /*56680*/  IMAD.WIDE R4, R3, 0x4, R32 ;  /* 0x0000000403047825 */ /* 0x002fca00078e0220 */
[----:B------:R1:W-:Y:S01]  /*56690*/  STL.64 [R1+0x2e58], R4 ;  /* 0x002e580401007387 */ /* 0x0003e20000100a00 */
[----:B------:R-:W3:Y:S02]  /*566a0*/  LDL.LU.64 R32, [R1+0x2ed8] ;  /* 0x002ed80001207983 */ /* 0x000ee40000300a00 */
[----:B------:R-:W-:-:S04]  /*566b0*/  IMAD.WIDE R6, R3, 0x4, R34 ;  /* 0x0000000403067825 */ /* 0x000fc800078e0222 */
[C---:B-1----:R-:W-:Y:S01]  /*566c0*/  IMAD.WIDE R4, R3.reuse, 0x4, R36 ;  /* 0x0000000403047825 */ /* 0x042fe200078e0224 */
[----:B------:R1:W-:Y:S04]  /*566d0*/  STL.64 [R1+0x2e60], R6 ;  /* 0x002e600601007387 */ /* 0x0003e80000100a00 */
[----:B------:R1:W-:Y:S01]  /*566e0*/  STL.64 [R1+0x2e68], R4 ;  /* 0x002e680401007387 */ /* 0x0003e20000100a00 */
[----:B------:R-:W3:Y:S02]  /*566f0*/  LDL.LU.64 R34, [R1+0x2ee0] ;  /* 0x002ee00001227983 */ /* 0x000ee40000300a00 */
[----:B-1----:R-:W-:-:S04]  /*56700*/  IMAD.WIDE R6, R3, 0x4, R38 ;  /* 0x0000000403067825 */ /* 0x002fc800078e0226 */
[C---:B------:R-:W-:Y:S01]  /*56710*/  IMAD.WIDE R4, R3.reuse, 0x4, R42 ;  /* 0x0000000403047825 */ /* 0x040fe200078e022a */
        /* <DEDUP_REMOVED lines=8> */
[----:B-1----:R-:W-:-:S04]  /*567a0*/  IMAD.WIDE R4, R3, 0x4, R40 ;  /* 0x0000000403047825 */ /* 0x002fc800078e0228 */
[C---:B------:R-:W-:Y:S01]  /*567b0*/  IMAD.WIDE R228, R3.reuse, 0x4, R46 ;  /* 0x0000000403e47825 */ /* 0x040fe200078e022e */
[----:B------:R1:W-:Y:S03]  /*567c0*/  STL.64 [R1+0x2e88], R4 ;  /* 0x002e880401007387 */ /* 0x0003e60000100a00 */
[----:B------:R-:W3:Y:S02]  /*567d0*/  LDL.LU.64 R40, [R1+0x1d08] ;  /* 0x001d080001287983 */ /* 0x000ee40000300a00 */
[----:B------:R-:W3:Y:S02]  /*567e0*/  LDL.LU.64 R46, [R1+0x2f10] ;  /* 0x002f1000012e7983 */ /* 0x000ee40000300a00 */
[----:B-1----:R-:W-:-:S04]  /*567f0*/  IMAD.WIDE R4, R3, 0x4, R50 ;  /* 0x0000000403047825 */ /* 0x002fc800078e0232 */
[C---:B------:R-:W-:Y:S01]  /*56800*/  IMAD.WIDE R234, R3.reuse, 0x4, R48 ;  /* 0x0000000403ea7825 */ /* 0x040fe200078e0230 */
[----:B------:R4:W-:Y:S03]  /*56810*/  STL.64 [R1+0x2ea0], R4 ;  /* 0x002ea00401007387 */ /* 0x0009e60000100a00 */
        /* <DEDUP_REMOVED lines=12> */
[----:B--2---:R-:W-:-:S05]  /*568e0*/  IMAD.WIDE R6, R3, 0x4, R24 ;  /* 0x0000000403067825 */ /* 0x004fca00078e0218 */
[----:B------:R1:W-:Y:S01]  /*568f0*/  STL.64 [R1+0x2eb8], R6 ;  /* 0x002eb80601007387 */ /* 0x0003e20000100a00 */
[----:B---3--:R-:W-:-:S04]  /*56900*/  IMAD.WIDE R4, R3, 0x4, R26 ;  /* 0x0000000403047825 */ /* 0x008fc800078e021a */
[C---:B-1----:R-:W-:Y:S01]  /*56910*/  IMAD.WIDE R6, R3.reuse, 0x4, R28 ;  /* 0x0000000403067825 */ /* 0x042fe200078e021c */
[----:B------:R1:W-:Y:S03]  /*56920*/  STL.64 [R1+0x2ec0], R4 ;  /* 0x002ec00401007387 */ /* 0x0003e60000100a00 */
[----:B------:R-:W2:Y:S01]  /*56930*/  LDL.LU.64 R24, [R1+0x2f38] ;  /* 0x002f380001187983 */ /* 0x000ea20000300a00 */
[----:B------:R-:W-:Y:S01]  /*56940*/  STL.64 [R1+0x2ec8], R6 ;  /* 0x002ec80601007387 */ /* 0x000fe20000100a00 */
[----:B------:R-:W3:Y:S02]  /*56950*/  LDL.LU.64 R26, [R1+0x2f40] ;  /* 0x002f4000011a7983 */ /* 0x000ee40000300a00 */
[----:B-1----:R-:W-:-:S05]  /*56960*/  IMAD.WIDE R4, R3, 0x4, R30 ;  /* 0x0000000403047825 */ /* 0x002fca00078e021e */
        /* <DEDUP_REMOVED lines=42> */
[C---:B---3--:R-:W-:Y:S01]  /*56c10*/  IMAD.WIDE R4, R3.reuse, 0x4, R26 ;  /* 0x0000000403047825 */ /* 0x048fe200078e021a */
[----:B------:R1:W-:Y:S04]  /*56c20*/  STL.64 [R1+0x2f38], R6 ;  /* 0x002f380601007387 */ /* 0x0003e80000100a00 */
[----:B------:R2:W-:Y:S01]  /*56c30*/  STL.64 [R1+0x2f40], R4 ;  /* 0x002f400401007387 */ /* 0x0005e20000100a00 */
[----:B------:R-:W3:Y:S02]  /*56c40*/  LDL.LU.64 R24, [R1+0x2fb8] ;  /* 0x002fb80001187983 */ /* 0x000ee40000300a00 */
[----:B-1----:R-:W-:-:S04]  /*56c50*/  IMAD.WIDE R6, R3, 0x4, R28 ;  /* 0x0000000403067825 */ /* 0x002fc800078e021c */
[C---:B--2---:R-:W-:Y:S01]  /*56c60*/  IMAD.WIDE R4, R3.reuse, 0x4, R30 ;  /* 0x0000000403047825 */ /* 0x044fe200078e021e */
[----:B------:R-:W-:Y:S03]  /*56c70*/  STL.64 [R1+0x2f48], R6 ;  /* 0x002f480601007387 */ /* 0x000fe60000100a00 */
[----:B------:R-:W2:Y:S01]  /*56c80*/  LDL.LU.64 R26, [R1+0x2fc0] ;  /* 0x002fc000011a7983 */ /* 0x000ea20000300a00 */
[----:B------:R1:W-:Y:S01]  /*56c90*/  STL.64 [R1+0x2f50], R4 ;  /* 0x002f500401007387 */ /* 0x0003e20000100a00 */
[----:B------:R-:W2:Y:S02]  /*56ca0*/  LDL.LU.64 R28, [R1+0x2fc8] ;  /* 0x002fc800011c7983 */ /* 0x000ea40000300a00 */
[----:B------:R-:W2:Y:S02]  /*56cb0*/  LDL.LU.64 R30, [R1+0x2fd0] ;  /* 0x002fd000011e7983 */ /* 0x000ea40000300a00 */
[----:B-1----:R-:W-:-:S05]  /*56cc0*/  IMAD.WIDE R4, R3, 0x4, R32 ;  /* 0x0000000403047825 */ /* 0x002fca00078e0220 */
[----:B------:R1:W-:Y:S01]  /*56cd0*/  STL.64 [R1+0x2f58], R4 ;  /* 0x002f580401007387 */ /* 0x0003e20000100a00 */
[----:B------:R-:W2:Y:S02]  /*56ce0*/  LDL.LU.64 R32, [R1+0x2fd8] ;  /* 0x002fd80001207983 */ /* 0x000ea40000300a00 */
[----:B------:R-:W-:-:S04]  /*56cf0*/  IMAD.WIDE R6, R3, 0x4, R34 ;  /* 0x0000000403067825 */ /* 0x000fc800078e0222 */
[C---:B-1----:R-:W-:Y:S01]  /*56d00*/  IMAD.WIDE R4, R3.reuse, 0x4, R36 ;  /* 0x0000000403047825 */ /* 0x042fe200078e0224 */
[----:B------:R1:W-:Y:S04]  /*56d10*/  STL.64 [R1+0x2f60], R6 ;  /* 0x002f600601007387 */ /* 0x0003e80000100a00 */
[----:B------:R1:W-:Y:S01]  /*56d20*/  STL.64 [R1+0x2f68], R4 ;  /* 0x002f680401007387 */ /* 0x0003e20000100a00 */
[----:B------:R-:W2:Y:S02]  /*56d30*/  LDL.LU.64 R34, [R1+0x2fe0] ;  /* 0x002fe00001227983 */ /* 0x000ea40000300a00 */
[----:B-1----:R-:W-:-:S04]  /*56d40*/  IMAD.WIDE R6, R3, 0x4, R38 ;  /* 0x0000000403067825 */ /* 0x002fc800078e0226 */
[C---:B------:R-:W-:Y:S01]  /*56d50*/  IMAD.WIDE R4, R3.reuse, 0x4, R42 ;  /* 0x0000000403047825 */ /* 0x040fe200078e022a */
        /* <DEDUP_REMOVED lines=8> */
[----:B-1----:R-:W-:-:S05]  /*56de0*/  IMAD.WIDE R4, R3, 0x4, R40 ;  /* 0x0000000403047825 */ /* 0x002fca00078e0228 */
[----:B------:R1:W-:Y:S01]  /*56df0*/  STL.64 [R1+0x2f88], R4 ;  /* 0x002f880401007387 */ /* 0x0003e20000100a00 */
[----:B------:R-:W2:Y:S02]  /*56e00*/  LDL.LU.64 R40, [R1+0x1d50] ;  /* 0x001d500001287983 */ /* 0x000ea40000300a00 */
[C---:B-1----:R-:W-:Y:S02]  /*56e10*/  IMAD.WIDE R4, R3.reuse, 0x4, R50 ;  /* 0x0000000403047825 */ /* 0x042fe400078e0232 */
[----:B------:R-:W2:Y:S02]  /*56e20*/  LDL.LU.64 R50, [R1+0x3010] ;  /* 0x0030100001327983 */ /* 0x000ea40000300a00 */
[----:B------:R-:W-:-:S04]  /*56e30*/  IMAD.WIDE R236, R3, 0x4, R46 ;  /* 0x0000000403ec7825 */ /* 0x000fc800078e022e */
[----:B------:R4:W-:Y:S02]  /*56e40*/  STL.64 [R1+0x2fa0], R4 ;  /* 0x002fa00401007387 */ /* 0x0009e40000100a00 */
[C---:B------:R-:W-:Y:S01]  /*56e50*/  IMAD.WIDE R242, R3.reuse, 0x4, R48 ;  /* 0x0000000403f27825 */ /* 0x040fe200078e0230 */
[----:B------:R-:W2:Y:S03]  /*56e60*/  LDL.LU.64 R46, [R1+0x1d68] ;  /* 0x001d6800012e7983 */ /* 0x000ea60000300a00 */
[----:B------:R-:W2:Y:S02]  /*56e70*/  LDL.LU.64 R48, [R1+0x3020] ;  /* 0x0030200001307983 */ /* 0x000ea40000300a00 */
        /* <DEDUP_REMOVED lines=10> */
[----:B---3--:R-:W-:-:S05]  /*56f20*/  IMAD.WIDE R6, R3, 0x4, R24 ;  /* 0x0000000403067825 */ /* 0x008fca00078e0218 */
[----:B------:R1:W-:Y:S01]  /*56f30*/  STL.64 [R1+0x2fb8], R6 ;  /* 0x002fb80601007387 */ /* 0x0003e20000100a00 */
[----:B--2---:R-:W-:-:S04]  /*56f40*/  IMAD.WIDE R4, R3, 0x4, R26 ;  /* 0x0000000403047825 */ /* 0x004fc800078e021a */
        /* <DEDUP_REMOVED lines=26> */
[----:B------:R-:W-:-:S03]  /*570f0*/  IMAD.WIDE R240, R3, 0x4, R50 ;  /* 0x0000000403f07825 */ /* 0x000fc600078e0232 */
[----:B------:R-:W3:Y:S01]  /*57100*/  LDL.LU.64 R50, [R1+0x3080] ;  /* 0x0030800001327983 */ /* 0x000ee20000300a00 */
        /* <DEDUP_REMOVED lines=45> */
[C---:B-1----:R-:W-:Y:S02]  /*573e0*/  IMAD.WIDE R4, R3.reuse, 0x4, R50 ;  /* 0x0000000403047825 */ /* 0x042fe400078e0232 */
[----:B------:R-:W2:Y:S03]  /*573f0*/  LDL.LU.64 R50, [R1+0x1dd0] ;  /* 0x001dd00001327983 */ /* 0x000ea60000300a00 */
[----:B------:R1:W-:Y:S02]  /*57400*/  STL.64 [R1+0x3080], R4 ;  /* 0x0030800401007387 */ /* 0x0003e40000100a00 */
[----:B------:R-:W2:Y:S02]  /*57410*/  LDL.LU.64 R42, [R1+0x3100] ;  /* 0x00310000012a7983 */ /* 0x000ea40000300a00 */
[----:B-1----:R-:W-:-:S05]  /*57420*/  IMAD.WIDE R4, R3, 0x4, R44 ;  /* 0x0000000403047825 */ /* 0x002fca00078e022c */
[----:B------:R4:W-:Y:S01]  /*57430*/  STL.64 [R1+0x3088], R4 ;  /* 0x0030880401007387 */ /* 0x0009e20000100a00 */
[----:B------:R-:W-:-:S03]  /*57440*/  IMAD.WIDE R6, R3, 0x4, R48 ;  /* 0x0000000403067825 */ /* 0x000fc600078e0230 */
[----:B------:R-:W2:Y:S02]  /*57450*/  LDL.LU.64 R48, [R1+0x1dd8] ;  /* 0x001dd80001307983 */ /* 0x000ea40000300a00 */
[----:B------:R-:W-:Y:S02]  /*57460*/  STL.64 [R1+0x30a0], R6 ;  /* 0x0030a00601007387 */ /* 0x000fe40000100a00 */
[----:B------:R-:W-:-:S04]  /*57470*/  IMAD.WIDE R244, R3, 0x4, R40 ;  /* 0x0000000403f47825 */ /* 0x000fc800078e0228 */
[----:B------:R-:W2:Y:S01]  /*57480*/  LDL.LU.64 R44, [R1+0x3110] ;  /* 0x00311000012c7983 */ /* 0x000ea20000300a00 */
[----:B------:R-:W2:Y:S01]  /*57490*/  LDL.LU.64 R40, [R1+0x1de0] ;  /* 0x001de00001287983 */ /* 0x000ea20000300a00 */
[----:B------:R-:W-:-:S04]  /*574a0*/  IMAD.WIDE R250, R3, 0x4, R46 ;  /* 0x0000000403fa7825 */ /* 0x000fc800078e022e */
[----:B----4-:R-:W-:-:S05]  /*574b0*/  IMAD.WIDE R4, R3, 0x4, R52 ;  /* 0x0000000403047825 */ /* 0x010fca00078e0234 */
[----:B------:R1:W-:Y:S01]  /*574c0*/  STL.64 [R1+0x30a8], R4 ;  /* 0x0030a80401007387 */ /* 0x0003e20000100a00 */
[----:B------:R-:W4:Y:S02]  /*574d0*/  LDL.LU.64 R46, [R1+0x3120] ;  /* 0x00312000012e7983 */ /* 0x000f240000300a00 */
[----:B------:R-:W4:Y:S02]  /*574e0*/  LDL.LU.64 R52, [R1+0x3128] ;  /* 0x0031280001347983 */ /* 0x000f240000300a00 */
[----:B------:R-:W-:Y:S01]  /*574f0*/  STL.64 [R1+0x3090], R244 ;  /* 0x003090f401007387 */ /* 0x000fe20000100a00 */
[----:B------:R-:W-:Y:S01]  /*57500*/  STL.64 [R1+0x7c60], R244 ;  /* 0x007c60f401007387 */ /* 0x000fe20000100a00 */
[----:B------:R-:W-:Y:S02]  /*57510*/  STL.64 [R1+0x3098], R250 ;  /* 0x003098fa01007387 */ /* 0x000fe40000100a00 */
        /* <DEDUP_REMOVED lines=26> */
[----:B-1----:R-:W-:-:S03]  /*576c0*/  IMAD.WIDE R4, R3, 0x4, R50 ;  /* 0x0000000403047825 */ /* 0x002fc600078e0232 */
[----:B------:R-:W3:Y:S02]  /*576d0*/  LDL.LU.64 R50, [R1+0x1f88] ;  /* 0x001f880001327983 */ /* 0x000ee40000300a00 */
[----:B------:R1:W-:Y:S02]  /*576e0*/  STL.64 [R1+0x30f8], R4 ;  /* 0x0030f80401007387 */ /* 0x0003e40000100a00 */
[----:B------:R-:W3:Y:S02]  /*576f0*/  LDL.LU.64 R36, [R1+0x3170] ;  /* 0x0031700001247983 */ /* 0x000ee40000300a00 */
[----:B------:R-:W3:Y:S02]  /*57700*/  LDL.LU.64 R38, [R1+0x1e10] ;  /* 0x001e100001267983 */ /* 0x000ee40000300a00 */
[----:B-1----:R-:W-:-:S05]  /*57710*/  IMAD.WIDE R4, R3, 0x4, R42 ;  /* 0x0000000403047825 */ /* 0x002fca00078e022a */
[----:B------:R1:W-:Y:S02]  /*57720*/  STL.64 [R1+0x3100], R4 ;  /* 0x0031000401007387 */ /* 0x0003e40000100a00 */
[C---:B-1----:R-:W-:Y:S02]  /*57730*/  IMAD.WIDE R4, R3.reuse, 0x4, R48 ;  /* 0x0000000403047825 */ /* 0x042fe400078e0230 */
[----:B------:R-:W3:Y:S03]  /*57740*/  LDL.LU.64 R48, [R1+0x3180] ;  /* 0x0031800001307983 */ /* 0x000ee60000300a00 */
[----:B------:R4:W-:Y:S02]  /*57750*/  STL.64 [R1+0x3108], R4 ;  /* 0x0031080401007387 */ /* 0x0009e40000100a00 */
[----:B------:R-:W3:Y:S02]  /*57760*/  LDL.LU.64 R42, [R1+0x1e18] ;  /* 0x001e1800012a7983 */ /* 0x000ee40000300a00 */
[----:B------:R-:W-:-:S04]  /*57770*/  IMAD.WIDE R248, R3, 0x4, R44 ;  /* 0x0000000403f87825 */ /* 0x000fc800078e022c */
[C---:B------:R-:W-:Y:S01]  /*57780*/  IMAD.WIDE R56, R3.reuse, 0x4, R40 ;  /* 0x0000000403387825 */ /* 0x040fe200078e0228 */
[----:B------:R-:W3:Y:S03]  /*57790*/  LDL.LU.64 R44, [R1+0x3190] ;  /* 0x00319000012c7983 */ /* 0x000ee60000300a00 */
[----:B----4-:R-:W-:-:S05]  /*577a0*/  IMAD.WIDE R4, R3, 0x4, R46 ;  /* 0x0000000403047825 */ /* 0x010fca00078e022e */
[----:B------:R1:W-:Y:S01]  /*577b0*/  STL.64 [R1+0x3120], R4 ;  /* 0x0031200401007387 */ /* 0x0003e20000100a00 */
[----:B------:R-:W4:Y:S02]  /*577c0*/  LDL.LU.64 R40, [R1+0x1e20] ;  /* 0x001e200001287983 */ /* 0x000f240000300a00 */
[C---:B-1----:R-:W-:Y:S02]  /*577d0*/  IMAD.WIDE R4, R3.reuse, 0x4, R52 ;  /* 0x0000000403047825 */ /* 0x042fe400078e0234 */
[----:B------:R-:W4:Y:S03]  /*577e0*/  LDL.LU.64 R52, [R1+0x31a0] ;  /* 0x0031a00001347983 */ /* 0x000f260000300a00 */
[----:B------:R1:W-:Y:S02]  /*577f0*/  STL.64 [R1+0x3128], R4 ;  /* 0x0031280401007387 */ /* 0x0003e40000100a00 */
        /* <DEDUP_REMOVED lines=22> */
[----:B------:R-:W-:-:S03]  /*57960*/  IMAD.WIDE R6, R3, 0x4, R50 ;  /* 0x0000000403067825 */ /* 0x000fc600078e0232 */
[----:B------:R-:W2:Y:S01]  /*57970*/  LDL.LU.64 R50, [R1+0x31d8] ;  /* 0x0031d80001327983 */ /* 0x000ea20000300a00 */
[----:B-1----:R-:W-:-:S05]  /*57980*/  IMAD.WIDE R4, R3, 0x4, R34 ;  /* 0x0000000403047825 */ /* 0x002fca00078e0222 */
[----:B------:R1:W-:Y:S01]  /*57990*/  STL.64 [R1+0x3160], R4 ;  /* 0x0031600401007387 */ /* 0x0003e20000100a00 */
[----:B------:R1:W-:Y:S02]  /*579a0*/  STL.64 [R1+0x3168], R6 ;  /* 0x0031680601007387 */ /* 0x0003e40000100a00 */
[----:B------:R-:W2:Y:S02]  /*579b0*/  LDL.LU.64 R32, [R1+0x31e0] ;  /* 0x0031e00001207983 */ /* 0x000ea40000300a00 */
[----:B-1----:R-:W-:-:S04]  /*579c0*/  IMAD.WIDE R4, R3, 0x4, R36 ;  /* 0x0000000403047825 */ /* 0x002fc800078e0224 */
[C---:B------:R-:W-:Y:S01]  /*579d0*/  IMAD.WIDE R6, R3.reuse, 0x4, R38 ;  /* 0x0000000403067825 */ /* 0x040fe200078e0226 */
[----:B------:R1:W-:Y:S04]  /*579e0*/  STL.64 [R1+0x3170], R4 ;  /* 0x0031700401007387 */ /* 0x0003e80000100a00 */
[----:B------:R-:W-:Y:S02]  /*579f0*/  STL.64 [R1+0x3178], R6 ;  /* 0x0031780601007387 */ /* 0x000fe40000100a00 */
[----:B------:R-:W2:Y:S02]  /*57a00*/  LDL.LU.64 R34, [R1+0x31e8] ;  /* 0x0031e80001227983 */ /* 0x000ea40000300a00 */
[----:B------:R-:W2:Y:S02]  /*57a10*/  LDL.LU.64 R36, [R1+0x31f0] ;  /* 0x0031f00001247983 */ /* 0x000ea40000300a00 */
[----:B-1----:R-:W-:-:S05]  /*57a20*/  IMAD.WIDE R4, R3, 0x4, R48 ;  /* 0x0000000403047825 */ /* 0x002fca00078e0230 */
[----:B------:R1:W-:Y:S01]  /*57a30*/  STL.64 [R1+0x3180], R4 ;  /* 0x0031800401007387 */ /* 0x0003e20000100a00 */
[----:B------:R-:W2:Y:S02]  /*57a40*/  LDL.LU.64 R48, [R1+0x1e50] ;  /* 0x001e500001307983 */ /* 0x000ea40000300a00 */
[----:B------:R-:W2:Y:S02]  /*57a50*/  LDL.LU.64 R38, [R1+0x3200] ;  /* 0x0032000001267983 */ /* 0x000ea40000300a00 */
[----:B-1----:R-:W-:-:S05]  /*57a60*/  IMAD.WIDE R4, R3, 0x4, R42 ;  /* 0x0000000403047825 */ /* 0x002fca00078e022a */
[----:B------:R1:W-:Y:S01]  /*57a70*/  STL.64 [R1+0x3188], R4 ;  /* 0x0031880401007387 */ /* 0x0003e20000100a00 */
[----:B------:R-:W-:-:S04]  /*57a80*/  IMAD.WIDE R58, R3, 0x4, R44 ;  /* 0x00000004033a7825 */ /* 0x000fc800078e022c */
[C---:B----4-:R-:W-:Y:S02]  /*57a90*/  IMAD.WIDE R6, R3.reuse, 0x4, R52 ;  /* 0x0000000403067825 */ /* 0x050fe400078e0234 */
[----:B------:R-:W4:Y:S02]  /*57aa0*/  LDL.LU.64 R52, [R1+0x1e58] ;  /* 0x001e580001347983 */ /* 0x000f240000300a00 */
[C---:B-1----:R-:W-:Y:S02]  /*57ab0*/  IMAD.WIDE R4, R3.reuse, 0x4, R46 ;  /* 0x0000000403047825 */ /* 0x042fe400078e022e */
[----:B------:R-:W-:Y:S02]  /*57ac0*/  STL.64 [R1+0x31a0], R6 ;  /* 0x0031a00601007387 */ /* 0x000fe40000100a00 */
[----:B------:R-:W4:Y:S02]  /*57ad0*/  LDL.LU.64 R42, [R1+0x3210] ;  /* 0x00321000012a7983 */ /* 0x000f240000300a00 */
[----:B------:R-:W4:Y:S01]  /*57ae0*/  LDL.LU.64 R44, [R1+0x1e60] ;  /* 0x001e6000012c7983 */ /* 0x000f220000300a00 */
[----:B------:R-:W-:-:S04]  /*57af0*/  IMAD.WIDE R60, R3, 0x4, R40 ;  /* 0x00000004033c7825 */ /* 0x000fc800078e0228 */
[----:B------:R1:W-:Y:S02]  /*57b00*/  STL.64 [R1+0x31a8], R4 ;  /* 0x0031a80401007387 */ /* 0x0003e40000100a00 */
[----:B------:R-:W4:Y:S01]  /*57b10*/  LDL.LU.64 R40, [R1+0x3220] ;  /* 0x0032200001287983 */ /* 0x000f220000300a00 */
[----:B------:R-:W4:Y:S01]  /*57b20*/  LDL.LU.64 R46, [R1+0x3228] ;  /* 0x00322800012e7983 */ /* 0x000f220000300a00 */
[----:B------:R-:W-:Y:S02]  /*57b30*/  STL.64 [R1+0x3190], R58 ;  /* 0x0031903a01007387 */ /* 0x000fe40000100a00 */
[----:B------:R-:W-:Y:S02]  /*57b40*/  STL.64 [R1+0x7c80], R58 ;  /* 0x007c803a01007387 */ /* 0x000fe40000100a00 */
[----:B------:R-:W-:Y:S01]  /*57b50*/  STL.64 [R1+0x3198], R60 ;  /* 0x0031983c01007387 */ /* 0x000fe20000100a00 */
[----:B------:R-:W-:Y:S01]  /*57b60*/  STL.64 [R1+0x7c88], R60 ;  /* 0x007c883c01007387 */ /* 0x000fe20000100a00 */
        /* <DEDUP_REMOVED lines=17> */
[----:B------:R-:W3:Y:S02]  /*57c80*/  LDL.LU.64 R30, [R1+0x3258] ;  /* 0x00325800011e7983 */ /* 0x000ee40000300a00 */
[----:B-1----:R-:W-:-:S05]  /*57c90*/  IMAD.WIDE R4, R3, 0x4, R32 ;  /* 0x0000000403047825 */ /* 0x002fca00078e0220 */
[----:B------:R1:W-:Y:S01]  /*57ca0*/  STL.64 [R1+0x31e0], R4 ;  /* 0x0031e00401007387 */ /* 0x0003e20000100a00 */
[----:B------:R-:W-:-:S04]  /*57cb0*/  IMAD.WIDE R8, R3, 0x4, R34 ;  /* 0x0000000403087825 */ /* 0x000fc800078e0222 */
[C---:B------:R-:W-:Y:S01]  /*57cc0*/  IMAD.WIDE R6, R3.reuse, 0x4, R36 ;  /* 0x0000000403067825 */ /* 0x040fe200078e0224 */
[----:B------:R-:W-:Y:S03]  /*57cd0*/  STL.64 [R1+0x31e8], R8 ;  /* 0x0031e80801007387 */ /* 0x000fe60000100a00 */
[----:B------:R-:W3:Y:S02]  /*57ce0*/  LDL.LU.64 R32, [R1+0x3260] ;  /* 0x0032600001207983 */ /* 0x000ee40000300a00 */
[----:B------:R-:W-:Y:S02]  /*57cf0*/  STL.64 [R1+0x31f0], R6 ;  /* 0x0031f00601007387 */ /* 0x000fe40000100a00 */
[C---:B-1----:R-:W-:Y:S02]  /*57d00*/  IMAD.WIDE R4, R3.reuse, 0x4, R48 ;  /* 0x0000000403047825 */ /* 0x042fe400078e0230 */
[----:B------:R-:W3:Y:S03]  /*57d10*/  LDL.LU.64 R48, [R1+0x3268] ;  /* 0x0032680001307983 */ /* 0x000ee60000300a00 */
[----:B------:R1:W-:Y:S02]  /*57d20*/  STL.64 [R1+0x31f8], R4 ;  /* 0x0031f80401007387 */ /* 0x0003e40000100a00 */
[----:B------:R-:W3:Y:S02]  /*57d30*/  LDL.LU.64 R34, [R1+0x3270] ;  /* 0x0032700001227983 */ /* 0x000ee40000300a00 */
[----:B------:R-:W3:Y:S02]  /*57d40*/  LDL.LU.64 R36, [R1+0x1e88] ;  /* 0x001e880001247983 */ /* 0x000ee40000300a00 */
[----:B-1----:R-:W-:-:S05]  /*57d50*/  IMAD.WIDE R4, R3, 0x4, R38 ;  /* 0x0000000403047825 */ /* 0x002fca00078e0226 */
[----:B------:R4:W-:Y:S02]  /*57d60*/  STL.64 [R1+0x3200], R4 ;  /* 0x0032000401007387 */ /* 0x0009e40000100a00 */
[C---:B----4-:R-:W-:Y:S02]  /*57d70*/  IMAD.WIDE R4, R3.reuse, 0x4, R52 ;  /* 0x0000000403047825 */ /* 0x050fe400078e0234 */
[----:B------:R-:W4:Y:S03]  /*57d80*/  LDL.LU.64 R52, [R1+0x3280] ;  /* 0x0032800001347983 */ /* 0x000f260000300a00 */
[----:B------:R1:W-:Y:S02]  /*57d90*/  STL.64 [R1+0x3208], R4 ;  /* 0x0032080401007387 */ /* 0x0003e40000100a00 */
[----:B------:R-:W4:Y:S02]  /*57da0*/  LDL.LU.64 R38, [R1+0x1e98] ;  /* 0x001e980001267983 */ /* 0x000f240000300a00 */
[----:B------:R-:W-:-:S02]  /*57db0*/  IMAD.WIDE R62, R3, 0x4, R42 ;  /* 0x00000004033e7825 */ /* 0x000fc400078e022a */
[----:B------:R-:W4:Y:S02]  /*57dc0*/  LDL.LU.64 R42, [R1+0x3290] ;  /* 0x00329000012a7983 */ /* 0x000f240000300a00 */
[----:B------:R-:W-:-:S04]  /*57dd0*/  IMAD.WIDE R64, R3, 0x4, R44 ;  /* 0x0000000403407825 */ /* 0x000fc800078e022c */
[----:B-1----:R-:W-:-:S05]  /*57de0*/  IMAD.WIDE R4, R3, 0x4, R40 ;  /* 0x0000000403047825 */ /* 0x002fca00078e0228 */
[----:B------:R1:W-:Y:S01]  /*57df0*/  STL.64 [R1+0x3220], R4 ;  /* 0x0032200401007387 */ /* 0x0003e20000100a00 */
[----:B------:R-:W4:Y:S02]  /*57e00*/  LDL.LU.64 R44, [R1+0x1ea0] ;  /* 0x001ea000012c7983 */ /* 0x000f240000300a00 */
[----:B------:R-:W4:Y:S02]  /*57e10*/  LDL.LU.64 R40, [R1+0x32a0] ;  /* 0x0032a00001287983 */ /* 0x000f240000300a00 */
[----:B-1----:R-:W-:-:S05]  /*57e20*/  IMAD.WIDE R4, R3, 0x4, R46 ;  /* 0x0000000403047825 */ /* 0x002fca00078e022e */
        /* <DEDUP_REMOVED lines=11> */
[----:B------:R-:W-:Y:S04]  /*57ee0*/  STL.64 [R1+0x3238], R4 ;  /* 0x0032380401007387 */ /* 0x000fe80000100a00 */
[----:B------:R1:W-:Y:S02]  /*57ef0*/  STL.64 [R1+0x3240], R6 ;  /* 0x0032400601007387 */ /* 0x0003e40000100a00 */
[C---:B-1----:R-:W-:Y:S02]  /*57f00*/  IMAD.WIDE R6, R3.reuse, 0x4, R50 ;  /* 0x0000000403067825 */ /* 0x042fe400078e0232 */
[----:B------:R-:W2:Y:S02]  /*57f10*/  LDL.LU.64 R50, [R1+0x32b8] ;  /* 0x0032b80001327983 */ /* 0x000ea40000300a00 */
[----:B------:R-:W-:-:S05]  /*57f20*/  IMAD.WIDE R4, R3, 0x4, R28 ;  /* 0x0000000403047825 */ /* 0x000fca00078e021c */
[----:B------:R1:W-:Y:S01]  /*57f30*/  STL.64 [R1+0x3248], R4 ;  /* 0x0032480401007387 */ /* 0x0003e20000100a00 */
[----:B------:R-:W-:Y:S02]  /*57f40*/  STL.64 [R1+0x3250], R6 ;  /* 0x0032500601007387 */ /* 0x000fe40000100a00 */
[----:B------:R-:W3:Y:S02]  /*57f50*/  LDL.LU.64 R24, [R1+0x32c0] ;  /* 0x0032c00001187983 */ /* 0x000ee40000300a00 */
[----:B------:R-:W3:Y:S02]  /*57f60*/  LDL.LU.64 R26, [R1+0x32c8] ;  /* 0x0032c800011a7983 */ /* 0x000ee40000300a00 */
[----:B-1----:R-:W-:-:S05]  /*57f70*/  IMAD.WIDE R4, R3, 0x4, R30 ;  /* 0x0000000403047825 */ /* 0x002fca00078e021e */
[----:B------:R1:W-:Y:S01]  /*57f80*/  STL.64 [R1+0x3258], R4 ;  /* 0x0032580401007387 */ /* 0x0003e20000100a00 */
[----:B------:R-:W3:Y:S02]  /*57f90*/  LDL.LU.64 R28, [R1+0x32d0] ;  /* 0x0032d000011c7983 */ /* 0x000ee40000300a00 */
[----:B-1----:R-:W-:-:S04]  /*57fa0*/  IMAD.WIDE R4, R3, 0x4, R32 ;  /* 0x0000000403047825 */ /* 0x002fc800078e0220 */
[C---:B------:R-:W-:Y:S02]  /*57fb0*/  IMAD.WIDE R6, R3.reuse, 0x4, R48 ;  /* 0x0000000403067825 */ /* 0x040fe400078e0230 */
[----:B------:R-:W3:Y:S02]  /*57fc0*/  LDL.LU.64 R48, [R1+0x32d8] ;  /* 0x0032d80001307983 */ /* 0x000ee40000300a00 */
[----:B------:R1:W-:Y:S02]  /*57fd0*/  STL.64 [R1+0x3260], R4 ;  /* 0x0032600401007387 */ /* 0x0003e40000100a00 */
[----:B------:R1:W-:Y:S02]  /*57fe0*/  STL.64 [R1+0x3268], R6 ;  /* 0x0032680601007387 */ /* 0x0003e40000100a00 */
[----:B------:R-:W3:Y:S02]  /*57ff0*/  LDL.LU.64 R32, [R1+0x32e0] ;  /* 0x0032e00001207983 */ /* 0x000ee40000300a00 */
[----:B-1----:R-:W-:-:S04]  /*58000*/  IMAD.WIDE R4, R3, 0x4, R34 ;  /* 0x0000000403047825 */ /* 0x002fc800078e0222 */
[C---:B------:R-:W-:Y:S01]  /*58010*/  IMAD.WIDE R6, R3.reuse, 0x4, R36 ;  /* 0x0000000403067825 */ /* 0x040fe200078e0224 */
[----:B------:R4:W-:Y:S04]  /*58020*/  STL.64 [R1+0x3270], R4 ;  /* 0x0032700401007387 */ /* 0x0009e80000100a00 */
[----:B------:R-:W-:Y:S02]  /*58030*/  STL.64 [R1+0x3278], R6 ;  /* 0x0032780601007387 */ /* 0x000fe40000100a00 */
[----:B------:R-:W3:Y:S02]  /*58040*/  LDL.LU.64 R34, [R1+0x32e8] ;  /* 0x0032e80001227983 */ /* 0x000ee40000300a00 */
[----:B------:R-:W3:Y:S02]  /*58050*/  LDL.LU.64 R36, [R1+0x32f0] ;  /* 0x0032f00001247983 */ /* 0x000ee40000300a00 */
[----:B----4-:R-:W-:-:S05]  /*58060*/  IMAD.WIDE R4, R3, 0x4, R52 ;  /* 0x0000000403047825 */ /* 0x010fca00078e0234 */
[----:B------:R1:W-:Y:S01]  /*58070*/  STL.64 [R1+0x3280], R4 ;  /* 0x0032800401007387 */ /* 0x0003e20000100a00 */
[----:B------:R-:W4:Y:S02]  /*58080*/  LDL.LU.64 R52, [R1+0x1ed0] ;  /* 0x001ed00001347983 */ /* 0x000f240000300a00 */
[----:B------:R-:W-:-:S04]  /*58090*/  IMAD.WIDE R66, R3, 0x4, R42 ;  /* 0x0000000403427825 */ /* 0x000fc800078e022a */
[C---:B-1----:R-:W-:Y:S02]  /*580a0*/  IMAD.WIDE R4, R3.reuse, 0x4, R38 ;  /* 0x0000000403047825 */ /* 0x042fe400078e0226 */
[----:B------:R-:W4:Y:S03]  /*580b0*/  LDL.LU.64 R38, [R1+0x3300] ;  /* 0x0033000001267983 */ /* 0x000f260000300a00 */
[----:B------:R1:W-:Y:S02]  /*580c0*/  STL.64 [R1+0x3288], R4 ;  /* 0x0032880401007387 */ /* 0x0003e40000100a00 */
[----:B------:R-:W4:Y:S02]  /*580d0*/  LDL.LU.64 R42, [R1+0x1ed8] ;  /* 0x001ed800012a7983 */ /* 0x000f240000300a00 */
[----:B------:R-:W-:-:S04]  /*580e0*/  IMAD.WIDE R6, R3, 0x4, R40 ;  /* 0x0000000403067825 */ /* 0x000fc800078e0228 */
[C---:B------:R-:W-:Y:S01]  /*580f0*/  IMAD.WIDE R68, R3.reuse, 0x4, R44 ;  /* 0x0000000403447825 */ /* 0x040fe200078e022c */
[----:B------:R-:W-:Y:S03]  /*58100*/  STL.64 [R1+0x32a0], R6 ;  /* 0x0032a00601007387 */ /* 0x000fe60000100a00 */
[----:B------:R-:W4:Y:S02]  /*58110*/  LDL.LU.64 R30, [R1+0x3310] ;  /* 0x00331000011e7983 */ /* 0x000f240000300a00 */
[----:B------:R-:W4:Y:S02]  /*58120*/  LDL.LU.64 R44, [R1+0x1ee0] ;  /* 0x001ee000012c7983 */ /* 0x000f240000300a00 */
[----:B-1----:R-:W-:-:S05]  /*58130*/  IMAD.WIDE R4, R3, 0x4, R46 ;  /* 0x0000000403047825 */ /* 0x002fca00078e022e */
        /* <DEDUP_REMOVED lines=8> */
[----:B------:R2:W-:Y:S02]  /*581c0*/  STL.64 [R1+0x32b0], R4 ;  /* 0x0032b00401007387 */ /* 0x0005e40000100a00 */
[C---:B--2---:R-:W-:Y:S02]  /*581d0*/  IMAD.WIDE R4, R3.reuse, 0x4, R50 ;  /* 0x0000000403047825 */ /* 0x044fe400078e0232 */
[----:B------:R-:W2:Y:S03]  /*581e0*/  LDL.LU.64 R50, [R1+0x3330] ;  /* 0x0033300001327983 */ /* 0x000ea60000300a00 */
[----:B------:R1:W-:Y:S02]  /*581f0*/  STL.64 [R1+0x32b8], R4 ;  /* 0x0032b80401007387 */ /* 0x0003e40000100a00 */
[----:B---3--:R-:W-:-:S04]  /*58200*/  IMAD.WIDE R8, R3, 0x4, R24 ;  /* 0x0000000403087825 */ /* 0x008fc800078e0218 */
[C---:B------:R-:W-:Y:S01]  /*58210*/  IMAD.WIDE R6, R3.reuse, 0x4, R26 ;  /* 0x0000000403067825 */ /* 0x040fe200078e021a */
[----:B------:R-:W-:Y:S03]  /*58220*/  STL.64 [R1+0x32c0], R8 ;  /* 0x0032c00801007387 */ /* 0x000fe60000100a00 */
[----:B------:R-:W3:Y:S02]  /*58230*/  LDL.LU.64 R24, [R1+0x3338] ;  /* 0x0033380001187983 */ /* 0x000ee40000300a00 */
[----:B------:R-:W-:Y:S02]  /*58240*/  STL.64 [R1+0x32c8], R6 ;  /* 0x0032c80601007387 */ /* 0x000fe40000100a00 */
        /* <DEDUP_REMOVED lines=9> */
[----:B------:R-:W-:-:S04]  /*582e0*/  IMAD.WIDE R8, R3, 0x4, R34 ;  /* 0x0000000403087825 */ /* 0x000fc800078e0222 */
[C---:B------:R-:W-:Y:S01]  /*582f0*/  IMAD.WIDE R6, R3.reuse, 0x4, R36 ;  /* 0x0000000403067825 */ /* 0x040fe200078e0224 */
[----:B------:R4:W-:Y:S03]  /*58300*/  STL.64 [R1+0x32e0], R4 ;  /* 0x0032e00401007387 */ /* 0x0009e60000100a00 */
[----:B------:R-:W-:Y:S02]  /*58310*/  STL.64 [R1+0x32e8], R8 ;  /* 0x0032e80801007387 */ /* 0x000fe40000100a00 */
[----:B------:R-:W3:Y:S01]  /*58320*/  LDL.LU.64 R34, [R1+0x3360] ;  /* 0x0033600001227983 */ /* 0x000ee20000300a00 */
[----:B------:R-:W-:Y:S01]  /*58330*/  STL.64 [R1+0x32f0], R6 ;  /* 0x0032f00601007387 */ /* 0x000fe20000100a00 */
[----:B----4-:R-:W-:-:S03]  /*58340*/  IMAD.WIDE R4, R3, 0x4, R52 ;  /* 0x0000000403047825 */ /* 0x010fc600078e0234 */
[----:B------:R-:W4:Y:S02]  /*58350*/  LDL.LU.64 R52, [R1+0x3368] ;  /* 0x0033680001347983 */ /* 0x000f240000300a00 */
[----:B------:R1:W-:Y:S02]  /*58360*/  STL.64 [R1+0x32f8], R4 ;  /* 0x0032f80401007387 */ /* 0x0003e40000100a00 */
[----:B------:R-:W4:Y:S02]  /*58370*/  LDL.LU.64 R36, [R1+0x3370] ;  /* 0x0033700001247983 */ /* 0x000f240000300a00 */
[C---:B-1----:R-:W-:Y:S02]  /*58380*/  IMAD.WIDE R4, R3.reuse, 0x4, R38 ;  /* 0x0000000403047825 */ /* 0x042fe400078e0226 */
[----:B------:R-:W4:Y:S03]  /*58390*/  LDL.LU.64 R38, [R1+0x1f10] ;  /* 0x001f100001267983 */ /* 0x000f260000300a00 */
[----:B------:R1:W-:Y:S02]  /*583a0*/  STL.64 [R1+0x3300], R4 ;  /* 0x0033000401007387 */ /* 0x0003e40000100a00 */
[----:B-1----:R-:W-:-:S02]  /*583b0*/  IMAD.WIDE R4, R3, 0x4, R42 ;  /* 0x0000000403047825 */ /* 0x002fc400078e022a */
[----:B------:R-:W4:Y:S02]  /*583c0*/  LDL.LU.64 R42, [R1+0x3380] ;  /* 0x00338000012a7983 */ /* 0x000f240000300a00 */
[----:B------:R-:W-:-:S04]  /*583d0*/  IMAD.WIDE R70, R3, 0x4, R30 ;  /* 0x0000000403467825 */ /* 0x000fc800078e021e */
[----:B------:R1:W-:Y:S02]  /*583e0*/  STL.64 [R1+0x3308], R4 ;  /* 0x0033080401007387 */ /* 0x0003e40000100a00 */
[C---:B------:R-:W-:Y:S01]  /*583f0*/  IMAD.WIDE R72, R3.reuse, 0x4, R44 ;  /* 0x0000000403487825 */ /* 0x040fe200078e022c */
[----:B------:R-:W4:Y:S03]  /*58400*/  LDL.LU.64 R30, [R1+0x1f18] ;  /* 0x001f1800011e7983 */ /* 0x000f260000300a00 */
[----:B------:R-:W4:Y:S02]  /*58410*/  LDL.LU.64 R44, [R1+0x3390] ;  /* 0x00339000012c7983 */ /* 0x000f240000300a00 */
[----:B-1----:R-:W-:-:S05]  /*58420*/  IMAD.WIDE R4, R3, 0x4, R40 ;  /* 0x0000000403047825 */ /* 0x002fca00078e0228 */
[----:B------:R1:W-:Y:S01]  /*58430*/  STL.64 [R1+0x3320], R4 ;  /* 0x0033200401007387 */ /* 0x0003e20000100a00 */
[----:B------:R-:W4:Y:S02]  /*58440*/  LDL.LU.64 R40, [R1+0x1f20] ;  /* 0x001f200001287983 */ /* 0x000f240000300a00 */
[C---:B-1----:R-:W-:Y:S02]  /*58450*/  IMAD.WIDE R4, R3.reuse, 0x4, R46 ;  /* 0x0000000403047825 */ /* 0x042fe400078e022e */
[----:B------:R-:W4:Y:S03]  /*58460*/  LDL.LU.64 R46, [R1+0x33a0] ;  /* 0x0033a000012e7983 */ /* 0x000f260000300a00 */
[----:B------:R2:W-:Y:S02]  /*58470*/  STL.64 [R1+0x3328], R4 ;  /* 0x0033280401007387 */ /* 0x0005e40000100a00 */
[----:B------:R-:W-:Y:S02]  /*58480*/  STL.64 [R1+0x3310], R70 ;  /* 0x0033104601007387 */ /* 0x000fe40000100a00 */
[----:B------:R-:W-:Y:S02]  /*58490*/  STL.64 [R1+0x7cb0], R70 ;  /* 0x007cb04601007387 */ /* 0x000fe40000100a00 */
[----:B--2---:R-:W-:-:S02]  /*584a0*/  IMAD.WIDE R4, R3, 0x4, R50 ;  /* 0x0000000403047825 */ /* 0x004fc400078e0232 */
[----:B------:R-:W2:Y:S02]  /*584b0*/  LDL.LU.64 R50, [R1+0x33a8] ;  /* 0x0033a80001327983 */ /* 0x000ea40000300a00 */
[----:B------:R-:W-:Y:S02]  /*584c0*/  STL.64 [R1+0x3318], R72 ;  /* 0x0033184801007387 */ /* 0x000fe40000100a00 */
[----:B------:R1:W-:Y:S02]  /*584d0*/  STL.64 [R1+0x3330], R4 ;  /* 0x0033300401007387 */ /* 0x0003e40000100a00 */
[----:B------:R-:W-:Y:S01]  /*584e0*/  STL.64 [R1+0x7cb8], R72 ;  /* 0x007cb84801007387 */ /* 0x000fe20000100a00 */
[----:B------:R-:W2:Y:S01]  /*584f0*/  LDL.LU.64 R22, [R1+0x33b0] ;  /* 0x0033b00001167983 */ /* 0x000ea20000300a00 */
[----:B---3--:R-:W-:-:S04]  /*58500*/  IMAD.WIDE R6, R3, 0x4, R26 ;  /* 0x0000000403067825 */ /* 0x008fc800078e021a */
[----:B-1----:R-:W-:-:S05]  /*58510*/  IMAD.WIDE R4, R3, 0x4, R24 ;  /* 0x0000000403047825 */ /* 0x002fca00078e0218 */
[----:B------:R1:W-:Y:S01]  /*58520*/  STL.64 [R1+0x3338], R4 ;  /* 0x0033380401007387 */ /* 0x0003e20000100a00 */
[----:B------:R3:W-:Y:S02]  /*58530*/  STL.64 [R1+0x3340], R6 ;  /* 0x0033400601007387 */ /* 0x0007e40000100a00 */
[----:B-1----:R-:W-:-:S04]  /*58540*/  IMAD.WIDE R4, R3, 0x4, R28 ;  /* 0x0000000403047825 */ /* 0x002fc800078e021c */
[C---:B---3--:R-:W-:Y:S02]  /*58550*/  IMAD.WIDE R6, R3.reuse, 0x4, R48 ;  /* 0x0000000403067825 */ /* 0x048fe400078e0230 */
[----:B------:R-:W3:Y:S02]  /*58560*/  LDL.LU.64 R48, [R1+0x33b8] ;  /* 0x0033b80001307983 */ /* 0x000ee40000300a00 */
[----:B------:R1:W-:Y:S02]  /*58570*/  STL.64 [R1+0x3348], R4 ;  /* 0x0033480401007387 */ /* 0x0003e40000100a00 */
[----:B------:R-:W-:Y:S02]  /*58580*/  STL.64 [R1+0x3350], R6 ;  /* 0x0033500601007387 */ /* 0x000fe40000100a00 */
[----:B------:R-:W3:Y:S01]  /*58590*/  LDL.LU.64 R24, [R1+0x33c0] ;  /* 0x0033c00001187983 */ /* 0x000ee20000300a00 */
[----:B------:R-:W3:Y:S01]  /*585a0*/  LDL.LU.64 R26, [R1+0x33c8] ;  /* 0x0033c800011a7983 */ /* 0x000ee20000300a00 */
[----:B-1----:R-:W-:-:S05]  /*585b0*/  IMAD.WIDE R4, R3, 0x4, R32 ;  /* 0x0000000403047825 */ /* 0x002fca00078e0220 */
[----:B------:R1:W-:Y:S01]  /*585c0*/  STL.64 [R1+0x3358], R4 ;  /* 0x0033580401007387 */ /* 0x0003e20000100a00 */
[----:B------:R-:W3:Y:S02]  /*585d0*/  LDL.LU.64 R32, [R1+0x33d0] ;  /* 0x0033d00001207983 */ /* 0x000ee40000300a00 */
[----:B-1----:R-:W-:-:S04]  /*585e0*/  IMAD.WIDE R4, R3, 0x4, R34 ;  /* 0x0000000403047825 */ /* 0x002fc800078e0222 */
[C---:B----4-:R-:W-:Y:S02]  /*585f0*/  IMAD.WIDE R6, R3.reuse, 0x4, R52 ;  /* 0x0000000403067825 */ /* 0x050fe400078e0234 */
[----:B------:R-:W4:Y:S02]  /*58600*/  LDL.LU.64 R52, [R1+0x33d8] ;  /* 0x0033d80001347983 */ /* 0x000f240000300a00 */
[----:B------:R1:W-:Y:S02]  /*58610*/  STL.64 [R1+0x3360], R4 ;  /* 0x0033600401007387 */ /* 0x0003e40000100a00 */
[----:B------:R1:W-:Y:S02]  /*58620*/  STL.64 [R1+0x3368], R6 ;  /* 0x0033680601007387 */ /* 0x0003e40000100a00 */
[----:B------:R-:W4:Y:S02]  /*58630*/  LDL.LU.64 R34, [R1+0x33e0] ;  /* 0x0033e00001227983 */ /* 0x000f240000300a00 */
[----:B-1----:R-:W-:-:S04]  /*58640*/  IMAD.WIDE R4, R3, 0x4, R36 ;  /* 0x0000000403047825 */ /* 0x002fc800078e0224 */
[C---:B------:R-:W-:Y:S01]  /*58650*/  IMAD.WIDE R6, R3.reuse, 0x4, R38 ;  /* 0x0000000403067825 */ /* 0x040fe200078e0226 */
[----:B------:R1:W-:Y:S04]  /*58660*/  STL.64 [R1+0x3370], R4 ;  /* 0x0033700401007387 */ /* 0x0003e80000100a00 */
[----:B------:R-:W-:Y:S02]  /*58670*/  STL.64 [R1+0x3378], R6 ;  /* 0x0033780601007387 */ /* 0x000fe40000100a00 */
[----:B------:R-:W4:Y:S02]  /*58680*/  LDL.LU.64 R36, [R1+0x33e8] ;  /* 0x0033e80001247983 */ /* 0x000f240000300a00 */
[----:B------:R-:W4:Y:S02]  /*58690*/  LDL.LU.64 R38, [R1+0x33f0] ;  /* 0x0033f00001267983 */ /* 0x000f240000300a00 */
[----:B-1----:R-:W-:-:S05]  /*586a0*/  IMAD.WIDE R4, R3, 0x4, R42 ;  /* 0x0000000403047825 */ /* 0x002fca00078e022a */
[----:B------:R1:W-:Y:S01]  /*586b0*/  STL.64 [R1+0x3380], R4 ;  /* 0x0033800401007387 */ /* 0x0003e20000100a00 */
[----:B------:R-:W4:Y:S02]  /*586c0*/  LDL.LU.64 R42, [R1+0x1f48] ;  /* 0x001f4800012a7983 */ /* 0x000f240000300a00 */
[C---:B------:R-:W-:Y:S02]  /*586d0*/  IMAD.WIDE R74, R3.reuse, 0x4, R44 ;  /* 0x00000004034a7825 */ /* 0x040fe400078e022c */
[----:B------:R-:W4:Y:S02]  /*586e0*/  LDL.LU.64 R44, [R1+0x3400] ;  /* 0x00340000012c7983 */ /* 0x000f240000300a00 */
[----:B-1----:R-:W-:-:S05]  /*586f0*/  IMAD.WIDE R4, R3, 0x4, R30 ;  /* 0x0000000403047825 */ /* 0x002fca00078e021e */
[----:B------:R1:W-:Y:S01]  /*58700*/  STL.64 [R1+0x3388], R4 ;  /* 0x0033880401007387 */ /* 0x0003e20000100a00 */
[----:B------:R-:W4:Y:S02]  /*58710*/  LDL.LU.64 R28, [R1+0x1f58] ;  /* 0x001f5800011c7983 */ /* 0x000f240000300a00 */
[----:B------:R-:W4:Y:S02]  /*58720*/  LDL.LU.64 R30, [R1+0x3410] ;  /* 0x00341000011e7983 */ /* 0x000f240000300a00 */
[----:B------:R-:W-:-:S04]  /*58730*/  IMAD.WIDE R76, R3, 0x4, R40 ;  /* 0x00000004034c7825 */ /* 0x000fc800078e0228 */
[----:B-1----:R-:W-:-:S05]  /*58740*/  IMAD.WIDE R4, R3, 0x4, R46 ;  /* 0x0000000403047825 */ /* 0x002fca00078e022e */
[----:B------:R2:W-:Y:S01]  /*58750*/  STL.64 [R1+0x33a0], R4 ;  /* 0x0033a00401007387 */ /* 0x0005e20000100a00 */
[----:B------:R-:W4:Y:S02]  /*58760*/  LDL.LU.64 R40, [R1+0x1f60] ;  /* 0x001f600001287983 */ /* 0x000f240000300a00 */
[----:B------:R-:W4:Y:S02]  /*58770*/  LDL.LU.64 R46, [R1+0x3420] ;  /* 0x00342000012e7983 */ /* 0x000f240000300a00 */
[C---:B--2---:R-:W-:Y:S02]  /*58780*/  IMAD.WIDE R4, R3.reuse, 0x4, R50 ;  /* 0x0000000403047825 */ /* 0x044fe400078e0232 */
[----:B------:R-:W2:Y:S03]  /*58790*/  LDL.LU.64 R50, [R1+0x3428] ;  /* 0x0034280001327983 */ /* 0x000ea60000300a00 */
[----:B------:R1:W-:Y:S02]  /*587a0*/  STL.64 [R1+0x33a8], R4 ;  /* 0x0033a80401007387 */ /* 0x0003e40000100a00 */
[----:B------:R-:W-:Y:S02]  /*587b0*/  STL.64 [R1+0x3390], R74 ;  /* 0x0033904a01007387 */ /* 0x000fe40000100a00 */
[----:B------:R-:W-:Y:S01]  /*587c0*/  STL.64 [R1+0x7cc0], R74 ;  /* 0x007cc04a01007387 */ /* 0x000fe20000100a00 */
[----:B------:R-:W-:Y:S01]  /*587d0*/  STL.64 [R1+0x3398], R76 ;  /* 0x0033984c01007387 */ /* 0x000fe20000100a00 */
[----:B------:R-:W-:Y:S02]  /*587e0*/  STL.64 [R1+0x7cc8], R76 ;  /* 0x007cc84c01007387 */ /* 0x000fe40000100a00 */
[----:B-1----:R-:W-:-:S05]  /*587f0*/  IMAD.WIDE R4, R3, 0x4, R22 ;  /* 0x0000000403047825 */ /* 0x002fca00078e0216 */
[----:B------:R3:W-:Y:S02]  /*58800*/  STL.64 [R1+0x33b0], R4 ;  /* 0x0033b00401007387 */ /* 0x0007e40000100a00 */
[C---:B---3--:R-:W-:Y:S02]  /*58810*/  IMAD.WIDE R4, R3.reuse, 0x4, R48 ;  /* 0x0000000403047825 */ /* 0x048fe400078e0230 */
[----:B------:R-:W3:Y:S02]  /*58820*/  LDL.LU.64 R48, [R1+0x3430] ;  /* 0x0034300001307983 */ /* 0x000ee40000300a00 */
[----:B------:R-:W-:-:S04]  /*58830*/  IMAD.WIDE R8, R3, 0x4, R24 ;  /* 0x0000000403087825 */ /* 0x000fc800078e0218 */
[----:B------:R-:W-:-:S04]  /*58840*/  IMAD.WIDE R6, R3, 0x4, R26 ;  /* 0x0000000403067825 */ /* 0x000fc800078e021a */
[----:B------:R1:W-:Y:S01]  /*58850*/  STL.64 [R1+0x33b8], R4 ;  /* 0x0033b80401007387 */ /* 0x0003e20000100a00 */
[----:B------:R-:W-:Y:S01]  /*58860*/  STL.64 [R1+0x33c0], R8 ;  /* 0x0033c00801007387 */ /* 0x000fe20000100a00 */
[----:B------:R-:W3:Y:S02]  /*58870*/  LDL.LU.64 R24, [R1+0x3438] ;  /* 0x0034380001187983 */ /* 0x000ee40000300a00 */
[----:B------:R-:W-:Y:S02]  /*58880*/  STL.64 [R1+0x33c8], R6 ;  /* 0x0033c80601007387 */ /* 0x000fe40000100a00 */
[----:B------:R-:W3:Y:S02]  /*58890*/  LDL.LU.64 R26, [R1+0x3440] ;  /* 0x00344000011a7983 */ /* 0x000ee40000300a00 */
[----:B-1----:R-:W-:-:S05]  /*588a0*/  IMAD.WIDE R4, R3, 0x4, R32 ;  /* 0x0000000403047825 */ /* 0x002fca00078e0220 */
[----:B------:R4:W-:Y:S01]  /*588b0*/  STL.64 [R1+0x33d0], R4 ;  /* 0x0033d00401007387 */ /* 0x0009e20000100a00 */
[----:B------:R-:W3:Y:S02]  /*588c0*/  LDL.LU.64 R32, [R1+0x3448] ;  /* 0x0034480001207983 */ /* 0x000ee40000300a00 */
[C---:B----4-:R-:W-:Y:S02]  /*588d0*/  IMAD.WIDE R4, R3.reuse, 0x4, R52 ;  /* 0x0000000403047825 */ /* 0x050fe400078e0234 */
[----:B------:R-:W4:Y:S03]  /*588e0*/  LDL.LU.64 R52, [R1+0x3450] ;  /* 0x0034500001347983 */ /* 0x000f260000300a00 */
[----:B------:R1:W-:Y:S02]  /*588f0*/  STL.64 [R1+0x33d8], R4 ;  /* 0x0033d80401007387 */ /* 0x0003e40000100a00 */
[----:B-1----:R-:W-:-:S02]  /*58900*/  IMAD.WIDE R4, R3, 0x4, R34 ;  /* 0x0000000403047825 */ /* 0x002fc400078e0222 */
[----:B------:R-:W4:Y:S02]  /*58910*/  LDL.LU.64 R34, [R1+0x3458] ;  /* 0x0034580001227983 */ /* 0x000f240000300a00 */
[----:B------:R-:W-:-:S04]  /*58920*/  IMAD.WIDE R8, R3, 0x4, R36 ;  /* 0x0000000403087825 */ /* 0x000fc800078e0224 */
[C---:B------:R-:W-:Y:S01]  /*58930*/  IMAD.WIDE R6, R3.reuse, 0x4, R38 ;  /* 0x0000000403067825 */ /* 0x040fe200078e0226 */
[----:B------:R1:W-:Y:S03]  /*58940*/  STL.64 [R1+0x33e0], R4 ;  /* 0x0033e00401007387 */ /* 0x0003e60000100a00 */
[----:B------:R-:W-:Y:S02]  /*58950*/  STL.64 [R1+0x33e8], R8 ;  /* 0x0033e80801007387 */ /* 0x000fe40000100a00 */
[----:B------:R-:W4:Y:S01]  /*58960*/  LDL.LU.64 R36, [R1+0x3460] ;  /* 0x0034600001247983 */ /* 0x000f220000300a00 */
[----:B------:R-:W-:Y:S01]  /*58970*/  STL.64 [R1+0x33f0], R6 ;  /* 0x0033f00601007387 */ /* 0x000fe20000100a00 */
[----:B------:R-:W4:Y:S02]  /*58980*/  LDL.LU.64 R38, [R1+0x3468] ;  /* 0x0034680001267983 */ /* 0x000f240000300a00 */
[----:B-1----:R-:W-:-:S05]  /*58990*/  IMAD.WIDE R4, R3, 0x4, R42 ;  /* 0x0000000403047825 */ /* 0x002fca00078e022a */
[----:B------:R1:W-:Y:S01]  /*589a0*/  STL.64 [R1+0x33f8], R4 ;  /* 0x0033f80401007387 */ /* 0x0003e20000100a00 */
[----:B------:R-:W4:Y:S02]  /*589b0*/  LDL.LU.64 R42, [R1+0x3470] ;  /* 0x00347000012a7983 */ /* 0x000f240000300a00 */
[C---:B-1----:R-:W-:Y:S02]  /*589c0*/  IMAD.WIDE R4, R3.reuse, 0x4, R44 ;  /* 0x0000000403047825 */ /* 0x042fe400078e022c */
[----:B------:R-:W4:Y:S03]  /*589d0*/  LDL.LU.64 R44, [R1+0x3478] ;  /* 0x00347800012c7983 */ /* 0x000f260000300a00 */
[----:B------:R1:W-:Y:S02]  /*589e0*/  STL.64 [R1+0x3400], R4 ;  /* 0x0034000401007387 */ /* 0x0003e40000100a00 */
[----:B-1----:R-:W-:-:S04]  /*589f0*/  IMAD.WIDE R4, R3, 0x4, R28 ;  /* 0x0000000403047825 */ /* 0x002fc800078e021c */
[C---:B------:R-:W-:Y:S01]  /*58a00*/  IMAD.WIDE R80, R3.reuse, 0x4, R40 ;  /* 0x0000000403507825 */ /* 0x040fe200078e0228 */
[----:B------:R2:W-:Y:S03]  /*58a10*/  STL.64 [R1+0x3408], R4 ;  /* 0x0034080401007387 */ /* 0x0005e60000100a00 */
[----:B------:R-:W4:Y:S02]  /*58a20*/  LDL.LU.64 R40, [R1+0x3480] ;  /* 0x0034800001287983 */ /* 0x000f240000300a00 */
[----:B------:R-:W-:-:S04]  /*58a30*/  IMAD.WIDE R6, R3, 0x4, R46 ;  /* 0x0000000403067825 */ /* 0x000fc800078e022e */
[----:B------:R-:W4:Y:S02]  /*58a40*/  LDL.LU.64 R28, [R1+0x3488] ;  /* 0x00348800011c7983 */ /* 0x000f240000300a00 */
[C---:B------:R-:W-:Y:S01]  /*58a50*/  IMAD.WIDE R78, R3.reuse, 0x4, R30 ;  /* 0x00000004034e7825 */ /* 0x040fe200078e021e */
[----:B------:R-:W-:Y:S03]  /*58a60*/  STL.64 [R1+0x3420], R6 ;  /* 0x0034200601007387 */ /* 0x000fe60000100a00 */
[----:B------:R-:W4:Y:S02]  /*58a70*/  LDL.LU.64 R30, [R1+0x3490] ;  /* 0x00349000011e7983 */ /* 0x000f240000300a00 */
[----:B--2---:R-:W-:-:S05]  /*58a80*/  IMAD.WIDE R4, R3, 0x4, R50 ;  /* 0x0000000403047825 */ /* 0x004fca00078e0232 */
[----:B------:R3:W-:Y:S01]  /*58a90*/  STL.64 [R1+0x3428], R4 ;  /* 0x0034280401007387 */ /* 0x0007e20000100a00 */
[----:B------:R-:W2:Y:S02]  /*58aa0*/  LDL.LU.64 R46, [R1+0x3498] ;  /* 0x00349800012e7983 */ /* 0x000ea40000300a00 */
[----:B------:R-:W2:Y:S02]  /*58ab0*/  LDL.LU.64 R50, [R1+0x34a0] ;  /* 0x0034a00001327983 */ /* 0x000ea40000300a00 */
[----:B------:R-:W-:Y:S01]  /*58ac0*/  STL.64 [R1+0x3410], R78 ;  /* 0x0034104e01007387 */ /* 0x000fe20000100a00 */
[----:B------:R-:W-:Y:S01]  /*58ad0*/  STL.64 [R1+0x7cd0], R78 ;  /* 0x007cd04e01007387 */ /* 0x000fe20000100a00 */
[----:B---3--:R-:W-:-:S03]  /*58ae0*/  IMAD.WIDE R4, R3, 0x4, R48 ;  /* 0x0000000403047825 */ /* 0x008fc600078e0230 */
[----:B------:R-:W3:Y:S01]  /*58af0*/  LDL.LU.64 R48, [R1+0x34a8] ;  /* 0x0034a80001307983 */ /* 0x000ee20000300a00 */
[----:B------:R-:W-:Y:S02]  /*58b00*/  STL.64 [R1+0x3418], R80 ;  /* 0x0034185001007387 */ /* 0x000fe40000100a00 */
[----:B------:R1:W-:Y:S02]  /*58b10*/  STL.64 [R1+0x3430], R4 ;  /* 0x0034300401007387 */ /* 0x0003e40000100a00 */
[----:B------:R-:W-:Y:S01]  /*58b20*/  STL.64 [R1+0x7cd8], R80 ;  /* 0x007cd85001007387 */ /* 0x000fe20000100a00 */
[----:B------:R-:W3:Y:S01]  /*58b30*/  LDL.LU.64 R22, [R1+0x34b0] ;  /* 0x0034b00001167983 */ /* 0x000ee20000300a00 */
[----:B------:R-:W-:-:S04]  /*58b40*/  IMAD.WIDE R6, R3, 0x4, R26 ;  /* 0x0000000403067825 */ /* 0x000fc800078e021a */
[----:B-1----:R-:W-:-:S05]  /*58b50*/  IMAD.WIDE R4, R3, 0x4, R24 ;  /* 0x0000000403047825 */ /* 0x002fca00078e0218 */
[----:B------:R1:W-:Y:S01]  /*58b60*/  STL.64 [R1+0x3438], R4 ;  /* 0x0034380401007387 */ /* 0x0003e20000100a00 */
[----:B------:R4:W-:Y:S02]  /*58b70*/  STL.64 [R1+0x3440], R6 ;  /* 0x0034400601007387 */ /* 0x0009e40000100a00 */
[----:B-1----:R-:W-:-:S04]  /*58b80*/  IMAD.WIDE R4, R3, 0x4, R32 ;  /* 0x0000000403047825 */ /* 0x002fc800078e0220 */
[C---:B----4-:R-:W-:Y:S02]  /*58b90*/  IMAD.WIDE R6, R3.reuse, 0x4, R52 ;  /* 0x0000000403067825 */ /* 0x050fe400078e0234 */
[----:B------:R-:W4:Y:S02]  /*58ba0*/  LDL.LU.64 R52, [R1+0x34b8] ;  /* 0x0034b80001347983 */ /* 0x000f240000300a00 */
[----:B------:R1:W-:Y:S02]  /*58bb0*/  STL.64 [R1+0x3448], R4 ;  /* 0x0034480401007387 */ /* 0x0003e40000100a00 */
[----:B------:R1:W-:Y:S02]  /*58bc0*/  STL.64 [R1+0x3450], R6 ;  /* 0x0034500601007387 */ /* 0x0003e40000100a00 */
[----:B------:R-:W4:Y:S01]  /*58bd0*/  LDL.LU.64 R24, [R1+0x34c0] ;  /* 0x0034c00001187983 */ /* 0x000f220000300a00 */
[----:B------:R-:W4:Y:S01]  /*58be0*/  LDL.LU.64 R32, [R1+0x34c8] ;  /* 0x0034c80001207983 */ /* 0x000f220000300a00 */
[----:B-1----:R-:W-:-:S05]  /*58bf0*/  IMAD.WIDE R4, R3, 0x4, R34 ;  /* 0x0000000403047825 */ /* 0x002fca00078e0222 */
[----:B------:R1:W-:Y:S01]  /*58c00*/  STL.64 [R1+0x3458], R4 ;  /* 0x0034580401007387 */ /* 0x0003e20000100a00 */
[----:B------:R-:W4:Y:S02]  /*58c10*/  LDL.LU.64 R34, [R1+0x34d0] ;  /* 0x0034d00001227983 */ /* 0x000f240000300a00 */
[C---:B------:R-:W-:Y:S02]  /*58c20*/  IMAD.WIDE R6, R3.reuse, 0x4, R36 ;  /* 0x0000000403067825 */ /* 0x040fe400078e0224 */
[----:B------:R-:W4:Y:S03]  /*58c30*/  LDL.LU.64 R36, [R1+0x34d8] ;  /* 0x0034d80001247983 */ /* 0x000f260000300a00 */
[----:B------:R1:W-:Y:S02]  /*58c40*/  STL.64 [R1+0x3460], R6 ;  /* 0x0034600601007387 */ /* 0x0003e40000100a00 */
[----:B-1----:R-:W-:-:S05]  /*58c50*/  IMAD.WIDE R4, R3, 0x4, R38 ;  /* 0x0000000403047825 */ /* 0x002fca00078e0226 */
[----:B------:R1:W-:Y:S01]  /*58c60*/  STL.64 [R1+0x3468], R4 ;  /* 0x0034680401007387 */ /* 0x0003e20000100a00 */
[----:B------:R-:W4:Y:S02]  /*58c70*/  LDL.LU.64 R26, [R1+0x34e0] ;  /* 0x0034e000011a7983 */ /* 0x000f240000300a00 */
[----:B------:R-:W-:-:S05]  /*58c80*/  IMAD.WIDE R6, R3, 0x4, R42 ;  /* 0x0000000403067825 */ /* 0x000fca00078e022a */
[----:B------:R-:W-:Y:S01]  /*58c90*/  STL.64 [R1+0x3470], R6 ;  /* 0x0034700601007387 */ /* 0x000fe20000100a00 */
[----:B------:R-:W4:Y:S02]  /*58ca0*/  LDL.LU.64 R38, [R1+0x34e8] ;  /* 0x0034e80001267983 */ /* 0x000f240000300a00 */
[----:B-1----:R-:W-:-:S05]  /*58cb0*/  IMAD.WIDE R4, R3, 0x4, R44 ;  /* 0x0000000403047825 */ /* 0x002fca00078e022c */
[----:B------:R1:W-:Y:S01]  /*58cc0*/  STL.64 [R1+0x3478], R4 ;  /* 0x0034780401007387 */ /* 0x0003e20000100a00 */
[----:B------:R-:W4:Y:S02]  /*58cd0*/  LDL.LU.64 R42, [R1+0x34f0] ;  /* 0x0034f000012a7983 */ /* 0x000f240000300a00 */
[----:B------:R-:W4:Y:S02]  /*58ce0*/  LDL.LU.64 R44, [R1+0x34f8] ;  /* 0x0034f800012c7983 */ /* 0x000f240000300a00 */
[C---:B-1----:R-:W-:Y:S02]  /*58cf0*/  IMAD.WIDE R4, R3.reuse, 0x4, R40 ;  /* 0x0000000403047825 */ /* 0x042fe400078e0228 */
[----:B------:R-:W4:Y:S03]  /*58d00*/  LDL.LU.64 R40, [R1+0x3500] ;  /* 0x0035000001287983 */ /* 0x000f260000300a00 */
[----:B------:R1:W-:Y:S02]  /*58d10*/  STL.64 [R1+0x3480], R4 ;  /* 0x0034800401007387 */ /* 0x0003e40000100a00 */
[----:B-1----:R-:W-:-:S05]  /*58d20*/  IMAD.WIDE R4, R3, 0x4, R28 ;  /* 0x0000000403047825 */ /* 0x002fca00078e021c */
[----:B------:R1:W-:Y:S01]  /*58d30*/  STL.64 [R1+0x3488], R4 ;  /* 0x0034880401007387 */ /* 0x0003e20000100a00 */
[----:B--2---:R-:W-:-:S03]  /*58d40*/  IMAD.WIDE R84, R3, 0x4, R46 ;  /* 0x0000000403547825 */ /* 0x004fc600078e022e */
[----:B------:R-:W2:Y:S01]  /*58d50*/  LDL.LU.64 R46, [R1+0x3508] ;  /* 0x00350800012e7983 */ /* 0x000ea20000300a00 */
[----:B-1----:R-:W-:-:S03]  /*58d60*/  IMAD.WIDE R4, R3, 0x4, R50 ;  /* 0x0000000403047825 */ /* 0x002fc600078e0232 */
[----:B------:R-:W2:Y:S01]  /*58d70*/  LDL.LU.64 R28, [R1+0x3510] ;  /* 0x00351000011c7983 */ /* 0x000ea20000300a00 */
[----:B------:R-:W2:Y:S02]  /*58d80*/  LDL.LU.64 R50, [R1+0x3518] ;  /* 0x0035180001327983 */ /* 0x000ea40000300a00 */
[C---:B------:R-:W-:Y:S01]  /*58d90*/  IMAD.WIDE R82, R3.reuse, 0x4, R30 ;  /* 0x0000000403527825 */ /* 0x040fe200078e021e */
[----:B------:R3:W-:Y:S03]  /*58da0*/  STL.64 [R1+0x34a0], R4 ;  /* 0x0034a00401007387 */ /* 0x0007e60000100a00 */
[----:B------:R-:W2:Y:S02]  /*58db0*/  LDL.LU.64 R30, [R1+0x3520] ;  /* 0x00352000011e7983 */ /* 0x000ea40000300a00 */
[C---:B---3--:R-:W-:Y:S02]  /*58dc0*/  IMAD.WIDE R4, R3.reuse, 0x4, R48 ;  /* 0x0000000403047825 */ /* 0x048fe400078e0230 */
[----:B------:R-:W3:Y:S03]  /*58dd0*/  LDL.LU.64 R48, [R1+0x3528] ;  /* 0x0035280001307983 */ /* 0x000ee60000300a00 */
[----:B------:R1:W-:Y:S02]  /*58de0*/  STL.64 [R1+0x34a8], R4 ;  /* 0x0034a80401007387 */ /* 0x0003e40000100a00 */
[----:B------:R-:W-:Y:S02]  /*58df0*/  STL.64 [R1+0x3490], R82 ;  /* 0x0034905201007387 */ /* 0x000fe40000100a00 */
[----:B------:R-:W-:Y:S01]  /*58e00*/  STL.64 [R1+0x7ce0], R82 ;  /* 0x007ce05201007387 */ /* 0x000fe20000100a00 */
[----:B------:R-:W-:Y:S01]  /*58e10*/  STL.64 [R1+0x3498], R84 ;  /* 0x0034985401007387 */ /* 0x000fe20000100a00 */
[----:B------:R-:W-:Y:S02]  /*58e20*/  STL.64 [R1+0x7ce8], R84 ;  /* 0x007ce85401007387 */ /* 0x000fe40000100a00 */
[----:B-1----:R-:W-:-:S05]  /*58e30*/  IMAD.WIDE R4, R3, 0x4, R22 ;  /* 0x0000000403047825 */ /* 0x002fca00078e0216 */
[----:B------:R4:W-:Y:S02]  /*58e40*/  STL.64 [R1+0x34b0], R4 ;  /* 0x0034b00401007387 */ /* 0x0009e40000100a00 */
[C---:B----4-:R-:W-:Y:S02]  /*58e50*/  IMAD.WIDE R4, R3.reuse, 0x4, R52 ;  /* 0x0000000403047825 */ /* 0x050fe400078e0234 */
[----:B------:R-:W4:Y:S02]  /*58e60*/  LDL.LU.64 R52, [R1+0x3530] ;  /* 0x0035300001347983 */ /* 0x000f240000300a00 */
[----:B------:R-:W-:-:S04]  /*58e70*/  IMAD.WIDE R8, R3, 0x4, R24 ;  /* 0x0000000403087825 */ /* 0x000fc800078e0218 */
[----:B------:R-:W-:-:S04]  /*58e80*/  IMAD.WIDE R6, R3, 0x4, R32 ;  /* 0x0000000403067825 */ /* 0x000fc800078e0220 */
[----:B------:R1:W-:Y:S01]  /*58e90*/  STL.64 [R1+0x34b8], R4 ;  /* 0x0034b80401007387 */ /* 0x0003e20000100a00 */
[----:B------:R-:W-:Y:S01]  /*58ea0*/  STL.64 [R1+0x34c0], R8 ;  /* 0x0034c00801007387 */ /* 0x000fe20000100a00 */
[----:B------:R-:W4:Y:S02]  /*58eb0*/  LDL.LU.64 R24, [R1+0x3538] ;  /* 0x0035380001187983 */ /* 0x000f240000300a00 */
[----:B------:R-:W-:Y:S02]  /*58ec0*/  STL.64 [R1+0x34c8], R6 ;  /* 0x0034c80601007387 */ /* 0x000fe40000100a00 */
[----:B------:R-:W4:Y:S02]  /*58ed0*/  LDL.LU.64 R32, [R1+0x3540] ;  /* 0x0035400001207983 */ /* 0x000f240000300a00 */
[----:B-1----:R-:W-:-:S05]  /*58ee0*/  IMAD.WIDE R4, R3, 0x4, R34 ;  /* 0x0000000403047825 */ /* 0x002fca00078e0222 */
[----:B------:R1:W-:Y:S01]  /*58ef0*/  STL.64 [R1+0x34d0], R4 ;  /* 0x0034d00401007387 */ /* 0x0003e20000100a00 */
[----:B------:R-:W4:Y:S02]  /*58f00*/  LDL.LU.64 R34, [R1+0x3548] ;  /* 0x0035480001227983 */ /* 0x000f240000300a00 */
[C---:B-1----:R-:W-:Y:S02]  /*58f10*/  IMAD.WIDE R4, R3.reuse, 0x4, R36 ;  /* 0x0000000403047825 */ /* 0x042fe400078e0224 */
[----:B------:R-:W4:Y:S02]  /*58f20*/  LDL.LU.64 R36, [R1+0x3550] ;  /* 0x0035500001247983 */ /* 0x000f240000300a00 */
[----:B------:R-:W-:-:S04]  /*58f30*/  IMAD.WIDE R8, R3, 0x4, R26 ;  /* 0x0000000403087825 */ /* 0x000fc800078e021a */
[----:B------:R1:W-:Y:S02]  /*58f40*/  STL.64 [R1+0x34d8], R4 ;  /* 0x0034d80401007387 */ /* 0x0003e40000100a00 */
[C---:B------:R-:W-:Y:S01]  /*58f50*/  IMAD.WIDE R6, R3.reuse, 0x4, R38 ;  /* 0x0000000403067825 */ /* 0x040fe200078e0226 */
[----:B------:R-:W-:Y:S03]  /*58f60*/  STL.64 [R1+0x34e0], R8 ;  /* 0x0034e00801007387 */ /* 0x000fe60000100a00 */
[----:B------:R-:W4:Y:S01]  /*58f70*/  LDL.LU.64 R38, [R1+0x3558] ;  /* 0x0035580001267983 */ /* 0x000f220000300a00 */
[----:B------:R1:W-:Y:S02]  /*58f80*/  STL.64 [R1+0x34e8], R6 ;  /* 0x0034e80601007387 */ /* 0x0003e40000100a00 */
[----:B-1----:R-:W-:-:S04]  /*58f90*/  IMAD.WIDE R4, R3, 0x4, R42 ;  /* 0x0000000403047825 */ /* 0x002fc800078e022a */
[C---:B------:R-:W-:Y:S01]  /*58fa0*/  IMAD.WIDE R6, R3.reuse, 0x4, R44 ;  /* 0x0000000403067825 */ /* 0x040fe200078e022c */
[----:B------:R1:W-:Y:S03]  /*58fb0*/  STL.64 [R1+0x34f0], R4 ;  /* 0x0034f00401007387 */ /* 0x0003e60000100a00 */
[----:B------:R-:W4:Y:S01]  /*58fc0*/  LDL.LU.64 R42, [R1+0x3560] ;  /* 0x00356000012a7983 */ /* 0x000f220000300a00 */
[----:B------:R-:W-:Y:S01]  /*58fd0*/  STL.64 [R1+0x34f8], R6 ;  /* 0x0034f80601007387 */ /* 0x000fe20000100a00 */
[----:B------:R-:W4:Y:S02]  /*58fe0*/  LDL.LU.64 R44, [R1+0x3568] ;  /* 0x00356800012c7983 */ /* 0x000f240000300a00 */
[----:B-1----:R-:W-:-:S05]  /*58ff0*/  IMAD.WIDE R4, R3, 0x4, R40 ;  /* 0x0000000403047825 */ /* 0x002fca00078e0228 */
[----:B------:R2:W-:Y:S01]  /*59000*/  STL.64 [R1+0x3500], R4 ;  /* 0x0035000401007387 */ /* 0x0005e20000100a00 */
[----:B------:R-:W4:Y:S02]  /*59010*/  LDL.LU.64 R40, [R1+0x3570] ;  /* 0x0035700001287983 */ /* 0x000f240000300a00 */
[C---:B--2---:R-:W-:Y:S02]  /*59020*/  IMAD.WIDE R4, R3.reuse, 0x4, R46 ;  /* 0x0000000403047825 */ /* 0x044fe400078e022e */
[----:B------:R-:W2:Y:S03]  /*59030*/  LDL.LU.64 R46, [R1+0x3578] ;  /* 0x00357800012e7983 */ /* 0x000ea60000300a00 */
[----:B------:R3:W-:Y:S02]  /*59040*/  STL.64 [R1+0x3508], R4 ;  /* 0x0035080401007387 */ /* 0x0007e40000100a00 */
[----:B------:R-:W-:-:S02]  /*59050*/  IMAD.WIDE R88, R3, 0x4, R50 ;  /* 0x0000000403587825 */ /* 0x000fc400078e0232 */
[----:B------:R-:W2:Y:S02]  /*59060*/  LDL.LU.64 R50, [R1+0x3580] ;  /* 0x0035800001327983 */ /* 0x000ea40000300a00 */
[----:B------:R-:W-:-:S04]  /*59070*/  IMAD.WIDE R6, R3, 0x4, R30 ;  /* 0x0000000403067825 */ /* 0x000fc800078e021e */
[----:B------:R-:W2:Y:S02]  /*59080*/  LDL.LU.64 R26, [R1+0x3588] ;  /* 0x00358800011a7983 */ /* 0x000ea40000300a00 */
[C---:B------:R-:W-:Y:S01]  /*59090*/  IMAD.WIDE R86, R3.reuse, 0x4, R28 ;  /* 0x0000000403567825 */ /* 0x040fe200078e021c */
[----:B------:R-:W-:Y:S03]  /*590a0*/  STL.64 [R1+0x3520], R6 ;  /* 0x0035200601007387 */ /* 0x000fe60000100a00 */
[----:B------:R-:W2:Y:S02]  /*590b0*/  LDL.LU.64 R28, [R1+0x3590] ;  /* 0x00359000011c7983 */ /* 0x000ea40000300a00 */
[----:B---3--:R-:W-:-:S05]  /*590c0*/  IMAD.WIDE R4, R3, 0x4, R48 ;  /* 0x0000000403047825 */ /* 0x008fca00078e0230 */
[----:B------:R4:W-:Y:S01]  /*590d0*/  STL.64 [R1+0x3528], R4 ;  /* 0x0035280401007387 */ /* 0x0009e20000100a00 */
[----:B------:R-:W3:Y:S02]  /*590e0*/  LDL.LU.64 R30, [R1+0x3598] ;  /* 0x00359800011e7983 */ /* 0x000ee40000300a00 */
[----:B------:R-:W3:Y:S02]  /*590f0*/  LDL.LU.64 R48, [R1+0x35a0] ;  /* 0x0035a00001307983 */ /* 0x000ee40000300a00 */
[----:B------:R-:W-:Y:S01]  /*59100*/  STL.64 [R1+0x3510], R86 ;  /* 0x0035105601007387 */ /* 0x000fe20000100a00 */
[----:B------:R-:W-:Y:S01]  /*59110*/  STL.64 [R1+0x7cf0], R86 ;  /* 0x007cf05601007387 */ /* 0x000fe20000100a00 */
[----:B----4-:R-:W-:-:S03]  /*59120*/  IMAD.WIDE R4, R3, 0x4, R52 ;  /* 0x0000000403047825 */ /* 0x010fc600078e0234 */
[----:B------:R-:W4:Y:S01]  /*59130*/  LDL.LU.64 R52, [R1+0x35a8] ;  /* 0x0035a80001347983 */ /* 0x000f220000300a00 */
[----:B------:R-:W-:Y:S02]  /*59140*/  STL.64 [R1+0x3518], R88 ;  /* 0x0035185801007387 */ /* 0x000fe40000100a00 */
[----:B------:R1:W-:Y:S02]  /*59150*/  STL.64 [R1+0x3530], R4 ;  /* 0x0035300401007387 */ /* 0x0003e40000100a00 */
[C---:B------:R-:W-:Y:S01]  /*59160*/  IMAD.WIDE R6, R3.reuse, 0x4, R24 ;  /* 0x0000000403067825 */ /* 0x040fe200078e0218 */
[----:B------:R-:W-:Y:S03]  /*59170*/  STL.64 [R1+0x7cf8], R88 ;  /* 0x007cf85801007387 */ /* 0x000fe60000100a00 */
[----:B------:R-:W4:Y:S01]  /*59180*/  LDL.LU.64 R22, [R1+0x35b0] ;  /* 0x0035b00001167983 */ /* 0x000f220000300a00 */
        /* <DEDUP_REMOVED lines=14> */
[----:B------:R-:W-:-:S05]  /*59270*/  IMAD.WIDE R8, R3, 0x4, R42 ;  /* 0x0000000403087825 */ /* 0x000fca00078e022a */
[----:B------:R-:W-:Y:S01]  /*59280*/  STL.64 [R1+0x3560], R8 ;  /* 0x0035600801007387 */ /* 0x000fe20000100a00 */
[----:B------:R-:W4:Y:S02]  /*59290*/  LDL.LU.64 R42, [R1+0x35e0] ;  /* 0x0035e000012a7983 */ /* 0x000f240000300a00 */
[----:B-1----:R-:W-:-:S05]  /*592a0*/  IMAD.WIDE R4, R3, 0x4, R44 ;  /* 0x0000000403047825 */ /* 0x002fca00078e022c */
[----:B------:R2:W-:Y:S01]  /*592b0*/  STL.64 [R1+0x3568], R4 ;  /* 0x0035680401007387 */ /* 0x0005e20000100a00 */
[----:B------:R-:W-:-:S05]  /*592c0*/  IMAD.WIDE R6, R3, 0x4, R40 ;  /* 0x0000000403067825 */ /* 0x000fca00078e0228 */
[----:B------:R-:W-:Y:S01]  /*592d0*/  STL.64 [R1+0x3570], R6 ;  /* 0x0035700601007387 */ /* 0x000fe20000100a00 */
[----:B------:R-:W4:Y:S02]  /*592e0*/  LDL.LU.64 R44, [R1+0x35e8] ;  /* 0x0035e800012c7983 */ /* 0x000f240000300a00 */
[----:B------:R-:W4:Y:S02]  /*592f0*/  LDL.LU.64 R40, [R1+0x35f0] ;  /* 0x0035f00001287983 */ /* 0x000f240000300a00 */
[----:B--2---:R-:W-:-:S05]  /*59300*/  IMAD.WIDE R4, R3, 0x4, R46 ;  /* 0x0000000403047825 */ /* 0x004fca00078e022e */
[----:B------:R1:W-:Y:S01]  /*59310*/  STL.64 [R1+0x3578], R4 ;  /* 0x0035780401007387 */ /* 0x0003e20000100a00 */
[----:B------:R-:W2:Y:S02]  /*59320*/  LDL.LU.64 R46, [R1+0x35f8] ;  /* 0x0035f800012e7983 */ /* 0x000ea40000300a00 */
[C---:B-1----:R-:W-:Y:S02]  /*59330*/  IMAD.WIDE R4, R3.reuse, 0x4, R50 ;  /* 0x0000000403047825 */ /* 0x042fe400078e0232 */
[----:B------:R-:W2:Y:S03]  /*59340*/  LDL.LU.64 R50, [R1+0x3600] ;  /* 0x0036000001327983 */ /* 0x000ea60000300a00 */
[----:B------:R1:W-:Y:S02]  /*59350*/  STL.64 [R1+0x3580], R4 ;  /* 0x0035800401007387 */ /* 0x0003e40000100a00 */
[----:B------:R-:W-:-:S04]  /*59360*/  IMAD.WIDE R90, R3, 0x4, R28 ;  /* 0x00000004035a7825 */ /* 0x000fc800078e021c */
[----:B-1----:R-:W-:-:S05]  /*59370*/  IMAD.WIDE R4, R3, 0x4, R26 ;  /* 0x0000000403047825 */ /* 0x002fca00078e021a */
[----:B------:R3:W-:Y:S01]  /*59380*/  STL.64 [R1+0x3588], R4 ;  /* 0x0035880401007387 */ /* 0x0007e20000100a00 */
[----:B------:R-:W2:Y:S02]  /*59390*/  LDL.LU.64 R26, [R1+0x3608] ;  /* 0x00360800011a7983 */ /* 0x000ea40000300a00 */
[----:B------:R-:W2:Y:S02]  /*593a0*/  LDL.LU.64 R28, [R1+0x3610] ;  /* 0x00361000011c7983 */ /* 0x000ea40000300a00 */
[----:B---3--:R-:W-:-:S05]  /*593b0*/  IMAD.WIDE R4, R3, 0x4, R48 ;  /* 0x0000000403047825 */ /* 0x008fca00078e0230 */
[----:B------:R4:W-:Y:S01]  /*593c0*/  STL.64 [R1+0x35a0], R4 ;  /* 0x0035a00401007387 */ /* 0x0009e20000100a00 */
[----:B------:R-:W3:Y:S02]  /*593d0*/  LDL.LU.64 R48, [R1+0x3618] ;  /* 0x0036180001307983 */ /* 0x000ee40000300a00 */
[C---:B------:R-:W-:Y:S02]  /*593e0*/  IMAD.WIDE R92, R3.reuse, 0x4, R30 ;  /* 0x00000004035c7825 */ /* 0x040fe400078e021e */
[----:B------:R-:W3:Y:S02]  /*593f0*/  LDL.LU.64 R30, [R1+0x3620] ;  /* 0x00362000011e7983 */ /* 0x000ee40000300a00 */
[C---:B----4-:R-:W-:Y:S02]  /*59400*/  IMAD.WIDE R4, R3.reuse, 0x4, R52 ;  /* 0x0000000403047825 */ /* 0x050fe400078e0234 */
[----:B------:R-:W4:Y:S03]  /*59410*/  LDL.LU.64 R52, [R1+0x3628] ;  /* 0x0036280001347983 */ /* 0x000f260000300a00 */
[----:B------:R1:W-:Y:S02]  /*59420*/  STL.64 [R1+0x35a8], R4 ;  /* 0x0035a80401007387 */ /* 0x0003e40000100a00 */
[----:B------:R-:W-:Y:S02]  /*59430*/  STL.64 [R1+0x3590], R90 ;  /* 0x0035905a01007387 */ /* 0x000fe40000100a00 */
[----:B------:R-:W-:Y:S01]  /*59440*/  STL.64 [R1+0x7d00], R90 ;  /* 0x007d005a01007387 */ /* 0x000fe20000100a00 */
[----:B------:R-:W-:Y:S01]  /*59450*/  STL.64 [R1+0x3598], R92 ;  /* 0x0035985c01007387 */ /* 0x000fe20000100a00 */
[----:B------:R-:W-:Y:S02]  /*59460*/  STL.64 [R1+0x7d08], R92 ;  /* 0x007d085c01007387 */ /* 0x000fe40000100a00 */
[----:B-1----:R-:W-:-:S04]  /*59470*/  IMAD.WIDE R4, R3, 0x4, R22 ;  /* 0x0000000403047825 */ /* 0x002fc800078e0216 */
[C---:B------:R-:W-:Y:S01]  /*59480*/  IMAD.WIDE R8, R3.reuse, 0x4, R24 ;  /* 0x0000000403087825 */ /* 0x040fe200078e0218 */
[----:B------:R1:W-:Y:S04]  /*59490*/  STL.64 [R1+0x35b0], R4 ;  /* 0x0035b00401007387 */ /* 0x0003e80000100a00 */
[----:B------:R-:W-:Y:S01]  /*594a0*/  STL.64 [R1+0x35b8], R8 ;  /* 0x0035b80801007387 */ /* 0x000fe20000100a00 */
[----:B------:R-:W4:Y:S02]  /*594b0*/  LDL.LU.64 R20, [R1+0x3630] ;  /* 0x0036300001147983 */ /* 0x000f240000300a00 */
[----:B------:R-:W-:-:S05]  /*594c0*/  IMAD.WIDE R6, R3, 0x4, R32 ;  /* 0x0000000403067825 */ /* 0x000fca00078e0220 */
        /* <DEDUP_REMOVED lines=13> */
[----:B------:R-:W-:-:S02]  /*595a0*/  IMAD.WIDE R6, R3, 0x4, R44 ;  /* 0x0000000403067825 */ /* 0x000fc400078e022c */
[----:B------:R-:W4:Y:S03]  /*595b0*/  LDL.LU.64 R44, [R1+0x3658] ;  /* 0x00365800012c7983 */ /* 0x000f260000300a00 */
[----:B------:R2:W-:Y:S02]  /*595c0*/  STL.64 [R1+0x35e8], R6 ;  /* 0x0035e80601007387 */ /* 0x0005e40000100a00 */
[----:B-1----:R-:W-:-:S05]  /*595d0*/  IMAD.WIDE R4, R3, 0x4, R40 ;  /* 0x0000000403047825 */ /* 0x002fca00078e0228 */
[----:B------:R1:W-:Y:S01]  /*595e0*/  STL.64 [R1+0x35f0], R4 ;  /* 0x0035f00401007387 */ /* 0x0003e20000100a00 */
[----:B------:R-:W4:Y:S02]  /*595f0*/  LDL.LU.64 R34, [R1+0x3660] ;  /* 0x0036600001227983 */ /* 0x000f240000300a00 */
[----:B--2---:R-:W-:-:S05]  /*59600*/  IMAD.WIDE R6, R3, 0x4, R46 ;  /* 0x0000000403067825 */ /* 0x004fca00078e022e */
[----:B------:R-:W-:Y:S01]  /*59610*/  STL.64 [R1+0x35f8], R6 ;  /* 0x0035f80601007387 */ /* 0x000fe20000100a00 */
[----:B------:R-:W2:Y:S02]  /*59620*/  LDL.LU.64 R40, [R1+0x3668] ;  /* 0x0036680001287983 */ /* 0x000ea40000300a00 */
[----:B-1----:R-:W-:-:S05]  /*59630*/  IMAD.WIDE R4, R3, 0x4, R50 ;  /* 0x0000000403047825 */ /* 0x002fca00078e0232 */
[----:B------:R1:W-:Y:S01]  /*59640*/  STL.64 [R1+0x3600], R4 ;  /* 0x0036000401007387 */ /* 0x0003e20000100a00 */
[----:B------:R-:W2:Y:S02]  /*59650*/  LDL.LU.64 R46, [R1+0x3670] ;  /* 0x00367000012e7983 */ /* 0x000ea40000300a00 */
[----:B------:R-:W2:Y:S02]  /*59660*/  LDL.LU.64 R50, [R1+0x3678] ;  /* 0x0036780001327983 */ /* 0x000ea40000300a00 */
[----:B-1----:R-:W-:-:S05]  /*59670*/  IMAD.WIDE R4, R3, 0x4, R26 ;  /* 0x0000000403047825 */ /* 0x002fca00078e021a */
[----:B------:R4:W-:Y:S01]  /*59680*/  STL.64 [R1+0x3608], R4 ;  /* 0x0036080401007387 */ /* 0x0009e20000100a00 */
[----:B---3--:R-:W-:-:S03]  /*59690*/  IMAD.WIDE R94, R3, 0x4, R48 ;  /* 0x00000004035e7825 */ /* 0x008fc600078e0230 */
[----:B------:R-:W3:Y:S01]  /*596a0*/  LDL.LU.64 R48, [R1+0x3680] ;  /* 0x0036800001307983 */ /* 0x000ee20000300a00 */
[----:B------:R-:W-:-:S04]  /*596b0*/  IMAD.WIDE R6, R3, 0x4, R30 ;  /* 0x0000000403067825 */ /* 0x000fc800078e021e */
[----:B------:R-:W3:Y:S02]  /*596c0*/  LDL.LU.64 R22, [R1+0x3688] ;  /* 0x0036880001167983 */ /* 0x000ee40000300a00 */
[C---:B------:R-:W-:Y:S01]  /*596d0*/  IMAD.WIDE R218, R3.reuse, 0x4, R28 ;  /* 0x0000000403da7825 */ /* 0x040fe200078e021c */
[----:B------:R-:W-:Y:S03]  /*596e0*/  STL.64 [R1+0x3620], R6 ;  /* 0x0036200601007387 */ /* 0x000fe60000100a00 */
[----:B------:R-:W3:Y:S02]  /*596f0*/  LDL.LU.64 R24, [R1+0x3690] ;  /* 0x0036900001187983 */ /* 0x000ee40000300a00 */
[----:B----4-:R-:W-:-:S05]  /*59700*/  IMAD.WIDE R4, R3, 0x4, R52 ;  /* 0x0000000403047825 */ /* 0x010fca00078e0234 */
[----:B------:R1:W-:Y:S01]  /*59710*/  STL.64 [R1+0x3628], R4 ;  /* 0x0036280401007387 */ /* 0x0003e20000100a00 */
[----:B------:R-:W4:Y:S02]  /*59720*/  LDL.LU.64 R26, [R1+0x3698] ;  /* 0x00369800011a7983 */ /* 0x000f240000300a00 */
[----:B------:R-:W4:Y:S02]  /*59730*/  LDL.LU.64 R28, [R1+0x36a0] ;  /* 0x0036a000011c7983 */ /* 0x000f240000300a00 */
        /* <DEDUP_REMOVED lines=8> */
[----:B------:R-:W-:-:S04]  /*597c0*/  IMAD.WIDE R8, R3, 0x4, R32 ;  /* 0x0000000403087825 */ /* 0x000fc800078e0220 */
[C---:B-1----:R-:W-:Y:S01]  /*597d0*/  IMAD.WIDE R4, R3.reuse, 0x4, R36 ;  /* 0x0000000403047825 */ /* 0x042fe200078e0224 */
[----:B------:R-:W-:Y:S03]  /*597e0*/  STL.64 [R1+0x3638], R8 ;  /* 0x0036380801007387 */ /* 0x000fe60000100a00 */
[----:B------:R-:W4:Y:S01]  /*597f0*/  LDL.LU.64 R32, [R1+0x36b8] ;  /* 0x0036b80001207983 */ /* 0x000f220000300a00 */
[----:B------:R1:W-:Y:S01]  /*59800*/  STL.64 [R1+0x3640], R4 ;  /* 0x0036400401007387 */ /* 0x0003e20000100a00 */
[----:B------:R-:W-:-:S05]  /*59810*/  IMAD.WIDE R6, R3, 0x4, R38 ;  /* 0x0000000403067825 */ /* 0x000fca00078e0226 */
[----:B------:R-:W-:Y:S01]  /*59820*/  STL.64 [R1+0x3648], R6 ;  /* 0x0036480601007387 */ /* 0x000fe20000100a00 */
[----:B------:R-:W4:Y:S02]  /*59830*/  LDL.LU.64 R36, [R1+0x36c0] ;  /* 0x0036c00001247983 */ /* 0x000f240000300a00 */
[----:B------:R-:W4:Y:S02]  /*59840*/  LDL.LU.64 R38, [R1+0x36c8] ;  /* 0x0036c80001267983 */ /* 0x000f240000300a00 */
[----:B-1----:R-:W-:-:S05]  /*59850*/  IMAD.WIDE R4, R3, 0x4, R42 ;  /* 0x0000000403047825 */ /* 0x002fca00078e022a */
[----:B------:R1:W-:Y:S01]  /*59860*/  STL.64 [R1+0x3650], R4 ;  /* 0x0036500401007387 */ /* 0x0003e20000100a00 */
[----:B------:R-:W4:Y:S02]  /*59870*/  LDL.LU.64 R42, [R1+0x36d0] ;  /* 0x0036d000012a7983 */ /* 0x000f240000300a00 */
[C---:B-1----:R-:W-:Y:S02]  /*59880*/  IMAD.WIDE R4, R3.reuse, 0x4, R44 ;  /* 0x0000000403047825 */ /* 0x042fe400078e022c */
[----:B------:R-:W4:Y:S03]  /*59890*/  LDL.LU.64 R44, [R1+0x36d8] ;  /* 0x0036d800012c7983 */ /* 0x000f260000300a00 */
[----:B------:R1:W-:Y:S02]  /*598a0*/  STL.64 [R1+0x3658], R4 ;  /* 0x0036580401007387 */ /* 0x0003e40000100a00 */
[----:B-1----:R-:W-:-:S05]  /*598b0*/  IMAD.WIDE R4, R3, 0x4, R34 ;  /* 0x0000000403047825 */ /* 0x002fca00078e0222 */
[----:B------:R1:W-:Y:S01]  /*598c0*/  STL.64 [R1+0x3660], R4 ;  /* 0x0036600401007387 */ /* 0x0003e20000100a00 */
[----:B--2---:R-:W-:-:S05]  /*598d0*/  IMAD.WIDE R8, R3, 0x4, R40 ;  /* 0x0000000403087825 */ /* 0x004fca00078e0228 */
[----:B------:R-:W-:Y:S01]  /*598e0*/  STL.64 [R1+0x3668], R8 ;  /* 0x0036680801007387 */ /* 0x000fe20000100a00 */
[----:B------:R-:W2:Y:S02]  /*598f0*/  LDL.LU.64 R34, [R1+0x36e0] ;  /* 0x0036e00001227983 */ /* 0x000ea40000300a00 */
[----:B------:R-:W-:-:S04]  /*59900*/  IMAD.WIDE R6, R3, 0x4, R46 ;  /* 0x0000000403067825 */ /* 0x000fc800078e022e */
[C---:B-1----:R-:W-:Y:S01]  /*59910*/  IMAD.WIDE R4, R3.reuse, 0x4, R50 ;  /* 0x0000000403047825 */ /* 0x042fe200078e0232 */
[----:B------:R-:W-:Y:S03]  /*59920*/  STL.64 [R1+0x3670], R6 ;  /* 0x0036700601007387 */ /* 0x000fe60000100a00 */
[----:B------:R-:W2:Y:S01]  /*59930*/  LDL.LU.64 R40, [R1+0x36e8] ;  /* 0x0036e80001287983 */ /* 0x000ea20000300a00 */
[----:B------:R3:W-:Y:S01]  /*59940*/  STL.64 [R1+0x3678], R4 ;  /* 0x0036780401007387 */ /* 0x0007e20000100a00 */
[----:B------:R-:W2:Y:S03]  /*59950*/  LDL.LU.64 R50, [R1+0x36f0] ;  /* 0x0036f00001327983 */ /* 0x000ea60000300a00 */
[----:B------:R-:W2:Y:S01]  /*59960*/  LDL.LU.64 R46, [R1+0x36f8] ;  /* 0x0036f800012e7983 */ /* 0x000ea20000300a00 */
[----:B---3--:R-:W-:-:S03]  /*59970*/  IMAD.WIDE R4, R3, 0x4, R48 ;  /* 0x0000000403047825 */ /* 0x008fc600078e0230 */
[----:B------:R-:W3:Y:S02]  /*59980*/  LDL.LU.64 R48, [R1+0x3700] ;  /* 0x0037000001307983 */ /* 0x000ee40000300a00 */
[----:B------:R1:W-:Y:S02]  /*59990*/  STL.64 [R1+0x3680], R4 ;  /* 0x0036800401007387 */ /* 0x0003e40000100a00 */
[----:B------:R-:W-:-:S04]  /*599a0*/  IMAD.WIDE R216, R3, 0x4, R24 ;  /* 0x0000000403d87825 */ /* 0x000fc800078e0218 */
[----:B-1----:R-:W-:-:S05]  /*599b0*/  IMAD.WIDE R4, R3, 0x4, R22 ;  /* 0x0000000403047825 */ /* 0x002fca00078e0216 */
[----:B------:R1:W-:Y:S01]  /*599c0*/  STL.64 [R1+0x3688], R4 ;  /* 0x0036880401007387 */ /* 0x0003e20000100a00 */
[----:B------:R-:W-:Y:S02]  /*599d0*/  STL.64 [R1+0x3690], R216 ;  /* 0x003690d801007387 */ /* 0x000fe40000100a00 */
[----:B----4-:R-:W-:-:S04]  /*599e0*/  IMAD.WIDE R6, R3, 0x4, R28 ;  /* 0x0000000403067825 */ /* 0x010fc800078e021c */
[C---:B-1----:R-:W-:Y:S01]  /*599f0*/  IMAD.WIDE R4, R3.reuse, 0x4, R30 ;  /* 0x0000000403047825 */ /* 0x042fe200078e021e */
[----:B------:R-:W-:Y:S03]  /*59a00*/  STL.64 [R1+0x36a0], R6 ;  /* 0x0036a00601007387 */ /* 0x000fe60000100a00 */
[----:B------:R-:W-:Y:S02]  /*59a10*/  STL.64 [R1+0x7d20], R216 ;  /* 0x007d20d801007387 */ /* 0x000fe40000100a00 */
[----:B------:R1:W-:Y:S02]  /*59a20*/  STL.64 [R1+0x36a8], R4 ;  /* 0x0036a80401007387 */ /* 0x0003e40000100a00 */
[----:B------:R-:W4:Y:S01]  /*59a30*/  LDL.LU.64 R14, [R1+0x3708] ;  /* 0x00370800010e7983 */ /* 0x000f220000300a00 */
[----:B------:R-:W4:Y:S01]  /*59a40*/  LDL.LU.64 R10, [R1+0x3710] ;  /* 0x00371000010a7983 */ /* 0x000f220000300a00 */
[----:B-1----:R-:W-:-:S05]  /*59a50*/  IMAD.WIDE R4, R3, 0x4, R52 ;  /* 0x0000000403047825 */ /* 0x002fca00078e0234 */
[----:B------:R1:W-:Y:S01]  /*59a60*/  STL.64 [R1+0x36b0], R4 ;  /* 0x0036b00401007387 */ /* 0x0003e20000100a00 */
[----:B------:R-:W4:Y:S02]  /*59a70*/  LDL.LU.64 R16, [R1+0x3738] ;  /* 0x0037380001107983 */ /* 0x000f240000300a00 */
[----:B------:R-:W4:Y:S02]  /*59a80*/  LDL.LU.64 R52, [R1+0x3740] ;  /* 0x0037400001347983 */ /* 0x000f240000300a00 */
[----:B------:R-:W-:-:S05]  /*59a90*/  IMAD.WIDE R96, R3, 0x4, R26 ;  /* 0x0000000403607825 */ /* 0x000fca00078e021a */
[----:B------:R-:W-:Y:S01]  /*59aa0*/  STL.64 [R1+0x3698], R96 ;  /* 0x0036986001007387 */ /* 0x000fe20000100a00 */
[----:B------:R-:W-:Y:S02]  /*59ab0*/  STL.64 [R1+0x7d28], R96 ;  /* 0x007d286001007387 */ /* 0x000fe40000100a00 */
[----:B------:R-:W4:Y:S02]  /*59ac0*/  LDL.LU.64 R18, [R1+0x3748] ;  /* 0x0037480001127983 */ /* 0x000f240000300a00 */
[----:B-1----:R-:W-:-:S05]  /*59ad0*/  IMAD.WIDE R4, R3, 0x4, R32 ;  /* 0x0000000403047825 */ /* 0x002fca00078e0220 */
[----:B------:R1:W-:Y:S01]  /*59ae0*/  STL.64 [R1+0x36b8], R4 ;  /* 0x0036b80401007387 */ /* 0x0003e20000100a00 */
[----:B------:R-:W4:Y:S02]  /*59af0*/  LDL.LU.64 R20, [R1+0x3750] ;  /* 0x0037500001147983 */ /* 0x000f240000300a00 */
[----:B------:R-:W-:-:S04]  /*59b00*/  IMAD.WIDE R6, R3, 0x4, R36 ;  /* 0x0000000403067825 */ /* 0x000fc800078e0224 */
[C---:B-1----:R-:W-:Y:S01]  /*59b10*/  IMAD.WIDE R4, R3.reuse, 0x4, R38 ;  /* 0x0000000403047825 */ /* 0x042fe200078e0226 */
[----:B------:R1:W-:Y:S04]  /*59b20*/  STL.64 [R1+0x36c0], R6 ;  /* 0x0036c00601007387 */ /* 0x0003e80000100a00 */
[----:B------:R1:W-:Y:S01]  /*59b30*/  STL.64 [R1+0x36c8], R4 ;  /* 0x0036c80401007387 */ /* 0x0003e20000100a00 */
[----:B------:R-:W4:Y:S02]  /*59b40*/  LDL.LU.64 R36, [R1+0x3758] ;  /* 0x0037580001247983 */ /* 0x000f240000300a00 */
[----:B-1----:R-:W-:-:S05]  /*59b50*/  IMAD.WIDE R6, R3, 0x4, R42 ;  /* 0x0000000403067825 */ /* 0x002fca00078e022a */
[----:B------:R-:W-:Y:S01]  /*59b60*/  STL.64 [R1+0x36d0], R6 ;  /* 0x0036d00601007387 */ /* 0x000fe20000100a00 */
[----:B------:R-:W4:Y:S02]  /*59b70*/  LDL.LU.64 R38, [R1+0x3760] ;  /* 0x0037600001267983 */ /* 0x000f240000300a00 */
[----:B------:R-:W-:-:S05]  /*59b80*/  IMAD.WIDE R4, R3, 0x4, R44 ;  /* 0x0000000403047825 */ /* 0x000fca00078e022c */
[----:B------:R1:W-:Y:S01]  /*59b90*/  STL.64 [R1+0x36d8], R4 ;  /* 0x0036d80401007387 */ /* 0x0003e20000100a00 */
[----:B------:R-:W4:Y:S02]  /*59ba0*/  LDL.LU.64 R42, [R1+0x3770] ;  /* 0x00377000012a7983 */ /* 0x000f240000300a00 */
[----:B------:R-:W4:Y:S02]  /*59bb0*/  LDL.LU.64 R44, [R1+0x3778] ;  /* 0x00377800012c7983 */ /* 0x000f240000300a00 */
[----:B--2---:R-:W-:-:S05]  /*59bc0*/  IMAD.WIDE R8, R3, 0x4, R34 ;  /* 0x0000000403087825 */ /* 0x004fca00078e0222 */
[----:B------:R-:W-:Y:S01]  /*59bd0*/  STL.64 [R1+0x36e0], R8 ;  /* 0x0036e00801007387 */ /* 0x000fe20000100a00 */
[----:B-1----:R-:W-:-:S03]  /*59be0*/  IMAD.WIDE R4, R3, 0x4, R50 ;  /* 0x0000000403047825 */ /* 0x002fc600078e0232 */
[----:B------:R-:W2:Y:S01]  /*59bf0*/  LDL.LU.64 R50, [R1+0x3780] ;  /* 0x0037800001327983 */ /* 0x000ea20000300a00 */
[----:B------:R-:W-:-:S05]  /*59c00*/  IMAD.WIDE R6, R3, 0x4, R40 ;  /* 0x0000000403067825 */ /* 0x000fca00078e0228 */
[----:B------:R1:W-:Y:S01]  /*59c10*/  STL.64 [R1+0x36e8], R6 ;  /* 0x0036e80601007387 */ /* 0x0003e20000100a00 */
[----:B------:R3:W-:Y:S02]  /*59c20*/  STL.64 [R1+0x36f0], R4 ;  /* 0x0036f00401007387 */ /* 0x0007e40000100a00 */
[----:B------:R-:W2:Y:S02]  /*59c30*/  LDL.LU.64 R22, [R1+0x3788] ;  /* 0x0037880001167983 */ /* 0x000ea40000300a00 */
[----:B-1----:R-:W-:-:S05]  /*59c40*/  IMAD.WIDE R6, R3, 0x4, R46 ;  /* 0x0000000403067825 */ /* 0x002fca00078e022e */
[----:B------:R-:W-:Y:S01]  /*59c50*/  STL.64 [R1+0x36f8], R6 ;  /* 0x0036f80601007387 */ /* 0x000fe20000100a00 */
[----:B---3--:R-:W-:-:S04]  /*59c60*/  IMAD.WIDE R4, R3, 0x4, R48 ;  /* 0x0000000403047825 */ /* 0x008fc800078e0230 */
[----:B------:R-:W3:Y:S01]  /*59c70*/  LDL.LU.64 R24, [R1+0x3790] ;  /* 0x0037900001187983 */ /* 0x000ee20000300a00 */
[----:B------:R4:W-:Y:S01]  /*59c80*/  STL.64 [R1+0x3700], R4 ;  /* 0x0037000401007387 */ /* 0x0009e20000100a00 */
[----:B------:R-:W3:Y:S02]  /*59c90*/  LDL.LU.64 R26, [R1+0x3798] ;  /* 0x00379800011a7983 */ /* 0x000ee40000300a00 */
[----:B------:R-:W3:Y:S02]  /*59ca0*/  LDL.LU.64 R28, [R1+0x37a0] ;  /* 0x0037a000011c7983 */ /* 0x000ee40000300a00 */
[----:B------:R-:W3:Y:S01]  /*59cb0*/  LDL.LU.64 R30, [R1+0x37a8] ;  /* 0x0037a800011e7983 */ /* 0x000ee20000300a00 */
[----:B------:R-:W3:Y:S01]  /*59cc0*/  LDL.LU.64 R32, [R1+0x37b0] ;  /* 0x0037b00001207983 */ /* 0x000ee20000300a00 */
[----:B------:R-:W3:Y:S02]  /*59cd0*/  LDL.LU.64 R34, [R1+0x37b8] ;  /* 0x0037b80001227983 */ /* 0x000ee40000300a00 */
[----:B------:R-:W3:Y:S02]  /*59ce0*/  LDL.LU.64 R40, [R1+0x37c0] ;  /* 0x0037c00001287983 */ /* 0x000ee40000300a00 */
[----:B------:R-:W3:Y:S01]  /*59cf0*/  LDL.LU.64 R46, [R1+0x37c8] ;  /* 0x0037c800012e7983 */ /* 0x000ee20000300a00 */
[----:B------:R-:W3:Y:S01]  /*59d00*/  LDL.LU.64 R48, [R1+0x37d0] ;  /* 0x0037d00001307983 */ /* 0x000ee20000300a00 */
[----:B----4-:R-:W-:-:S05]  /*59d10*/  IMAD.WIDE R4, R3, 0x4, R14 ;  /* 0x0000000403047825 */ /* 0x010fca00078e020e */
[----:B------:R1:W-:Y:S01]  /*59d20*/  STL.64 [R1+0x3708], R4 ;  /* 0x0037080401007387 */ /* 0x0003e20000100a00 */
[----:B------:R-:W-:-:S03]  /*59d30*/  IMAD.WIDE R6, R3, 0x4, R52 ;  /* 0x0000000403067825 */ /* 0x000fc600078e0234 */
[----:B------:R-:W4:Y:S01]  /*59d40*/  LDL.LU.64 R52, [R1+0x37d8] ;  /* 0x0037d80001347983 */ /* 0x000f220000300a00 */
[----:B------:R-:W-:-:S04]  /*59d50*/  IMAD.WIDE R214, R3, 0x4, R10 ;  /* 0x0000000403d67825 */ /* 0x000fc800078e020a */
[----:B------:R-:W-:Y:S02]  /*59d60*/  STL.64 [R1+0x3740], R6 ;  /* 0x0037400601007387 */ /* 0x000fe40000100a00 */
[C---:B-1----:R-:W-:Y:S01]  /*59d70*/  IMAD.WIDE R4, R3.reuse, 0x4, R18 ;  /* 0x0000000403047825 */ /* 0x042fe200078e0212 */
[----:B------:R-:W-:Y:S03]  /*59d80*/  STL.64 [R1+0x3710], R214 ;  /* 0x003710d601007387 */ /* 0x000fe60000100a00 */
[----:B------:R-:W-:-:S04]  /*59d90*/  IMAD.WIDE R98, R3, 0x4, R16 ;  /* 0x0000000403627825 */ /* 0x000fc800078e0210 */
[----:B------:R-:W-:Y:S01]  /*59da0*/  STL.64 [R1+0x7d30], R214 ;  /* 0x007d30d601007387 */ /* 0x000fe20000100a00 */
[----:B------:R1:W-:Y:S01]  /*59db0*/  STL.64 [R1+0x3748], R4 ;  /* 0x0037480401007387 */ /* 0x0003e20000100a00 */
[----:B------:R-:W-:Y:S02]  /*59dc0*/  STL.64 [R1+0x3738], R98 ;  /* 0x0037386201007387 */ /* 0x000fe40000100a00 */
[----:B------:R-:W-:Y:S02]  /*59dd0*/  STL.64 [R1+0x7d38], R98 ;  /* 0x007d386201007387 */ /* 0x000fe40000100a00 */
[----:B-1----:R-:W-:-:S05]  /*59de0*/  IMAD.WIDE R4, R3, 0x4, R20 ;  /* 0x0000000403047825 */ /* 0x002fca00078e0214 */
[----:B------:R1:W-:Y:S02]  /*59df0*/  STL.64 [R1+0x3750], R4 ;  /* 0x0037500401007387 */ /* 0x0003e40000100a00 */
[----:B-1----:R-:W-:-:S05]  /*59e00*/  IMAD.WIDE R4, R3, 0x4, R36 ;  /* 0x0000000403047825 */ /* 0x002fca00078e0224 */
[----:B------:R1:W-:Y:S01]  /*59e10*/  STL.64 [R1+0x3758], R4 ;  /* 0x0037580401007387 */ /* 0x0003e20000100a00 */
[----:B------:R-:W-:-:S05]  /*59e20*/  IMAD.WIDE R8, R3, 0x4, R38 ;  /* 0x0000000403087825 */ /* 0x000fca00078e0226 */
[----:B------:R-:W-:Y:S01]  /*59e30*/  STL.64 [R1+0x3760], R8 ;  /* 0x0037600801007387 */ /* 0x000fe20000100a00 */
[----:B------:R-:W4:Y:S02]  /*59e40*/  LDL.LU.64 R36, [R1+0x37e0] ;  /* 0x0037e00001247983 */ /* 0x000f240000300a00 */
[----:B------:R-:W-:-:S04]  /*59e50*/  IMAD.WIDE R6, R3, 0x4, R42 ;  /* 0x0000000403067825 */ /* 0x000fc800078e022a */
[C---:B-1----:R-:W-:Y:S01]  /*59e60*/  IMAD.WIDE R4, R3.reuse, 0x4, R44 ;  /* 0x0000000403047825 */ /* 0x042fe200078e022c */
[----:B------:R-:W-:Y:S03]  /*59e70*/  STL.64 [R1+0x3770], R6 ;  /* 0x0037700601007387 */ /* 0x000fe60000100a00 */
[----:B------:R-:W4:Y:S02]  /*59e80*/  LDL.LU.64 R38, [R1+0x37e8] ;  /* 0x0037e80001267983 */ /* 0x000f240000300a00 */
[----:B------:R2:W-:Y:S02]  /*59e90*/  STL.64 [R1+0x3778], R4 ;  /* 0x0037780401007387 */ /* 0x0005e40000100a00 */
[----:B------:R-:W4:Y:S01]  /*59ea0*/  LDL.LU.64 R42, [R1+0x37f0] ;  /* 0x0037f000012a7983 */ /* 0x000f220000300a00 */
[----:B------:R-:W4:Y:S01]  /*59eb0*/  LDL.LU.64 R44, [R1+0x37f8] ;  /* 0x0037f800012c7983 */ /* 0x000f220000300a00 */
[----:B--2---:R-:W-:-:S03]  /*59ec0*/  IMAD.WIDE R4, R3, 0x4, R50 ;  /* 0x0000000403047825 */ /* 0x004fc600078e0232 */
[----:B------:R-:W2:Y:S02]  /*59ed0*/  LDL.LU.64 R50, [R1+0x3800] ;  /* 0x0038000001327983 */ /* 0x000ea40000300a00 */
[----:B------:R1:W-:Y:S02]  /*59ee0*/  STL.64 [R1+0x3780], R4 ;  /* 0x0037800401007387 */ /* 0x0003e40000100a00 */
[----:B------:R-:W-:-:S05]  /*59ef0*/  IMAD.WIDE R8, R3, 0x4, R22 ;  /* 0x0000000403087825 */ /* 0x000fca00078e0216 */
[----:B------:R1:W-:Y:S01]  /*59f00*/  STL.64 [R1+0x3788], R8 ;  /* 0x0037880801007387 */ /* 0x0003e20000100a00 */
[----:B---3--:R-:W-:-:S04]  /*59f10*/  IMAD.WIDE R6, R3, 0x4, R24 ;  /* 0x0000000403067825 */ /* 0x008fc800078e0218 */
[----:B-1----:R-:W-:-:S04]  /*59f20*/  IMAD.WIDE R4, R3, 0x4, R26 ;  /* 0x0000000403047825 */ /* 0x002fc800078e021a */
[C---:B------:R-:W-:Y:S01]  /*59f30*/  IMAD.WIDE R8, R3.reuse, 0x4, R28 ;  /* 0x0000000403087825 */ /* 0x040fe200078e021c */
[----:B------:R1:W-:Y:S03]  /*59f40*/  STL.64 [R1+0x3790], R6 ;  /* 0x0037900601007387 */ /* 0x0003e60000100a00 */
[----:B------:R3:W-:Y:S01]  /*59f50*/  STL.64 [R1+0x3798], R4 ;  /* 0x0037980401007387 */ /* 0x0007e20000100a00 */
[----:B------:R-:W-:Y:S01]  /*59f60*/  STL.64 [R1+0x37a0], R8 ;  /* 0x0037a00801007387 */ /* 0x000fe20000100a00 */
[----:B-1----:R-:W-:-:S04]  /*59f70*/  IMAD.WIDE R6, R3, 0x4, R30 ;  /* 0x0000000403067825 */ /* 0x002fc800078e021e */
[C---:B---3--:R-:W-:Y:S01]  /*59f80*/  IMAD.WIDE R4, R3.reuse, 0x4, R32 ;  /* 0x0000000403047825 */ /* 0x048fe200078e0220 */
[----:B------:R1:W-:Y:S03]  /*59f90*/  STL.64 [R1+0x37a8], R6 ;  /* 0x0037a80601007387 */ /* 0x0003e60000100a00 */
[----:B------:R-:W-:-:S04]  /*59fa0*/  IMAD.WIDE R210, R3, 0x4, R40 ;  /* 0x0000000403d27825 */ /* 0x000fc800078e0228 */
[----:B------:R3:W-:Y:S02]  /*59fb0*/  STL.64 [R1+0x37b0], R4 ;  /* 0x0037b00401007387 */ /* 0x0007e40000100a00 */
[----:B------:R-:W2:Y:S02]  /*59fc0*/  LDL.LU.64 R40, [R1+0x3808] ;  /* 0x0038080001287983 */ /* 0x000ea40000300a00 */
[----:B-1----:R-:W-:-:S04]  /*59fd0*/  IMAD.WIDE R6, R3, 0x4, R46 ;  /* 0x0000000403067825 */ /* 0x002fc800078e022e */
[C---:B---3--:R-:W-:Y:S01]  /*59fe0*/  IMAD.WIDE R4, R3.reuse, 0x4, R48 ;  /* 0x0000000403047825 */ /* 0x048fe200078e0230 */
[----:B------:R-:W-:Y:S03]  /*59ff0*/  STL.64 [R1+0x37c8], R6 ;  /* 0x0037c80601007387 */ /* 0x000fe60000100a00 */
[----:B------:R-:W3:Y:S02]  /*5a000*/  LDL.LU.64 R46, [R1+0x3818] ;  /* 0x00381800012e7983 */ /* 0x000ee40000300a00 */
[----:B------:R-:W-:-:S04]  /*5a010*/  IMAD.WIDE R212, R3, 0x4, R34 ;  /* 0x0000000403d47825 */ /* 0x000fc800078e0222 */
[----:B------:R4:W-:Y:S01]  /*5a020*/  STL.64 [R1+0x37d0], R4 ;  /* 0x0037d00401007387 */ /* 0x0009e20000100a00 */
[----:B------:R-:W-:Y:S01]  /*5a030*/  STL.64 [R1+0x37b8], R212 ;  /* 0x0037b8d401007387 */ /* 0x000fe20000100a00 */
[----:B------:R-:W-:Y:S02]  /*5a040*/  STL.64 [R1+0x7d40], R212 ;  /* 0x007d40d401007387 */ /* 0x000fe40000100a00 */
[----:B------:R-:W3:Y:S02]  /*5a050*/  LDL.LU.64 R8, [R1+0x3820] ;  /* 0x0038200001087983 */ /* 0x000ee40000300a00 */
[----:B------:R-:W3:Y:S02]  /*5a060*/  LDL.LU.64 R12, [R1+0x3828] ;  /* 0x00382800010c7983 */ /* 0x000ee40000300a00 */
[----:B----4-:R-:W-:-:S05]  /*5a070*/  IMAD.WIDE R4, R3, 0x4, R52 ;  /* 0x0000000403047825 */ /* 0x010fca00078e0234 */
[----:B------:R1:W-:Y:S01]  /*5a080*/  STL.64 [R1+0x37d8], R4 ;  /* 0x0037d80401007387 */ /* 0x0003e20000100a00 */
[----:B------:R-:W4:Y:S02]  /*5a090*/  LDL.LU.64 R52, [R1+0x3830] ;  /* 0x0038300001347983 */ /* 0x000f240000300a00 */
[----:B------:R-:W4:Y:S02]  /*5a0a0*/  LDL.LU.64 R14, [R1+0x3838] ;  /* 0x00383800010e7983 */ /* 0x000f240000300a00 */
[----:B------:R-:W4:Y:S01]  /*5a0b0*/  LDL.LU.64 R10, [R1+0x3840] ;  /* 0x00384000010a7983 */ /* 0x000f220000300a00 */
[----:B------:R-:W4:Y:S01]  /*5a0c0*/  LDL.LU.64 R16, [R1+0x3848] ;  /* 0x0038480001107983 */ /* 0x000f220000300a00 */
[----:B------:R-:W4:Y:S02]  /*5a0d0*/  LDL.LU.64 R18, [R1+0x3858] ;  /* 0x0038580001127983 */ /* 0x000f240000300a00 */
[----:B------:R-:W4:Y:S02]  /*5a0e0*/  LDL.LU.64 R48, [R1+0x3860] ;  /* 0x0038600001307983 */ /* 0x000f240000300a00 */
[----:B------:R-:W-:Y:S01]  /*5a0f0*/  STL.64 [R1+0x37c0], R210 ;  /* 0x0037c0d201007387 */ /* 0x000fe20000100a00 */
[----:B------:R-:W-:Y:S01]  /*5a100*/  STL.64 [R1+0x7d48], R210 ;  /* 0x007d48d201007387 */ /* 0x000fe20000100a00 */
[----:B------:R-:W-:-:S05]  /*5a110*/  IMAD.WIDE R20, R3, 0x4, R36 ;  /* 0x0000000403147825 */ /* 0x000fca00078e0224 */
[----:B------:R1:W-:Y:S01]  /*5a120*/  STL.64 [R1+0x37e0], R20 ;  /* 0x0037e01401007387 */ /* 0x0003e20000100a00 */
[----:B------:R-:W-:-:S04]  /*5a130*/  IMAD.WIDE R6, R3, 0x4, R38 ;  /* 0x0000000403067825 */ /* 0x000fc800078e0226 */
[C---:B-1----:R-:W-:Y:S01]  /*5a140*/  IMAD.WIDE R4, R3.reuse, 0x4, R42 ;  /* 0x0000000403047825 */ /* 0x042fe200078e022a */
[----:B------:R-:W4:Y:S03]  /*5a150*/  LDL.LU.64 R20, [R1+0x3870] ;  /* 0x0038700001147983 */ /* 0x000f260000300a00 */
[----:B------:R1:W-:Y:S01]  /*5a160*/  STL.64 [R1+0x37e8], R6 ;  /* 0x0037e80601007387 */ /* 0x0003e20000100a00 */
[----:B------:R2:W-:Y:S01]  /*5a170*/  STL.64 [R1+0x37f0], R4 ;  /* 0x0037f00401007387 */ /* 0x0005e20000100a00 */
[----:B------:R-:W4:Y:S02]  /*5a180*/  LDL.LU.64 R22, [R1+0x3f40] ;  /* 0x003f400001167983 */ /* 0x000f240000300a00 */
[----:B-1----:R-:W-:-:S05]  /*5a190*/  IMAD.WIDE R6, R3, 0x4, R44 ;  /* 0x0000000403067825 */ /* 0x002fca00078e022c */
[----:B------:R1:W-:Y:S01]  /*5a1a0*/  STL.64 [R1+0x37f8], R6 ;  /* 0x0037f80601007387 */ /* 0x0003e20000100a00 */
[----:B------:R-:W4:Y:S02]  /*5a1b0*/  LDL.LU.64 R24, [R1+0x3f48] ;  /* 0x003f480001187983 */ /* 0x000f240000300a00 */
[----:B--2---:R-:W-:-:S05]  /*5a1c0*/  IMAD.WIDE R4, R3, 0x4, R50 ;  /* 0x0000000403047825 */ /* 0x004fca00078e0232 */
[----:B------:R3:W-:Y:S01]  /*5a1d0*/  STL.64 [R1+0x3800], R4 ;  /* 0x0038000401007387 */ /* 0x0007e20000100a00 */
        /* <DEDUP_REMOVED lines=10> */
[----:B-1----:R-:W-:-:S05]  /*5a280*/  IMAD.WIDE R6, R3, 0x4, R40 ;  /* 0x0000000403067825 */ /* 0x002fca00078e0228 */
[----:B------:R-:W-:Y:S01]  /*5a290*/  STL.64 [R1+0x3808], R6 ;  /* 0x0038080601007387 */ /* 0x000fe20000100a00 */
[----:B------:R-:W2:Y:S02]  /*5a2a0*/  LDL.LU.64 R40, [R1+0x3b20] ;  /* 0x003b200001287983 */ /* 0x000ea40000300a00 */
[----:B---3--:R-:W-:-:S05]  /*5a2b0*/  IMAD.WIDE R4, R3, 0x4, R46 ;  /* 0x0000000403047825 */ /* 0x008fca00078e022e */
[----:B------:R1:W-:Y:S01]  /*5a2c0*/  STL.64 [R1+0x3818], R4 ;  /* 0x0038180401007387 */ /* 0x0003e20000100a00 */
[----:B------:R-:W3:Y:S02]  /*5a2d0*/  LDL.LU.64 R46, [R1+0x3f80] ;  /* 0x003f8000012e7983 */ /* 0x000ee40000300a00 */
[----:B------:R-:W-:-:S05]  /*5a2e0*/  IMAD.WIDE R8, R3, 0x4, R8 ;  /* 0x0000000403087825 */ /* 0x000fca00078e0208 */
[----:B------:R-:W-:Y:S01]  /*5a2f0*/  STL.64 [R1+0x3820], R8 ;  /* 0x0038200801007387 */ /* 0x000fe20000100a00 */
[----:B-1----:R-:W-:-:S04]  /*5a300*/  IMAD.WIDE R4, R3, 0x4, R12 ;  /* 0x0000000403047825 */ /* 0x002fc800078e020c */
[C---:B----4-:R-:W-:Y:S02]  /*5a310*/  IMAD.WIDE R6, R3.reuse, 0x4, R52 ;  /* 0x0000000403067825 */ /* 0x050fe400078e0234 */
[----:B------:R-:W4:Y:S02]  /*5a320*/  LDL.LU.64 R52, [R1+0x3f38] ;  /* 0x003f380001347983 */ /* 0x000f240000300a00 */
[----:B------:R1:W-:Y:S02]  /*5a330*/  STL.64 [R1+0x3828], R4 ;  /* 0x0038280401007387 */ /* 0x0003e40000100a00 */
[----:B------:R-:W-:Y:S02]  /*5a340*/  STL.64 [R1+0x3830], R6 ;  /* 0x0038300601007387 */ /* 0x000fe40000100a00 */
[----:B-1----:R-:W-:-:S05]  /*5a350*/  IMAD.WIDE R4, R3, 0x4, R14 ;  /* 0x0000000403047825 */ /* 0x002fca00078e020e */
[----:B------:R1:W-:Y:S02]  /*5a360*/  STL.64 [R1+0x3838], R4 ;  /* 0x0038380401007387 */ /* 0x0003e40000100a00 */
[C---:B-1----:R-:W-:Y:S02]  /*5a370*/  IMAD.WIDE R4, R3.reuse, 0x4, R48 ;  /* 0x0000000403047825 */ /* 0x042fe400078e0230 */
[----:B------:R-:W4:Y:S02]  /*5a380*/  LDL.LU.64 R48, [R1+0x3f88] ;  /* 0x003f880001307983 */ /* 0x000f240000300a00 */
[----:B------:R-:W-:-:S04]  /*5a390*/  IMAD.WIDE R6, R3, 0x4, R18 ;  /* 0x0000000403067825 */ /* 0x000fc800078e0212 */
[----:B------:R-:W-:-:S04]  /*5a3a0*/  IMAD.WIDE R208, R3, 0x4, R10 ;  /* 0x0000000403d07825 */ /* 0x000fc800078e020a */
[C---:B------:R-:W-:Y:S01]  /*5a3b0*/  IMAD.WIDE R206, R3.reuse, 0x4, R16 ;  /* 0x0000000403ce7825 */ /* 0x040fe200078e0210 */
[----:B------:R-:W-:Y:S03]  /*5a3c0*/  STL.64 [R1+0x3858], R6 ;  /* 0x0038580601007387 */ /* 0x000fe60000100a00 */
[----:B------:R-:W-:Y:S02]  /*5a3d0*/  STL.64 [R1+0x3840], R208 ;  /* 0x003840d001007387 */ /* 0x000fe40000100a00 */
[----:B------:R1:W-:Y:S02]  /*5a3e0*/  STL.64 [R1+0x3860], R4 ;  /* 0x0038600401007387 */ /* 0x0003e40000100a00 */
[----:B------:R-:W-:Y:S01]  /*5a3f0*/  STL.64 [R1+0x7d50], R208 ;  /* 0x007d50d001007387 */ /* 0x000fe20000100a00 */
[----:B------:R-:W-:Y:S01]  /*5a400*/  STL.64 [R1+0x3848], R206 ;  /* 0x003848ce01007387 */ /* 0x000fe20000100a00 */
[----:B------:R-:W-:Y:S02]  /*5a410*/  STL.64 [R1+0x7d58], R206 ;  /* 0x007d58ce01007387 */ /* 0x000fe40000100a00 */
[----:B-1----:R-:W-:-:S04]  /*5a420*/  IMAD.WIDE R4, R3, 0x4, R20 ;  /* 0x0000000403047825 */ /* 0x002fc800078e0214 */
[C---:B------:R-:W-:Y:S01]  /*5a430*/  IMAD.WIDE R6, R3.reuse, 0x4, R22 ;  /* 0x0000000403067825 */ /* 0x040fe200078e0216 */
[----:B------:R1:W-:Y:S04]  /*5a440*/  STL.64 [R1+0x3870], R4 ;  /* 0x0038700401007387 */ /* 0x0003e80000100a00 */
[----:B------:R1:W-:Y:S02]  /*5a450*/  STL.64 [R1+0x3f40], R6 ;  /* 0x003f400601007387 */ /* 0x0003e40000100a00 */
[----:B-1----:R-:W-:-:S05]  /*5a460*/  IMAD.WIDE R4, R3, 0x4, R24 ;  /* 0x0000000403047825 */ /* 0x002fca00078e0218 */
[----:B------:R1:W-:Y:S01]  /*5a470*/  STL.64 [R1+0x3f48], R4 ;  /* 0x003f480401007387 */ /* 0x0003e20000100a00 */
[----:B--2---:R-:W-:-:S04]  /*5a480*/  IMAD.WIDE R8, R3, 0x4, R26 ;  /* 0x0000000403087825 */ /* 0x004fc800078e021a */
[----:B------:R-:W-:-:S04]  /*5a490*/  IMAD.WIDE R6, R3, 0x4, R28 ;  /* 0x0000000403067825 */ /* 0x000fc800078e021c */
[C---:B-1----:R-:W-:Y:S01]  /*5a4a0*/  IMAD.WIDE R4, R3.reuse, 0x4, R30 ;  /* 0x0000000403047825 */ /* 0x042fe200078e021e */
[----:B------:R1:W-:Y:S03]  /*5a4b0*/  STL.64 [R1+0x3df8], R8 ;  /* 0x003df80801007387 */ /* 0x0003e60000100a00 */
[----:B------:R2:W-:Y:S01]  /*5a4c0*/  STL.64 [R1+0x3f50], R6 ;  /* 0x003f500601007387 */ /* 0x0005e20000100a00 */
[----:B------:R2:W-:Y:S01]  /*5a4d0*/  STL.64 [R1+0x3f58], R4 ;  /* 0x003f580401007387 */ /* 0x0005e20000100a00 */
[----:B-1----:R-:W-:-:S04]  /*5a4e0*/  IMAD.WIDE R8, R3, 0x4, R32 ;  /* 0x0000000403087825 */ /* 0x002fc800078e0220 */
[----:B--2---:R-:W-:-:S04]  /*5a4f0*/  IMAD.WIDE R6, R3, 0x4, R34 ;  /* 0x0000000403067825 */ /* 0x004fc800078e0222 */
[C---:B------:R-:W-:Y:S01]  /*5a500*/  IMAD.WIDE R4, R3.reuse, 0x4, R36 ;  /* 0x0000000403047825 */ /* 0x040fe200078e0224 */
[----:B------:R1:W-:Y:S03]  /*5a510*/  STL.64 [R1+0x3f60], R8 ;  /* 0x003f600801007387 */ /* 0x0003e60000100a00 */
[----:B------:R2:W-:Y:S01]  /*5a520*/  STL.64 [R1+0x3c70], R6 ;  /* 0x003c700601007387 */ /* 0x0005e20000100a00 */
[----:B------:R2:W-:Y:S01]  /*5a530*/  STL.64 [R1+0x3f68], R4 ;  /* 0x003f680401007387 */ /* 0x0005e20000100a00 */
[----:B-1----:R-:W-:-:S04]  /*5a540*/  IMAD.WIDE R8, R3, 0x4, R38 ;  /* 0x0000000403087825 */ /* 0x002fc800078e0226 */
[----:B--2---:R-:W-:-:S04]  /*5a550*/  IMAD.WIDE R6, R3, 0x4, R42 ;  /* 0x0000000403067825 */ /* 0x004fc800078e022a */
[C---:B------:R-:W-:Y:S01]  /*5a560*/  IMAD.WIDE R4, R3.reuse, 0x4, R50 ;  /* 0x0000000403047825 */ /* 0x040fe200078e0232 */
[----:B------:R1:W-:Y:S03]  /*5a570*/  STL.64 [R1+0x3b30], R8 ;  /* 0x003b300801007387 */ /* 0x0003e60000100a00 */
[----:B------:R-:W2:Y:S02]  /*5a580*/  LDL.LU.64 R36, [R1+0x3f90] ;  /* 0x003f900001247983 */ /* 0x000ea40000300a00 */
[----:B------:R-:W-:Y:S02]  /*5a590*/  STL.64 [R1+0x3f70], R6 ;  /* 0x003f700601007387 */ /* 0x000fe40000100a00 */
[----:B------:R-:W2:Y:S01]  /*5a5a0*/  LDL.LU.64 R50, [R1+0x3f98] ;  /* 0x003f980001327983 */ /* 0x000ea20000300a00 */
[----:B------:R3:W-:Y:S01]  /*5a5b0*/  STL.64 [R1+0x3b28], R4 ;  /* 0x003b280401007387 */ /* 0x0007e20000100a00 */
[----:B------:R-:W-:-:S03]  /*5a5c0*/  IMAD.WIDE R100, R3, 0x4, R44 ;  /* 0x0000000403647825 */ /* 0x000fc600078e022c */
[----:B-1----:R-:W2:Y:S01]  /*5a5d0*/  LDL.LU.64 R8, [R1+0x3f30] ;  /* 0x003f300001087983 */ /* 0x002ea20000300a00 */
[----:B------:R-:W2:Y:S02]  /*5a5e0*/  LDL.LU.64 R12, [R1+0x3fa0] ;  /* 0x003fa000010c7983 */ /* 0x000ea40000300a00 */
[----:B---3--:R-:W-:-:S05]  /*5a5f0*/  IMAD.WIDE R4, R3, 0x4, R46 ;  /* 0x0000000403047825 */ /* 0x008fca00078e022e */
[----:B------:R4:W-:Y:S01]  /*5a600*/  STL.64 [R1+0x3f80], R4 ;  /* 0x003f800401007387 */ /* 0x0009e20000100a00 */
[----:B------:R-:W3:Y:S02]  /*5a610*/  LDL.LU.64 R44, [R1+0x3fa8] ;  /* 0x003fa800012c7983 */ /* 0x000ee40000300a00 */
[----:B------:R-:W3:Y:S02]  /*5a620*/  LDL.LU.64 R38, [R1+0x3fb0] ;  /* 0x003fb00001267983 */ /* 0x000ee40000300a00 */
[----:B------:R-:W3:Y:S02]  /*5a630*/  LDL.LU.64 R42, [R1+0x3f28] ;  /* 0x003f2800012a7983 */ /* 0x000ee40000300a00 */
[----:B------:R-:W-:-:S04]  /*5a640*/  IMAD.WIDE R204, R3, 0x4, R40 ;  /* 0x0000000403cc7825 */ /* 0x000fc800078e0228 */
[----:B----4-:R-:W-:-:S05]  /*5a650*/  IMAD.WIDE R4, R3, 0x4, R52 ;  /* 0x0000000403047825 */ /* 0x010fca00078e0234 */
[----:B------:R1:W-:Y:S01]  /*5a660*/  STL.64 [R1+0x3f38], R4 ;  /* 0x003f380401007387 */ /* 0x0003e20000100a00 */
[----:B------:R-:W4:Y:S02]  /*5a670*/  LDL.LU.64 R14, [R1+0x3fb8] ;  /* 0x003fb800010e7983 */ /* 0x000f240000300a00 */
[----:B------:R-:W4:Y:S02]  /*5a680*/  LDL.LU.64 R10, [R1+0x3fc0] ;  /* 0x003fc000010a7983 */ /* 0x000f240000300a00 */
[----:B------:R-:W4:Y:S01]  /*5a690*/  LDL.LU.64 R52, [R1+0x3fc8] ;  /* 0x003fc80001347983 */ /* 0x000f220000300a00 */
[----:B------:R-:W-:Y:S01]  /*5a6a0*/  STL.64 [R1+0x3f78], R100 ;  /* 0x003f786401007387 */ /* 0x000fe20000100a00 */
[----:B------:R-:W-:Y:S02]  /*5a6b0*/  STL.64 [R1+0x7d60], R100 ;  /* 0x007d606401007387 */ /* 0x000fe40000100a00 */
[----:B------:R-:W4:Y:S02]  /*5a6c0*/  LDL.LU.64 R16, [R1+0x3f20] ;  /* 0x003f200001107983 */ /* 0x000f240000300a00 */
[----:B------:R-:W4:Y:S02]  /*5a6d0*/  LDL.LU.64 R18, [R1+0x3fd0] ;  /* 0x003fd00001127983 */ /* 0x000f240000300a00 */
[----:B-1----:R-:W-:-:S05]  /*5a6e0*/  IMAD.WIDE R4, R3, 0x4, R48 ;  /* 0x0000000403047825 */ /* 0x002fca00078e0230 */
[----:B------:R1:W-:Y:S01]  /*5a6f0*/  STL.64 [R1+0x3f88], R4 ;  /* 0x003f880401007387 */ /* 0x0003e20000100a00 */
[----:B------:R-:W4:Y:S02]  /*5a700*/  LDL.LU.64 R20, [R1+0x3fd8] ;  /* 0x003fd80001147983 */ /* 0x000f240000300a00 */
[----:B------:R-:W4:Y:S02]  /*5a710*/  LDL.LU.64 R40, [R1+0x3fe0] ;  /* 0x003fe00001287983 */ /* 0x000f240000300a00 */
[----:B------:R-:W4:Y:S01]  /*5a720*/  LDL.LU.64 R22, [R1+0x3f18] ;  /* 0x003f180001167983 */ /* 0x000f220000300a00 */
[----:B------:R-:W4:Y:S01]  /*5a730*/  LDL.LU.64 R24, [R1+0x3fe8] ;  /* 0x003fe80001187983 */ /* 0x000f220000300a00 */
        /* <DEDUP_REMOVED lines=8> */
[----:B------:R-:W4:Y:S02]  /*5a7c0*/  LDL.LU.64 R32, [R1+0x3f08] ;  /* 0x003f080001207983 */ /* 0x000f240000300a00 */
[----:B--2---:R-:W-:-:S04]  /*5a7d0*/  IMAD.WIDE R6, R3, 0x4, R36 ;  /* 0x0000000403067825 */ /* 0x004fc800078e0224 */
[C---:B-1----:R-:W-:Y:S01]  /*5a7e0*/  IMAD.WIDE R4, R3.reuse, 0x4, R50 ;  /* 0x0000000403047825 */ /* 0x042fe200078e0232 */
[----:B------:R1:W-:Y:S03]  /*5a7f0*/  STL.64 [R1+0x3f90], R6 ;  /* 0x003f900601007387 */ /* 0x0003e60000100a00 */
[----:B------:R-:W2:Y:S02]  /*5a800*/  LDL.LU.64 R36, [R1+0x4018] ;  /* 0x0040180001247983 */ /* 0x000ea40000300a00 */
[----:B------:R3:W-:Y:S02]  /*5a810*/  STL.64 [R1+0x3f98], R4 ;  /* 0x003f980401007387 */ /* 0x0007e40000100a00 */
[----:B------:R-:W2:Y:S02]  /*5a820*/  LDL.LU.64 R50, [R1+0x4020] ;  /* 0x0040200001327983 */ /* 0x000ea40000300a00 */
[----:B------:R-:W-:-:S04]  /*5a830*/  IMAD.WIDE R8, R3, 0x4, R8 ;  /* 0x0000000403087825 */ /* 0x000fc800078e0208 */
[C---:B-1----:R-:W-:Y:S01]  /*5a840*/  IMAD.WIDE R6, R3.reuse, 0x4, R12 ;  /* 0x0000000403067825 */ /* 0x042fe200078e020c */
[----:B------:R-:W-:Y:S03]  /*5a850*/  STL.64 [R1+0x3f30], R8 ;  /* 0x003f300801007387 */ /* 0x000fe60000100a00 */
[C---:B---3--:R-:W-:Y:S02]  /*5a860*/  IMAD.WIDE R4, R3.reuse, 0x4, R44 ;  /* 0x0000000403047825 */ /* 0x048fe400078e022c */
[----:B------:R-:W3:Y:S02]  /*5a870*/  LDL.LU.64 R44, [R1+0x4028] ;  /* 0x00402800012c7983 */ /* 0x000ee40000300a00 */
[----:B------:R1:W-:Y:S02]  /*5a880*/  STL.64 [R1+0x3fa0], R6 ;  /* 0x003fa00601007387 */ /* 0x0003e40000100a00 */
[----:B------:R1:W-:Y:S02]  /*5a890*/  STL.64 [R1+0x3fa8], R4 ;  /* 0x003fa80401007387 */ /* 0x0003e40000100a00 */
[----:B-1----:R-:W-:-:S02]  /*5a8a0*/  IMAD.WIDE R6, R3, 0x4, R38 ;  /* 0x0000000403067825 */ /* 0x002fc400078e0226 */
[----:B------:R-:W3:Y:S02]  /*5a8b0*/  LDL.LU.64 R38, [R1+0x3f00] ;  /* 0x003f000001267983 */ /* 0x000ee40000300a00 */
[----:B------:R-:W-:-:S04]  /*5a8c0*/  IMAD.WIDE R4, R3, 0x4, R42 ;  /* 0x0000000403047825 */ /* 0x000fc800078e022a */
[----:B------:R1:W-:Y:S02]  /*5a8d0*/  STL.64 [R1+0x3fb0], R6 ;  /* 0x003fb00601007387 */ /* 0x0003e40000100a00 */
[----:B------:R-:W3:Y:S01]  /*5a8e0*/  LDL.LU.64 R42, [R1+0x4030] ;  /* 0x00403000012a7983 */ /* 0x000ee20000300a00 */
[----:B------:R1:W-:Y:S01]  /*5a8f0*/  STL.64 [R1+0x3f28], R4 ;  /* 0x003f280401007387 */ /* 0x0003e20000100a00 */
[----:B----4-:R-:W-:-:S04]  /*5a900*/  IMAD.WIDE R8, R3, 0x4, R14 ;  /* 0x0000000403087825 */ /* 0x010fc800078e020e */
[----:B-1----:R-:W-:-:S04]  /*5a910*/  IMAD.WIDE R6, R3, 0x4, R52 ;  /* 0x0000000403067825 */ /* 0x002fc800078e0234 */
[C---:B------:R-:W-:Y:S01]  /*5a920*/  IMAD.WIDE R4, R3.reuse, 0x4, R10 ;  /* 0x0000000403047825 */ /* 0x040fe200078e020a */
[----:B------:R1:W-:Y:S03]  /*5a930*/  STL.64 [R1+0x3fb8], R8 ;  /* 0x003fb80801007387 */ /* 0x0003e60000100a00 */
[----:B------:R-:W4:Y:S02]  /*5a940*/  LDL.LU.64 R52, [R1+0x4038] ;  /* 0x0040380001347983 */ /* 0x000f240000300a00 */
[----:B------:R1:W-:Y:S02]  /*5a950*/  STL.64 [R1+0x3fc0], R4 ;  /* 0x003fc00401007387 */ /* 0x0003e40000100a00 */
[----:B------:R-:W-:Y:S02]  /*5a960*/  STL.64 [R1+0x3fc8], R6 ;  /* 0x003fc80601007387 */ /* 0x000fe40000100a00 */
[----:B-1----:R-:W-:-:S04]  /*5a970*/  IMAD.WIDE R8, R3, 0x4, R18 ;  /* 0x0000000403087825 */ /* 0x002fc800078e0212 */
[----:B------:R-:W-:-:S05]  /*5a980*/  IMAD.WIDE R4, R3, 0x4, R16 ;  /* 0x0000000403047825 */ /* 0x000fca00078e0210 */
[----:B------:R1:W-:Y:S01]  /*5a990*/  STL.64 [R1+0x3f20], R4 ;  /* 0x003f200401007387 */ /* 0x0003e20000100a00 */
[----:B------:R1:W-:Y:S02]  /*5a9a0*/  STL.64 [R1+0x3fd0], R8 ;  /* 0x003fd00801007387 */ /* 0x0003e40000100a00 */
[C---:B-1----:R-:W-:Y:S02]  /*5a9b0*/  IMAD.WIDE R4, R3.reuse, 0x4, R40 ;  /* 0x0000000403047825 */ /* 0x042fe400078e0228 */
[----:B------:R-:W4:Y:S02]  /*5a9c0*/  LDL.LU.64 R40, [R1+0x4040] ;  /* 0x0040400001287983 */ /* 0x000f240000300a00 */
[----:B------:R-:W-:-:S04]  /*5a9d0*/  IMAD.WIDE R6, R3, 0x4, R20 ;  /* 0x0000000403067825 */ /* 0x000fc800078e0214 */
[C---:B------:R-:W-:Y:S01]  /*5a9e0*/  IMAD.WIDE R8, R3.reuse, 0x4, R22 ;  /* 0x0000000403087825 */ /* 0x040fe200078e0216 */
[----:B------:R-:W-:Y:S03]  /*5a9f0*/  STL.64 [R1+0x3fd8], R6 ;  /* 0x003fd80601007387 */ /* 0x000fe60000100a00 */
[----:B------:R1:W-:Y:S02]  /*5aa00*/  STL.64 [R1+0x3fe0], R4 ;  /* 0x003fe00401007387 */ /* 0x0003e40000100a00 */
[----:B------:R1:W-:Y:S02]  /*5aa10*/  STL.64 [R1+0x3f18], R8 ;  /* 0x003f180801007387 */ /* 0x0003e40000100a00 */
[C---:B-1----:R-:W-:Y:S02]  /*5aa20*/  IMAD.WIDE R4, R3.reuse, 0x4, R46 ;  /* 0x0000000403047825 */ /* 0x042fe400078e022e */
[----:B------:R-:W4:Y:S02]  /*5aa30*/  LDL.LU.64 R46, [R1+0x3ef8] ;  /* 0x003ef800012e7983 */ /* 0x000f240000300a00 */
[----:B------:R-:W-:-:S04]  /*5aa40*/  IMAD.WIDE R6, R3, 0x4, R24 ;  /* 0x0000000403067825 */ /* 0x000fc800078e0218 */
[C---:B------:R-:W-:Y:S01]  /*5aa50*/  IMAD.WIDE R8, R3.reuse, 0x4, R30 ;  /* 0x0000000403087825 */ /* 0x040fe200078e021e */
[----:B------:R1:W-:Y:S03]  /*5aa60*/  STL.64 [R1+0x3fe8], R6 ;  /* 0x003fe80601007387 */ /* 0x0003e60000100a00 */
[----:B------:R1:W-:Y:S02]  /*5aa70*/  STL.64 [R1+0x3ff0], R4 ;  /* 0x003ff00401007387 */ /* 0x0003e40000100a00 */
[----:B-1----:R-:W-:-:S04]  /*5aa80*/  IMAD.WIDE R6, R3, 0x4, R26 ;  /* 0x0000000403067825 */ /* 0x002fc800078e021a */
[C---:B------:R-:W-:Y:S01]  /*5aa90*/  IMAD.WIDE R4, R3.reuse, 0x4, R28 ;  /* 0x0000000403047825 */ /* 0x040fe200078e021c */
[----:B------:R1:W-:Y:S04]  /*5aaa0*/  STL.64 [R1+0x3ff8], R6 ;  /* 0x003ff80601007387 */ /* 0x0003e80000100a00 */
[----:B------:R1:W-:Y:S02]  /*5aab0*/  STL.64 [R1+0x3f10], R4 ;  /* 0x003f100401007387 */ /* 0x0003e40000100a00 */
[----:B------:R1:W-:Y:S02]  /*5aac0*/  STL.64 [R1+0x4000], R8 ;  /* 0x0040000801007387 */ /* 0x0003e40000100a00 */
[C---:B-1----:R-:W-:Y:S02]  /*5aad0*/  IMAD.WIDE R6, R3.reuse, 0x4, R34 ;  /* 0x0000000403067825 */ /* 0x042fe400078e0222 */
[----:B------:R-:W4:Y:S02]  /*5aae0*/  LDL.LU.64 R34, [R1+0x4048] ;  /* 0x0040480001227983 */ /* 0x000f240000300a00 */
[----:B------:R-:W-:-:S04]  /*5aaf0*/  IMAD.WIDE R4, R3, 0x4, R48 ;  /* 0x0000000403047825 */ /* 0x000fc800078e0230 */
[----:B------:R-:W-:Y:S02]  /*5ab00*/  STL.64 [R1+0x4008], R6 ;  /* 0x0040080601007387 */ /* 0x000fe40000100a00 */
[----:B------:R-:W4:Y:S02]  /*5ab10*/  LDL.LU.64 R48, [R1+0x4050] ;  /* 0x0040500001307983 */ /* 0x000f240000300a00 */
[C---:B------:R-:W-:Y:S01]  /*5ab20*/  IMAD.WIDE R8, R3.reuse, 0x4, R32 ;  /* 0x0000000403087825 */ /* 0x040fe200078e0220 */
[----:B------:R-:W-:Y:S04]  /*5ab30*/  STL.64 [R1+0x4010], R4 ;  /* 0x0040100401007387 */ /* 0x000fe80000100a00 */
[----:B------:R1:W-:Y:S02]  /*5ab40*/  STL.64 [R1+0x3f08], R8 ;  /* 0x003f080801007387 */ /* 0x0003e40000100a00 */
[----:B-1----:R-:W4:Y:S01]  /*5ab50*/  LDL.LU.64 R8, [R1+0x4058] ;  /* 0x0040580001087983 */ /* 0x002f220000300a00 */
[----:B--2---:R-:W-:-:S04]  /*5ab60*/  IMAD.WIDE R6, R3, 0x4, R36 ;  /* 0x0000000403067825 */ /* 0x004fc800078e0224 */
[C---:B------:R-:W-:Y:S01]  /*5ab70*/  IMAD.WIDE R4, R3.reuse, 0x4, R50 ;  /* 0x0000000403047825 */ /* 0x040fe200078e0232 */
[----:B------:R-:W-:Y:S03]  /*5ab80*/  STL.64 [R1+0x4018], R6 ;  /* 0x0040180601007387 */ /* 0x000fe60000100a00 */
[----:B------:R-:W2:Y:S02]  /*5ab90*/  LDL.LU.64 R12, [R1+0x3ef0] ;  /* 0x003ef000010c7983 */ /* 0x000ea40000300a00 */
[----:B------:R3:W-:Y:S02]  /*5aba0*/  STL.64 [R1+0x4020], R4 ;  /* 0x0040200401007387 */ /* 0x0007e40000100a00 */
[----:B------:R-:W2:Y:S01]  /*5abb0*/  LDL.LU.64 R50, [R1+0x4060] ;  /* 0x0040600001327983 */ /* 0x000ea20000300a00 */
[----:B------:R-:W2:Y:S01]  /*5abc0*/  LDL.LU.64 R36, [R1+0x4068] ;  /* 0x0040680001247983 */ /* 0x000ea20000300a00 */
[----:B---3--:R-:W-:-:S03]  /*5abd0*/  IMAD.WIDE R4, R3, 0x4, R44 ;  /* 0x0000000403047825 */ /* 0x008fc600078e022c */
[----:B------:R-:W3:Y:S02]  /*5abe0*/  LDL.LU.64 R44, [R1+0x4070] ;  /* 0x00407000012c7983 */ /* 0x000ee40000300a00 */
[----:B------:R1:W-:Y:S02]  /*5abf0*/  STL.64 [R1+0x4028], R4 ;  /* 0x0040280401007387 */ /* 0x0003e40000100a00 */
[----:B------:R-:W3:Y:S02]  /*5ac00*/  LDL.LU.64 R14, [R1+0x3ee8] ;  /* 0x003ee800010e7983 */ /* 0x000ee40000300a00 */
[----:B------:R-:W-:-:S04]  /*5ac10*/  IMAD.WIDE R6, R3, 0x4, R38 ;  /* 0x0000000403067825 */ /* 0x000fc800078e0226 */
[C---:B-1----:R-:W-:Y:S01]  /*5ac20*/  IMAD.WIDE R4, R3.reuse, 0x4, R42 ;  /* 0x0000000403047825 */ /* 0x042fe200078e022a */
[----:B------:R-:W-:Y:S03]  /*5ac30*/  STL.64 [R1+0x3f00], R6 ;  /* 0x003f000601007387 */ /* 0x000fe60000100a00 */
[----:B------:R-:W3:Y:S01]  /*5ac40*/  LDL.LU.64 R10, [R1+0x4078] ;  /* 0x00407800010a7983 */ /* 0x000ee20000300a00 */
[----:B------:R4:W-:Y:S01]  /*5ac50*/  STL.64 [R1+0x4030], R4 ;  /* 0x0040300401007387 */ /* 0x0009e20000100a00 */
[----:B------:R-:W3:Y:S03]  /*5ac60*/  LDL.LU.64 R38, [R1+0x4080] ;  /* 0x0040800001267983 */ /* 0x000ee60000300a00 */
[----:B------:R-:W3:Y:S01]  /*5ac70*/  LDL.LU.64 R16, [R1+0x4088] ;  /* 0x0040880001107983 */ /* 0x000ee20000300a00 */
[----:B------:R-:W3:Y:S02]  /*5ac80*/  LDL.LU.64 R18, [R1+0x3ee0] ;  /* 0x003ee00001127983 */ /* 0x000ee40000300a00 */
[----:B----4-:R-:W-:-:S05]  /*5ac90*/  IMAD.WIDE R4, R3, 0x4, R52 ;  /* 0x0000000403047825 */ /* 0x010fca00078e0234 */
[----:B------:R1:W-:Y:S01]  /*5aca0*/  STL.64 [R1+0x4038], R4 ;  /* 0x0040380401007387 */ /* 0x0003e20000100a00 */
[----:B------:R-:W4:Y:S02]  /*5acb0*/  LDL.LU.64 R20, [R1+0x4090] ;  /* 0x0040900001147983 */ /* 0x000f240000300a00 */
[----:B------:R-:W4:Y:S02]  /*5acc0*/  LDL.LU.64 R52, [R1+0x4098] ;  /* 0x0040980001347983 */ /* 0x000f240000300a00 */
[----:B------:R-:W4:Y:S01]  /*5acd0*/  LDL.LU.64 R22, [R1+0x40a0] ;  /* 0x0040a00001167983 */ /* 0x000f220000300a00 */
[----:B------:R-:W4:Y:S01]  /*5ace0*/  LDL.LU.64 R24, [R1+0x3ed8] ;  /* 0x003ed80001187983 */ /* 0x000f220000300a00 */
[----:B-1----:R-:W-:-:S05]  /*5acf0*/  IMAD.WIDE R4, R3, 0x4, R40 ;  /* 0x0000000403047825 */ /* 0x002fca00078e0228 */
[----:B------:R1:W-:Y:S01]  /*5ad00*/  STL.64 [R1+0x4040], R4 ;  /* 0x0040400401007387 */ /* 0x0003e20000100a00 */
[----:B------:R-:W4:Y:S02]  /*5ad10*/  LDL.LU.64 R40, [R1+0x40a8] ;  /* 0x0040a80001287983 */ /* 0x000f240000300a00 */
        /* <DEDUP_REMOVED lines=8> */
[----:B------:R-:W-:-:S04]  /*5ada0*/  IMAD.WIDE R6, R3, 0x4, R34 ;  /* 0x0000000403067825 */ /* 0x000fc800078e0222 */
[C---:B-1----:R-:W-:Y:S01]  /*5adb0*/  IMAD.WIDE R4, R3.reuse, 0x4, R48 ;  /* 0x0000000403047825 */ /* 0x042fe200078e0230 */
[----:B------:R-:W-:Y:S03]  /*5adc0*/  STL.64 [R1+0x4048], R6 ;  /* 0x0040480601007387 */ /* 0x000fe60000100a00 */
[----:B------:R-:W4:Y:S01]  /*5add0*/  LDL.LU.64 R34, [R1+0x3ec8] ;  /* 0x003ec80001227983 */ /* 0x000f220000300a00 */
[----:B------:R2:W-:Y:S01]  /*5ade0*/  STL.64 [R1+0x4050], R4 ;  /* 0x0040500401007387 */ /* 0x0005e20000100a00 */
[----:B------:R-:W4:Y:S02]  /*5adf0*/  LDL.LU.64 R48, [R1+0x40d8] ;  /* 0x0040d80001307983 */ /* 0x000f240000300a00 */
[----:B------:R-:W-:-:S05]  /*5ae00*/  IMAD.WIDE R8, R3, 0x4, R8 ;  /* 0x0000000403087825 */ /* 0x000fca00078e0208 */
[----:B------:R-:W-:Y:S01]  /*5ae10*/  STL.64 [R1+0x4058], R8 ;  /* 0x0040580801007387 */ /* 0x000fe20000100a00 */
[----:B--2---:R-:W-:-:S03]  /*5ae20*/  IMAD.WIDE R4, R3, 0x4, R50 ;  /* 0x0000000403047825 */ /* 0x004fc600078e0232 */
[----:B------:R-:W2:Y:S01]  /*5ae30*/  LDL.LU.64 R50, [R1+0x40e0] ;  /* 0x0040e00001327983 */ /* 0x000ea20000300a00 */
[----:B------:R-:W-:-:S05]  /*5ae40*/  IMAD.WIDE R6, R3, 0x4, R12 ;  /* 0x0000000403067825 */ /* 0x000fca00078e020c */
[----:B------:R1:W-:Y:S01]  /*5ae50*/  STL.64 [R1+0x3ef0], R6 ;  /* 0x003ef00601007387 */ /* 0x0003e20000100a00 */
[----:B------:R3:W-:Y:S02]  /*5ae60*/  STL.64 [R1+0x4060], R4 ;  /* 0x0040600401007387 */ /* 0x0007e40000100a00 */
[----:B-1----:R-:W-:-:S04]  /*5ae70*/  IMAD.WIDE R6, R3, 0x4, R36 ;  /* 0x0000000403067825 */ /* 0x002fc800078e0224 */
[C---:B---3--:R-:W-:Y:S01]  /*5ae80*/  IMAD.WIDE R4, R3.reuse, 0x4, R44 ;  /* 0x0000000403047825 */ /* 0x048fe200078e022c */
[----:B------:R-:W3:Y:S03]  /*5ae90*/  LDL.LU.64 R36, [R1+0x40e8] ;  /* 0x0040e80001247983 */ /* 0x000ee60000300a00 */
[----:B------:R-:W-:Y:S02]  /*5aea0*/  STL.64 [R1+0x4068], R6 ;  /* 0x0040680601007387 */ /* 0x000fe40000100a00 */
[----:B------:R-:W3:Y:S02]  /*5aeb0*/  LDL.LU.64 R44, [R1+0x3ec0] ;  /* 0x003ec000012c7983 */ /* 0x000ee40000300a00 */
[C---:B------:R-:W-:Y:S01]  /*5aec0*/  IMAD.WIDE R8, R3.reuse, 0x4, R14 ;  /* 0x0000000403087825 */ /* 0x040fe200078e020e */
[----:B------:R1:W-:Y:S04]  /*5aed0*/  STL.64 [R1+0x4070], R4 ;  /* 0x0040700401007387 */ /* 0x0003e80000100a00 */
[----:B------:R1:W-:Y:S02]  /*5aee0*/  STL.64 [R1+0x3ee8], R8 ;  /* 0x003ee80801007387 */ /* 0x0003e40000100a00 */
[----:B-1----:R-:W-:-:S04]  /*5aef0*/  IMAD.WIDE R4, R3, 0x4, R10 ;  /* 0x0000000403047825 */ /* 0x002fc800078e020a */
[C---:B------:R-:W-:Y:S02]  /*5af00*/  IMAD.WIDE R6, R3.reuse, 0x4, R38 ;  /* 0x0000000403067825 */ /* 0x040fe400078e0226 */
[----:B------:R-:W3:Y:S02]  /*5af10*/  LDL.LU.64 R38, [R1+0x40f0] ;  /* 0x0040f00001267983 */ /* 0x000ee40000300a00 */
[----:B------:R1:W-:Y:S02]  /*5af20*/  STL.64 [R1+0x4078], R4 ;  /* 0x0040780401007387 */ /* 0x0003e40000100a00 */
[----:B------:R-:W-:-:S04]  /*5af30*/  IMAD.WIDE R8, R3, 0x4, R18 ;  /* 0x0000000403087825 */ /* 0x000fc800078e0212 */
[----:B------:R-:W-:Y:S02]  /*5af40*/  STL.64 [R1+0x4080], R6 ;  /* 0x0040800601007387 */ /* 0x000fe40000100a00 */
[----:B-1----:R-:W-:-:S05]  /*5af50*/  IMAD.WIDE R4, R3, 0x4, R16 ;  /* 0x0000000403047825 */ /* 0x002fca00078e0210 */
[----:B------:R4:W-:Y:S01]  /*5af60*/  STL.64 [R1+0x4088], R4 ;  /* 0x0040880401007387 */ /* 0x0009e20000100a00 */
[----:B------:R1:W-:Y:S02]  /*5af70*/  STL.64 [R1+0x3ee0], R8 ;  /* 0x003ee00801007387 */ /* 0x0003e40000100a00 */
[C---:B----4-:R-:W-:Y:S02]  /*5af80*/  IMAD.WIDE R4, R3.reuse, 0x4, R52 ;  /* 0x0000000403047825 */ /* 0x050fe400078e0234 */
[----:B------:R-:W4:Y:S02]  /*5af90*/  LDL.LU.64 R52, [R1+0x4100] ;  /* 0x0041000001347983 */ /* 0x000f240000300a00 */
[----:B------:R-:W-:-:S04]  /*5afa0*/  IMAD.WIDE R6, R3, 0x4, R20 ;  /* 0x0000000403067825 */ /* 0x000fc800078e0214 */
[C---:B-1----:R-:W-:Y:S01]  /*5afb0*/  IMAD.WIDE R8, R3.reuse, 0x4, R22 ;  /* 0x0000000403087825 */ /* 0x042fe200078e0216 */
[----:B------:R1:W-:Y:S03]  /*5afc0*/  STL.64 [R1+0x4090], R6 ;  /* 0x0040900601007387 */ /* 0x0003e60000100a00 */
[----:B------:R1:W-:Y:S02]  /*5afd0*/  STL.64 [R1+0x4098], R4 ;  /* 0x0040980401007387 */ /* 0x0003e40000100a00 */
[----:B------:R-:W-:Y:S02]  /*5afe0*/  STL.64 [R1+0x40a0], R8 ;  /* 0x0040a00801007387 */ /* 0x000fe40000100a00 */
[----:B-1----:R-:W-:-:S04]  /*5aff0*/  IMAD.WIDE R6, R3, 0x4, R24 ;  /* 0x0000000403067825 */ /* 0x002fc800078e0218 */
[C---:B------:R-:W-:Y:S02]  /*5b000*/  IMAD.WIDE R4, R3.reuse, 0x4, R40 ;  /* 0x0000000403047825 */ /* 0x040fe400078e0228 */
[----:B------:R-:W4:Y:S02]  /*5b010*/  LDL.LU.64 R40, [R1+0x4108] ;  /* 0x0041080001287983 */ /* 0x000f240000300a00 */
[----:B------:R1:W-:Y:S02]  /*5b020*/  STL.64 [R1+0x3ed8], R6 ;  /* 0x003ed80601007387 */ /* 0x0003e40000100a00 */
[----:B------:R1:W-:Y:S02]  /*5b030*/  STL.64 [R1+0x40a8], R4 ;  /* 0x0040a80401007387 */ /* 0x0003e40000100a00 */
[----:B-1----:R-:W-:-:S04]  /*5b040*/  IMAD.WIDE R6, R3, 0x4, R26 ;  /* 0x0000000403067825 */ /* 0x002fc800078e021a */
[C---:B------:R-:W-:Y:S01]  /*5b050*/  IMAD.WIDE R4, R3.reuse, 0x4, R28 ;  /* 0x0000000403047825 */ /* 0x040fe200078e021c */
[----:B------:R1:W-:Y:S03]  /*5b060*/  STL.64 [R1+0x40b0], R6 ;  /* 0x0040b00601007387 */ /* 0x0003e60000100a00 */
[----:B------:R-:W-:-:S04]  /*5b070*/  IMAD.WIDE R8, R3, 0x4, R30 ;  /* 0x0000000403087825 */ /* 0x000fc800078e021e */
[----:B------:R1:W-:Y:S01]  /*5b080*/  STL.64 [R1+0x40b8], R4 ;  /* 0x0040b80401007387 */ /* 0x0003e20000100a00 */
[----:B------:R1:W-:Y:S02]  /*5b090*/  STL.64 [R1+0x3ed0], R8 ;  /* 0x003ed00801007387 */ /* 0x0003e40000100a00 */
[----:B-1----:R-:W-:-:S04]  /*5b0a0*/  IMAD.WIDE R6, R3, 0x4, R42 ;  /* 0x0000000403067825 */ /* 0x002fc800078e022a */
[C---:B------:R-:W-:Y:S01]  /*5b0b0*/  IMAD.WIDE R4, R3.reuse, 0x4, R46 ;  /* 0x0000000403047825 */ /* 0x040fe200078e022e */
[----:B------:R-:W4:Y:S03]  /*5b0c0*/  LDL.LU.64 R42, [R1+0x3eb8] ;  /* 0x003eb800012a7983 */ /* 0x000f260000300a00 */
[----:B------:R-:W-:Y:S02]  /*5b0d0*/  STL.64 [R1+0x40c0], R6 ;  /* 0x0040c00601007387 */ /* 0x000fe40000100a00 */
[----:B------:R-:W4:Y:S02]  /*5b0e0*/  LDL.LU.64 R46, [R1+0x4110] ;  /* 0x00411000012e7983 */ /* 0x000f240000300a00 */
[C---:B------:R-:W-:Y:S01]  /*5b0f0*/  IMAD.WIDE R8, R3.reuse, 0x4, R32 ;  /* 0x0000000403087825 */ /* 0x040fe200078e0220 */
[----:B------:R-:W-:Y:S04]  /*5b100*/  STL.64 [R1+0x40c8], R4 ;  /* 0x0040c80401007387 */ /* 0x000fe80000100a00 */
[----:B------:R1:W-:Y:S04]  /*5b110*/  STL.64 [R1+0x40d0], R8 ;  /* 0x0040d00801007387 */ /* 0x0003e80000100a00 */
[----:B-1----:R-:W4:Y:S01]  /*5b120*/  LDL.LU.64 R8, [R1+0x4118] ;  /* 0x0041180001087983 */ /* 0x002f220000300a00 */
[----:B------:R-:W-:-:S04]  /*5b130*/  IMAD.WIDE R6, R3, 0x4, R34 ;  /* 0x0000000403067825 */ /* 0x000fc800078e0222 */
[C---:B------:R-:W-:Y:S01]  /*5b140*/  IMAD.WIDE R4, R3.reuse, 0x4, R48 ;  /* 0x0000000403047825 */ /* 0x040fe200078e0230 */
        /* <DEDUP_REMOVED lines=8> */
[----:B------:R-:W2:Y:S02]  /*5b1d0*/  LDL.LU.64 R14, [R1+0x4138] ;  /* 0x00413800010e7983 */ /* 0x000ea40000300a00 */
[----:B---3--:R-:W-:-:S04]  /*5b1e0*/  IMAD.WIDE R6, R3, 0x4, R36 ;  /* 0x0000000403067825 */ /* 0x008fc800078e0224 */
[C---:B-1----:R-:W-:Y:S01]  /*5b1f0*/  IMAD.WIDE R4, R3.reuse, 0x4, R44 ;  /* 0x0000000403047825 */ /* 0x042fe200078e022c */
[----:B------:R-:W-:Y:S03]  /*5b200*/  STL.64 [R1+0x40e8], R6 ;  /* 0x0040e80601007387 */ /* 0x000fe60000100a00 */
[----:B------:R-:W3:Y:S01]  /*5b210*/  LDL.LU.64 R10, [R1+0x3ea8] ;  /* 0x003ea800010a7983 */ /* 0x000ee20000300a00 */
[----:B------:R1:W-:Y:S01]  /*5b220*/  STL.64 [R1+0x3ec0], R4 ;  /* 0x003ec00401007387 */ /* 0x0003e20000100a00 */
[----:B------:R-:W3:Y:S03]  /*5b230*/  LDL.LU.64 R44, [R1+0x4140] ;  /* 0x00414000012c7983 */ /* 0x000ee60000300a00 */
[----:B------:R-:W3:Y:S01]  /*5b240*/  LDL.LU.64 R16, [R1+0x4148] ;  /* 0x0041480001107983 */ /* 0x000ee20000300a00 */
[----:B------:R-:W3:Y:S02]  /*5b250*/  LDL.LU.64 R18, [R1+0x4150] ;  /* 0x0041500001127983 */ /* 0x000ee40000300a00 */
[----:B-1----:R-:W-:-:S05]  /*5b260*/  IMAD.WIDE R4, R3, 0x4, R38 ;  /* 0x0000000403047825 */ /* 0x002fca00078e0226 */
[----:B------:R4:W-:Y:S01]  /*5b270*/  STL.64 [R1+0x40f0], R4 ;  /* 0x0040f00401007387 */ /* 0x0009e20000100a00 */
[----:B------:R-:W3:Y:S02]  /*5b280*/  LDL.LU.64 R20, [R1+0x3ea0] ;  /* 0x003ea00001147983 */ /* 0x000ee40000300a00 */
[----:B------:R-:W3:Y:S02]  /*5b290*/  LDL.LU.64 R36, [R1+0x4158] ;  /* 0x0041580001247983 */ /* 0x000ee40000300a00 */
[----:B------:R-:W3:Y:S01]  /*5b2a0*/  LDL.LU.64 R22, [R1+0x4160] ;  /* 0x0041600001167983 */ /* 0x000ee20000300a00 */
[----:B------:R-:W3:Y:S01]  /*5b2b0*/  LDL.LU.64 R24, [R1+0x4168] ;  /* 0x0041680001187983 */ /* 0x000ee20000300a00 */
[----:B----4-:R-:W-:-:S05]  /*5b2c0*/  IMAD.WIDE R4, R3, 0x4, R52 ;  /* 0x0000000403047825 */ /* 0x010fca00078e0234 */
        /* <DEDUP_REMOVED lines=12> */
[----:B------:R1:W-:Y:S03]  /*5b390*/  STL.64 [R1+0x3eb8], R6 ;  /* 0x003eb80601007387 */ /* 0x0003e60000100a00 */
[----:B------:R-:W4:Y:S01]  /*5b3a0*/  LDL.LU.64 R42, [R1+0x4190] ;  /* 0x00419000012a7983 */ /* 0x000f220000300a00 */
[----:B------:R1:W-:Y:S01]  /*5b3b0*/  STL.64 [R1+0x4110], R4 ;  /* 0x0041100401007387 */ /* 0x0003e20000100a00 */
[----:B------:R-:W4:Y:S02]  /*5b3c0*/  LDL.LU.64 R46, [R1+0x3b10] ;  /* 0x003b1000012e7983 */ /* 0x000f240000300a00 */
[----:B------:R-:W-:-:S05]  /*5b3d0*/  IMAD.WIDE R8, R3, 0x4, R8 ;  /* 0x0000000403087825 */ /* 0x000fca00078e0208 */
[----:B------:R-:W-:Y:S01]  /*5b3e0*/  STL.64 [R1+0x4118], R8 ;  /* 0x0041180801007387 */ /* 0x000fe20000100a00 */
[----:B-1----:R-:W-:-:S04]  /*5b3f0*/  IMAD.WIDE R6, R3, 0x4, R12 ;  /* 0x0000000403067825 */ /* 0x002fc800078e020c */
[C---:B------:R-:W-:Y:S02]  /*5b400*/  IMAD.WIDE R4, R3.reuse, 0x4, R48 ;  /* 0x0000000403047825 */ /* 0x040fe400078e0230 */
[----:B------:R-:W4:Y:S02]  /*5b410*/  LDL.LU.64 R48, [R1+0x4198] ;  /* 0x0041980001307983 */ /* 0x000f240000300a00 */
[----:B------:R1:W-:Y:S02]  /*5b420*/  STL.64 [R1+0x4120], R6 ;  /* 0x0041200601007387 */ /* 0x0003e40000100a00 */
[----:B------:R2:W-:Y:S02]  /*5b430*/  STL.64 [R1+0x3eb0], R4 ;  /* 0x003eb00401007387 */ /* 0x0005e40000100a00 */
[C---:B-1----:R-:W-:Y:S02]  /*5b440*/  IMAD.WIDE R6, R3.reuse, 0x4, R34 ;  /* 0x0000000403067825 */ /* 0x042fe400078e0222 */
[----:B------:R-:W4:Y:S03]  /*5b450*/  LDL.LU.64 R34, [R1+0x3b08] ;  /* 0x003b080001227983 */ /* 0x000f260000300a00 */
[----:B------:R-:W-:Y:S02]  /*5b460*/  STL.64 [R1+0x4128], R6 ;  /* 0x0041280601007387 */ /* 0x000fe40000100a00 */
[----:B--2---:R-:W-:-:S02]  /*5b470*/  IMAD.WIDE R4, R3, 0x4, R50 ;  /* 0x0000000403047825 */ /* 0x004fc400078e0232 */
[----:B------:R-:W2:Y:S02]  /*5b480*/  LDL.LU.64 R50, [R1+0x41a0] ;  /* 0x0041a00001327983 */ /* 0x000ea40000300a00 */
[----:B------:R-:W-:-:S04]  /*5b490*/  IMAD.WIDE R8, R3, 0x4, R14 ;  /* 0x0000000403087825 */ /* 0x000fc800078e020e */
[----:B------:R3:W-:Y:S01]  /*5b4a0*/  STL.64 [R1+0x4130], R4 ;  /* 0x0041300401007387 */ /* 0x0007e20000100a00 */
[----:B------:R1:W-:Y:S01]  /*5b4b0*/  STL.64 [R1+0x4138], R8 ;  /* 0x0041380801007387 */ /* 0x0003e20000100a00 */
[----:B---3--:R-:W-:-:S04]  /*5b4c0*/  IMAD.WIDE R4, R3, 0x4, R10 ;  /* 0x0000000403047825 */ /* 0x008fc800078e020a */
[C---:B------:R-:W-:Y:S02]  /*5b4d0*/  IMAD.WIDE R6, R3.reuse, 0x4, R44 ;  /* 0x0000000403067825 */ /* 0x040fe400078e022c */
[----:B------:R-:W3:Y:S02]  /*5b4e0*/  LDL.LU.64 R44, [R1+0x41a8] ;  /* 0x0041a800012c7983 */ /* 0x000ee40000300a00 */
[----:B------:R1:W-:Y:S02]  /*5b4f0*/  STL.64 [R1+0x3ea8], R4 ;  /* 0x003ea80401007387 */ /* 0x0003e40000100a00 */
[----:B-1----:R-:W-:-:S04]  /*5b500*/  IMAD.WIDE R8, R3, 0x4, R18 ;  /* 0x0000000403087825 */ /* 0x002fc800078e0212 */
[----:B------:R1:W-:Y:S02]  /*5b510*/  STL.64 [R1+0x4140], R6 ;  /* 0x0041400601007387 */ /* 0x0003e40000100a00 */
[----:B------:R-:W-:-:S04]  /*5b520*/  IMAD.WIDE R4, R3, 0x4, R16 ;  /* 0x0000000403047825 */ /* 0x000fc800078e0210 */
[C---:B-1----:R-:W-:Y:S01]  /*5b530*/  IMAD.WIDE R6, R3.reuse, 0x4, R20 ;  /* 0x0000000403067825 */ /* 0x042fe200078e0214 */
[----:B------:R1:W-:Y:S03]  /*5b540*/  STL.64 [R1+0x4148], R4 ;  /* 0x0041480401007387 */ /* 0x0003e60000100a00 */
[----:B------:R1:W-:Y:S02]  /*5b550*/  STL.64 [R1+0x4150], R8 ;  /* 0x0041500801007387 */ /* 0x0003e40000100a00 */
[----:B-1----:R-:W-:-:S04]  /*5b560*/  IMAD.WIDE R4, R3, 0x4, R36 ;  /* 0x0000000403047825 */ /* 0x002fc800078e0224 */
[C---:B------:R-:W-:Y:S01]  /*5b570*/  IMAD.WIDE R8, R3.reuse, 0x4, R22 ;  /* 0x0000000403087825 */ /* 0x040fe200078e0216 */
[----:B------:R-:W3:Y:S03]  /*5b580*/  LDL.LU.64 R36, [R1+0x41b0] ;  /* 0x0041b00001247983 */ /* 0x000ee60000300a00 */
[----:B------:R1:W-:Y:S02]  /*5b590*/  STL.64 [R1+0x3ea0], R6 ;  /* 0x003ea00601007387 */ /* 0x0003e40000100a00 */
[----:B------:R4:W-:Y:S01]  /*5b5a0*/  STL.64 [R1+0x4158], R4 ;  /* 0x0041580401007387 */ /* 0x0009e20000100a00 */
[----:B------:R-:W-:Y:S01]  /*5b5b0*/  STL.64 [R1+0x4160], R8 ;  /* 0x0041600801007387 */ /* 0x000fe20000100a00 */
[----:B-1----:R-:W-:-:S04]  /*5b5c0*/  IMAD.WIDE R6, R3, 0x4, R24 ;  /* 0x0000000403067825 */ /* 0x002fc800078e0218 */
[C---:B----4-:R-:W-:Y:S02]  /*5b5d0*/  IMAD.WIDE R4, R3.reuse, 0x4, R52 ;  /* 0x0000000403047825 */ /* 0x050fe400078e0234 */
[----:B------:R-:W4:Y:S02]  /*5b5e0*/  LDL.LU.64 R52, [R1+0x3de8] ;  /* 0x003de80001347983 */ /* 0x000f240000300a00 */
[----:B------:R1:W-:Y:S02]  /*5b5f0*/  STL.64 [R1+0x4168], R6 ;  /* 0x0041680601007387 */ /* 0x0003e40000100a00 */
[----:B------:R1:W-:Y:S02]  /*5b600*/  STL.64 [R1+0x3df0], R4 ;  /* 0x003df00401007387 */ /* 0x0003e40000100a00 */
[----:B-1----:R-:W-:-:S04]  /*5b610*/  IMAD.WIDE R6, R3, 0x4, R26 ;  /* 0x0000000403067825 */ /* 0x002fc800078e021a */
[C---:B------:R-:W-:Y:S01]  /*5b620*/  IMAD.WIDE R4, R3.reuse, 0x4, R28 ;  /* 0x0000000403047825 */ /* 0x040fe200078e021c */
[----:B------:R1:W-:Y:S04]  /*5b630*/  STL.64 [R1+0x4170], R6 ;  /* 0x0041700601007387 */ /* 0x0003e80000100a00 */
[----:B------:R1:W-:Y:S02]  /*5b640*/  STL.64 [R1+0x4178], R4 ;  /* 0x0041780401007387 */ /* 0x0003e40000100a00 */
[----:B------:R-:W-:-:S04]  /*5b650*/  IMAD.WIDE R8, R3, 0x4, R30 ;  /* 0x0000000403087825 */ /* 0x000fc800078e021e */
[----:B-1----:R-:W-:-:S04]  /*5b660*/  IMAD.WIDE R6, R3, 0x4, R38 ;  /* 0x0000000403067825 */ /* 0x002fc800078e0226 */
[C---:B------:R-:W-:Y:S01]  /*5b670*/  IMAD.WIDE R4, R3.reuse, 0x4, R40 ;  /* 0x0000000403047825 */ /* 0x040fe200078e0228 */
[----:B------:R1:W-:Y:S03]  /*5b680*/  STL.64 [R1+0x4180], R8 ;  /* 0x0041800801007387 */ /* 0x0003e60000100a00 */
[----:B------:R-:W4:Y:S02]  /*5b690*/  LDL.LU.64 R38, [R1+0x41b8] ;  /* 0x0041b80001267983 */ /* 0x000f240000300a00 */
[----:B------:R1:W-:Y:S02]  /*5b6a0*/  STL.64 [R1+0x3c68], R6 ;  /* 0x003c680601007387 */ /* 0x0003e40000100a00 */
[----:B------:R-:W4:Y:S01]  /*5b6b0*/  LDL.LU.64 R40, [R1+0x3d08] ;  /* 0x003d080001287983 */ /* 0x000f220000300a00 */
[----:B------:R1:W-:Y:S02]  /*5b6c0*/  STL.64 [R1+0x4188], R4 ;  /* 0x0041880401007387 */ /* 0x0003e40000100a00 */
[----:B-1----:R-:W-:-:S05]  /*5b6d0*/  IMAD.WIDE R8, R3, 0x4, R32 ;  /* 0x0000000403087825 */ /* 0x002fca00078e0220 */
[----:B------:R-:W-:Y:S01]  /*5b6e0*/  STL.64 [R1+0x3b18], R8 ;  /* 0x003b180801007387 */ /* 0x000fe20000100a00 */
[----:B------:R-:W4:Y:S02]  /*5b6f0*/  LDL.LU.64 R16, [R1+0x41c0] ;  /* 0x0041c00001107983 */ /* 0x000f240000300a00 */
[----:B------:R-:W-:-:S04]  /*5b700*/  IMAD.WIDE R6, R3, 0x4, R42 ;  /* 0x0000000403067825 */ /* 0x000fc800078e022a */
[C---:B------:R-:W-:Y:S01]  /*5b710*/  IMAD.WIDE R4, R3.reuse, 0x4, R46 ;  /* 0x0000000403047825 */ /* 0x040fe200078e022e */
[----:B------:R-:W-:Y:S03]  /*5b720*/  STL.64 [R1+0x4190], R6 ;  /* 0x0041900601007387 */ /* 0x000fe60000100a00 */
[----:B------:R-:W4:Y:S02]  /*5b730*/  LDL.LU.64 R18, [R1+0x3c60] ;  /* 0x003c600001127983 */ /* 0x000f240000300a00 */
[----:B------:R2:W-:Y:S02]  /*5b740*/  STL.64 [R1+0x3b10], R4 ;  /* 0x003b100401007387 */ /* 0x0005e40000100a00 */
[----:B------:R-:W4:Y:S01]  /*5b750*/  LDL.LU.64 R46, [R1+0x41c8] ;  /* 0x0041c800012e7983 */ /* 0x000f220000300a00 */
[----:B------:R-:W4:Y:S01]  /*5b760*/  LDL.LU.64 R42, [R1+0x3b00] ;  /* 0x003b0000012a7983 */ /* 0x000f220000300a00 */
[----:B------:R-:W-:-:S03]  /*5b770*/  IMAD.WIDE R102, R3, 0x4, R48 ;  /* 0x0000000403667825 */ /* 0x000fc600078e0230 */
[----:B------:R-:W4:Y:S01]  /*5b780*/  LDL.LU.64 R48, [R1+0x41d0] ;  /* 0x0041d00001307983 */ /* 0x000f220000300a00 */
[----:B------:R-:W4:Y:S02]  /*5b790*/  LDL.LU.64 R20, [R1+0x3af8] ;  /* 0x003af80001147983 */ /* 0x000f240000300a00 */
[----:B------:R-:W4:Y:S02]  /*5b7a0*/  LDL.LU.64 R22, [R1+0x41d8] ;  /* 0x0041d80001167983 */ /* 0x000f240000300a00 */
[----:B--2---:R-:W-:-:S05]  /*5b7b0*/  IMAD.WIDE R4, R3, 0x4, R50 ;  /* 0x0000000403047825 */ /* 0x004fca00078e0232 */
[----:B------:R3:W-:Y:S01]  /*5b7c0*/  STL.64 [R1+0x41a0], R4 ;  /* 0x0041a00401007387 */ /* 0x0007e20000100a00 */
[----:B------:R-:W2:Y:S02]  /*5b7d0*/  LDL.LU.64 R50, [R1+0x3af0] ;  /* 0x003af00001327983 */ /* 0x000ea40000300a00 */
[----:B------:R-:W2:Y:S02]  /*5b7e0*/  LDL.LU.64 R24, [R1+0x41e0] ;  /* 0x0041e00001187983 */ /* 0x000ea40000300a00 */
[----:B------:R-:W-:-:S04]  /*5b7f0*/  IMAD.WIDE R104, R3, 0x4, R34 ;  /* 0x0000000403687825 */ /* 0x000fc800078e0222 */
[C---:B---3--:R-:W-:Y:S02]  /*5b800*/  IMAD.WIDE R4, R3.reuse, 0x4, R44 ;  /* 0x0000000403047825 */ /* 0x048fe400078e022c */
[----:B------:R-:W3:Y:S03]  /*5b810*/  LDL.LU.64 R44, [R1+0x41e8] ;  /* 0x0041e800012c7983 */ /* 0x000ee60000300a00 */
[----:B------:R1:W-:Y:S02]  /*5b820*/  STL.64 [R1+0x41a8], R4 ;  /* 0x0041a80401007387 */ /* 0x0003e40000100a00 */
[----:B------:R-:W-:Y:S02]  /*5b830*/  STL.64 [R1+0x4198], R102 ;  /* 0x0041986601007387 */ /* 0x000fe40000100a00 */
[----:B------:R-:W-:Y:S01]  /*5b840*/  STL.64 [R1+0x7d70], R102 ;  /* 0x007d706601007387 */ /* 0x000fe20000100a00 */
[----:B------:R-:W3:Y:S01]  /*5b850*/  LDL.LU.64 R34, [R1+0x41f0] ;  /* 0x0041f00001227983 */ /* 0x000ee20000300a00 */
[----:B------:R-:W-:Y:S02]  /*5b860*/  STL.64 [R1+0x3b08], R104 ;  /* 0x003b086801007387 */ /* 0x000fe40000100a00 */
[----:B-1----:R-:W-:-:S05]  /*5b870*/  IMAD.WIDE R4, R3, 0x4, R36 ;  /* 0x0000000403047825 */ /* 0x002fca00078e0224 */
[----:B------:R4:W-:Y:S01]  /*5b880*/  STL.64 [R1+0x41b0], R4 ;  /* 0x0041b00401007387 */ /* 0x0009e20000100a00 */
        /* <DEDUP_REMOVED lines=17> */
[----:B-1----:R-:W-:-:S03]  /*5b9a0*/  IMAD.WIDE R4, R3, 0x4, R46 ;  /* 0x0000000403047825 */ /* 0x002fc600078e022e */
[----:B------:R-:W4:Y:S01]  /*5b9b0*/  LDL.LU.64 R46, [R1+0x3ae0] ;  /* 0x003ae000012e7983 */ /* 0x000f220000300a00 */
[----:B------:R-:W-:-:S05]  /*5b9c0*/  IMAD.WIDE R6, R3, 0x4, R18 ;  /* 0x0000000403067825 */ /* 0x000fca00078e0212 */
[----:B------:R1:W-:Y:S01]  /*5b9d0*/  STL.64 [R1+0x3c60], R6 ;  /* 0x003c600601007387 */ /* 0x0003e20000100a00 */
[----:B------:R1:W-:Y:S02]  /*5b9e0*/  STL.64 [R1+0x41c8], R4 ;  /* 0x0041c80401007387 */ /* 0x0003e40000100a00 */
[----:B-1----:R-:W-:-:S04]  /*5b9f0*/  IMAD.WIDE R6, R3, 0x4, R42 ;  /* 0x0000000403067825 */ /* 0x002fc800078e022a */
[C---:B------:R-:W-:Y:S01]  /*5ba00*/  IMAD.WIDE R4, R3.reuse, 0x4, R48 ;  /* 0x0000000403047825 */ /* 0x040fe200078e0230 */
[----:B------:R-:W4:Y:S03]  /*5ba10*/  LDL.LU.64 R42, [R1+0x4218] ;  /* 0x00421800012a7983 */ /* 0x000f260000300a00 */
[----:B------:R-:W-:Y:S02]  /*5ba20*/  STL.64 [R1+0x3b00], R6 ;  /* 0x003b000601007387 */ /* 0x000fe40000100a00 */
[----:B------:R-:W4:Y:S01]  /*5ba30*/  LDL.LU.64 R48, [R1+0x3ad8] ;  /* 0x003ad80001307983 */ /* 0x000f220000300a00 */
[----:B------:R1:W-:Y:S02]  /*5ba40*/  STL.64 [R1+0x41d0], R4 ;  /* 0x0041d00401007387 */ /* 0x0003e40000100a00 */
[----:B-1----:R-:W-:-:S05]  /*5ba50*/  IMAD.WIDE R4, R3, 0x4, R20 ;  /* 0x0000000403047825 */ /* 0x002fca00078e0214 */
[----:B------:R3:W-:Y:S01]  /*5ba60*/  STL.64 [R1+0x3af8], R4 ;  /* 0x003af80401007387 */ /* 0x0007e20000100a00 */
[----:B--2---:R-:W-:-:S03]  /*5ba70*/  IMAD.WIDE R108, R3, 0x4, R50 ;  /* 0x00000004036c7825 */ /* 0x004fc600078e0232 */
[----:B------:R-:W2:Y:S01]  /*5ba80*/  LDL.LU.64 R50, [R1+0x4220] ;  /* 0x0042200001327983 */ /* 0x000ea20000300a00 */
[----:B------:R-:W-:-:S04]  /*5ba90*/  IMAD.WIDE R6, R3, 0x4, R24 ;  /* 0x0000000403067825 */ /* 0x000fc800078e0218 */
[----:B------:R-:W-:-:S04]  /*5baa0*/  IMAD.WIDE R106, R3, 0x4, R22 ;  /* 0x00000004036a7825 */ /* 0x000fc800078e0216 */
[C---:B---3--:R-:W-:Y:S02]  /*5bab0*/  IMAD.WIDE R4, R3.reuse, 0x4, R44 ;  /* 0x0000000403047825 */ /* 0x048fe400078e022c */
[----:B------:R-:W3:Y:S02]  /*5bac0*/  LDL.LU.64 R44, [R1+0x3e98] ;  /* 0x003e9800012c7983 */ /* 0x000ee40000300a00 */
[----:B------:R-:W-:Y:S02]  /*5bad0*/  STL.64 [R1+0x41e0], R6 ;  /* 0x0041e00601007387 */ /* 0x000fe40000100a00 */
[----:B------:R-:W-:Y:S02]  /*5bae0*/  STL.64 [R1+0x41d8], R106 ;  /* 0x0041d86a01007387 */ /* 0x000fe40000100a00 */
[----:B------:R1:W-:Y:S01]  /*5baf0*/  STL.64 [R1+0x41e8], R4 ;  /* 0x0041e80401007387 */ /* 0x0003e20000100a00 */
[----:B------:R-:W-:Y:S01]  /*5bb00*/  STL.64 [R1+0x7d80], R106 ;  /* 0x007d806a01007387 */ /* 0x000fe20000100a00 */
[----:B-1----:R-:W-:-:S03]  /*5bb10*/  IMAD.WIDE R4, R3, 0x4, R34 ;  /* 0x0000000403047825 */ /* 0x002fc600078e0222 */
[----:B------:R-:W3:Y:S01]  /*5bb20*/  LDL.LU.64 R34, [R1+0x4228] ;  /* 0x0042280001227983 */ /* 0x000ee20000300a00 */
[----:B------:R-:W-:Y:S02]  /*5bb30*/  STL.64 [R1+0x3af0], R108 ;  /* 0x003af06c01007387 */ /* 0x000fe40000100a00 */
[----:B------:R1:W-:Y:S02]  /*5bb40*/  STL.64 [R1+0x41f0], R4 ;  /* 0x0041f00401007387 */ /* 0x0003e40000100a00 */
[----:B------:R-:W-:Y:S02]  /*5bb50*/  STL.64 [R1+0x7d88], R108 ;  /* 0x007d886c01007387 */ /* 0x000fe40000100a00 */
[----:B------:R-:W-:-:S04]  /*5bb60*/  IMAD.WIDE R6, R3, 0x4, R26 ;  /* 0x0000000403067825 */ /* 0x000fc800078e021a */
[C---:B-1----:R-:W-:Y:S01]  /*5bb70*/  IMAD.WIDE R4, R3.reuse, 0x4, R28 ;  /* 0x0000000403047825 */ /* 0x042fe200078e021c */
[----:B------:R1:W-:Y:S04]  /*5bb80*/  STL.64 [R1+0x3de0], R6 ;  /* 0x003de00601007387 */ /* 0x0003e80000100a00 */
[----:B------:R1:W-:Y:S01]  /*5bb90*/  STL.64 [R1+0x41f8], R4 ;  /* 0x0041f80401007387 */ /* 0x0003e20000100a00 */
[----:B----4-:R-:W-:-:S04]  /*5bba0*/  IMAD.WIDE R8, R3, 0x4, R30 ;  /* 0x0000000403087825 */ /* 0x010fc800078e021e */
        /* <DEDUP_REMOVED lines=17> */
[----:B-1----:R-:W-:-:S03]  /*5bcc0*/  IMAD.WIDE R4, R3, 0x4, R46 ;  /* 0x0000000403047825 */ /* 0x002fc600078e022e */
[----:B------:R-:W4:Y:S02]  /*5bcd0*/  LDL.LU.64 R46, [R1+0x4248] ;  /* 0x00424800012e7983 */ /* 0x000f240000300a00 */
[----:B------:R2:W-:Y:S02]  /*5bce0*/  STL.64 [R1+0x3ae0], R4 ;  /* 0x003ae00401007387 */ /* 0x0005e40000100a00 */
[----:B------:R-:W4:Y:S02]  /*5bcf0*/  LDL.LU.64 R20, [R1+0x3e90] ;  /* 0x003e900001147983 */ /* 0x000f240000300a00 */
[----:B------:R-:W4:Y:S02]  /*5bd00*/  LDL.LU.64 R22, [R1+0x4250] ;  /* 0x0042500001167983 */ /* 0x000f240000300a00 */
[C---:B------:R-:W-:Y:S02]  /*5bd10*/  IMAD.WIDE R110, R3.reuse, 0x4, R48 ;  /* 0x00000004036e7825 */ /* 0x040fe400078e0230 */
[----:B------:R-:W4:Y:S02]  /*5bd20*/  LDL.LU.64 R48, [R1+0x3e88] ;  /* 0x003e880001307983 */ /* 0x000f240000300a00 */
[----:B------:R-:W4:Y:S02]  /*5bd30*/  LDL.LU.64 R24, [R1+0x4258] ;  /* 0x0042580001187983 */ /* 0x000f240000300a00 */
[----:B--2---:R-:W-:-:S02]  /*5bd40*/  IMAD.WIDE R4, R3, 0x4, R50 ;  /* 0x0000000403047825 */ /* 0x004fc400078e0232 */
[----:B------:R-:W2:Y:S03]  /*5bd50*/  LDL.LU.64 R50, [R1+0x3e80] ;  /* 0x003e800001327983 */ /* 0x000ea60000300a00 */
[----:B------:R3:W-:Y:S02]  /*5bd60*/  STL.64 [R1+0x4220], R4 ;  /* 0x0042200401007387 */ /* 0x0007e40000100a00 */
[----:B------:R-:W2:Y:S02]  /*5bd70*/  LDL.LU.64 R26, [R1+0x4260] ;  /* 0x00426000011a7983 */ /* 0x000ea40000300a00 */
[C---:B------:R-:W-:Y:S02]  /*5bd80*/  IMAD.WIDE R198, R3.reuse, 0x4, R42 ;  /* 0x0000000403c67825 */ /* 0x040fe400078e022a */
[----:B------:R-:W2:Y:S02]  /*5bd90*/  LDL.LU.64 R42, [R1+0x3e78] ;  /* 0x003e7800012a7983 */ /* 0x000ea40000300a00 */
[----:B---3--:R-:W-:-:S05]  /*5bda0*/  IMAD.WIDE R4, R3, 0x4, R44 ;  /* 0x0000000403047825 */ /* 0x008fca00078e022c */
[----:B------:R1:W-:Y:S01]  /*5bdb0*/  STL.64 [R1+0x3e98], R4 ;  /* 0x003e980401007387 */ /* 0x0003e20000100a00 */
[----:B------:R-:W3:Y:S02]  /*5bdc0*/  LDL.LU.64 R44, [R1+0x4268] ;  /* 0x00426800012c7983 */ /* 0x000ee40000300a00 */
[----:B------:R-:W-:Y:S02]  /*5bdd0*/  STL.64 [R1+0x4218], R198 ;  /* 0x004218c601007387 */ /* 0x000fe40000100a00 */
[----:B------:R-:W-:Y:S01]  /*5bde0*/  STL.64 [R1+0x7d90], R198 ;  /* 0x007d90c601007387 */ /* 0x000fe20000100a00 */
[----:B------:R-:W3:Y:S01]  /*5bdf0*/  LDL.LU.64 R28, [R1+0x4270] ;  /* 0x00427000011c7983 */ /* 0x000ee20000300a00 */
[----:B------:R-:W3:Y:S02]  /*5be00*/  LDL.LU.64 R30, [R1+0x4278] ;  /* 0x00427800011e7983 */ /* 0x000ee40000300a00 */
[----:B-1----:R-:W-:-:S05]  /*5be10*/  IMAD.WIDE R4, R3, 0x4, R34 ;  /* 0x0000000403047825 */ /* 0x002fca00078e0222 */
[----:B------:R1:W-:Y:S01]  /*5be20*/  STL.64 [R1+0x4228], R4 ;  /* 0x0042280401007387 */ /* 0x0003e20000100a00 */
[----:B------:R-:W3:Y:S02]  /*5be30*/  LDL.LU.64 R34, [R1+0x3e70] ;  /* 0x003e700001227983 */ /* 0x000ee40000300a00 */
[----:B------:R-:W-:Y:S02]  /*5be40*/  STL.64 [R1+0x3ad8], R110 ;  /* 0x003ad86e01007387 */ /* 0x000fe40000100a00 */
[----:B------:R-:W-:Y:S01]  /*5be50*/  STL.64 [R1+0x7d98], R110 ;  /* 0x007d986e01007387 */ /* 0x000fe20000100a00 */
[----:B------:R-:W3:Y:S01]  /*5be60*/  LDL.LU.64 R32, [R1+0x4280] ;  /* 0x0042800001207983 */ /* 0x000ee20000300a00 */
[----:B----4-:R-:W-:-:S04]  /*5be70*/  IMAD.WIDE R6, R3, 0x4, R36 ;  /* 0x0000000403067825 */ /* 0x010fc800078e0224 */
[C---:B-1----:R-:W-:Y:S01]  /*5be80*/  IMAD.WIDE R4, R3.reuse, 0x4, R52 ;  /* 0x0000000403047825 */ /* 0x042fe200078e0234 */
[----:B------:R1:W-:Y:S03]  /*5be90*/  STL.64 [R1+0x3dd8], R6 ;  /* 0x003dd80601007387 */ /* 0x0003e60000100a00 */
[----:B------:R-:W4:Y:S02]  /*5bea0*/  LDL.LU.64 R36, [R1+0x4288] ;  /* 0x0042880001247983 */ /* 0x000f240000300a00 */
[----:B------:R1:W-:Y:S02]  /*5beb0*/  STL.64 [R1+0x4230], R4 ;  /* 0x0042300401007387 */ /* 0x0003e40000100a00 */
        /* <DEDUP_REMOVED lines=10> */
[----:B------:R1:W-:Y:S02]  /*5bf60*/  STL.64 [R1+0x4240], R6 ;  /* 0x0042400601007387 */ /* 0x0003e40000100a00 */
[----:B------:R-:W-:-:S02]  /*5bf70*/  IMAD.WIDE R4, R3, 0x4, R46 ;  /* 0x0000000403047825 */ /* 0x000fc400078e022e */
[----:B------:R-:W4:Y:S02]  /*5bf80*/  LDL.LU.64 R46, [R1+0x42a0] ;  /* 0x0042a000012e7983 */ /* 0x000f240000300a00 */
[----:B------:R-:W-:-:S04]  /*5bf90*/  IMAD.WIDE R8, R3, 0x4, R20 ;  /* 0x0000000403087825 */ /* 0x000fc800078e0214 */
[----:B------:R1:W-:Y:S01]  /*5bfa0*/  STL.64 [R1+0x4248], R4 ;  /* 0x0042480401007387 */ /* 0x0003e20000100a00 */
[----:B------:R-:W-:Y:S01]  /*5bfb0*/  STL.64 [R1+0x3e90], R8 ;  /* 0x003e900801007387 */ /* 0x000fe20000100a00 */
[----:B-1----:R-:W-:-:S04]  /*5bfc0*/  IMAD.WIDE R6, R3, 0x4, R22 ;  /* 0x0000000403067825 */ /* 0x002fc800078e0216 */
[C---:B------:R-:W-:Y:S02]  /*5bfd0*/  IMAD.WIDE R4, R3.reuse, 0x4, R48 ;  /* 0x0000000403047825 */ /* 0x040fe400078e0230 */
[----:B------:R-:W4:Y:S02]  /*5bfe0*/  LDL.LU.64 R48, [R1+0x42a8] ;  /* 0x0042a80001307983 */ /* 0x000f240000300a00 */
[----:B------:R-:W-:Y:S02]  /*5bff0*/  STL.64 [R1+0x4250], R6 ;  /* 0x0042500601007387 */ /* 0x000fe40000100a00 */
[----:B------:R2:W-:Y:S02]  /*5c000*/  STL.64 [R1+0x3e88], R4 ;  /* 0x003e880401007387 */ /* 0x0005e40000100a00 */
[C---:B--2---:R-:W-:Y:S02]  /*5c010*/  IMAD.WIDE R4, R3.reuse, 0x4, R50 ;  /* 0x0000000403047825 */ /* 0x044fe400078e0232 */
[----:B------:R-:W2:Y:S02]  /*5c020*/  LDL.LU.64 R50, [R1+0x3e60] ;  /* 0x003e600001327983 */ /* 0x000ea40000300a00 */
[----:B------:R-:W-:-:S05]  /*5c030*/  IMAD.WIDE R6, R3, 0x4, R24 ;  /* 0x0000000403067825 */ /* 0x000fca00078e0218 */
[----:B------:R1:W-:Y:S01]  /*5c040*/  STL.64 [R1+0x4258], R6 ;  /* 0x0042580601007387 */ /* 0x0003e20000100a00 */
[----:B------:R1:W-:Y:S02]  /*5c050*/  STL.64 [R1+0x3e80], R4 ;  /* 0x003e800401007387 */ /* 0x0003e40000100a00 */
[----:B------:R-:W2:Y:S02]  /*5c060*/  LDL.LU.64 R24, [R1+0x42c0] ;  /* 0x0042c00001187983 */ /* 0x000ea40000300a00 */
[----:B-1----:R-:W-:-:S04]  /*5c070*/  IMAD.WIDE R6, R3, 0x4, R26 ;  /* 0x0000000403067825 */ /* 0x002fc800078e021a */
[C---:B------:R-:W-:Y:S01]  /*5c080*/  IMAD.WIDE R4, R3.reuse, 0x4, R42 ;  /* 0x0000000403047825 */ /* 0x040fe200078e022a */
[----:B------:R-:W-:Y:S03]  /*5c090*/  STL.64 [R1+0x4260], R6 ;  /* 0x0042600601007387 */ /* 0x000fe60000100a00 */
[----:B------:R-:W2:Y:S02]  /*5c0a0*/  LDL.LU.64 R42, [R1+0x42c8] ;  /* 0x0042c800012a7983 */ /* 0x000ea40000300a00 */
[----:B------:R1:W-:Y:S02]  /*5c0b0*/  STL.64 [R1+0x3e78], R4 ;  /* 0x003e780401007387 */ /* 0x0003e40000100a00 */
[----:B------:R-:W2:Y:S02]  /*5c0c0*/  LDL.LU.64 R26, [R1+0x42d0] ;  /* 0x0042d000011a7983 */ /* 0x000ea40000300a00 */
[----:B---3--:R-:W-:-:S04]  /*5c0d0*/  IMAD.WIDE R8, R3, 0x4, R28 ;  /* 0x0000000403087825 */ /* 0x008fc800078e021c */
[C---:B-1----:R-:W-:Y:S02]  /*5c0e0*/  IMAD.WIDE R4, R3.reuse, 0x4, R44 ;  /* 0x0000000403047825 */ /* 0x042fe400078e022c */
[----:B------:R-:W3:Y:S02]  /*5c0f0*/  LDL.LU.64 R44, [R1+0x3e58] ;  /* 0x003e5800012c7983 */ /* 0x000ee40000300a00 */
[----:B------:R-:W-:-:S04]  /*5c100*/  IMAD.WIDE R6, R3, 0x4, R30 ;  /* 0x0000000403067825 */ /* 0x000fc800078e021e */
[----:B------:R1:W-:Y:S02]  /*5c110*/  STL.64 [R1+0x4268], R4 ;  /* 0x0042680401007387 */ /* 0x0003e40000100a00 */
[----:B------:R1:W-:Y:S01]  /*5c120*/  STL.64 [R1+0x4270], R8 ;  /* 0x0042700801007387 */ /* 0x0003e20000100a00 */
[----:B------:R-:W3:Y:S01]  /*5c130*/  LDL.LU.64 R28, [R1+0x42d8] ;  /* 0x0042d800011c7983 */ /* 0x000ee20000300a00 */
[----:B------:R4:W-:Y:S02]  /*5c140*/  STL.64 [R1+0x4278], R6 ;  /* 0x0042780601007387 */ /* 0x0009e40000100a00 */
[----:B------:R-:W3:Y:S02]  /*5c150*/  LDL.LU.64 R30, [R1+0x42e0] ;  /* 0x0042e000011e7983 */ /* 0x000ee40000300a00 */
[----:B-1----:R-:W-:-:S05]  /*5c160*/  IMAD.WIDE R4, R3, 0x4, R34 ;  /* 0x0000000403047825 */ /* 0x002fca00078e0222 */
[----:B------:R1:W-:Y:S01]  /*5c170*/  STL.64 [R1+0x3e70], R4 ;  /* 0x003e700401007387 */ /* 0x0003e20000100a00 */
[----:B------:R-:W3:Y:S02]  /*5c180*/  LDL.LU.64 R34, [R1+0x42e8] ;  /* 0x0042e80001227983 */ /* 0x000ee40000300a00 */
[----:B------:R-:W-:-:S05]  /*5c190*/  IMAD.WIDE R8, R3, 0x4, R32 ;  /* 0x0000000403087825 */ /* 0x000fca00078e0220 */
[----:B------:R-:W-:Y:S01]  /*5c1a0*/  STL.64 [R1+0x4280], R8 ;  /* 0x0042800801007387 */ /* 0x000fe20000100a00 */
[----:B------:R-:W3:Y:S02]  /*5c1b0*/  LDL.LU.64 R16, [R1+0x3e50] ;  /* 0x003e500001107983 */ /* 0x000ee40000300a00 */
[----:B----4-:R-:W-:-:S04]  /*5c1c0*/  IMAD.WIDE R6, R3, 0x4, R36 ;  /* 0x0000000403067825 */ /* 0x010fc800078e0224 */
[C---:B-1----:R-:W-:Y:S01]  /*5c1d0*/  IMAD.WIDE R4, R3.reuse, 0x4, R52 ;  /* 0x0000000403047825 */ /* 0x042fe200078e0234 */
        /* <DEDUP_REMOVED lines=19> */
[----:B------:R-:W4:Y:S02]  /*5c310*/  LDL.LU.64 R38, [R1+0x4328] ;  /* 0x0043280001267983 */ /* 0x000f240000300a00 */
[----:B--2---:R-:W-:-:S02]  /*5c320*/  IMAD.WIDE R4, R3, 0x4, R50 ;  /* 0x0000000403047825 */ /* 0x004fc400078e0232 */
[----:B------:R-:W2:Y:S03]  /*5c330*/  LDL.LU.64 R50, [R1+0x4330] ;  /* 0x0043300001327983 */ /* 0x000ea60000300a00 */
[----:B------:R1:W-:Y:S02]  /*5c340*/  STL.64 [R1+0x3e60], R4 ;  /* 0x003e600401007387 */ /* 0x0003e40000100a00 */
[----:B------:R-:W-:-:S04]  /*5c350*/  IMAD.WIDE R6, R3, 0x4, R24 ;  /* 0x0000000403067825 */ /* 0x000fc800078e0218 */
[C---:B-1----:R-:W-:Y:S02]  /*5c360*/  IMAD.WIDE R4, R3.reuse, 0x4, R42 ;  /* 0x0000000403047825 */ /* 0x042fe400078e022a */
[----:B------:R-:W2:Y:S02]  /*5c370*/  LDL.LU.64 R42, [R1+0x3e38] ;  /* 0x003e3800012a7983 */ /* 0x000ea40000300a00 */
[----:B------:R1:W-:Y:S02]  /*5c380*/  STL.64 [R1+0x42c0], R6 ;  /* 0x0042c00601007387 */ /* 0x0003e40000100a00 */
[----:B------:R3:W-:Y:S02]  /*5c390*/  STL.64 [R1+0x42c8], R4 ;  /* 0x0042c80401007387 */ /* 0x0007e40000100a00 */
[----:B------:R-:W2:Y:S02]  /*5c3a0*/  LDL.LU.64 R24, [R1+0x4338] ;  /* 0x0043380001187983 */ /* 0x000ea40000300a00 */
[----:B-1----:R-:W-:-:S04]  /*5c3b0*/  IMAD.WIDE R6, R3, 0x4, R26 ;  /* 0x0000000403067825 */ /* 0x002fc800078e021a */
[C---:B---3--:R-:W-:Y:S01]  /*5c3c0*/  IMAD.WIDE R4, R3.reuse, 0x4, R44 ;  /* 0x0000000403047825 */ /* 0x048fe200078e022c */
[----:B------:R1:W-:Y:S03]  /*5c3d0*/  STL.64 [R1+0x42d0], R6 ;  /* 0x0042d00601007387 */ /* 0x0003e60000100a00 */
[----:B------:R-:W3:Y:S02]  /*5c3e0*/  LDL.LU.64 R26, [R1+0x42b0] ;  /* 0x0042b000011a7983 */ /* 0x000ee40000300a00 */
[----:B------:R1:W-:Y:S02]  /*5c3f0*/  STL.64 [R1+0x3e58], R4 ;  /* 0x003e580401007387 */ /* 0x0003e40000100a00 */
[----:B------:R-:W3:Y:S02]  /*5c400*/  LDL.LU.64 R44, [R1+0x4348] ;  /* 0x00434800012c7983 */ /* 0x000ee40000300a00 */
[----:B------:R-:W-:-:S05]  /*5c410*/  IMAD.WIDE R8, R3, 0x4, R28 ;  /* 0x0000000403087825 */ /* 0x000fca00078e021c */
[----:B------:R1:W-:Y:S01]  /*5c420*/  STL.64 [R1+0x42d8], R8 ;  /* 0x0042d80801007387 */ /* 0x0003e20000100a00 */
[----:B------:R-:W3:Y:S02]  /*5c430*/  LDL.LU.64 R28, [R1+0x3e30] ;  /* 0x003e3000011c7983 */ /* 0x000ee40000300a00 */
[----:B-1----:R-:W-:-:S04]  /*5c440*/  IMAD.WIDE R6, R3, 0x4, R30 ;  /* 0x0000000403067825 */ /* 0x002fc800078e021e */
[C---:B------:R-:W-:Y:S01]  /*5c450*/  IMAD.WIDE R4, R3.reuse, 0x4, R34 ;  /* 0x0000000403047825 */ /* 0x040fe200078e0222 */
[----:B------:R4:W-:Y:S03]  /*5c460*/  STL.64 [R1+0x42e0], R6 ;  /* 0x0042e00601007387 */ /* 0x0009e60000100a00 */
[----:B------:R-:W3:Y:S02]  /*5c470*/  LDL.LU.64 R30, [R1+0x4350] ;  /* 0x00435000011e7983 */ /* 0x000ee40000300a00 */
[----:B------:R1:W-:Y:S02]  /*5c480*/  STL.64 [R1+0x42e8], R4 ;  /* 0x0042e80401007387 */ /* 0x0003e40000100a00 */
[----:B------:R-:W3:Y:S02]  /*5c490*/  LDL.LU.64 R34, [R1+0x4358] ;  /* 0x0043580001227983 */ /* 0x000ee40000300a00 */
[----:B------:R-:W-:-:S05]  /*5c4a0*/  IMAD.WIDE R8, R3, 0x4, R16 ;  /* 0x0000000403087825 */ /* 0x000fca00078e0210 */
[----:B------:R-:W-:Y:S01]  /*5c4b0*/  STL.64 [R1+0x3e50], R8 ;  /* 0x003e500801007387 */ /* 0x000fe20000100a00 */
[----:B----4-:R-:W-:-:S04]  /*5c4c0*/  IMAD.WIDE R6, R3, 0x4, R18 ;  /* 0x0000000403067825 */ /* 0x010fc800078e0212 */
[C---:B-1----:R-:W-:Y:S02]  /*5c4d0*/  IMAD.WIDE R4, R3.reuse, 0x4, R52 ;  /* 0x0000000403047825 */ /* 0x042fe400078e0234 */
        /* <DEDUP_REMOVED lines=14> */
[----:B------:R1:W-:Y:S02]  /*5c5c0*/  STL.64 [R1+0x4310], R6 ;  /* 0x0043100601007387 */ /* 0x0003e40000100a00 */
[----:B------:R1:W-:Y:S02]  /*5c5d0*/  STL.64 [R1+0x4318], R4 ;  /* 0x0043180401007387 */ /* 0x0003e40000100a00 */
[----:B-1----:R-:W-:-:S04]  /*5c5e0*/  IMAD.WIDE R6, R3, 0x4, R32 ;  /* 0x0000000403067825 */ /* 0x002fc800078e0220 */
[C---:B------:R-:W-:Y:S02]  /*5c5f0*/  IMAD.WIDE R4, R3.reuse, 0x4, R48 ;  /* 0x0000000403047825 */ /* 0x040fe400078e0230 */
[----:B------:R-:W4:Y:S02]  /*5c600*/  LDL.LU.64 R48, [R1+0x4378] ;  /* 0x0043780001307983 */ /* 0x000f240000300a00 */
[----:B------:R1:W-:Y:S02]  /*5c610*/  STL.64 [R1+0x3e40], R6 ;  /* 0x003e400601007387 */ /* 0x0003e40000100a00 */
[----:B------:R2:W-:Y:S02]  /*5c620*/  STL.64 [R1+0x4320], R4 ;  /* 0x0043200401007387 */ /* 0x0005e40000100a00 */
[----:B------:R-:W4:Y:S02]  /*5c630*/  LDL.LU.64 R32, [R1+0x3e20] ;  /* 0x003e200001207983 */ /* 0x000f240000300a00 */
[----:B-1----:R-:W-:-:S05]  /*5c640*/  IMAD.WIDE R6, R3, 0x4, R38 ;  /* 0x0000000403067825 */ /* 0x002fca00078e0226 */
[----:B------:R-:W-:Y:S01]  /*5c650*/  STL.64 [R1+0x4328], R6 ;  /* 0x0043280601007387 */ /* 0x000fe20000100a00 */
[----:B--2---:R-:W-:-:S03]  /*5c660*/  IMAD.WIDE R4, R3, 0x4, R50 ;  /* 0x0000000403047825 */ /* 0x004fc600078e0232 */
[----:B------:R-:W2:Y:S04]  /*5c670*/  LDL.LU.64 R50, [R1+0x4380] ;  /* 0x0043800001327983 */ /* 0x000ea80000300a00 */
[----:B------:R1:W-:Y:S01]  /*5c680*/  STL.64 [R1+0x4330], R4 ;  /* 0x0043300401007387 */ /* 0x0003e20000100a00 */
[----:B------:R-:W2:Y:S02]  /*5c690*/  LDL.LU.64 R38, [R1+0x4388] ;  /* 0x0043880001267983 */ /* 0x000ea40000300a00 */
[C---:B-1----:R-:W-:Y:S02]  /*5c6a0*/  IMAD.WIDE R4, R3.reuse, 0x4, R42 ;  /* 0x0000000403047825 */ /* 0x042fe400078e022a */
[----:B------:R-:W2:Y:S02]  /*5c6b0*/  LDL.LU.64 R42, [R1+0x4390] ;  /* 0x00439000012a7983 */ /* 0x000ea40000300a00 */
[----:B------:R-:W-:-:S04]  /*5c6c0*/  IMAD.WIDE R8, R3, 0x4, R24 ;  /* 0x0000000403087825 */ /* 0x000fc800078e0218 */
[----:B------:R1:W-:Y:S01]  /*5c6d0*/  STL.64 [R1+0x3e38], R4 ;  /* 0x003e380401007387 */ /* 0x0003e20000100a00 */
[----:B------:R1:W-:Y:S01]  /*5c6e0*/  STL.64 [R1+0x4338], R8 ;  /* 0x0043380801007387 */ /* 0x0003e20000100a00 */
[----:B------:R-:W2:Y:S02]  /*5c6f0*/  LDL.LU.64 R24, [R1+0x3e18] ;  /* 0x003e180001187983 */ /* 0x000ea40000300a00 */
[----:B---3--:R-:W-:-:S04]  /*5c700*/  IMAD.WIDE R6, R3, 0x4, R26 ;  /* 0x0000000403067825 */ /* 0x008fc800078e021a */
[C---:B-1----:R-:W-:Y:S01]  /*5c710*/  IMAD.WIDE R4, R3.reuse, 0x4, R44 ;  /* 0x0000000403047825 */ /* 0x042fe200078e022c */
[----:B------:R1:W-:Y:S03]  /*5c720*/  STL.64 [R1+0x4340], R6 ;  /* 0x0043400601007387 */ /* 0x0003e60000100a00 */
[----:B------:R-:W3:Y:S01]  /*5c730*/  LDL.LU.64 R26, [R1+0x4398] ;  /* 0x00439800011a7983 */ /* 0x000ee20000300a00 */
[----:B------:R1:W-:Y:S01]  /*5c740*/  STL.64 [R1+0x4348], R4 ;  /* 0x0043480401007387 */ /* 0x0003e20000100a00 */
[----:B------:R-:W3:Y:S02]  /*5c750*/  LDL.LU.64 R44, [R1+0x43a0] ;  /* 0x0043a000012c7983 */ /* 0x000ee40000300a00 */
[----:B------:R-:W-:-:S05]  /*5c760*/  IMAD.WIDE R8, R3, 0x4, R28 ;  /* 0x0000000403087825 */ /* 0x000fca00078e021c */
[----:B------:R-:W-:Y:S01]  /*5c770*/  STL.64 [R1+0x3e30], R8 ;  /* 0x003e300801007387 */ /* 0x000fe20000100a00 */
[----:B------:R-:W3:Y:S02]  /*5c780*/  LDL.LU.64 R16, [R1+0x43a8] ;  /* 0x0043a80001107983 */ /* 0x000ee40000300a00 */
[----:B-1----:R-:W-:-:S04]  /*5c790*/  IMAD.WIDE R6, R3, 0x4, R30 ;  /* 0x0000000403067825 */ /* 0x002fc800078e021e */
[C---:B------:R-:W-:Y:S01]  /*5c7a0*/  IMAD.WIDE R4, R3.reuse, 0x4, R34 ;  /* 0x0000000403047825 */ /* 0x040fe200078e0222 */
[----:B------:R-:W-:Y:S03]  /*5c7b0*/  STL.64 [R1+0x4350], R6 ;  /* 0x0043500601007387 */ /* 0x000fe60000100a00 */
[----:B------:R-:W3:Y:S02]  /*5c7c0*/  LDL.LU.64 R18, [R1+0x3e10] ;  /* 0x003e100001127983 */ /* 0x000ee40000300a00 */
[----:B------:R4:W-:Y:S02]  /*5c7d0*/  STL.64 [R1+0x4358], R4 ;  /* 0x0043580401007387 */ /* 0x0009e40000100a00 */
[----:B------:R-:W3:Y:S01]  /*5c7e0*/  LDL.LU.64 R28, [R1+0x43c0] ;  /* 0x0043c000011c7983 */ /* 0x000ee20000300a00 */
[----:B------:R-:W3:Y:S01]  /*5c7f0*/  LDL.LU.64 R34, [R1+0x42b8] ;  /* 0x0042b80001227983 */ /* 0x000ee20000300a00 */
[----:B----4-:R-:W-:-:S03]  /*5c800*/  IMAD.WIDE R4, R3, 0x4, R52 ;  /* 0x0000000403047825 */ /* 0x010fc600078e0234 */
        /* <DEDUP_REMOVED lines=14> */
[----:B-1----:R-:W-:-:S02]  /*5c8f0*/  IMAD.WIDE R4, R3, 0x4, R48 ;  /* 0x0000000403047825 */ /* 0x002fc400078e0230 */
[----:B------:R-:W4:Y:S03]  /*5c900*/  LDL.LU.64 R48, [R1+0x43b0] ;  /* 0x0043b00001307983 */ /* 0x000f260000300a00 */
[----:B------:R2:W-:Y:S02]  /*5c910*/  STL.64 [R1+0x4378], R4 ;  /* 0x0043780401007387 */ /* 0x0005e40000100a00 */
[C---:B--2---:R-:W-:Y:S02]  /*5c920*/  IMAD.WIDE R4, R3.reuse, 0x4, R50 ;  /* 0x0000000403047825 */ /* 0x044fe400078e0232 */
[----:B------:R-:W2:Y:S02]  /*5c930*/  LDL.LU.64 R50, [R1+0x3ad0] ;  /* 0x003ad00001327983 */ /* 0x000ea40000300a00 */
[----:B------:R-:W-:-:S05]  /*5c940*/  IMAD.WIDE R6, R3, 0x4, R32 ;  /* 0x0000000403067825 */ /* 0x000fca00078e0220 */
[----:B------:R1:W-:Y:S01]  /*5c950*/  STL.64 [R1+0x3e20], R6 ;  /* 0x003e200601007387 */ /* 0x0003e20000100a00 */
[----:B------:R1:W-:Y:S02]  /*5c960*/  STL.64 [R1+0x4380], R4 ;  /* 0x0043800401007387 */ /* 0x0003e40000100a00 */
[----:B------:R-:W2:Y:S02]  /*5c970*/  LDL.LU.64 R32, [R1+0x4400] ;  /* 0x0044000001207983 */ /* 0x000ea40000300a00 */
[----:B-1----:R-:W-:-:S05]  /*5c980*/  IMAD.WIDE R6, R3, 0x4, R38 ;  /* 0x0000000403067825 */ /* 0x002fca00078e0226 */
[----:B------:R3:W-:Y:S01]  /*5c990*/  STL.64 [R1+0x4388], R6 ;  /* 0x0043880601007387 */ /* 0x0007e20000100a00 */
[----:B------:R-:W2:Y:S02]  /*5c9a0*/  LDL.LU.64 R38, [R1+0x3ac8] ;  /* 0x003ac80001267983 */ /* 0x000ea40000300a00 */
[----:B------:R-:W-:-:S05]  /*5c9b0*/  IMAD.WIDE R4, R3, 0x4, R42 ;  /* 0x0000000403047825 */ /* 0x000fca00078e022a */
[----:B------:R1:W-:Y:S01]  /*5c9c0*/  STL.64 [R1+0x4390], R4 ;  /* 0x0043900401007387 */ /* 0x0003e20000100a00 */
[----:B------:R-:W2:Y:S02]  /*5c9d0*/  LDL.LU.64 R42, [R1+0x4408] ;  /* 0x00440800012a7983 */ /* 0x000ea40000300a00 */
[----:B------:R-:W-:-:S05]  /*5c9e0*/  IMAD.WIDE R8, R3, 0x4, R24 ;  /* 0x0000000403087825 */ /* 0x000fca00078e0218 */
[----:B------:R3:W-:Y:S01]  /*5c9f0*/  STL.64 [R1+0x3e18], R8 ;  /* 0x003e180801007387 */ /* 0x0007e20000100a00 */
[----:B------:R-:W2:Y:S02]  /*5ca00*/  LDL.LU.64 R24, [R1+0x3ac0] ;  /* 0x003ac00001187983 */ /* 0x000ea40000300a00 */
[----:B---3--:R-:W-:-:S04]  /*5ca10*/  IMAD.WIDE R6, R3, 0x4, R26 ;  /* 0x0000000403067825 */ /* 0x008fc800078e021a */
[C---:B-1----:R-:W-:Y:S01]  /*5ca20*/  IMAD.WIDE R4, R3.reuse, 0x4, R44 ;  /* 0x0000000403047825 */ /* 0x042fe200078e022c */
[----:B------:R1:W-:Y:S03]  /*5ca30*/  STL.64 [R1+0x4398], R6 ;  /* 0x0043980601007387 */ /* 0x0003e60000100a00 */
[----:B------:R-:W3:Y:S02]  /*5ca40*/  LDL.LU.64 R26, [R1+0x4410] ;  /* 0x00441000011a7983 */ /* 0x000ee40000300a00 */
[----:B------:R1:W-:Y:S02]  /*5ca50*/  STL.64 [R1+0x43a0], R4 ;  /* 0x0043a00401007387 */ /* 0x0003e40000100a00 */
[----:B------:R-:W3:Y:S02]  /*5ca60*/  LDL.LU.64 R44, [R1+0x3dd0] ;  /* 0x003dd000012c7983 */ /* 0x000ee40000300a00 */
[----:B------:R-:W-:-:S05]  /*5ca70*/  IMAD.WIDE R8, R3, 0x4, R16 ;  /* 0x0000000403087825 */ /* 0x000fca00078e0210 */
[----:B------:R-:W-:Y:S01]  /*5ca80*/  STL.64 [R1+0x43a8], R8 ;  /* 0x0043a80801007387 */ /* 0x000fe20000100a00 */
[----:B-1----:R-:W-:-:S04]  /*5ca90*/  IMAD.WIDE R6, R3, 0x4, R18 ;  /* 0x0000000403067825 */ /* 0x002fc800078e0212 */
[C---:B------:R-:W-:Y:S02]  /*5caa0*/  IMAD.WIDE R4, R3.reuse, 0x4, R28 ;  /* 0x0000000403047825 */ /* 0x040fe400078e021c */
[----:B------:R-:W3:Y:S02]  /*5cab0*/  LDL.LU.64 R28, [R1+0x4418] ;  /* 0x00441800011c7983 */ /* 0x000ee40000300a00 */
[----:B------:R1:W-:Y:S02]  /*5cac0*/  STL.64 [R1+0x3e10], R6 ;  /* 0x003e100601007387 */ /* 0x0003e40000100a00 */
[----:B------:R4:W-:Y:S02]  /*5cad0*/  STL.64 [R1+0x43c0], R4 ;  /* 0x0043c00401007387 */ /* 0x0009e40000100a00 */
[C---:B-1----:R-:W-:Y:S02]  /*5cae0*/  IMAD.WIDE R6, R3.reuse, 0x4, R34 ;  /* 0x0000000403067825 */ /* 0x042fe400078e0222 */
[----:B------:R-:W3:Y:S03]  /*5caf0*/  LDL.LU.64 R34, [R1+0x3cf0] ;  /* 0x003cf00001227983 */ /* 0x000ee60000300a00 */
[----:B------:R1:W-:Y:S02]  /*5cb00*/  STL.64 [R1+0x43c8], R6 ;  /* 0x0043c80601007387 */ /* 0x0003e40000100a00 */
[----:B----4-:R-:W-:-:S02]  /*5cb10*/  IMAD.WIDE R4, R3, 0x4, R52 ;  /* 0x0000000403047825 */ /* 0x010fc400078e0234 */
        /* <DEDUP_REMOVED lines=15> */
[----:B-1----:R-:W-:-:S04]  /*5cc10*/  IMAD.WIDE R6, R3, 0x4, R36 ;  /* 0x0000000403067825 */ /* 0x002fc800078e0224 */
[C---:B------:R-:W-:Y:S01]  /*5cc20*/  IMAD.WIDE R4, R3.reuse, 0x4, R48 ;  /* 0x0000000403047825 */ /* 0x040fe200078e0230 */
[----:B------:R-:W-:Y:S03]  /*5cc30*/  STL.64 [R1+0x43f0], R6 ;  /* 0x0043f00601007387 */ /* 0x000fe60000100a00 */
[----:B------:R-:W4:Y:S02]  /*5cc40*/  LDL.LU.64 R48, [R1+0x4430] ;  /* 0x0044300001307983 */ /* 0x000f240000300a00 */
[----:B------:R2:W-:Y:S02]  /*5cc50*/  STL.64 [R1+0x43f8], R4 ;  /* 0x0043f80401007387 */ /* 0x0005e40000100a00 */
[----:B------:R-:W4:Y:S02]  /*5cc60*/  LDL.LU.64 R36, [R1+0x3ab0] ;  /* 0x003ab00001247983 */ /* 0x000f240000300a00 */
[----:B--2---:R-:W-:-:S02]  /*5cc70*/  IMAD.WIDE R4, R3, 0x4, R50 ;  /* 0x0000000403047825 */ /* 0x004fc400078e0232 */
[----:B------:R-:W2:Y:S03]  /*5cc80*/  LDL.LU.64 R50, [R1+0x4438] ;  /* 0x0044380001327983 */ /* 0x000ea60000300a00 */
[----:B------:R1:W-:Y:S02]  /*5cc90*/  STL.64 [R1+0x3ad0], R4 ;  /* 0x003ad00401007387 */ /* 0x0003e40000100a00 */
[----:B------:R-:W-:-:S05]  /*5cca0*/  IMAD.WIDE R6, R3, 0x4, R32 ;  /* 0x0000000403067825 */ /* 0x000fca00078e0220 */
[----:B------:R-:W-:Y:S01]  /*5ccb0*/  STL.64 [R1+0x4400], R6 ;  /* 0x0044000601007387 */ /* 0x000fe20000100a00 */
[----:B------:R-:W2:Y:S02]  /*5ccc0*/  LDL.LU.64 R32, [R1+0x3aa8] ;  /* 0x003aa80001207983 */ /* 0x000ea40000300a00 */
[----:B-1----:R-:W-:-:S05]  /*5ccd0*/  IMAD.WIDE R4, R3, 0x4, R38 ;  /* 0x0000000403047825 */ /* 0x002fca00078e0226 */
[----:B------:R3:W-:Y:S01]  /*5cce0*/  STL.64 [R1+0x3ac8], R4 ;  /* 0x003ac80401007387 */ /* 0x0007e20000100a00 */
[----:B------:R-:W2:Y:S02]  /*5ccf0*/  LDL.LU.64 R38, [R1+0x4440] ;  /* 0x0044400001267983 */ /* 0x000ea40000300a00 */
[C---:B------:R-:W-:Y:S02]  /*5cd00*/  IMAD.WIDE R196, R3.reuse, 0x4, R42 ;  /* 0x0000000403c47825 */ /* 0x040fe400078e022a */
[----:B------:R-:W2:Y:S02]  /*5cd10*/  LDL.LU.64 R42, [R1+0x3dc8] ;  /* 0x003dc800012a7983 */ /* 0x000ea40000300a00 */
[----:B------:R-:W-:-:S04]  /*5cd20*/  IMAD.WIDE R194, R3, 0x4, R24 ;  /* 0x0000000403c27825 */ /* 0x000fc800078e0218 */
[C---:B---3--:R-:W-:Y:S02]  /*5cd30*/  IMAD.WIDE R4, R3.reuse, 0x4, R44 ;  /* 0x0000000403047825 */ /* 0x048fe400078e022c */
[----:B------:R-:W3:Y:S02]  /*5cd40*/  LDL.LU.64 R44, [R1+0x4448] ;  /* 0x00444800012c7983 */ /* 0x000ee40000300a00 */
[----:B------:R-:W-:-:S05]  /*5cd50*/  IMAD.WIDE R6, R3, 0x4, R26 ;  /* 0x0000000403067825 */ /* 0x000fca00078e021a */
[----:B------:R-:W-:Y:S01]  /*5cd60*/  STL.64 [R1+0x4410], R6 ;  /* 0x0044100601007387 */ /* 0x000fe20000100a00 */
[----:B------:R-:W-:Y:S02]  /*5cd70*/  STL.64 [R1+0x4408], R196 ;  /* 0x004408c401007387 */ /* 0x000fe40000100a00 */
[----:B------:R1:W-:Y:S02]  /*5cd80*/  STL.64 [R1+0x3dd0], R4 ;  /* 0x003dd00401007387 */ /* 0x0003e40000100a00 */
[----:B------:R-:W-:Y:S01]  /*5cd90*/  STL.64 [R1+0x7da0], R196 ;  /* 0x007da0c401007387 */ /* 0x000fe20000100a00 */
[----:B------:R-:W-:Y:S01]  /*5cda0*/  STL.64 [R1+0x3ac0], R194 ;  /* 0x003ac0c201007387 */ /* 0x000fe20000100a00 */
[----:B------:R-:W-:Y:S02]  /*5cdb0*/  STL.64 [R1+0x7da8], R194 ;  /* 0x007da8c201007387 */ /* 0x000fe40000100a00 */
[----:B-1----:R-:W-:-:S04]  /*5cdc0*/  IMAD.WIDE R4, R3, 0x4, R28 ;  /* 0x0000000403047825 */ /* 0x002fc800078e021c */
[C---:B------:R-:W-:Y:S01]  /*5cdd0*/  IMAD.WIDE R6, R3.reuse, 0x4, R34 ;  /* 0x0000000403067825 */ /* 0x040fe200078e0222 */
[----:B------:R4:W-:Y:S03]  /*5cde0*/  STL.64 [R1+0x4418], R4 ;  /* 0x0044180401007387 */ /* 0x0009e60000100a00 */
[----:B------:R-:W3:Y:S01]  /*5cdf0*/  LDL.LU.64 R20, [R1+0x3ce8] ;  /* 0x003ce80001147983 */ /* 0x000ee20000300a00 */
[----:B------:R-:W-:Y:S01]  /*5ce00*/  STL.64 [R1+0x3cf0], R6 ;  /* 0x003cf00601007387 */ /* 0x000fe20000100a00 */
[----:B------:R-:W3:Y:S02]  /*5ce10*/  LDL.LU.64 R22, [R1+0x4450] ;  /* 0x0044500001167983 */ /* 0x000ee40000300a00 */
[----:B----4-:R-:W-:-:S05]  /*5ce20*/  IMAD.WIDE R4, R3, 0x4, R52 ;  /* 0x0000000403047825 */ /* 0x010fca00078e0234 */
        /* <DEDUP_REMOVED lines=17> */
[----:B------:R1:W-:Y:S01]  /*5cf40*/  STL.64 [R1+0x3ab0], R4 ;  /* 0x003ab00401007387 */ /* 0x0003e20000100a00 */
[----:B------:R-:W4:Y:S02]  /*5cf50*/  LDL.LU.64 R36, [R1+0x4488] ;  /* 0x0044880001247983 */ /* 0x000f240000300a00 */
[C---:B--2---:R-:W-:Y:S02]  /*5cf60*/  IMAD.WIDE R112, R3.reuse, 0x4, R50 ;  /* 0x0000000403707825 */ /* 0x044fe400078e0232 */
[----:B------:R-:W2:Y:S02]  /*5cf70*/  LDL.LU.64 R50, [R1+0x3dc0] ;  /* 0x003dc00001327983 */ /* 0x000ea40000300a00 */
[C---:B------:R-:W-:Y:S02]  /*5cf80*/  IMAD.WIDE R6, R3.reuse, 0x4, R38 ;  /* 0x0000000403067825 */ /* 0x040fe400078e0226 */
[----:B------:R-:W2:Y:S02]  /*5cf90*/  LDL.LU.64 R38, [R1+0x4490] ;  /* 0x0044900001267983 */ /* 0x000ea40000300a00 */
[----:B-1----:R-:W-:-:S02]  /*5cfa0*/  IMAD.WIDE R4, R3, 0x4, R42 ;  /* 0x0000000403047825 */ /* 0x002fc400078e022a */
[----:B------:R-:W-:Y:S02]  /*5cfb0*/  STL.64 [R1+0x4440], R6 ;  /* 0x0044400601007387 */ /* 0x000fe40000100a00 */
[----:B------:R-:W-:Y:S02]  /*5cfc0*/  STL.64 [R1+0x4438], R112 ;  /* 0x0044387001007387 */ /* 0x000fe40000100a00 */
[----:B------:R3:W-:Y:S01]  /*5cfd0*/  STL.64 [R1+0x3dc8], R4 ;  /* 0x003dc80401007387 */ /* 0x0007e20000100a00 */
[----:B------:R-:W-:Y:S02]  /*5cfe0*/  STL.64 [R1+0x7db0], R112 ;  /* 0x007db07001007387 */ /* 0x000fe40000100a00 */
[----:B------:R-:W2:Y:S02]  /*5cff0*/  LDL.LU.64 R26, [R1+0x43b8] ;  /* 0x0043b800011a7983 */ /* 0x000ea40000300a00 */
[----:B------:R-:W2:Y:S02]  /*5d000*/  LDL.LU.64 R42, [R1+0x44a0] ;  /* 0x0044a000012a7983 */ /* 0x000ea40000300a00 */
[----:B------:R-:W-:-:S04]  /*5d010*/  IMAD.WIDE R192, R3, 0x4, R32 ;  /* 0x0000000403c07825 */ /* 0x000fc800078e0220 */
[----:B---3--:R-:W-:-:S05]  /*5d020*/  IMAD.WIDE R4, R3, 0x4, R44 ;  /* 0x0000000403047825 */ /* 0x008fca00078e022c */
[----:B------:R4:W-:Y:S01]  /*5d030*/  STL.64 [R1+0x4448], R4 ;  /* 0x0044480401007387 */ /* 0x0009e20000100a00 */
[----:B------:R-:W3:Y:S02]  /*5d040*/  LDL.LU.64 R30, [R1+0x3c38] ;  /* 0x003c3800011e7983 */ /* 0x000ee40000300a00 */
[----:B------:R-:W3:Y:S02]  /*5d050*/  LDL.LU.64 R32, [R1+0x44a8] ;  /* 0x0044a80001207983 */ /* 0x000ee40000300a00 */
[----:B------:R-:W3:Y:S01]  /*5d060*/  LDL.LU.64 R44, [R1+0x3a88] ;  /* 0x003a8800012c7983 */ /* 0x000ee20000300a00 */
[----:B------:R-:W-:Y:S01]  /*5d070*/  STL.64 [R1+0x3aa8], R192 ;  /* 0x003aa8c001007387 */ /* 0x000fe20000100a00 */
[----:B------:R-:W-:Y:S02]  /*5d080*/  STL.64 [R1+0x7db8], R192 ;  /* 0x007db8c001007387 */ /* 0x000fe40000100a00 */
[----:B------:R-:W-:-:S04]  /*5d090*/  IMAD.WIDE R8, R3, 0x4, R20 ;  /* 0x0000000403087825 */ /* 0x000fc800078e0214 */
[C---:B------:R-:W-:Y:S01]  /*5d0a0*/  IMAD.WIDE R6, R3.reuse, 0x4, R22 ;  /* 0x0000000403067825 */ /* 0x040fe200078e0216 */
[----:B------:R-:W-:Y:S03]  /*5d0b0*/  STL.64 [R1+0x3ce8], R8 ;  /* 0x003ce80801007387 */ /* 0x000fe60000100a00 */
[C---:B----4-:R-:W-:Y:S02]  /*5d0c0*/  IMAD.WIDE R4, R3.reuse, 0x4, R52 ;  /* 0x0000000403047825 */ /* 0x050fe400078e0234 */
        /* <DEDUP_REMOVED lines=11> */
[----:B------:R-:W-:-:S03]  /*5d180*/  IMAD.WIDE R4, R3, 0x4, R46 ;  /* 0x0000000403047825 */ /* 0x000fc600078e022e */
[----:B------:R-:W4:Y:S04]  /*5d190*/  LDL.LU.64 R46, [R1+0x3a78] ;  /* 0x003a7800012e7983 */ /* 0x000f280000300a00 */
[----:B------:R2:W-:Y:S01]  /*5d1a0*/  STL.64 [R1+0x4468], R4 ;  /* 0x0044680401007387 */ /* 0x0005e20000100a00 */
[----:B------:R-:W4:Y:S02]  /*5d1b0*/  LDL.LU.64 R34, [R1+0x44d8] ;  /* 0x0044d80001227983 */ /* 0x000f240000300a00 */
[C---:B------:R-:W-:Y:S02]  /*5d1c0*/  IMAD.WIDE R190, R3.reuse, 0x4, R48 ;  /* 0x0000000403be7825 */ /* 0x040fe400078e0230 */
[----:B------:R-:W4:Y:S02]  /*5d1d0*/  LDL.LU.64 R48, [R1+0x3db8] ;  /* 0x003db80001307983 */ /* 0x000f240000300a00 */
[----:B--2---:R-:W-:-:S02]  /*5d1e0*/  IMAD.WIDE R4, R3, 0x4, R50 ;  /* 0x0000000403047825 */ /* 0x004fc400078e0232 */
[----:B------:R-:W2:Y:S02]  /*5d1f0*/  LDL.LU.64 R50, [R1+0x44e0] ;  /* 0x0044e00001327983 */ /* 0x000ea40000300a00 */
[----:B------:R-:W-:-:S05]  /*5d200*/  IMAD.WIDE R6, R3, 0x4, R36 ;  /* 0x0000000403067825 */ /* 0x000fca00078e0224 */
[----:B------:R-:W-:Y:S01]  /*5d210*/  STL.64 [R1+0x4488], R6 ;  /* 0x0044880601007387 */ /* 0x000fe20000100a00 */
[----:B------:R-:W-:Y:S02]  /*5d220*/  STL.64 [R1+0x4480], R190 ;  /* 0x004480be01007387 */ /* 0x000fe40000100a00 */
[----:B------:R1:W-:Y:S02]  /*5d230*/  STL.64 [R1+0x3dc0], R4 ;  /* 0x003dc00401007387 */ /* 0x0003e40000100a00 */
[----:B------:R-:W-:Y:S01]  /*5d240*/  STL.64 [R1+0x7dc0], R190 ;  /* 0x007dc0be01007387 */ /* 0x000fe20000100a00 */
[----:B------:R-:W2:Y:S01]  /*5d250*/  LDL.LU.64 R36, [R1+0x44e8] ;  /* 0x0044e80001247983 */ /* 0x000ea20000300a00 */
[----:B------:R-:W-:-:S04]  /*5d260*/  IMAD.WIDE R114, R3, 0x4, R24 ;  /* 0x0000000403727825 */ /* 0x000fc800078e0218 */
[C---:B-1----:R-:W-:Y:S02]  /*5d270*/  IMAD.WIDE R4, R3.reuse, 0x4, R38 ;  /* 0x0000000403047825 */ /* 0x042fe400078e0226 */
[----:B------:R-:W2:Y:S03]  /*5d280*/  LDL.LU.64 R38, [R1+0x44f0] ;  /* 0x0044f00001267983 */ /* 0x000ea60000300a00 */
[----:B------:R1:W-:Y:S02]  /*5d290*/  STL.64 [R1+0x4490], R4 ;  /* 0x0044900401007387 */ /* 0x0003e40000100a00 */
[----:B------:R-:W-:Y:S02]  /*5d2a0*/  STL.64 [R1+0x4478], R114 ;  /* 0x0044787201007387 */ /* 0x000fe40000100a00 */
[----:B------:R-:W-:Y:S02]  /*5d2b0*/  STL.64 [R1+0x7dc8], R114 ;  /* 0x007dc87201007387 */ /* 0x000fe40000100a00 */
[----:B-1----:R-:W-:-:S02]  /*5d2c0*/  IMAD.WIDE R4, R3, 0x4, R42 ;  /* 0x0000000403047825 */ /* 0x002fc400078e022a */
[----:B------:R-:W2:Y:S02]  /*5d2d0*/  LDL.LU.64 R42, [R1+0x3c30] ;  /* 0x003c3000012a7983 */ /* 0x000ea40000300a00 */
[----:B------:R-:W-:-:S05]  /*5d2e0*/  IMAD.WIDE R6, R3, 0x4, R26 ;  /* 0x0000000403067825 */ /* 0x000fca00078e021a */
[----:B------:R1:W-:Y:S01]  /*5d2f0*/  STL.64 [R1+0x4498], R6 ;  /* 0x0044980601007387 */ /* 0x0003e20000100a00 */
[----:B------:R1:W-:Y:S02]  /*5d300*/  STL.64 [R1+0x44a0], R4 ;  /* 0x0044a00401007387 */ /* 0x0003e40000100a00 */
[----:B---3--:R-:W-:-:S04]  /*5d310*/  IMAD.WIDE R8, R3, 0x4, R30 ;  /* 0x0000000403087825 */ /* 0x008fc800078e021e */
[----:B-1----:R-:W-:-:S04]  /*5d320*/  IMAD.WIDE R6, R3, 0x4, R32 ;  /* 0x0000000403067825 */ /* 0x002fc800078e0220 */
[C---:B------:R-:W-:Y:S01]  /*5d330*/  IMAD.WIDE R4, R3.reuse, 0x4, R44 ;  /* 0x0000000403047825 */ /* 0x040fe200078e022c */
[----:B------:R-:W-:Y:S03]  /*5d340*/  STL.64 [R1+0x3c38], R8 ;  /* 0x003c380801007387 */ /* 0x000fe60000100a00 */
[----:B------:R-:W3:Y:S02]  /*5d350*/  LDL.LU.64 R20, [R1+0x44f8] ;  /* 0x0044f80001147983 */ /* 0x000ee40000300a00 */
[----:B------:R-:W-:Y:S02]  /*5d360*/  STL.64 [R1+0x44b0], R6 ;  /* 0x0044b00601007387 */ /* 0x000fe40000100a00 */
[----:B------:R-:W3:Y:S01]  /*5d370*/  LDL.LU.64 R22, [R1+0x3a70] ;  /* 0x003a700001167983 */ /* 0x000ee20000300a00 */
[----:B------:R4:W-:Y:S01]  /*5d380*/  STL.64 [R1+0x44a8], R4 ;  /* 0x0044a80401007387 */ /* 0x0009e20000100a00 */
[----:B------:R-:W3:Y:S02]  /*5d390*/  LDL.LU.64 R44, [R1+0x4508] ;  /* 0x00450800012c7983 */ /* 0x000ee40000300a00 */
[----:B------:R-:W3:Y:S02]  /*5d3a0*/  LDL.LU.64 R30, [R1+0x4510] ;  /* 0x00451000011e7983 */ /* 0x000ee40000300a00 */
[----:B----4-:R-:W-:-:S02]  /*5d3b0*/  IMAD.WIDE R4, R3, 0x4, R52 ;  /* 0x0000000403047825 */ /* 0x010fc400078e0234 */
[----:B------:R-:W4:Y:S03]  /*5d3c0*/  LDL.LU.64 R52, [R1+0x3db0] ;  /* 0x003db00001347983 */ /* 0x000f260000300a00 */
[----:B------:R1:W-:Y:S02]  /*5d3d0*/  STL.64 [R1+0x44c0], R4 ;  /* 0x0044c00401007387 */ /* 0x0003e40000100a00 */
[----:B------:R-:W4:Y:S02]  /*5d3e0*/  LDL.LU.64 R32, [R1+0x4518] ;  /* 0x0045180001207983 */ /* 0x000f240000300a00 */
[C---:B-1----:R-:W-:Y:S02]  /*5d3f0*/  IMAD.WIDE R4, R3.reuse, 0x4, R40 ;  /* 0x0000000403047825 */ /* 0x042fe400078e0228 */
[----:B------:R-:W4:Y:S03]  /*5d400*/  LDL.LU.64 R40, [R1+0x3da8] ;  /* 0x003da80001287983 */ /* 0x000f260000300a00 */
[----:B------:R1:W-:Y:S02]  /*5d410*/  STL.64 [R1+0x44b8], R4 ;  /* 0x0044b80401007387 */ /* 0x0003e40000100a00 */
[----:B------:R-:W-:-:S04]  /*5d420*/  IMAD.WIDE R188, R3, 0x4, R28 ;  /* 0x0000000403bc7825 */ /* 0x000fc800078e021c */
[C---:B------:R-:W-:Y:S02]  /*5d430*/  IMAD.WIDE R116, R3.reuse, 0x4, R46 ;  /* 0x0000000403747825 */ /* 0x040fe400078e022e */
[----:B------:R-:W4:Y:S02]  /*5d440*/  LDL.LU.64 R46, [R1+0x4520] ;  /* 0x00452000012e7983 */ /* 0x000f240000300a00 */
[----:B------:R-:W-:-:S04]  /*5d450*/  IMAD.WIDE R6, R3, 0x4, R34 ;  /* 0x0000000403067825 */ /* 0x000fc800078e0222 */
[C---:B-1----:R-:W-:Y:S02]  /*5d460*/  IMAD.WIDE R4, R3.reuse, 0x4, R48 ;  /* 0x0000000403047825 */ /* 0x042fe400078e0230 */
[----:B------:R-:W4:Y:S02]  /*5d470*/  LDL.LU.64 R48, [R1+0x3da0] ;  /* 0x003da00001307983 */ /* 0x000f240000300a00 */
[----:B------:R-:W-:Y:S02]  /*5d480*/  STL.64 [R1+0x44d8], R6 ;  /* 0x0044d80601007387 */ /* 0x000fe40000100a00 */
[----:B------:R-:W-:Y:S02]  /*5d490*/  STL.64 [R1+0x44d0], R188 ;  /* 0x0044d0bc01007387 */ /* 0x000fe40000100a00 */
[----:B------:R2:W-:Y:S01]  /*5d4a0*/  STL.64 [R1+0x3db8], R4 ;  /* 0x003db80401007387 */ /* 0x0005e20000100a00 */
[----:B------:R-:W-:Y:S01]  /*5d4b0*/  STL.64 [R1+0x7dd0], R188 ;  /* 0x007dd0bc01007387 */ /* 0x000fe20000100a00 */
[----:B------:R-:W4:Y:S02]  /*5d4c0*/  LDL.LU.64 R34, [R1+0x4528] ;  /* 0x0045280001227983 */ /* 0x000f240000300a00 */
[----:B--2---:R-:W-:-:S02]  /*5d4d0*/  IMAD.WIDE R4, R3, 0x4, R50 ;  /* 0x0000000403047825 */ /* 0x004fc400078e0232 */
[----:B------:R-:W2:Y:S03]  /*5d4e0*/  LDL.LU.64 R50, [R1+0x3d98] ;  /* 0x003d980001327983 */ /* 0x000ea60000300a00 */
[----:B------:R1:W-:Y:S02]  /*5d4f0*/  STL.64 [R1+0x44e0], R4 ;  /* 0x0044e00401007387 */ /* 0x0003e40000100a00 */
[----:B------:R-:W-:Y:S02]  /*5d500*/  STL.64 [R1+0x44c8], R116 ;  /* 0x0044c87401007387 */ /* 0x000fe40000100a00 */
[----:B------:R-:W-:Y:S01]  /*5d510*/  STL.64 [R1+0x7dd8], R116 ;  /* 0x007dd87401007387 */ /* 0x000fe20000100a00 */
[----:B------:R-:W2:Y:S01]  /*5d520*/  LDL.LU.64 R24, [R1+0x4530] ;  /* 0x0045300001187983 */ /* 0x000ea20000300a00 */
[----:B------:R-:W-:-:S05]  /*5d530*/  IMAD.WIDE R6, R3, 0x4, R36 ;  /* 0x0000000403067825 */ /* 0x000fca00078e0224 */
[----:B------:R-:W-:Y:S01]  /*5d540*/  STL.64 [R1+0x44e8], R6 ;  /* 0x0044e80601007387 */ /* 0x000fe20000100a00 */
[----:B------:R-:W2:Y:S02]  /*5d550*/  LDL.LU.64 R26, [R1+0x3d90] ;  /* 0x003d9000011a7983 */ /* 0x000ea40000300a00 */
[----:B-1----:R-:W-:-:S05]  /*5d560*/  IMAD.WIDE R4, R3, 0x4, R38 ;  /* 0x0000000403047825 */ /* 0x002fca00078e0226 */
[----:B------:R1:W-:Y:S01]  /*5d570*/  STL.64 [R1+0x44f0], R4 ;  /* 0x0044f00401007387 */ /* 0x0003e20000100a00 */
[----:B------:R-:W2:Y:S02]  /*5d580*/  LDL.LU.64 R36, [R1+0x4538] ;  /* 0x0045380001247983 */ /* 0x000ea40000300a00 */
[----:B------:R-:W2:Y:S02]  /*5d590*/  LDL.LU.64 R28, [R1+0x3d88] ;  /* 0x003d8800011c7983 */ /* 0x000ea40000300a00 */
[----:B------:R-:W2:Y:S02]  /*5d5a0*/  LDL.LU.64 R38, [R1+0x4540] ;  /* 0x0045400001267983 */ /* 0x000ea40000300a00 */
[----:B-1----:R-:W-:-:S05]  /*5d5b0*/  IMAD.WIDE R4, R3, 0x4, R42 ;  /* 0x0000000403047825 */ /* 0x002fca00078e022a */
[----:B------:R1:W-:Y:S01]  /*5d5c0*/  STL.64 [R1+0x3c30], R4 ;  /* 0x003c300401007387 */ /* 0x0003e20000100a00 */
[----:B------:R-:W2:Y:S02]  /*5d5d0*/  LDL.LU.64 R42, [R1+0x3d80] ;  /* 0x003d8000012a7983 */ /* 0x000ea40000300a00 */
[----:B---3--:R-:W-:-:S04]  /*5d5e0*/  IMAD.WIDE R8, R3, 0x4, R20 ;  /* 0x0000000403087825 */ /* 0x008fc800078e0214 */
[----:B------:R-:W-:-:S04]  /*5d5f0*/  IMAD.WIDE R6, R3, 0x4, R22 ;  /* 0x0000000403067825 */ /* 0x000fc800078e0216 */
[C---:B-1----:R-:W-:Y:S01]  /*5d600*/  IMAD.WIDE R4, R3.reuse, 0x4, R44 ;  /* 0x0000000403047825 */ /* 0x042fe200078e022c */
[----:B------:R-:W-:Y:S03]  /*5d610*/  STL.64 [R1+0x4500], R8 ;  /* 0x0045000801007387 */ /* 0x000fe60000100a00 */
[----:B------:R-:W3:Y:S02]  /*5d620*/  LDL.LU.64 R44, [R1+0x4548] ;  /* 0x00454800012c7983 */ /* 0x000ee40000300a00 */
[----:B------:R1:W-:Y:S01]  /*5d630*/  STL.64 [R1+0x44f8], R6 ;  /* 0x0044f80601007387 */ /* 0x0003e20000100a00 */
[----:B------:R4:W-:Y:S01]  /*5d640*/  STL.64 [R1+0x4508], R4 ;  /* 0x0045080401007387 */ /* 0x0009e20000100a00 */
[----:B-1----:R-:W-:-:S04]  /*5d650*/  IMAD.WIDE R6, R3, 0x4, R30 ;  /* 0x0000000403067825 */ /* 0x002fc800078e021e */
[C---:B----4-:R-:W-:Y:S02]  /*5d660*/  IMAD.WIDE R4, R3.reuse, 0x4, R52 ;  /* 0x0000000403047825 */ /* 0x050fe400078e0234 */
        /* <DEDUP_REMOVED lines=23> */
[----:B--2---:R-:W-:-:S02]  /*5d7e0*/  IMAD.WIDE R4, R3, 0x4, R50 ;  /* 0x0000000403047825 */ /* 0x004fc400078e0232 */
[----:B------:R-:W2:Y:S02]  /*5d7f0*/  LDL.LU.64 R50, [R1+0x4580] ;  /* 0x0045800001327983 */ /* 0x000ea40000300a00 */
[----:B------:R-:W-:-:S04]  /*5d800*/  IMAD.WIDE R8, R3, 0x4, R24 ;  /* 0x0000000403087825 */ /* 0x000fc800078e0218 */
[----:B------:R1:W-:Y:S01]  /*5d810*/  STL.64 [R1+0x3d98], R4 ;  /* 0x003d980401007387 */ /* 0x0003e20000100a00 */
[----:B------:R1:W-:Y:S02]  /*5d820*/  STL.64 [R1+0x4530], R8 ;  /* 0x0045300801007387 */ /* 0x0003e40000100a00 */
[----:B-1----:R-:W-:-:S04]  /*5d830*/  IMAD.WIDE R6, R3, 0x4, R26 ;  /* 0x0000000403067825 */ /* 0x002fc800078e021a */
[C---:B------:R-:W-:Y:S02]  /*5d840*/  IMAD.WIDE R4, R3.reuse, 0x4, R36 ;  /* 0x0000000403047825 */ /* 0x040fe400078e0224 */
[----:B------:R-:W2:Y:S02]  /*5d850*/  LDL.LU.64 R36, [R1+0x4588] ;  /* 0x0045880001247983 */ /* 0x000ea40000300a00 */
[----:B------:R-:W-:-:S04]  /*5d860*/  IMAD.WIDE R8, R3, 0x4, R28 ;  /* 0x0000000403087825 */ /* 0x000fc800078e021c */
[----:B------:R1:W-:Y:S02]  /*5d870*/  STL.64 [R1+0x3d90], R6 ;  /* 0x003d900601007387 */ /* 0x0003e40000100a00 */
[----:B------:R1:W-:Y:S01]  /*5d880*/  STL.64 [R1+0x4538], R4 ;  /* 0x0045380401007387 */ /* 0x0003e20000100a00 */
[----:B------:R-:W-:Y:S01]  /*5d890*/  STL.64 [R1+0x3d88], R8 ;  /* 0x003d880801007387 */ /* 0x000fe20000100a00 */
[----:B------:R-:W2:Y:S02]  /*5d8a0*/  LDL.LU.64 R24, [R1+0x4590] ;  /* 0x0045900001187983 */ /* 0x000ea40000300a00 */
[----:B-1----:R-:W-:-:S04]  /*5d8b0*/  IMAD.WIDE R6, R3, 0x4, R38 ;  /* 0x0000000403067825 */ /* 0x002fc800078e0226 */
[C---:B------:R-:W-:Y:S01]  /*5d8c0*/  IMAD.WIDE R4, R3.reuse, 0x4, R42 ;  /* 0x0000000403047825 */ /* 0x040fe200078e022a */
[----:B------:R-:W-:Y:S03]  /*5d8d0*/  STL.64 [R1+0x4540], R6 ;  /* 0x0045400601007387 */ /* 0x000fe60000100a00 */
[----:B------:R-:W2:Y:S02]  /*5d8e0*/  LDL.LU.64 R26, [R1+0x3d50] ;  /* 0x003d5000011a7983 */ /* 0x000ea40000300a00 */
[----:B------:R3:W-:Y:S02]  /*5d8f0*/  STL.64 [R1+0x3d80], R4 ;  /* 0x003d800401007387 */ /* 0x0007e40000100a00 */
[----:B------:R-:W2:Y:S01]  /*5d900*/  LDL.LU.64 R38, [R1+0x4598] ;  /* 0x0045980001267983 */ /* 0x000ea20000300a00 */
[----:B------:R-:W2:Y:S01]  /*5d910*/  LDL.LU.64 R28, [R1+0x45a0] ;  /* 0x0045a000011c7983 */ /* 0x000ea20000300a00 */
[----:B------:R-:W2:Y:S02]  /*5d920*/  LDL.LU.64 R42, [R1+0x45a8] ;  /* 0x0045a800012a7983 */ /* 0x000ea40000300a00 */
[----:B---3--:R-:W-:-:S05]  /*5d930*/  IMAD.WIDE R4, R3, 0x4, R44 ;  /* 0x0000000403047825 */ /* 0x008fca00078e022c */
[----:B------:R4:W-:Y:S01]  /*5d940*/  STL.64 [R1+0x4548], R4 ;  /* 0x0045480401007387 */ /* 0x0009e20000100a00 */
[----:B------:R-:W3:Y:S02]  /*5d950*/  LDL.LU.64 R44, [R1+0x3d48] ;  /* 0x003d4800012c7983 */ /* 0x000ee40000300a00 */
[C---:B----4-:R-:W-:Y:S02]  /*5d960*/  IMAD.WIDE R4, R3.reuse, 0x4, R52 ;  /* 0x0000000403047825 */ /* 0x050fe400078e0234 */
[----:B------:R-:W4:Y:S03]  /*5d970*/  LDL.LU.64 R52, [R1+0x45b0] ;  /* 0x0045b00001347983 */ /* 0x000f260000300a00 */
[----:B------:R1:W-:Y:S02]  /*5d980*/  STL.64 [R1+0x3d78], R4 ;  /* 0x003d780401007387 */ /* 0x0003e40000100a00 */
[----:B-1----:R-:W-:-:S04]  /*5d990*/  IMAD.WIDE R4, R3, 0x4, R16 ;  /* 0x0000000403047825 */ /* 0x002fc800078e0210 */
[C---:B------:R-:W-:Y:S02]  /*5d9a0*/  IMAD.WIDE R6, R3.reuse, 0x4, R40 ;  /* 0x0000000403067825 */ /* 0x040fe400078e0228 */
[----:B------:R-:W4:Y:S02]  /*5d9b0*/  LDL.LU.64 R40, [R1+0x45b8] ;  /* 0x0045b80001287983 */ /* 0x000f240000300a00 */
[----:B------:R1:W-:Y:S02]  /*5d9c0*/  STL.64 [R1+0x4550], R4 ;  /* 0x0045500401007387 */ /* 0x0003e40000100a00 */
[----:B------:R-:W-:-:S04]  /*5d9d0*/  IMAD.WIDE R8, R3, 0x4, R20 ;  /* 0x0000000403087825 */ /* 0x000fc800078e0214 */
[----:B------:R-:W-:Y:S02]  /*5d9e0*/  STL.64 [R1+0x3d70], R6 ;  /* 0x003d700601007387 */ /* 0x000fe40000100a00 */
[----:B-1----:R-:W-:-:S05]  /*5d9f0*/  IMAD.WIDE R4, R3, 0x4, R18 ;  /* 0x0000000403047825 */ /* 0x002fca00078e0212 */
[----:B------:R1:W-:Y:S01]  /*5da00*/  STL.64 [R1+0x4558], R4 ;  /* 0x0045580401007387 */ /* 0x0003e20000100a00 */
[----:B------:R1:W-:Y:S02]  /*5da10*/  STL.64 [R1+0x3d68], R8 ;  /* 0x003d680801007387 */ /* 0x0003e40000100a00 */
[C---:B-1----:R-:W-:Y:S02]  /*5da20*/  IMAD.WIDE R4, R3.reuse, 0x4, R46 ;  /* 0x0000000403047825 */ /* 0x042fe400078e022e */
[----:B------:R-:W4:Y:S02]  /*5da30*/  LDL.LU.64 R46, [R1+0x45c0] ;  /* 0x0045c000012e7983 */ /* 0x000f240000300a00 */
[----:B------:R-:W-:-:S04]  /*5da40*/  IMAD.WIDE R6, R3, 0x4, R22 ;  /* 0x0000000403067825 */ /* 0x000fc800078e0216 */
[C---:B------:R-:W-:Y:S01]  /*5da50*/  IMAD.WIDE R8, R3.reuse, 0x4, R30 ;  /* 0x0000000403087825 */ /* 0x040fe200078e021e */
[----:B------:R1:W-:Y:S03]  /*5da60*/  STL.64 [R1+0x4560], R6 ;  /* 0x0045600601007387 */ /* 0x0003e60000100a00 */
[----:B------:R1:W-:Y:S02]  /*5da70*/  STL.64 [R1+0x3d60], R4 ;  /* 0x003d600401007387 */ /* 0x0003e40000100a00 */
[----:B------:R-:W-:Y:S02]  /*5da80*/  STL.64 [R1+0x4568], R8 ;  /* 0x0045680801007387 */ /* 0x000fe40000100a00 */
[----:B------:R-:W4:Y:S02]  /*5da90*/  LDL.LU.64 R30, [R1+0x3d40] ;  /* 0x003d4000011e7983 */ /* 0x000f240000300a00 */
[----:B-1----:R-:W-:-:S04]  /*5daa0*/  IMAD.WIDE R6, R3, 0x4, R32 ;  /* 0x0000000403067825 */ /* 0x002fc800078e0220 */
[C---:B------:R-:W-:Y:S01]  /*5dab0*/  IMAD.WIDE R4, R3.reuse, 0x4, R48 ;  /* 0x0000000403047825 */ /* 0x040fe200078e0230 */
[----:B------:R1:W-:Y:S03]  /*5dac0*/  STL.64 [R1+0x4570], R6 ;  /* 0x0045700601007387 */ /* 0x0003e60000100a00 */
[----:B------:R-:W4:Y:S02]  /*5dad0*/  LDL.LU.64 R48, [R1+0x45c8] ;  /* 0x0045c80001307983 */ /* 0x000f240000300a00 */
[----:B------:R2:W-:Y:S02]  /*5dae0*/  STL.64 [R1+0x4578], R4 ;  /* 0x0045780401007387 */ /* 0x0005e40000100a00 */
[----:B------:R-:W4:Y:S02]  /*5daf0*/  LDL.LU.64 R20, [R1+0x45d0] ;  /* 0x0045d00001147983 */ /* 0x000f240000300a00 */
[----:B-1----:R-:W-:-:S05]  /*5db00*/  IMAD.WIDE R6, R3, 0x4, R34 ;  /* 0x0000000403067825 */ /* 0x002fca00078e0222 */
[----:B------:R-:W-:Y:S01]  /*5db10*/  STL.64 [R1+0x3d58], R6 ;  /* 0x003d580601007387 */ /* 0x000fe20000100a00 */
[----:B------:R-:W4:Y:S02]  /*5db20*/  LDL.LU.64 R22, [R1+0x45d8] ;  /* 0x0045d80001167983 */ /* 0x000f240000300a00 */
[----:B--2---:R-:W-:-:S05]  /*5db30*/  IMAD.WIDE R4, R3, 0x4, R50 ;  /* 0x0000000403047825 */ /* 0x004fca00078e0232 */
[----:B------:R1:W-:Y:S01]  /*5db40*/  STL.64 [R1+0x4580], R4 ;  /* 0x0045800401007387 */ /* 0x0003e20000100a00 */
[----:B------:R-:W2:Y:S02]  /*5db50*/  LDL.LU.64 R50, [R1+0x3d38] ;  /* 0x003d380001327983 */ /* 0x000ea40000300a00 */
[----:B------:R-:W2:Y:S02]  /*5db60*/  LDL.LU.64 R32, [R1+0x45e0] ;  /* 0x0045e00001207983 */ /* 0x000ea40000300a00 */
[----:B------:R-:W2:Y:S02]  /*5db70*/  LDL.LU.64 R34, [R1+0x45e8] ;  /* 0x0045e80001227983 */ /* 0x000ea40000300a00 */
[----:B-1----:R-:W-:-:S05]  /*5db80*/  IMAD.WIDE R4, R3, 0x4, R36 ;  /* 0x0000000403047825 */ /* 0x002fca00078e0224 */
[----:B------:R1:W-:Y:S01]  /*5db90*/  STL.64 [R1+0x4588], R4 ;  /* 0x0045880401007387 */ /* 0x0003e20000100a00 */
[----:B------:R-:W2:Y:S02]  /*5dba0*/  LDL.LU.64 R36, [R1+0x45f0] ;  /* 0x0045f00001247983 */ /* 0x000ea40000300a00 */
[----:B------:R-:W-:-:S05]  /*5dbb0*/  IMAD.WIDE R8, R3, 0x4, R24 ;  /* 0x0000000403087825 */ /* 0x000fca00078e0218 */
[----:B------:R-:W-:Y:S01]  /*5dbc0*/  STL.64 [R1+0x4590], R8 ;  /* 0x0045900801007387 */ /* 0x000fe20000100a00 */
[----:B------:R-:W-:-:S04]  /*5dbd0*/  IMAD.WIDE R6, R3, 0x4, R26 ;  /* 0x0000000403067825 */ /* 0x000fc800078e021a */
[C---:B-1----:R-:W-:Y:S02]  /*5dbe0*/  IMAD.WIDE R4, R3.reuse, 0x4, R38 ;  /* 0x0000000403047825 */ /* 0x042fe400078e0226 */
[----:B------:R-:W2:Y:S02]  /*5dbf0*/  LDL.LU.64 R38, [R1+0x3d30] ;  /* 0x003d300001267983 */ /* 0x000ea40000300a00 */
[----:B------:R-:W-:Y:S02]  /*5dc00*/  STL.64 [R1+0x3d50], R6 ;  /* 0x003d500601007387 */ /* 0x000fe40000100a00 */
[----:B------:R1:W-:Y:S02]  /*5dc10*/  STL.64 [R1+0x4598], R4 ;  /* 0x0045980401007387 */ /* 0x0003e40000100a00 */
[C---:B-1----:R-:W-:Y:S02]  /*5dc20*/  IMAD.WIDE R4, R3.reuse, 0x4, R42 ;  /* 0x0000000403047825 */ /* 0x042fe400078e022a */
[----:B------:R-:W2:Y:S02]  /*5dc30*/  LDL.LU.64 R42, [R1+0x45f8] ;  /* 0x0045f800012a7983 */ /* 0x000ea40000300a00 */
[----:B------:R-:W-:-:S05]  /*5dc40*/  IMAD.WIDE R6, R3, 0x4, R28 ;  /* 0x0000000403067825 */ /* 0x000fca00078e021c */
[----:B------:R3:W-:Y:S01]  /*5dc50*/  STL.64 [R1+0x45a0], R6 ;  /* 0x0045a00601007387 */ /* 0x0007e20000100a00 */
[----:B------:R4:W-:Y:S02]  /*5dc60*/  STL.64 [R1+0x45a8], R4 ;  /* 0x0045a80401007387 */ /* 0x0009e40000100a00 */
[----:B------:R-:W2:Y:S02]  /*5dc70*/  LDL.LU.64 R16, [R1+0x4600] ;  /* 0x0046000001107983 */ /* 0x000ea40000300a00 */
[----:B---3--:R-:W-:-:S05]  /*5dc80*/  IMAD.WIDE R6, R3, 0x4, R44 ;  /* 0x0000000403067825 */ /* 0x008fca00078e022c */
[----:B------:R-:W-:Y:S01]  /*5dc90*/  STL.64 [R1+0x3d48], R6 ;  /* 0x003d480601007387 */ /* 0x000fe20000100a00 */
[----:B----4-:R-:W-:-:S03]  /*5dca0*/  IMAD.WIDE R4, R3, 0x4, R52 ;  /* 0x0000000403047825 */ /* 0x010fc600078e0234 */
[----:B------:R-:W3:Y:S02]  /*5dcb0*/  LDL.LU.64 R52, [R1+0x4608] ;  /* 0x0046080001347983 */ /* 0x000ee40000300a00 */
[----:B------:R1:W-:Y:S02]  /*5dcc0*/  STL.64 [R1+0x45b0], R4 ;  /* 0x0045b00401007387 */ /* 0x0003e40000100a00 */
        /* <DEDUP_REMOVED lines=13> */
[----:B------:R-:W-:Y:S02]  /*5dda0*/  STL.64 [R1+0x3d40], R6 ;  /* 0x003d400601007387 */ /* 0x000fe40000100a00 */
[----:B-1----:R-:W-:-:S04]  /*5ddb0*/  IMAD.WIDE R4, R3, 0x4, R48 ;  /* 0x0000000403047825 */ /* 0x002fc800078e0230 */
[C---:B------:R-:W-:Y:S01]  /*5ddc0*/  IMAD.WIDE R8, R3.reuse, 0x4, R20 ;  /* 0x0000000403087825 */ /* 0x040fe200078e0214 */
[----:B------:R-:W4:Y:S03]  /*5ddd0*/  LDL.LU.64 R48, [R1+0x3d18] ;  /* 0x003d180001307983 */ /* 0x000f260000300a00 */
[----:B------:R2:W-:Y:S01]  /*5dde0*/  STL.64 [R1+0x45c8], R4 ;  /* 0x0045c80401007387 */ /* 0x0005e20000100a00 */
[----:B------:R1:W-:Y:S01]  /*5ddf0*/  STL.64 [R1+0x45d0], R8 ;  /* 0x0045d00801007387 */ /* 0x0003e20000100a00 */
[----:B--2---:R-:W-:-:S03]  /*5de00*/  IMAD.WIDE R4, R3, 0x4, R50 ;  /* 0x0000000403047825 */ /* 0x004fc600078e0232 */
[----:B------:R-:W2:Y:S01]  /*5de10*/  LDL.LU.64 R50, [R1+0x4658] ;  /* 0x0046580001327983 */ /* 0x000ea20000300a00 */
[----:B------:R-:W-:-:S04]  /*5de20*/  IMAD.WIDE R6, R3, 0x4, R22 ;  /* 0x0000000403067825 */ /* 0x000fc800078e0216 */
[C---:B-1----:R-:W-:Y:S01]  /*5de30*/  IMAD.WIDE R8, R3.reuse, 0x4, R32 ;  /* 0x0000000403087825 */ /* 0x042fe200078e0220 */
[----:B------:R1:W-:Y:S03]  /*5de40*/  STL.64 [R1+0x45d8], R6 ;  /* 0x0045d80601007387 */ /* 0x0003e60000100a00 */
[----:B------:R1:W-:Y:S02]  /*5de50*/  STL.64 [R1+0x3d38], R4 ;  /* 0x003d380401007387 */ /* 0x0003e40000100a00 */
[----:B------:R-:W-:Y:S02]  /*5de60*/  STL.64 [R1+0x45e0], R8 ;  /* 0x0045e00801007387 */ /* 0x000fe40000100a00 */
[----:B------:R-:W2:Y:S02]  /*5de70*/  LDL.LU.64 R20, [R1+0x4648] ;  /* 0x0046480001147983 */ /* 0x000ea40000300a00 */
[----:B-1----:R-:W-:-:S05]  /*5de80*/  IMAD.WIDE R6, R3, 0x4, R34 ;  /* 0x0000000403067825 */ /* 0x002fca00078e0222 */
[----:B------:R-:W-:Y:S01]  /*5de90*/  STL.64 [R1+0x45e8], R6 ;  /* 0x0045e80601007387 */ /* 0x000fe20000100a00 */
[----:B------:R-:W2:Y:S02]  /*5dea0*/  LDL.LU.64 R22, [R1+0x4660] ;  /* 0x0046600001167983 */ /* 0x000ea40000300a00 */
[----:B------:R-:W-:-:S05]  /*5deb0*/  IMAD.WIDE R4, R3, 0x4, R36 ;  /* 0x0000000403047825 */ /* 0x000fca00078e0224 */
[----:B------:R1:W-:Y:S01]  /*5dec0*/  STL.64 [R1+0x45f0], R4 ;  /* 0x0045f00401007387 */ /* 0x0003e20000100a00 */
[----:B------:R-:W2:Y:S02]  /*5ded0*/  LDL.LU.64 R32, [R1+0x3d10] ;  /* 0x003d100001207983 */ /* 0x000ea40000300a00 */
[----:B------:R-:W2:Y:S02]  /*5dee0*/  LDL.LU.64 R34, [R1+0x3a68] ;  /* 0x003a680001227983 */ /* 0x000ea40000300a00 */
[----:B------:R-:W2:Y:S02]  /*5def0*/  LDL.LU.64 R36, [R1+0x4670] ;  /* 0x0046700001247983 */ /* 0x000ea40000300a00 */
[----:B-1----:R-:W-:-:S05]  /*5df00*/  IMAD.WIDE R4, R3, 0x4, R38 ;  /* 0x0000000403047825 */ /* 0x002fca00078e0226 */
[----:B------:R1:W-:Y:S01]  /*5df10*/  STL.64 [R1+0x3d30], R4 ;  /* 0x003d300401007387 */ /* 0x0003e20000100a00 */
[----:B------:R-:W2:Y:S02]  /*5df20*/  LDL.LU.64 R38, [R1+0x3a60] ;  /* 0x003a600001267983 */ /* 0x000ea40000300a00 */
[C---:B-1----:R-:W-:Y:S02]  /*5df30*/  IMAD.WIDE R4, R3.reuse, 0x4, R42 ;  /* 0x0000000403047825 */ /* 0x042fe400078e022a */
[----:B------:R-:W2:Y:S03]  /*5df40*/  LDL.LU.64 R42, [R1+0x4678] ;  /* 0x00467800012a7983 */ /* 0x000ea60000300a00 */
[----:B------:R1:W-:Y:S02]  /*5df50*/  STL.64 [R1+0x45f8], R4 ;  /* 0x0045f80401007387 */ /* 0x0003e40000100a00 */
[----:B-1----:R-:W-:-:S04]  /*5df60*/  IMAD.WIDE R4, R3, 0x4, R16 ;  /* 0x0000000403047825 */ /* 0x002fc800078e0210 */
[C---:B---3--:R-:W-:Y:S02]  /*5df70*/  IMAD.WIDE R6, R3.reuse, 0x4, R52 ;  /* 0x0000000403067825 */ /* 0x048fe400078e0234 */
[----:B------:R-:W3:Y:S02]  /*5df80*/  LDL.LU.64 R52, [R1+0x4610] ;  /* 0x0046100001347983 */ /* 0x000ee40000300a00 */
[----:B------:R1:W-:Y:S02]  /*5df90*/  STL.64 [R1+0x4600], R4 ;  /* 0x0046000401007387 */ /* 0x0003e40000100a00 */
[C---:B----4-:R-:W-:Y:S01]  /*5dfa0*/  IMAD.WIDE R8, R3.reuse, 0x4, R24 ;  /* 0x0000000403087825 */ /* 0x050fe200078e0218 */
[----:B------:R4:W-:Y:S03]  /*5dfb0*/  STL.64 [R1+0x4608], R6 ;  /* 0x0046080601007387 */ /* 0x0009e60000100a00 */
[----:B-1----:R-:W-:-:S05]  /*5dfc0*/  IMAD.WIDE R4, R3, 0x4, R18 ;  /* 0x0000000403047825 */ /* 0x002fca00078e0212 */
[----:B------:R1:W-:Y:S01]  /*5dfd0*/  STL.64 [R1+0x3d28], R4 ;  /* 0x003d280401007387 */ /* 0x0003e20000100a00 */
[----:B------:R4:W-:Y:S02]  /*5dfe0*/  STL.64 [R1+0x4ca0], R8 ;  /* 0x004ca00801007387 */ /* 0x0009e40000100a00 */
[----:B----4-:R-:W-:-:S04]  /*5dff0*/  IMAD.WIDE R6, R3, 0x4, R26 ;  /* 0x0000000403067825 */ /* 0x010fc800078e021a */
[----:B-1----:R-:W-:-:S04]  /*5e000*/  IMAD.WIDE R4, R3, 0x4, R40 ;  /* 0x0000000403047825 */ /* 0x002fc800078e0228 */
[C---:B------:R-:W-:Y:S01]  /*5e010*/  IMAD.WIDE R8, R3.reuse, 0x4, R28 ;  /* 0x0000000403087825 */ /* 0x040fe200078e021c */
[----:B------:R-:W4:Y:S03]  /*5e020*/  LDL.LU.64 R40, [R1+0x4688] ;  /* 0x0046880001287983 */ /* 0x000f260000300a00 */
[----:B------:R1:W-:Y:S02]  /*5e030*/  STL.64 [R1+0x4ca8], R6 ;  /* 0x004ca80601007387 */ /* 0x0003e40000100a00 */
[----:B------:R1:W-:Y:S01]  /*5e040*/  STL.64 [R1+0x4cb0], R4 ;  /* 0x004cb00401007387 */ /* 0x0003e20000100a00 */
[----:B------:R-:W-:Y:S01]  /*5e050*/  STL.64 [R1+0x3d20], R8 ;  /* 0x003d200801007387 */ /* 0x000fe20000100a00 */
[----:B-1----:R-:W-:-:S03]  /*5e060*/  IMAD.WIDE R6, R3, 0x4, R44 ;  /* 0x0000000403067825 */ /* 0x002fc600078e022c */
[----:B------:R-:W4:Y:S02]  /*5e070*/  LDL.LU.64 R44, [R1+0x3c28] ;  /* 0x003c2800012c7983 */ /* 0x000f240000300a00 */
[----:B------:R1:W-:Y:S02]  /*5e080*/  STL.64 [R1+0x4cb8], R6 ;  /* 0x004cb80601007387 */ /* 0x0003e40000100a00 */
[C---:B------:R-:W-:Y:S02]  /*5e090*/  IMAD.WIDE R4, R3.reuse, 0x4, R46 ;  /* 0x0000000403047825 */ /* 0x040fe400078e022e */
[----:B------:R-:W4:Y:S03]  /*5e0a0*/  LDL.LU.64 R46, [R1+0x4698] ;  /* 0x00469800012e7983 */ /* 0x000f260000300a00 */
[----:B------:R1:W-:Y:S02]  /*5e0b0*/  STL.64 [R1+0x4cc0], R4 ;  /* 0x004cc00401007387 */ /* 0x0003e40000100a00 */
        /* <DEDUP_REMOVED lines=8> */
[----:B------:R-:W4:Y:S02]  /*5e140*/  LDL.LU.64 R30, [R1+0x3a48] ;  /* 0x003a4800011e7983 */ /* 0x000f240000300a00 */
[----:B--2---:R-:W-:-:S05]  /*5e150*/  IMAD.WIDE R4, R3, 0x4, R50 ;  /* 0x0000000403047825 */ /* 0x004fca00078e0232 */
[----:B------:R1:W-:Y:S01]  /*5e160*/  STL.64 [R1+0x4cd0], R4 ;  /* 0x004cd00401007387 */ /* 0x0003e20000100a00 */
[----:B------:R-:W2:Y:S02]  /*5e170*/  LDL.LU.64 R50, [R1+0x46b8] ;  /* 0x0046b80001327983 */ /* 0x000ea40000300a00 */
[----:B------:R-:W-:-:S05]  /*5e180*/  IMAD.WIDE R8, R3, 0x4, R20 ;  /* 0x0000000403087825 */ /* 0x000fca00078e0214 */
[----:B------:R-:W-:Y:S01]  /*5e190*/  STL.64 [R1+0x4cd8], R8 ;  /* 0x004cd80801007387 */ /* 0x000fe20000100a00 */
[----:B-1----:R-:W-:-:S04]  /*5e1a0*/  IMAD.WIDE R4, R3, 0x4, R22 ;  /* 0x0000000403047825 */ /* 0x002fc800078e0216 */
[C---:B------:R-:W-:Y:S02]  /*5e1b0*/  IMAD.WIDE R6, R3.reuse, 0x4, R32 ;  /* 0x0000000403067825 */ /* 0x040fe400078e0220 */
[----:B------:R-:W2:Y:S02]  /*5e1c0*/  LDL.LU.64 R32, [R1+0x4618] ;  /* 0x0046180001207983 */ /* 0x000ea40000300a00 */
[----:B------:R1:W-:Y:S02]  /*5e1d0*/  STL.64 [R1+0x4ce8], R4 ;  /* 0x004ce80401007387 */ /* 0x0003e40000100a00 */
[----:B------:R-:W-:Y:S02]  /*5e1e0*/  STL.64 [R1+0x4ce0], R6 ;  /* 0x004ce00601007387 */ /* 0x000fe40000100a00 */
[----:B------:R-:W-:-:S04]  /*5e1f0*/  IMAD.WIDE R186, R3, 0x4, R36 ;  /* 0x0000000403ba7825 */ /* 0x000fc800078e0224 */
[C---:B-1----:R-:W-:Y:S02]  /*5e200*/  IMAD.WIDE R4, R3.reuse, 0x4, R34 ;  /* 0x0000000403047825 */ /* 0x042fe400078e0222 */
[----:B------:R-:W2:Y:S03]  /*5e210*/  LDL.LU.64 R34, [R1+0x46c0] ;  /* 0x0046c00001227983 */ /* 0x000ea60000300a00 */
[----:B------:R1:W-:Y:S02]  /*5e220*/  STL.64 [R1+0x3d10], R4 ;  /* 0x003d100401007387 */ /* 0x0003e40000100a00 */
[----:B------:R-:W2:Y:S02]  /*5e230*/  LDL.LU.64 R36, [R1+0x3c20] ;  /* 0x003c200001247983 */ /* 0x000ea40000300a00 */
[C---:B------:R-:W-:Y:S02]  /*5e240*/  IMAD.WIDE R118, R3.reuse, 0x4, R38 ;  /* 0x0000000403767825 */ /* 0x040fe400078e0226 */
[----:B------:R-:W2:Y:S02]  /*5e250*/  LDL.LU.64 R38, [R1+0x46c8] ;  /* 0x0046c80001267983 */ /* 0x000ea40000300a00 */
[----:B-1----:R-:W-:-:S05]  /*5e260*/  IMAD.WIDE R4, R3, 0x4, R42 ;  /* 0x0000000403047825 */ /* 0x002fca00078e022a */
[----:B------:R3:W-:Y:S01]  /*5e270*/  STL.64 [R1+0x4d00], R4 ;  /* 0x004d000401007387 */ /* 0x0007e20000100a00 */
[----:B------:R-:W2:Y:S02]  /*5e280*/  LDL.LU.64 R42, [R1+0x3a40] ;  /* 0x003a4000012a7983 */ /* 0x000ea40000300a00 */
[C---:B---3--:R-:W-:Y:S02]  /*5e290*/  IMAD.WIDE R4, R3.reuse, 0x4, R52 ;  /* 0x0000000403047825 */ /* 0x048fe400078e0234 */
[----:B------:R-:W3:Y:S03]  /*5e2a0*/  LDL.LU.64 R52, [R1+0x46d0] ;  /* 0x0046d00001347983 */ /* 0x000ee60000300a00 */
[----:B------:R4:W-:Y:S02]  /*5e2b0*/  STL.64 [R1+0x4d08], R4 ;  /* 0x004d080401007387 */ /* 0x0009e40000100a00 */
[----:B------:R-:W-:Y:S02]  /*5e2c0*/  STL.64 [R1+0x4cf8], R186 ;  /* 0x004cf8ba01007387 */ /* 0x000fe40000100a00 */
[----:B------:R-:W-:Y:S02]  /*5e2d0*/  STL.64 [R1+0x7de0], R186 ;  /* 0x007de0ba01007387 */ /* 0x000fe40000100a00 */
[----:B----4-:R-:W-:-:S02]  /*5e2e0*/  IMAD.WIDE R4, R3, 0x4, R40 ;  /* 0x0000000403047825 */ /* 0x010fc400078e0228 */
[----:B------:R-:W4:Y:S02]  /*5e2f0*/  LDL.LU.64 R40, [R1+0x3a38] ;  /* 0x003a380001287983 */ /* 0x000f240000300a00 */
[----:B------:R-:W-:Y:S02]  /*5e300*/  STL.64 [R1+0x4cf0], R118 ;  /* 0x004cf07601007387 */ /* 0x000fe40000100a00 */
[----:B------:R1:W-:Y:S02]  /*5e310*/  STL.64 [R1+0x4d10], R4 ;  /* 0x004d100401007387 */ /* 0x0003e40000100a00 */
[----:B------:R-:W-:Y:S02]  /*5e320*/  STL.64 [R1+0x7de8], R118 ;  /* 0x007de87601007387 */ /* 0x000fe40000100a00 */
[C---:B------:R-:W-:Y:S02]  /*5e330*/  IMAD.WIDE R6, R3.reuse, 0x4, R44 ;  /* 0x0000000403067825 */ /* 0x040fe400078e022c */
[----:B------:R-:W4:Y:S03]  /*5e340*/  LDL.LU.64 R44, [R1+0x46d8] ;  /* 0x0046d800012c7983 */ /* 0x000f260000300a00 */
[----:B------:R1:W-:Y:S02]  /*5e350*/  STL.64 [R1+0x3c28], R6 ;  /* 0x003c280601007387 */ /* 0x0003e40000100a00 */
[----:B-1----:R-:W-:-:S02]  /*5e360*/  IMAD.WIDE R4, R3, 0x4, R46 ;  /* 0x0000000403047825 */ /* 0x002fc400078e022e */
[----:B------:R-:W4:Y:S02]  /*5e370*/  LDL.LU.64 R46, [R1+0x3a30] ;  /* 0x003a3000012e7983 */ /* 0x000f240000300a00 */
[C---:B------:R-:W-:Y:S02]  /*5e380*/  IMAD.WIDE R6, R3.reuse, 0x4, R24 ;  /* 0x0000000403067825 */ /* 0x040fe400078e0218 */
[----:B------:R1:W-:Y:S04]  /*5e390*/  STL.64 [R1+0x4d20], R4 ;  /* 0x004d200401007387 */ /* 0x0003e80000100a00 */
[----:B------:R-:W-:Y:S01]  /*5e3a0*/  STL.64 [R1+0x4d18], R6 ;  /* 0x004d180601007387 */ /* 0x000fe20000100a00 */
[----:B-1----:R-:W-:-:S04]  /*5e3b0*/  IMAD.WIDE R4, R3, 0x4, R26 ;  /* 0x0000000403047825 */ /* 0x002fc800078e021a */
[C---:B------:R-:W-:Y:S02]  /*5e3c0*/  IMAD.WIDE R118, R3.reuse, 0x4, R48 ;  /* 0x0000000403767825 */ /* 0x040fe400078e0230 */
[----:B------:R-:W4:Y:S02]  /*5e3d0*/  LDL.LU.64 R48, [R1+0x46e8] ;  /* 0x0046e80001307983 */ /* 0x000f240000300a00 */
[----:B------:R2:W-:Y:S02]  /*5e3e0*/  STL.64 [R1+0x4d30], R4 ;  /* 0x004d300401007387 */ /* 0x0005e40000100a00 */
[C---:B--2---:R-:W-:Y:S02]  /*5e3f0*/  IMAD.WIDE R4, R3.reuse, 0x4, R50 ;  /* 0x0000000403047825 */ /* 0x044fe400078e0232 */
[----:B------:R-:W2:Y:S02]  /*5e400*/  LDL.LU.64 R50, [R1+0x3ce0] ;  /* 0x003ce00001327983 */ /* 0x000ea40000300a00 */
[----:B------:R-:W-:-:S04]  /*5e410*/  IMAD.WIDE R184, R3, 0x4, R28 ;  /* 0x0000000403b87825 */ /* 0x000fc800078e021c */
[----:B------:R-:W-:Y:S02]  /*5e420*/  STL.64 [R1+0x4d28], R118 ;  /* 0x004d287601007387 */ /* 0x000fe40000100a00 */
[----:B------:R1:W-:Y:S01]  /*5e430*/  STL.64 [R1+0x6970], R4 ;  /* 0x0069700401007387 */ /* 0x0003e20000100a00 */
[----:B------:R-:W-:Y:S01]  /*5e440*/  STL.64 [R1+0x7df0], R118 ;  /* 0x007df07601007387 */ /* 0x000fe20000100a00 */
[----:B------:R-:W-:Y:S02]  /*5e450*/  STL.64 [R1+0x6968], R184 ;  /* 0x006968b801007387 */ /* 0x000fe40000100a00 */
[----:B------:R-:W-:-:S04]  /*5e460*/  IMAD.WIDE R120, R3, 0x4, R30 ;  /* 0x0000000403787825 */ /* 0x000fc800078e021e */
[----:B------:R-:W-:Y:S02]  /*5e470*/  STL.64 [R1+0x7df8], R184 ;  /* 0x007df8b801007387 */ /* 0x000fe40000100a00 */
[----:B-1----:R-:W-:-:S05]  /*5e480*/  IMAD.WIDE R4, R3, 0x4, R32 ;  /* 0x0000000403047825 */ /* 0x002fca00078e0220 */
[----:B------:R1:W-:Y:S01]  /*5e490*/  STL.64 [R1+0x6978], R4 ;  /* 0x0069780401007387 */ /* 0x0003e20000100a00 */
[----:B------:R-:W-:Y:S02]  /*5e4a0*/  STL.64 [R1+0x4d38], R120 ;  /* 0x004d387801007387 */ /* 0x000fe40000100a00 */
[----:B------:R-:W-:Y:S02]  /*5e4b0*/  STL.64 [R1+0x7e00], R120 ;  /* 0x007e007801007387 */ /* 0x000fe40000100a00 */
[----:B-1----:R-:W-:-:S05]  /*5e4c0*/  IMAD.WIDE R4, R3, 0x4, R34 ;  /* 0x0000000403047825 */ /* 0x002fca00078e0222 */
[----:B------:R1:W-:Y:S01]  /*5e4d0*/  STL.64 [R1+0x6980], R4 ;  /* 0x0069800401007387 */ /* 0x0003e20000100a00 */
[----:B------:R-:W-:-:S04]  /*5e4e0*/  IMAD.WIDE R6, R3, 0x4, R38 ;  /* 0x0000000403067825 */ /* 0x000fc800078e0226 */
[----:B------:R-:W2:Y:S02]  /*5e4f0*/  LDL.LU.64 R18, [R1+0x46f0] ;  /* 0x0046f00001127983 */ /* 0x000ea40000300a00 */
[----:B-1----:R-:W-:-:S05]  /*5e500*/  IMAD.WIDE R4, R3, 0x4, R36 ;  /* 0x0000000403047825 */ /* 0x002fca00078e0224 */
[----:B------:R1:W-:Y:S01]  /*5e510*/  STL.64 [R1+0x3c20], R4 ;  /* 0x003c200401007387 */ /* 0x0003e20000100a00 */
[----:B------:R-:W-:Y:S02]  /*5e520*/  STL.64 [R1+0x6990], R6 ;  /* 0x0069900601007387 */ /* 0x000fe40000100a00 */
[----:B------:R-:W2:Y:S02]  /*5e530*/  LDL.LU.64 R20, [R1+0x3c18] ;  /* 0x003c180001147983 */ /* 0x000ea40000300a00 */
[----:B-1----:R-:W-:-:S05]  /*5e540*/  IMAD.WIDE R4, R3, 0x4, R42 ;  /* 0x0000000403047825 */ /* 0x002fca00078e022a */
[----:B------:R1:W-:Y:S01]  /*5e550*/  STL.64 [R1+0x6988], R4 ;  /* 0x0069880401007387 */ /* 0x0003e20000100a00 */
[----:B------:R-:W2:Y:S02]  /*5e560*/  LDL.LU.64 R22, [R1+0x4700] ;  /* 0x0047000001167983 */ /* 0x000ea40000300a00 */
[----:B------:R-:W2:Y:S02]  /*5e570*/  LDL.LU.64 R24, [R1+0x3a28] ;  /* 0x003a280001187983 */ /* 0x000ea40000300a00 */
[C---:B---3--:R-:W-:Y:S02]  /*5e580*/  IMAD.WIDE R186, R3.reuse, 0x4, R52 ;  /* 0x0000000403ba7825 */ /* 0x048fe400078e0234 */
[----:B------:R-:W3:Y:S02]  /*5e590*/  LDL.LU.64 R52, [R1+0x4710] ;  /* 0x0047100001347983 */ /* 0x000ee40000300a00 */
[----:B------:R-:W3:Y:S02]  /*5e5a0*/  LDL.LU.64 R26, [R1+0x3a20] ;  /* 0x003a2000011a7983 */ /* 0x000ee40000300a00 */
[----:B------:R-:W3:Y:S02]  /*5e5b0*/  LDL.LU.64 R28, [R1+0x4718] ;  /* 0x00471800011c7983 */ /* 0x000ee40000300a00 */
[----:B----4-:R-:W-:-:S02]  /*5e5c0*/  IMAD.WIDE R116, R3, 0x4, R40 ;  /* 0x0000000403747825 */ /* 0x010fc400078e0228 */
[----:B------:R-:W4:Y:S02]  /*5e5d0*/  LDL.LU.64 R40, [R1+0x3a18] ;  /* 0x003a180001287983 */ /* 0x000f240000300a00 */
[----:B------:R-:W4:Y:S02]  /*5e5e0*/  LDL.LU.64 R30, [R1+0x4728] ;  /* 0x00472800011e7983 */ /* 0x000f240000300a00 */
[----:B------:R-:W-:Y:S02]  /*5e5f0*/  STL.64 [R1+0x69a0], R186 ;  /* 0x0069a0ba01007387 */ /* 0x000fe40000100a00 */
[----:B------:R-:W-:Y:S02]  /*5e600*/  STL.64 [R1+0x7e08], R186 ;  /* 0x007e08ba01007387 */ /* 0x000fe40000100a00 */
[C---:B------:R-:W-:Y:S02]  /*5e610*/  IMAD.WIDE R122, R3.reuse, 0x4, R46 ;  /* 0x00000004037a7825 */ /* 0x040fe400078e022e */
[----:B------:R-:W4:Y:S02]  /*5e620*/  LDL.LU.64 R46, [R1+0x3cd8] ;  /* 0x003cd800012e7983 */ /* 0x000f240000300a00 */
[----:B------:R-:W-:Y:S02]  /*5e630*/  STL.64 [R1+0x6998], R116 ;  /* 0x0069987401007387 */ /* 0x000fe40000100a00 */
[----:B-1----:R-:W-:-:S05]  /*5e640*/  IMAD.WIDE R4, R3, 0x4, R48 ;  /* 0x0000000403047825 */ /* 0x002fca00078e0230 */
[----:B------:R2:W-:Y:S01]  /*5e650*/  STL.64 [R1+0x69b8], R4 ;  /* 0x0069b80401007387 */ /* 0x0005e20000100a00 */
[----:B------:R-:W-:Y:S02]  /*5e660*/  STL.64 [R1+0x7e10], R116 ;  /* 0x007e107401007387 */ /* 0x000fe40000100a00 */
[----:B------:R-:W4:Y:S02]  /*5e670*/  LDL.LU.64 R32, [R1+0x4738] ;  /* 0x0047380001207983 */ /* 0x000f240000300a00 */
[----:B------:R-:W4:Y:S02]  /*5e680*/  LDL.LU.64 R34, [R1+0x3c10] ;  /* 0x003c100001227983 */ /* 0x000f240000300a00 */
[----:B------:R-:W-:-:S04]  /*5e690*/  IMAD.WIDE R182, R3, 0x4, R44 ;  /* 0x0000000403b67825 */ /* 0x000fc800078e022c */
        /* <DEDUP_REMOVED lines=8> */
[----:B------:R-:W-:Y:S01]  /*5e720*/  STL.64 [R1+0x69b0], R182 ;  /* 0x0069b0b601007387 */ /* 0x000fe20000100a00 */
[----:B------:R-:W-:Y:S01]  /*5e730*/  STL.64 [R1+0x7e18], R182 ;  /* 0x007e18b601007387 */ /* 0x000fe20000100a00 */
[----:B------:R-:W-:Y:S02]  /*5e740*/  STL.64 [R1+0x69a8], R122 ;  /* 0x0069a87a01007387 */ /* 0x000fe40000100a00 */
[----:B------:R-:W-:Y:S02]  /*5e750*/  STL.64 [R1+0x7e20], R122 ;  /* 0x007e207a01007387 */ /* 0x000fe40000100a00 */
[----:B-1----:R-:W-:-:S05]  /*5e760*/  IMAD.WIDE R4, R3, 0x4, R18 ;  /* 0x0000000403047825 */ /* 0x002fca00078e0212 */
[----:B------:R1:W-:Y:S01]  /*5e770*/  STL.64 [R1+0x69c0], R4 ;  /* 0x0069c00401007387 */ /* 0x0003e20000100a00 */
[----:B------:R-:W-:-:S05]  /*5e780*/  IMAD.WIDE R8, R3, 0x4, R20 ;  /* 0x0000000403087825 */ /* 0x000fca00078e0214 */
[----:B------:R-:W-:Y:S01]  /*5e790*/  STL.64 [R1+0x3c18], R8 ;  /* 0x003c180801007387 */ /* 0x000fe20000100a00 */
[----:B------:R-:W-:-:S05]  /*5e7a0*/  IMAD.WIDE R6, R3, 0x4, R22 ;  /* 0x0000000403067825 */ /* 0x000fca00078e0216 */
[----:B------:R-:W-:Y:S01]  /*5e7b0*/  STL.64 [R1+0x69d0], R6 ;  /* 0x0069d00601007387 */ /* 0x000fe20000100a00 */
[----:B-1----:R-:W-:-:S04]  /*5e7c0*/  IMAD.WIDE R4, R3, 0x4, R24 ;  /* 0x0000000403047825 */ /* 0x002fc800078e0218 */
[C---:B---3--:R-:W-:Y:S02]  /*5e7d0*/  IMAD.WIDE R188, R3.reuse, 0x4, R52 ;  /* 0x0000000403bc7825 */ /* 0x048fe400078e0234 */
[----:B------:R-:W3:Y:S02]  /*5e7e0*/  LDL.LU.64 R52, [R1+0x4768] ;  /* 0x0047680001347983 */ /* 0x000ee40000300a00 */
[----:B------:R1:W-:Y:S02]  /*5e7f0*/  STL.64 [R1+0x69c8], R4 ;  /* 0x0069c80401007387 */ /* 0x0003e40000100a00 */
[----:B------:R-:W-:-:S04]  /*5e800*/  IMAD.WIDE R114, R3, 0x4, R26 ;  /* 0x0000000403727825 */ /* 0x000fc800078e021a */
[C---:B----4-:R-:W-:Y:S02]  /*5e810*/  IMAD.WIDE R178, R3.reuse, 0x4, R40 ;  /* 0x0000000403b27825 */ /* 0x050fe400078e0228 */
[----:B------:R-:W4:Y:S02]  /*5e820*/  LDL.LU.64 R40, [R1+0x3cd0] ;  /* 0x003cd00001287983 */ /* 0x000f240000300a00 */
[----:B-1----:R-:W-:-:S04]  /*5e830*/  IMAD.WIDE R4, R3, 0x4, R30 ;  /* 0x0000000403047825 */ /* 0x002fc800078e021e */
[----:B------:R-:W-:Y:S02]  /*5e840*/  STL.64 [R1+0x69e0], R188 ;  /* 0x0069e0bc01007387 */ /* 0x000fe40000100a00 */
[----:B------:R-:W-:Y:S01]  /*5e850*/  STL.64 [R1+0x7e28], R188 ;  /* 0x007e28bc01007387 */ /* 0x000fe20000100a00 */
[----:B------:R-:W-:Y:S01]  /*5e860*/  STL.64 [R1+0x69d8], R114 ;  /* 0x0069d87201007387 */ /* 0x000fe20000100a00 */
[----:B------:R-:W-:Y:S02]  /*5e870*/  STL.64 [R1+0x7e30], R114 ;  /* 0x007e307201007387 */ /* 0x000fe40000100a00 */
[----:B------:R1:W-:Y:S02]  /*5e880*/  STL.64 [R1+0x69f8], R4 ;  /* 0x0069f80401007387 */ /* 0x0003e40000100a00 */
[----:B------:R-:W-:-:S04]  /*5e890*/  IMAD.WIDE R180, R3, 0x4, R28 ;  /* 0x0000000403b47825 */ /* 0x000fc800078e021c */
[C---:B-1----:R-:W-:Y:S02]  /*5e8a0*/  IMAD.WIDE R4, R3.reuse, 0x4, R46 ;  /* 0x0000000403047825 */ /* 0x042fe400078e022e */
[----:B------:R-:W4:Y:S02]  /*5e8b0*/  LDL.LU.64 R46, [R1+0x4778] ;  /* 0x00477800012e7983 */ /* 0x000f240000300a00 */
        /* <DEDUP_REMOVED lines=8> */
[----:B------:R-:W-:Y:S02]  /*5e940*/  STL.64 [R1+0x6a00], R8 ;  /* 0x006a000801007387 */ /* 0x000fe40000100a00 */
[----:B--2---:R-:W-:-:S04]  /*5e950*/  IMAD.WIDE R6, R3, 0x4, R36 ;  /* 0x0000000403067825 */ /* 0x004fc800078e0224 */
[C---:B-1----:R-:W-:Y:S01]  /*5e960*/  IMAD.WIDE R4, R3.reuse, 0x4, R38 ;  /* 0x0000000403047825 */ /* 0x042fe200078e0226 */
[----:B------:R-:W-:Y:S04]  /*5e970*/  STL.64 [R1+0x6a18], R6 ;  /* 0x006a180601007387 */ /* 0x000fe80000100a00 */
[----:B------:R3:W-:Y:S02]  /*5e980*/  STL.64 [R1+0x6a10], R4 ;  /* 0x006a100401007387 */ /* 0x0007e40000100a00 */
[----:B------:R-:W2:Y:S02]  /*5e990*/  LDL.LU.64 R28, [R1+0x4780] ;  /* 0x00478000011c7983 */ /* 0x000ea40000300a00 */
[C---:B------:R-:W-:Y:S01]  /*5e9a0*/  IMAD.WIDE R176, R3.reuse, 0x4, R48 ;  /* 0x0000000403b07825 */ /* 0x040fe200078e0230 */
[----:B------:R-:W2:Y:S03]  /*5e9b0*/  LDL.LU.64 R30, [R1+0x3cc8] ;  /* 0x003cc800011e7983 */ /* 0x000ea60000300a00 */
[----:B------:R-:W2:Y:S02]  /*5e9c0*/  LDL.LU.64 R48, [R1+0x4790] ;  /* 0x0047900001307983 */ /* 0x000ea40000300a00 */
[----:B------:R-:W2:Y:S02]  /*5e9d0*/  LDL.LU.64 R32, [R1+0x3cc0] ;  /* 0x003cc00001207983 */ /* 0x000ea40000300a00 */
[----:B------:R-:W-:-:S04]  /*5e9e0*/  IMAD.WIDE R190, R3, 0x4, R42 ;  /* 0x0000000403be7825 */ /* 0x000fc800078e022a */
[C---:B------:R-:W-:Y:S02]  /*5e9f0*/  IMAD.WIDE R174, R3.reuse, 0x4, R50 ;  /* 0x0000000403ae7825 */ /* 0x040fe400078e0232 */
[----:B------:R-:W2:Y:S02]  /*5ea00*/  LDL.LU.64 R50, [R1+0x4798] ;  /* 0x0047980001327983 */ /* 0x000ea40000300a00 */
[----:B------:R-:W-:Y:S02]  /*5ea10*/  STL.64 [R1+0x6a28], R190 ;  /* 0x006a28be01007387 */ /* 0x000fe40000100a00 */
[----:B------:R-:W-:Y:S02]  /*5ea20*/  STL.64 [R1+0x7e48], R190 ;  /* 0x007e48be01007387 */ /* 0x000fe40000100a00 */
[----:B------:R-:W-:-:S04]  /*5ea30*/  IMAD.WIDE R192, R3, 0x4, R44 ;  /* 0x0000000403c07825 */ /* 0x000fc800078e022c */
[C---:B---3--:R-:W-:Y:S02]  /*5ea40*/  IMAD.WIDE R4, R3.reuse, 0x4, R52 ;  /* 0x0000000403047825 */ /* 0x048fe400078e0234 */
[----:B------:R-:W3:Y:S02]  /*5ea50*/  LDL.LU.64 R52, [R1+0x4668] ;  /* 0x0046680001347983 */ /* 0x000ee40000300a00 */
[----:B------:R-:W-:Y:S02]  /*5ea60*/  STL.64 [R1+0x6a20], R192 ;  /* 0x006a20c001007387 */ /* 0x000fe40000100a00 */
[----:B------:R4:W-:Y:S02]  /*5ea70*/  STL.64 [R1+0x6a40], R4 ;  /* 0x006a400401007387 */ /* 0x0009e40000100a00 */
[----:B------:R-:W-:Y:S01]  /*5ea80*/  STL.64 [R1+0x7e50], R192 ;  /* 0x007e50c001007387 */ /* 0x000fe20000100a00 */
[----:B------:R-:W3:Y:S01]  /*5ea90*/  LDL.LU.64 R38, [R1+0x47a0] ;  /* 0x0047a00001267983 */ /* 0x000ee20000300a00 */
[----:B------:R-:W3:Y:S02]  /*5eaa0*/  LDL.LU.64 R14, [R1+0x4680] ;  /* 0x00468000010e7983 */ /* 0x000ee40000300a00 */
[----:B----4-:R-:W-:-:S05]  /*5eab0*/  IMAD.WIDE R4, R3, 0x4, R40 ;  /* 0x0000000403047825 */ /* 0x010fca00078e0228 */
[----:B------:R1:W-:Y:S01]  /*5eac0*/  STL.64 [R1+0x3cd0], R4 ;  /* 0x003cd00401007387 */ /* 0x0003e20000100a00 */
[----:B------:R-:W4:Y:S02]  /*5ead0*/  LDL.LU.64 R10, [R1+0x47a8] ;  /* 0x0047a800010a7983 */ /* 0x000f240000300a00 */
[----:B------:R-:W4:Y:S02]  /*5eae0*/  LDL.LU.64 R42, [R1+0x4690] ;  /* 0x00469000012a7983 */ /* 0x000f240000300a00 */
[----:B------:R-:W-:Y:S01]  /*5eaf0*/  STL.64 [R1+0x6a38], R176 ;  /* 0x006a38b001007387 */ /* 0x000fe20000100a00 */
[----:B------:R-:W-:Y:S01]  /*5eb00*/  STL.64 [R1+0x7e58], R176 ;  /* 0x007e58b001007387 */ /* 0x000fe20000100a00 */
        /* <DEDUP_REMOVED lines=13> */
[----:B------:R-:W-:Y:S02]  /*5ebe0*/  STL.64 [R1+0x6a30], R174 ;  /* 0x006a30ae01007387 */ /* 0x000fe40000100a00 */
[----:B------:R-:W-:Y:S02]  /*5ebf0*/  STL.64 [R1+0x7e60], R174 ;  /* 0x007e60ae01007387 */ /* 0x000fe40000100a00 */
[----:B--2---:R-:W-:-:S04]  /*5ec00*/  IMAD.WIDE R8, R3, 0x4, R28 ;  /* 0x0000000403087825 */ /* 0x004fc800078e021c */
[C---:B-1----:R-:W-:Y:S01]  /*5ec10*/  IMAD.WIDE R4, R3.reuse, 0x4, R48 ;  /* 0x0000000403047825 */ /* 0x042fe200078e0230 */
[----:B------:R-:W-:Y:S03]  /*5ec20*/  STL.64 [R1+0x6a50], R8 ;  /* 0x006a500801007387 */ /* 0x000fe60000100a00 */
        /* <DEDUP_REMOVED lines=12> */
[----:B---3--:R-:W-:-:S05]  /*5ecf0*/  IMAD.WIDE R4, R3, 0x4, R52 ;  /* 0x0000000403047825 */ /* 0x008fca00078e0234 */
[----:B------:R1:W-:Y:S01]  /*5ed00*/  STL.64 [R1+0x6a70], R4 ;  /* 0x006a700401007387 */ /* 0x0003e20000100a00 */
[----:B------:R-:W3:Y:S02]  /*5ed10*/  LDL.LU.64 R52, [R1+0x47f0] ;  /* 0x0047f00001347983 */ /* 0x000ee40000300a00 */
[----:B------:R-:W-:-:S04]  /*5ed20*/  IMAD.WIDE R8, R3, 0x4, R14 ;  /* 0x0000000403087825 */ /* 0x000fc800078e020e */
[C---:B-1----:R-:W-:Y:S02]  /*5ed30*/  IMAD.WIDE R4, R3.reuse, 0x4, R38 ;  /* 0x0000000403047825 */ /* 0x042fe400078e0226 */
[----:B------:R-:W3:Y:S03]  /*5ed40*/  LDL.LU.64 R38, [R1+0x4708] ;  /* 0x0047080001267983 */ /* 0x000ee60000300a00 */
[----:B------:R4:W-:Y:S02]  /*5ed50*/  STL.64 [R1+0x6a78], R4 ;  /* 0x006a780401007387 */ /* 0x0009e40000100a00 */
[----:B------:R-:W-:Y:S02]  /*5ed60*/  STL.64 [R1+0x6a80], R8 ;  /* 0x006a800801007387 */ /* 0x000fe40000100a00 */
[----:B----4-:R-:W-:-:S04]  /*5ed70*/  IMAD.WIDE R4, R3, 0x4, R10 ;  /* 0x0000000403047825 */ /* 0x010fc800078e020a */
[C---:B------:R-:W-:Y:S02]  /*5ed80*/  IMAD.WIDE R6, R3.reuse, 0x4, R42 ;  /* 0x0000000403067825 */ /* 0x040fe400078e022a */
[----:B------:R-:W4:Y:S02]  /*5ed90*/  LDL.LU.64 R42, [R1+0x47f8] ;  /* 0x0047f800012a7983 */ /* 0x000f240000300a00 */
[----:B------:R1:W-:Y:S02]  /*5eda0*/  STL.64 [R1+0x6a88], R4 ;  /* 0x006a880401007387 */ /* 0x0003e40000100a00 */
[----:B------:R1:W-:Y:S02]  /*5edb0*/  STL.64 [R1+0x6a90], R6 ;  /* 0x006a900601007387 */ /* 0x0003e40000100a00 */
[----:B-1----:R-:W-:-:S04]  /*5edc0*/  IMAD.WIDE R4, R3, 0x4, R16 ;  /* 0x0000000403047825 */ /* 0x002fc800078e0210 */
[C---:B------:R-:W-:Y:S02]  /*5edd0*/  IMAD.WIDE R6, R3.reuse, 0x4, R44 ;  /* 0x0000000403067825 */ /* 0x040fe400078e022c */
[----:B------:R-:W4:Y:S02]  /*5ede0*/  LDL.LU.64 R44, [R1+0x4720] ;  /* 0x00472000012c7983 */ /* 0x000f240000300a00 */
[----:B------:R-:W-:Y:S02]  /*5edf0*/  STL.64 [R1+0x6a98], R4 ;  /* 0x006a980401007387 */ /* 0x000fe40000100a00 */
        /* <DEDUP_REMOVED lines=9> */
[----:B------:R1:W-:Y:S03]  /*5ee90*/  STL.64 [R1+0x6ac0], R4 ;  /* 0x006ac00401007387 */ /* 0x0003e60000100a00 */
[----:B------:R1:W-:Y:S02]  /*5eea0*/  STL.64 [R1+0x6ab8], R8 ;  /* 0x006ab80801007387 */ /* 0x0003e40000100a00 */
[----:B------:R1:W-:Y:S02]  /*5eeb0*/  STL.64 [R1+0x6ad0], R6 ;  /* 0x006ad00601007387 */ /* 0x0003e40000100a00 */
[----:B-1----:R-:W-:-:S04]  /*5eec0*/  IMAD.WIDE R4, R3, 0x4, R26 ;  /* 0x0000000403047825 */ /* 0x002fc800078e021a */
[----:B------:R-:W-:-:S04]  /*5eed0*/  IMAD.WIDE R8, R3, 0x4, R34 ;  /* 0x0000000403087825 */ /* 0x000fc800078e0222 */
[C---:B------:R-:W-:Y:S01]  /*5eee0*/  IMAD.WIDE R6, R3.reuse, 0x4, R36 ;  /* 0x0000000403067825 */ /* 0x040fe200078e0224 */
[----:B------:R1:W-:Y:S03]  /*5eef0*/  STL.64 [R1+0x6ac8], R4 ;  /* 0x006ac80401007387 */ /* 0x0003e60000100a00 */
[----:B------:R-:W-:Y:S02]  /*5ef00*/  STL.64 [R1+0x6ae0], R8 ;  /* 0x006ae00801007387 */ /* 0x000fe40000100a00 */
[----:B------:R-:W4:Y:S02]  /*5ef10*/  LDL.LU.64 R26, [R1+0x4730] ;  /* 0x00473000011a7983 */ /* 0x000f240000300a00 */
[----:B------:R-:W-:Y:S01]  /*5ef20*/  STL.64 [R1+0x6ad8], R6 ;  /* 0x006ad80601007387 */ /* 0x000fe20000100a00 */
[----:B------:R-:W4:Y:S01]  /*5ef30*/  LDL.LU.64 R34, [R1+0x4808] ;  /* 0x0048080001227983 */ /* 0x000f220000300a00 */
[----:B-1----:R-:W-:-:S05]  /*5ef40*/  IMAD.WIDE R4, R3, 0x4, R40 ;  /* 0x0000000403047825 */ /* 0x002fca00078e0228 */
[----:B------:R2:W-:Y:S01]  /*5ef50*/  STL.64 [R1+0x6af0], R4 ;  /* 0x006af00401007387 */ /* 0x0005e20000100a00 */
[----:B------:R-:W4:Y:S02]  /*5ef60*/  LDL.LU.64 R40, [R1+0x4748] ;  /* 0x0047480001287983 */ /* 0x000f240000300a00 */
[----:B------:R-:W4:Y:S02]  /*5ef70*/  LDL.LU.64 R36, [R1+0x4810] ;  /* 0x0048100001247983 */ /* 0x000f240000300a00 */
[C---:B--2---:R-:W-:Y:S02]  /*5ef80*/  IMAD.WIDE R4, R3.reuse, 0x4, R48 ;  /* 0x0000000403047825 */ /* 0x044fe400078e0230 */
[----:B------:R-:W2:Y:S03]  /*5ef90*/  LDL.LU.64 R48, [R1+0x4758] ;  /* 0x0047580001307983 */ /* 0x000ea60000300a00 */
[----:B------:R1:W-:Y:S02]  /*5efa0*/  STL.64 [R1+0x6ae8], R4 ;  /* 0x006ae80401007387 */ /* 0x0003e40000100a00 */
[----:B------:R-:W-:-:S04]  /*5efb0*/  IMAD.WIDE R6, R3, 0x4, R28 ;  /* 0x0000000403067825 */ /* 0x000fc800078e021c */
[----:B-1----:R-:W-:-:S04]  /*5efc0*/  IMAD.WIDE R4, R3, 0x4, R50 ;  /* 0x0000000403047825 */ /* 0x002fc800078e0232 */
[C---:B------:R-:W-:Y:S01]  /*5efd0*/  IMAD.WIDE R8, R3.reuse, 0x4, R30 ;  /* 0x0000000403087825 */ /* 0x040fe200078e021e */
[----:B------:R-:W2:Y:S03]  /*5efe0*/  LDL.LU.64 R50, [R1+0x4818] ;  /* 0x0048180001327983 */ /* 0x000ea60000300a00 */
[----:B------:R-:W-:Y:S02]  /*5eff0*/  STL.64 [R1+0x6af8], R6 ;  /* 0x006af80601007387 */ /* 0x000fe40000100a00 */
[----:B------:R1:W-:Y:S01]  /*5f000*/  STL.64 [R1+0x6b00], R4 ;  /* 0x006b000401007387 */ /* 0x0003e20000100a00 */
[----:B------:R-:W-:Y:S01]  /*5f010*/  STL.64 [R1+0x6b08], R8 ;  /* 0x006b080801007387 */ /* 0x000fe20000100a00 */
        /* <DEDUP_REMOVED lines=10> */
[----:B------:R-:W3:Y:S02]  /*5f0c0*/  LDL.LU.64 R16, [R1+0x3c90] ;  /* 0x003c900001107983 */ /* 0x000ee40000300a00 */
[C---:B----4-:R-:W-:Y:S02]  /*5f0d0*/  IMAD.WIDE R4, R3.reuse, 0x4, R42 ;  /* 0x0000000403047825 */ /* 0x050fe400078e022a */
[----:B------:R-:W4:Y:S03]  /*5f0e0*/  LDL.LU.64 R42, [R1+0x4830] ;  /* 0x00483000012a7983 */ /* 0x000f260000300a00 */
[----:B------:R1:W-:Y:S02]  /*5f0f0*/  STL.64 [R1+0x6b28], R4 ;  /* 0x006b280401007387 */ /* 0x0003e40000100a00 */
[----:B------:R-:W4:Y:S02]  /*5f100*/  LDL.LU.64 R18, [R1+0x3c88] ;  /* 0x003c880001127983 */ /* 0x000f240000300a00 */
[----:B-1----:R-:W-:-:S02]  /*5f110*/  IMAD.WIDE R4, R3, 0x4, R44 ;  /* 0x0000000403047825 */ /* 0x002fc400078e022c */
[----:B------:R-:W4:Y:S03]  /*5f120*/  LDL.LU.64 R44, [R1+0x4840] ;  /* 0x00484000012c7983 */ /* 0x000f260000300a00 */
        /* <DEDUP_REMOVED lines=10> */
[----:B------:R-:W-:-:S04]  /*5f1d0*/  IMAD.WIDE R8, R3, 0x4, R26 ;  /* 0x0000000403087825 */ /* 0x000fc800078e021a */
[C---:B------:R-:W-:Y:S01]  /*5f1e0*/  IMAD.WIDE R6, R3.reuse, 0x4, R34 ;  /* 0x0000000403067825 */ /* 0x040fe200078e0222 */
[----:B------:R-:W-:Y:S03]  /*5f1f0*/  STL.64 [R1+0x6b40], R8 ;  /* 0x006b400801007387 */ /* 0x000fe60000100a00 */
[C---:B-1----:R-:W-:Y:S02]  /*5f200*/  IMAD.WIDE R4, R3.reuse, 0x4, R40 ;  /* 0x0000000403047825 */ /* 0x042fe400078e0228 */
[----:B------:R-:W4:Y:S02]  /*5f210*/  LDL.LU.64 R40, [R1+0x3c08] ;  /* 0x003c080001287983 */ /* 0x000f240000300a00 */
[----:B------:R1:W-:Y:S02]  /*5f220*/  STL.64 [R1+0x6b48], R6 ;  /* 0x006b480601007387 */ /* 0x0003e40000100a00 */
[----:B------:R2:W-:Y:S01]  /*5f230*/  STL.64 [R1+0x6b50], R4 ;  /* 0x006b500401007387 */ /* 0x0005e20000100a00 */
[----:B------:R-:W4:Y:S02]  /*5f240*/  LDL.LU.64 R26, [R1+0x4868] ;  /* 0x00486800011a7983 */ /* 0x000f240000300a00 */
[----:B-1----:R-:W-:-:S05]  /*5f250*/  IMAD.WIDE R6, R3, 0x4, R36 ;  /* 0x0000000403067825 */ /* 0x002fca00078e0224 */
[----:B------:R-:W-:Y:S01]  /*5f260*/  STL.64 [R1+0x6b58], R6 ;  /* 0x006b580601007387 */ /* 0x000fe20000100a00 */
[----:B--2---:R-:W-:-:S03]  /*5f270*/  IMAD.WIDE R4, R3, 0x4, R48 ;  /* 0x0000000403047825 */ /* 0x004fc600078e0230 */
[----:B------:R-:W2:Y:S04]  /*5f280*/  LDL.LU.64 R48, [R1+0x39f8] ;  /* 0x0039f80001307983 */ /* 0x000ea80000300a00 */
[----:B------:R1:W-:Y:S01]  /*5f290*/  STL.64 [R1+0x6b60], R4 ;  /* 0x006b600401007387 */ /* 0x0003e20000100a00 */
[----:B------:R-:W2:Y:S02]  /*5f2a0*/  LDL.LU.64 R34, [R1+0x4870] ;  /* 0x0048700001227983 */ /* 0x000ea40000300a00 */
[----:B------:R-:W2:Y:S02]  /*5f2b0*/  LDL.LU.64 R36, [R1+0x39f0] ;  /* 0x0039f00001247983 */ /* 0x000ea40000300a00 */
[----:B-1----:R-:W-:-:S05]  /*5f2c0*/  IMAD.WIDE R4, R3, 0x4, R50 ;  /* 0x0000000403047825 */ /* 0x002fca00078e0232 */
[----:B------:R3:W-:Y:S01]  /*5f2d0*/  STL.64 [R1+0x6b68], R4 ;  /* 0x006b680401007387 */ /* 0x0007e20000100a00 */
[----:B------:R-:W2:Y:S02]  /*5f2e0*/  LDL.LU.64 R50, [R1+0x4878] ;  /* 0x0048780001327983 */ /* 0x000ea40000300a00 */
[----:B---3--:R-:W-:-:S04]  /*5f2f0*/  IMAD.WIDE R4, R3, 0x4, R52 ;  /* 0x0000000403047825 */ /* 0x008fc800078e0234 */
[C---:B------:R-:W-:Y:S01]  /*5f300*/  IMAD.WIDE R8, R3.reuse, 0x4, R14 ;  /* 0x0000000403087825 */ /* 0x040fe200078e020e */
[----:B------:R-:W3:Y:S03]  /*5f310*/  LDL.LU.64 R52, [R1+0x39e8] ;  /* 0x0039e80001347983 */ /* 0x000ee60000300a00 */
[----:B------:R1:W-:Y:S01]  /*5f320*/  STL.64 [R1+0x6b70], R4 ;  /* 0x006b700401007387 */ /* 0x0003e20000100a00 */
[----:B------:R-:W-:Y:S01]  /*5f330*/  STL.64 [R1+0x6b78], R8 ;  /* 0x006b780801007387 */ /* 0x000fe20000100a00 */
[----:B-1----:R-:W-:-:S04]  /*5f340*/  IMAD.WIDE R4, R3, 0x4, R10 ;  /* 0x0000000403047825 */ /* 0x002fc800078e020a */
[C---:B------:R-:W-:Y:S02]  /*5f350*/  IMAD.WIDE R6, R3.reuse, 0x4, R38 ;  /* 0x0000000403067825 */ /* 0x040fe400078e0226 */
[----:B------:R-:W3:Y:S02]  /*5f360*/  LDL.LU.64 R38, [R1+0x4880] ;  /* 0x0048800001267983 */ /* 0x000ee40000300a00 */
[----:B------:R1:W-:Y:S02]  /*5f370*/  STL.64 [R1+0x6b80], R4 ;  /* 0x006b800401007387 */ /* 0x0003e40000100a00 */
[----:B------:R4:W-:Y:S02]  /*5f380*/  STL.64 [R1+0x6b90], R6 ;  /* 0x006b900601007387 */ /* 0x0009e40000100a00 */
[----:B-1----:R-:W-:-:S04]  /*5f390*/  IMAD.WIDE R4, R3, 0x4, R16 ;  /* 0x0000000403047825 */ /* 0x002fc800078e0210 */
        /* <DEDUP_REMOVED lines=8> */
[----:B------:R-:W-:-:S04]  /*5f420*/  IMAD.WIDE R8, R3, 0x4, R22 ;  /* 0x0000000403087825 */ /* 0x000fc800078e0216 */
        /* <DEDUP_REMOVED lines=18> */
[C---:B-1----:R-:W-:Y:S02]  /*5f550*/  IMAD.WIDE R4, R3.reuse, 0x4, R40 ;  /* 0x0000000403047825 */ /* 0x042fe400078e0228 */
[----:B------:R-:W4:Y:S03]  /*5f560*/  LDL.LU.64 R40, [R1+0x39c8] ;  /* 0x0039c80001287983 */ /* 0x000f260000300a00 */
[----:B------:R2:W-:Y:S02]  /*5f570*/  STL.64 [R1+0x3c78], R4 ;  /* 0x003c780401007387 */ /* 0x0005e40000100a00 */
[----:B--2---:R-:W-:-:S02]  /*5f580*/  IMAD.WIDE R4, R3, 0x4, R48 ;  /* 0x0000000403047825 */ /* 0x004fc400078e0230 */
[----:B------:R-:W2:Y:S02]  /*5f590*/  LDL.LU.64 R48, [R1+0x48a0] ;  /* 0x0048a00001307983 */ /* 0x000ea40000300a00 */
[----:B------:R-:W-:-:S04]  /*5f5a0*/  IMAD.WIDE R6, R3, 0x4, R26 ;  /* 0x0000000403067825 */ /* 0x000fc800078e021a */
[C---:B------:R-:W-:Y:S01]  /*5f5b0*/  IMAD.WIDE R112, R3.reuse, 0x4, R34 ;  /* 0x0000000403707825 */ /* 0x040fe200078e0222 */
[----:B------:R-:W-:Y:S03]  /*5f5c0*/  STL.64 [R1+0x6be8], R6 ;  /* 0x006be80601007387 */ /* 0x000fe60000100a00 */
[----:B------:R1:W-:Y:S02]  /*5f5d0*/  STL.64 [R1+0x6be0], R4 ;  /* 0x006be00401007387 */ /* 0x0003e40000100a00 */
[----:B------:R-:W-:-:S04]  /*5f5e0*/  IMAD.WIDE R194, R3, 0x4, R36 ;  /* 0x0000000403c27825 */ /* 0x000fc800078e0224 */
[C---:B------:R-:W-:Y:S02]  /*5f5f0*/  IMAD.WIDE R172, R3.reuse, 0x4, R50 ;  /* 0x0000000403ac7825 */ /* 0x040fe400078e0232 */
[----:B------:R-:W2:Y:S02]  /*5f600*/  LDL.LU.64 R50, [R1+0x3bf8] ;  /* 0x003bf80001327983 */ /* 0x000ea40000300a00 */
[C---:B---3--:R-:W-:Y:S02]  /*5f610*/  IMAD.WIDE R124, R3.reuse, 0x4, R52 ;  /* 0x00000004037c7825 */ /* 0x048fe400078e0234 */
[----:B------:R-:W3:Y:S02]  /*5f620*/  LDL.LU.64 R52, [R1+0x48a8] ;  /* 0x0048a80001347983 */ /* 0x000ee40000300a00 */
[----:B------:R-:W-:Y:S02]  /*5f630*/  STL.64 [R1+0x6bf8], R112 ;  /* 0x006bf87001007387 */ /* 0x000fe40000100a00 */
[----:B------:R-:W-:Y:S02]  /*5f640*/  STL.64 [R1+0x7e68], R112 ;  /* 0x007e687001007387 */ /* 0x000fe40000100a00 */
[----:B------:R-:W-:Y:S01]  /*5f650*/  STL.64 [R1+0x6bf0], R194 ;  /* 0x006bf0c201007387 */ /* 0x000fe20000100a00 */
[----:B------:R-:W-:Y:S01]  /*5f660*/  STL.64 [R1+0x7e70], R194 ;  /* 0x007e70c201007387 */ /* 0x000fe20000100a00 */
[----:B-1----:R-:W-:-:S05]  /*5f670*/  IMAD.WIDE R4, R3, 0x4, R38 ;  /* 0x0000000403047825 */ /* 0x002fca00078e0226 */
[----:B------:R4:W-:Y:S01]  /*5f680*/  STL.64 [R1+0x6c10], R4 ;  /* 0x006c100401007387 */ /* 0x0009e20000100a00 */
[----:B------:R-:W-:Y:S02]  /*5f690*/  STL.64 [R1+0x6c08], R172 ;  /* 0x006c08ac01007387 */ /* 0x000fe40000100a00 */
[----:B------:R-:W-:Y:S02]  /*5f6a0*/  STL.64 [R1+0x7e78], R172 ;  /* 0x007e78ac01007387 */ /* 0x000fe40000100a00 */
[----:B----4-:R-:W-:-:S05]  /*5f6b0*/  IMAD.WIDE R4, R3, 0x4, R42 ;  /* 0x0000000403047825 */ /* 0x010fca00078e022a */
        /* <DEDUP_REMOVED lines=8> */
[----:B------:R-:W-:Y:S01]  /*5f740*/  STL.64 [R1+0x6c00], R124 ;  /* 0x006c007c01007387 */ /* 0x000fe20000100a00 */
[----:B------:R-:W-:Y:S02]  /*5f750*/  STL.64 [R1+0x7e80], R124 ;  /* 0x007e807c01007387 */ /* 0x000fe40000100a00 */
[----:B-1----:R-:W-:-:S05]  /*5f760*/  IMAD.WIDE R4, R3, 0x4, R28 ;  /* 0x0000000403047825 */ /* 0x002fca00078e021c */
[----:B------:R2:W-:Y:S01]  /*5f770*/  STL.64 [R1+0x6c18], R4 ;  /* 0x006c180401007387 */ /* 0x0005e20000100a00 */
[----:B------:R-:W-:-:S04]  /*5f780*/  IMAD.WIDE R196, R3, 0x4, R30 ;  /* 0x0000000403c47825 */ /* 0x000fc800078e021e */
[C---:B------:R-:W-:Y:S02]  /*5f790*/  IMAD.WIDE R110, R3.reuse, 0x4, R46 ;  /* 0x00000004036e7825 */ /* 0x040fe400078e022e */
[----:B------:R-:W4:Y:S02]  /*5f7a0*/  LDL.LU.64 R46, [R1+0x48c0] ;  /* 0x0048c000012e7983 */ /* 0x000f240000300a00 */
[----:B------:R-:W-:Y:S02]  /*5f7b0*/  STL.64 [R1+0x6c30], R196 ;  /* 0x006c30c401007387 */ /* 0x000fe40000100a00 */
[----:B------:R-:W-:Y:S02]  /*5f7c0*/  STL.64 [R1+0x7e88], R196 ;  /* 0x007e88c401007387 */ /* 0x000fe40000100a00 */
[C---:B--2---:R-:W-:Y:S02]  /*5f7d0*/  IMAD.WIDE R4, R3.reuse, 0x4, R48 ;  /* 0x0000000403047825 */ /* 0x044fe400078e0230 */
[----:B------:R-:W2:Y:S02]  /*5f7e0*/  LDL.LU.64 R48, [R1+0x3bf0] ;  /* 0x003bf00001307983 */ /* 0x000ea40000300a00 */
[----:B------:R-:W-:Y:S02]  /*5f7f0*/  STL.64 [R1+0x6c28], R110 ;  /* 0x006c286e01007387 */ /* 0x000fe40000100a00 */
[----:B------:R-:W-:-:S04]  /*5f800*/  IMAD.WIDE R126, R3, 0x4, R32 ;  /* 0x00000004037e7825 */ /* 0x000fc800078e0220 */
[----:B------:R1:W-:Y:S01]  /*5f810*/  STL.64 [R1+0x6c40], R4 ;  /* 0x006c400401007387 */ /* 0x0003e20000100a00 */
[----:B------:R-:W-:Y:S01]  /*5f820*/  STL.64 [R1+0x7e90], R110 ;  /* 0x007e906e01007387 */ /* 0x000fe20000100a00 */
[----:B------:R-:W-:-:S04]  /*5f830*/  IMAD.WIDE R128, R3, 0x4, R40 ;  /* 0x0000000403807825 */ /* 0x000fc800078e0228 */
[C---:B-1----:R-:W-:Y:S02]  /*5f840*/  IMAD.WIDE R4, R3.reuse, 0x4, R50 ;  /* 0x0000000403047825 */ /* 0x042fe400078e0232 */
[----:B------:R-:W2:Y:S02]  /*5f850*/  LDL.LU.64 R50, [R1+0x48c8] ;  /* 0x0048c80001327983 */ /* 0x000ea40000300a00 */
[----:B------:R-:W-:Y:S02]  /*5f860*/  STL.64 [R1+0x6c38], R126 ;  /* 0x006c387e01007387 */ /* 0x000fe40000100a00 */
[----:B------:R3:W-:Y:S02]  /*5f870*/  STL.64 [R1+0x3bf8], R4 ;  /* 0x003bf80401007387 */ /* 0x0007e40000100a00 */
[----:B------:R-:W-:Y:S01]  /*5f880*/  STL.64 [R1+0x7e98], R126 ;  /* 0x007e987e01007387 */ /* 0x000fe20000100a00 */
[----:B------:R-:W2:Y:S01]  /*5f890*/  LDL.LU.64 R26, [R1+0x39a8] ;  /* 0x0039a800011a7983 */ /* 0x000ea20000300a00 */
[----:B------:R-:W2:Y:S02]  /*5f8a0*/  LDL.LU.64 R28, [R1+0x48d0] ;  /* 0x0048d000011c7983 */ /* 0x000ea40000300a00 */
[----:B---3--:R-:W-:-:S05]  /*5f8b0*/  IMAD.WIDE R4, R3, 0x4, R52 ;  /* 0x0000000403047825 */ /* 0x008fca00078e0234 */
[----:B------:R4:W-:Y:S01]  /*5f8c0*/  STL.64 [R1+0x6c48], R4 ;  /* 0x006c480401007387 */ /* 0x0009e20000100a00 */
[----:B------:R-:W3:Y:S02]  /*5f8d0*/  LDL.LU.64 R52, [R1+0x39a0] ;  /* 0x0039a00001347983 */ /* 0x000ee40000300a00 */
[----:B------:R-:W3:Y:S02]  /*5f8e0*/  LDL.LU.64 R30, [R1+0x48d8] ;  /* 0x0048d800011e7983 */ /* 0x000ee40000300a00 */
[----:B------:R-:W3:Y:S01]  /*5f8f0*/  LDL.LU.64 R40, [R1+0x3998] ;  /* 0x0039980001287983 */ /* 0x000ee20000300a00 */
[----:B------:R-:W-:Y:S01]  /*5f900*/  STL.64 [R1+0x39c8], R128 ;  /* 0x0039c88001007387 */ /* 0x000fe20000100a00 */
[----:B------:R-:W-:Y:S02]  /*5f910*/  STL.64 [R1+0x7ea0], R128 ;  /* 0x007ea08001007387 */ /* 0x000fe40000100a00 */
[----:B----4-:R-:W-:-:S05]  /*5f920*/  IMAD.WIDE R4, R3, 0x4, R34 ;  /* 0x0000000403047825 */ /* 0x010fca00078e0222 */
[----:B------:R1:W-:Y:S01]  /*5f930*/  STL.64 [R1+0x39c0], R4 ;  /* 0x0039c00401007387 */ /* 0x0003e20000100a00 */
[----:B------:R-:W4:Y:S02]  /*5f940*/  LDL.LU.64 R32, [R1+0x48e0] ;  /* 0x0048e00001207983 */ /* 0x000f240000300a00 */
[----:B------:R-:W4:Y:S02]  /*5f950*/  LDL.LU.64 R34, [R1+0x3be8] ;  /* 0x003be80001227983 */ /* 0x000f240000300a00 */
[C---:B------:R-:W-:Y:S02]  /*5f960*/  IMAD.WIDE R198, R3.reuse, 0x4, R36 ;  /* 0x0000000403c67825 */ /* 0x040fe400078e0224 */
[----:B------:R-:W4:Y:S03]  /*5f970*/  LDL.LU.64 R36, [R1+0x48e8] ;  /* 0x0048e80001247983 */ /* 0x000f260000300a00 */
[----:B------:R-:W-:Y:S02]  /*5f980*/  STL.64 [R1+0x6c50], R198 ;  /* 0x006c50c601007387 */ /* 0x000fe40000100a00 */
[----:B------:R-:W-:Y:S02]  /*5f990*/  STL.64 [R1+0x7ea8], R198 ;  /* 0x007ea8c601007387 */ /* 0x000fe40000100a00 */
[----:B------:R-:W-:-:S02]  /*5f9a0*/  IMAD.WIDE R108, R3, 0x4, R38 ;  /* 0x00000004036c7825 */ /* 0x000fc400078e0226 */
[----:B------:R-:W4:Y:S02]  /*5f9b0*/  LDL.LU.64 R38, [R1+0x3990] ;  /* 0x0039900001267983 */ /* 0x000f240000300a00 */
[----:B------:R-:W-:-:S04]  /*5f9c0*/  IMAD.WIDE R130, R3, 0x4, R42 ;  /* 0x0000000403827825 */ /* 0x000fc800078e022a */
[----:B------:R-:W4:Y:S02]  /*5f9d0*/  LDL.LU.64 R42, [R1+0x48f0] ;  /* 0x0048f000012a7983 */ /* 0x000f240000300a00 */
[----:B-1----:R-:W-:-:S05]  /*5f9e0*/  IMAD.WIDE R4, R3, 0x4, R46 ;  /* 0x0000000403047825 */ /* 0x002fca00078e022e */
[----:B------:R2:W-:Y:S01]  /*5f9f0*/  STL.64 [R1+0x6c60], R4 ;  /* 0x006c600401007387 */ /* 0x0005e20000100a00 */
[----:B------:R-:W4:Y:S02]  /*5fa00*/  LDL.LU.64 R46, [R1+0x3988] ;  /* 0x00398800012e7983 */ /* 0x000f240000300a00 */
[----:B------:R-:W-:Y:S02]  /*5fa10*/  STL.64 [R1+0x39b8], R108 ;  /* 0x0039b86c01007387 */ /* 0x000fe40000100a00 */
[----:B------:R-:W-:Y:S02]  /*5fa20*/  STL.64 [R1+0x7eb0], R108 ;  /* 0x007eb06c01007387 */ /* 0x000fe40000100a00 */
[C---:B--2---:R-:W-:Y:S02]  /*5fa30*/  IMAD.WIDE R4, R3.reuse, 0x4, R48 ;  /* 0x0000000403047825 */ /* 0x044fe400078e0230 */
[----:B------:R-:W2:Y:S02]  /*5fa40*/  LDL.LU.64 R48, [R1+0x48f8] ;  /* 0x0048f80001307983 */ /* 0x000ea40000300a00 */
[----:B------:R-:W-:Y:S02]  /*5fa50*/  STL.64 [R1+0x6c58], R130 ;  /* 0x006c588201007387 */ /* 0x000fe40000100a00 */
[----:B------:R1:W-:Y:S02]  /*5fa60*/  STL.64 [R1+0x3bf0], R4 ;  /* 0x003bf00401007387 */ /* 0x0003e40000100a00 */
[C---:B------:R-:W-:Y:S01]  /*5fa70*/  IMAD.WIDE R132, R3.reuse, 0x4, R44 ;  /* 0x0000000403847825 */ /* 0x040fe200078e022c */
[----:B------:R-:W-:Y:S03]  /*5fa80*/  STL.64 [R1+0x7eb8], R130 ;  /* 0x007eb88201007387 */ /* 0x000fe60000100a00 */
[----:B------:R-:W2:Y:S02]  /*5fa90*/  LDL.LU.64 R44, [R1+0x3980] ;  /* 0x00398000012c7983 */ /* 0x000ea40000300a00 */
[----:B-1----:R-:W-:-:S02]  /*5faa0*/  IMAD.WIDE R4, R3, 0x4, R50 ;  /* 0x0000000403047825 */ /* 0x002fc400078e0232 */
[----:B------:R-:W2:Y:S03]  /*5fab0*/  LDL.LU.64 R50, [R1+0x4900] ;  /* 0x0049000001327983 */ /* 0x000ea60000300a00 */
[----:B------:R1:W-:Y:S02]  /*5fac0*/  STL.64 [R1+0x6c68], R4 ;  /* 0x006c680401007387 */ /* 0x0003e40000100a00 */
[----:B------:R-:W-:Y:S02]  /*5fad0*/  STL.64 [R1+0x39b0], R132 ;  /* 0x0039b08401007387 */ /* 0x000fe40000100a00 */
[----:B------:R-:W-:Y:S02]  /*5fae0*/  STL.64 [R1+0x7ec0], R132 ;  /* 0x007ec08401007387 */ /* 0x000fe40000100a00 */
[----:B-1----:R-:W-:-:S05]  /*5faf0*/  IMAD.WIDE R4, R3, 0x4, R26 ;  /* 0x0000000403047825 */ /* 0x002fca00078e021a */
[----:B------:R4:W-:Y:S01]  /*5fb00*/  STL.64 [R1+0x39a8], R4 ;  /* 0x0039a80401007387 */ /* 0x0009e20000100a00 */
[----:B------:R-:W-:-:S04]  /*5fb10*/  IMAD.WIDE R106, R3, 0x4, R28 ;  /* 0x00000004036a7825 */ /* 0x000fc800078e021c */
[C---:B---3--:R-:W-:Y:S02]  /*5fb20*/  IMAD.WIDE R104, R3.reuse, 0x4, R52 ;  /* 0x0000000403687825 */ /* 0x048fe400078e0234 */
[----:B------:R-:W3:Y:S02]  /*5fb30*/  LDL.LU.64 R52, [R1+0x3be0] ;  /* 0x003be00001347983 */ /* 0x000ee40000300a00 */
[----:B------:R-:W-:-:S04]  /*5fb40*/  IMAD.WIDE R136, R3, 0x4, R40 ;  /* 0x0000000403887825 */ /* 0x000fc800078e0228 */
[----:B------:R-:W3:Y:S02]  /*5fb50*/  LDL.LU.64 R40, [R1+0x4908] ;  /* 0x0049080001287983 */ /* 0x000ee40000300a00 */
[----:B------:R-:W-:Y:S01]  /*5fb60*/  STL.64 [R1+0x6c70], R106 ;  /* 0x006c706a01007387 */ /* 0x000fe20000100a00 */
[----:B------:R-:W-:Y:S01]  /*5fb70*/  STL.64 [R1+0x7ec8], R106 ;  /* 0x007ec86a01007387 */ /* 0x000fe20000100a00 */
[----:B------:R-:W-:Y:S02]  /*5fb80*/  STL.64 [R1+0x39a0], R104 ;  /* 0x0039a06801007387 */ /* 0x000fe40000100a00 */
[----:B------:R-:W-:-:S04]  /*5fb90*/  IMAD.WIDE R134, R3, 0x4, R30 ;  /* 0x0000000403867825 */ /* 0x000fc800078e021e */
[----:B------:R-:W-:Y:S02]  /*5fba0*/  STL.64 [R1+0x7ed0], R104 ;  /* 0x007ed06801007387 */ /* 0x000fe40000100a00 */
[----:B----4-:R-:W-:-:S05]  /*5fbb0*/  IMAD.WIDE R4, R3, 0x4, R32 ;  /* 0x0000000403047825 */ /* 0x010fca00078e0220 */
[----:B------:R1:W-:Y:S01]  /*5fbc0*/  STL.64 [R1+0x6c80], R4 ;  /* 0x006c800401007387 */ /* 0x0003e20000100a00 */
[----:B------:R-:W-:Y:S02]  /*5fbd0*/  STL.64 [R1+0x6c78], R134 ;  /* 0x006c788601007387 */ /* 0x000fe40000100a00 */
[----:B------:R-:W-:Y:S02]  /*5fbe0*/  STL.64 [R1+0x7ed8], R134 ;  /* 0x007ed88601007387 */ /* 0x000fe40000100a00 */
[----:B-1----:R-:W-:-:S05]  /*5fbf0*/  IMAD.WIDE R4, R3, 0x4, R34 ;  /* 0x0000000403047825 */ /* 0x002fca00078e0222 */
[----:B------:R1:W-:Y:S01]  /*5fc00*/  STL.64 [R1+0x3be8], R4 ;  /* 0x003be80401007387 */ /* 0x0003e20000100a00 */
[----:B------:R-:W-:Y:S02]  /*5fc10*/  STL.64 [R1+0x3998], R136 ;  /* 0x0039988801007387 */ /* 0x000fe40000100a00 */
[----:B------:R-:W-:Y:S02]  /*5fc20*/  STL.64 [R1+0x7ee0], R136 ;  /* 0x007ee08801007387 */ /* 0x000fe40000100a00 */
[----:B-1----:R-:W-:-:S05]  /*5fc30*/  IMAD.WIDE R4, R3, 0x4, R36 ;  /* 0x0000000403047825 */ /* 0x002fca00078e0224 */
[----:B------:R1:W-:Y:S02]  /*5fc40*/  STL.64 [R1+0x6c88], R4 ;  /* 0x006c880401007387 */ /* 0x0003e40000100a00 */
[----:B-1----:R-:W-:-:S05]  /*5fc50*/  IMAD.WIDE R4, R3, 0x4, R38 ;  /* 0x0000000403047825 */ /* 0x002fca00078e0226 */
[----:B------:R1:W-:Y:S01]  /*5fc60*/  STL.64 [R1+0x3990], R4 ;  /* 0x0039900401007387 */ /* 0x0003e20000100a00 */
[----:B------:R-:W4:Y:S02]  /*5fc70*/  LDL.LU.64 R18, [R1+0x3978] ;  /* 0x0039780001127983 */ /* 0x000f240000300a00 */
[----:B------:R-:W-:-:S04]  /*5fc80*/  IMAD.WIDE R102, R3, 0x4, R42 ;  /* 0x0000000403667825 */ /* 0x000fc800078e022a */
[C---:B------:R-:W-:Y:S02]  /*5fc90*/  IMAD.WIDE R204, R3.reuse, 0x4, R46 ;  /* 0x0000000403cc7825 */ /* 0x040fe400078e022e */
[----:B------:R-:W4:Y:S02]  /*5fca0*/  LDL.LU.64 R46, [R1+0x4910] ;  /* 0x00491000012e7983 */ /* 0x000f240000300a00 */
[----:B------:R-:W4:Y:S02]  /*5fcb0*/  LDL.LU.64 R36, [R1+0x3970] ;  /* 0x0039700001247983 */ /* 0x000f240000300a00 */
[----:B------:R-:W4:Y:S02]  /*5fcc0*/  LDL.LU.64 R42, [R1+0x4918] ;  /* 0x00491800012a7983 */ /* 0x000f240000300a00 */
[C---:B--2---:R-:W-:Y:S02]  /*5fcd0*/  IMAD.WIDE R138, R3.reuse, 0x4, R48 ;  /* 0x00000004038a7825 */ /* 0x044fe400078e0230 */
[----:B------:R-:W2:Y:S02]  /*5fce0*/  LDL.LU.64 R48, [R1+0x4920] ;  /* 0x0049200001307983 */ /* 0x000ea40000300a00 */
[----:B------:R-:W-:Y:S02]  /*5fcf0*/  STL.64 [R1+0x6c90], R102 ;  /* 0x006c906601007387 */ /* 0x000fe40000100a00 */
[----:B------:R-:W-:Y:S02]  /*5fd00*/  STL.64 [R1+0x7ee8], R102 ;  /* 0x007ee86601007387 */ /* 0x000fe40000100a00 */
[----:B------:R-:W-:-:S04]  /*5fd10*/  IMAD.WIDE R140, R3, 0x4, R44 ;  /* 0x00000004038c7825 */ /* 0x000fc800078e022c */
[C---:B-1----:R-:W-:Y:S02]  /*5fd20*/  IMAD.WIDE R4, R3.reuse, 0x4, R50 ;  /* 0x0000000403047825 */ /* 0x042fe400078e0232 */
[----:B------:R-:W2:Y:S02]  /*5fd30*/  LDL.LU.64 R50, [R1+0x3bd8] ;  /* 0x003bd80001327983 */ /* 0x000ea40000300a00 */
[----:B------:R-:W-:Y:S02]  /*5fd40*/  STL.64 [R1+0x3988], R204 ;  /* 0x003988cc01007387 */ /* 0x000fe40000100a00 */
[----:B------:R3:W-:Y:S02]  /*5fd50*/  STL.64 [R1+0x6ca8], R4 ;  /* 0x006ca80401007387 */ /* 0x0007e40000100a00 */
[----:B------:R-:W-:Y:S02]  /*5fd60*/  STL.64 [R1+0x7ef0], R204 ;  /* 0x007ef0cc01007387 */ /* 0x000fe40000100a00 */
[----:B---3--:R-:W-:-:S02]  /*5fd70*/  IMAD.WIDE R4, R3, 0x4, R52 ;  /* 0x0000000403047825 */ /* 0x008fc400078e0234 */
[----:B------:R-:W3:Y:S02]  /*5fd80*/  LDL.LU.64 R52, [R1+0x4928] ;  /* 0x0049280001347983 */ /* 0x000ee40000300a00 */
[----:B------:R-:W-:Y:S02]  /*5fd90*/  STL.64 [R1+0x6c98], R138 ;  /* 0x006c988a01007387 */ /* 0x000fe40000100a00 */
[----:B------:R1:W-:Y:S02]  /*5fda0*/  STL.64 [R1+0x6ca0], R4 ;  /* 0x006ca00401007387 */ /* 0x0003e40000100a00 */
[----:B------:R-:W-:Y:S01]  /*5fdb0*/  STL.64 [R1+0x7ef8], R138 ;  /* 0x007ef88a01007387 */ /* 0x000fe20000100a00 */
        /* <DEDUP_REMOVED lines=12> */
[----:B------:R-:W3:Y:S02]  /*5fe80*/  LDL.LU.64 R40, [R1+0x3ba8] ;  /* 0x003ba80001287983 */ /* 0x000ee40000300a00 */
[----:B------:R-:W-:Y:S02]  /*5fe90*/  STL.64 [R1+0x3980], R140 ;  /* 0x0039808c01007387 */ /* 0x000fe40000100a00 */
[----:B------:R-:W-:Y:S02]  /*5fea0*/  STL.64 [R1+0x7f00], R140 ;  /* 0x007f008c01007387 */ /* 0x000fe40000100a00 */
[----:B----4-:R-:W-:-:S04]  /*5feb0*/  IMAD.WIDE R4, R3, 0x4, R18 ;  /* 0x0000000403047825 */ /* 0x010fc800078e0212 */
[C---:B------:R-:W-:Y:S02]  /*5fec0*/  IMAD.WIDE R100, R3.reuse, 0x4, R46 ;  /* 0x0000000403647825 */ /* 0x040fe400078e022e */
[----:B------:R-:W4:Y:S02]  /*5fed0*/  LDL.LU.64 R46, [R1+0x4958] ;  /* 0x00495800012e7983 */ /* 0x000f240000300a00 */
[----:B------:R2:W-:Y:S02]  /*5fee0*/  STL.64 [R1+0x3978], R4 ;  /* 0x0039780401007387 */ /* 0x0005e40000100a00 */
[C---:B------:R-:W-:Y:S02]  /*5fef0*/  IMAD.WIDE R142, R3.reuse, 0x4, R42 ;  /* 0x00000004038e7825 */ /* 0x040fe400078e022a */
[----:B------:R-:W4:Y:S02]  /*5ff00*/  LDL.LU.64 R42, [R1+0x3ba0] ;  /* 0x003ba000012a7983 */ /* 0x000f240000300a00 */
[----:B--2---:R-:W-:-:S02]  /*5ff10*/  IMAD.WIDE R4, R3, 0x4, R48 ;  /* 0x0000000403047825 */ /* 0x004fc400078e0230 */
[----:B------:R-:W2:Y:S03]  /*5ff20*/  LDL.LU.64 R48, [R1+0x4960] ;  /* 0x0049600001307983 */ /* 0x000ea60000300a00 */
[----:B------:R1:W-:Y:S02]  /*5ff30*/  STL.64 [R1+0x6cd0], R4 ;  /* 0x006cd00401007387 */ /* 0x0003e40000100a00 */
[----:B------:R-:W-:Y:S02]  /*5ff40*/  STL.64 [R1+0x6cb8], R100 ;  /* 0x006cb86401007387 */ /* 0x000fe40000100a00 */
        /* <DEDUP_REMOVED lines=8> */
[C---:B---3--:R-:W-:Y:S02]  /*5ffd0*/  IMAD.WIDE R4, R3.reuse, 0x4, R52 ;  /* 0x0000000403047825 */ /* 0x048fe400078e0234 */
[----:B------:R-:W3:Y:S02]  /*5ffe0*/  LDL.LU.64 R52, [R1+0x3b90] ;  /* 0x003b900001347983 */ /* 0x000ee40000300a00 */
[----:B------:R-:W-:-:S04]  /*5fff0*/  IMAD.WIDE R8, R3, 0x4, R20 ;  /* 0x0000000403087825 */ /* 0x000fc800078e0214 */
[----:B------:R-:W-:Y:S02]  /*60000*/  STL.64 [R1+0x6cc0], R142 ;  /* 0x006cc08e01007387 */ /* 0x000fe40000100a00 */
[C---:B------:R-:W-:Y:S01]  /*60010*/  IMAD.WIDE R6, R3.reuse, 0x4, R22 ;  /* 0x0000000403067825 */ /* 0x040fe200078e0216 */
[----:B------:R1:W-:Y:S03]  /*60020*/  STL.64 [R1+0x6cd8], R4 ;  /* 0x006cd80401007387 */ /* 0x0003e60000100a00 */
[----:B------:R-:W-:Y:S02]  /*60030*/  STL.64 [R1+0x7f18], R142 ;  /* 0x007f188e01007387 */ /* 0x000fe40000100a00 */
[----:B------:R1:W-:Y:S02]  /*60040*/  STL.64 [R1+0x3bd0], R8 ;  /* 0x003bd00801007387 */ /* 0x0003e40000100a00 */
[----:B-1----:R-:W-:-:S02]  /*60050*/  IMAD.WIDE R4, R3, 0x4, R44 ;  /* 0x0000000403047825 */ /* 0x002fc400078e022c */
[----:B------:R-:W3:Y:S02]  /*60060*/  LDL.LU.64 R44, [R1+0x4970] ;  /* 0x00497000012c7983 */ /* 0x000ee40000300a00 */
[----:B------:R1:W-:Y:S02]  /*60070*/  STL.64 [R1+0x6ce0], R6 ;  /* 0x006ce00601007387 */ /* 0x0003e40000100a00 */
[----:B------:R1:W-:Y:S02]  /*60080*/  STL.64 [R1+0x3bc8], R4 ;  /* 0x003bc80401007387 */ /* 0x0003e40000100a00 */
[----:B------:R-:W-:-:S04]  /*60090*/  IMAD.WIDE R8, R3, 0x4, R28 ;  /* 0x0000000403087825 */ /* 0x000fc800078e021c */
[----:B-1----:R-:W-:-:S04]  /*600a0*/  IMAD.WIDE R6, R3, 0x4, R24 ;  /* 0x0000000403067825 */ /* 0x002fc800078e0218 */
[C---:B------:R-:W-:Y:S01]  /*600b0*/  IMAD.WIDE R4, R3.reuse, 0x4, R26 ;  /* 0x0000000403047825 */ /* 0x040fe200078e021a */
[----:B------:R1:W-:Y:S04]  /*600c0*/  STL.64 [R1+0x6ce8], R6 ;  /* 0x006ce80601007387 */ /* 0x0003e80000100a00 */
[----:B------:R1:W-:Y:S02]  /*600d0*/  STL.64 [R1+0x3bc0], R4 ;  /* 0x003bc00401007387 */ /* 0x0003e40000100a00 */
[----:B------:R1:W-:Y:S02]  /*600e0*/  STL.64 [R1+0x6cf0], R8 ;  /* 0x006cf00801007387 */ /* 0x0003e40000100a00 */
[----:B-1----:R-:W-:-:S04]  /*600f0*/  IMAD.WIDE R6, R3, 0x4, R30 ;  /* 0x0000000403067825 */ /* 0x002fc800078e021e */
[----:B------:R-:W-:-:S04]  /*60100*/  IMAD.WIDE R4, R3, 0x4, R32 ;  /* 0x0000000403047825 */ /* 0x000fc800078e0220 */
[C---:B------:R-:W-:Y:S01]  /*60110*/  IMAD.WIDE R8, R3.reuse, 0x4, R34 ;  /* 0x0000000403087825 */ /* 0x040fe200078e0222 */
[----:B------:R1:W-:Y:S03]  /*60120*/  STL.64 [R1+0x3bb8], R6 ;  /* 0x003bb80601007387 */ /* 0x0003e60000100a00 */
        /* <DEDUP_REMOVED lines=10> */
[----:B----4-:R-:W-:-:S04]  /*601d0*/  IMAD.WIDE R4, R3, 0x4, R46 ;  /* 0x0000000403047825 */ /* 0x010fc800078e022e */
[C---:B------:R-:W-:Y:S01]  /*601e0*/  IMAD.WIDE R6, R3.reuse, 0x4, R42 ;  /* 0x0000000403067825 */ /* 0x040fe200078e022a */
[----:B------:R2:W-:Y:S03]  /*601f0*/  STL.64 [R1+0x6d18], R4 ;  /* 0x006d180401007387 */ /* 0x0005e60000100a00 */
[----:B------:R-:W4:Y:S02]  /*60200*/  LDL.LU.64 R38, [R1+0x3b78] ;  /* 0x003b780001267983 */ /* 0x000f240000300a00 */
[----:B------:R-:W4:Y:S02]  /*60210*/  LDL.LU.64 R46, [R1+0x4988] ;  /* 0x00498800012e7983 */ /* 0x000f240000300a00 */
[----:B------:R-:W4:Y:S01]  /*60220*/  LDL.LU.64 R14, [R1+0x3b70] ;  /* 0x003b7000010e7983 */ /* 0x000f220000300a00 */
[----:B------:R1:W-:Y:S01]  /*60230*/  STL.64 [R1+0x3ba0], R6 ;  /* 0x003ba00601007387 */ /* 0x0003e20000100a00 */
[----:B------:R-:W4:Y:S02]  /*60240*/  LDL.LU.64 R42, [R1+0x4990] ;  /* 0x00499000012a7983 */ /* 0x000f240000300a00 */
[----:B--2---:R-:W-:-:S05]  /*60250*/  IMAD.WIDE R4, R3, 0x4, R48 ;  /* 0x0000000403047825 */ /* 0x004fca00078e0230 */
[----:B------:R2:W-:Y:S01]  /*60260*/  STL.64 [R1+0x6d20], R4 ;  /* 0x006d200401007387 */ /* 0x0005e20000100a00 */
[----:B------:R-:W4:Y:S02]  /*60270*/  LDL.LU.64 R48, [R1+0x3b68] ;  /* 0x003b680001307983 */ /* 0x000f240000300a00 */
[----:B-1----:R-:W-:-:S04]  /*60280*/  IMAD.WIDE R6, R3, 0x4, R36 ;  /* 0x0000000403067825 */ /* 0x002fc800078e0224 */
[----:B------:R-:W4:Y:S01]  /*60290*/  LDL.LU.64 R10, [R1+0x4998] ;  /* 0x00499800010a7983 */ /* 0x000f220000300a00 */
[----:B------:R-:W-:Y:S01]  /*602a0*/  STL.64 [R1+0x3b98], R6 ;  /* 0x003b980601007387 */ /* 0x000fe20000100a00 */
[----:B------:R-:W4:Y:S02]  /*602b0*/  LDL.LU.64 R16, [R1+0x3b60] ;  /* 0x003b600001107983 */ /* 0x000f240000300a00 */
[----:B--2---:R-:W-:-:S05]  /*602c0*/  IMAD.WIDE R4, R3, 0x4, R50 ;  /* 0x0000000403047825 */ /* 0x004fca00078e0232 */
[----:B------:R3:W-:Y:S01]  /*602d0*/  STL.64 [R1+0x6d28], R4 ;  /* 0x006d280401007387 */ /* 0x0007e20000100a00 */
[----:B------:R-:W2:Y:S02]  /*602e0*/  LDL.LU.64 R50, [R1+0x49a0] ;  /* 0x0049a00001327983 */ /* 0x000ea40000300a00 */
[----:B------:R-:W2:Y:S02]  /*602f0*/  LDL.LU.64 R18, [R1+0x3b58] ;  /* 0x003b580001127983 */ /* 0x000ea40000300a00 */
[----:B------:R-:W2:Y:S02]  /*60300*/  LDL.LU.64 R20, [R1+0x49a8] ;  /* 0x0049a80001147983 */ /* 0x000ea40000300a00 */
[----:B---3--:R-:W-:-:S05]  /*60310*/  IMAD.WIDE R4, R3, 0x4, R52 ;  /* 0x0000000403047825 */ /* 0x008fca00078e0234 */
[----:B------:R1:W-:Y:S01]  /*60320*/  STL.64 [R1+0x3b90], R4 ;  /* 0x003b900401007387 */ /* 0x0003e20000100a00 */
[----:B------:R-:W3:Y:S02]  /*60330*/  LDL.LU.64 R22, [R1+0x3b50] ;  /* 0x003b500001167983 */ /* 0x000ee40000300a00 */
[----:B------:R-:W3:Y:S02]  /*60340*/  LDL.LU.64 R52, [R1+0x49b0] ;  /* 0x0049b00001347983 */ /* 0x000ee40000300a00 */
[----:B------:R-:W3:Y:S01]  /*60350*/  LDL.LU.64 R24, [R1+0x3b48] ;  /* 0x003b480001187983 */ /* 0x000ee20000300a00 */
[----:B------:R-:W3:Y:S01]  /*60360*/  LDL.LU.64 R26, [R1+0x49b8] ;  /* 0x0049b800011a7983 */ /* 0x000ee20000300a00 */
        /* <DEDUP_REMOVED lines=8> */
[----:B-1----:R-:W-:-:S04]  /*603f0*/  IMAD.WIDE R4, R3, 0x4, R170 ;  /* 0x0000000403047825 */ /* 0x002fc800078e02aa */
[C---:B------:R-:W-:Y:S02]  /*60400*/  IMAD.WIDE R6, R3.reuse, 0x4, R40 ;  /* 0x0000000403067825 */ /* 0x040fe400078e0228 */
[----:B------:R-:W3:Y:S02]  /*60410*/  LDL.LU.64 R40, [R1+0x49d0] ;  /* 0x0049d00001287983 */ /* 0x000ee40000300a00 */
[----:B------:R1:W-:Y:S02]  /*60420*/  STL.64 [R1+0x3b88], R4 ;  /* 0x003b880401007387 */ /* 0x0003e40000100a00 */
[----:B------:R4:W-:Y:S02]  /*60430*/  STL.64 [R1+0x6d40], R6 ;  /* 0x006d400601007387 */ /* 0x0009e40000100a00 */
[----:B-1----:R-:W-:-:S04]  /*60440*/  IMAD.WIDE R4, R3, 0x4, R8 ;  /* 0x0000000403047825 */ /* 0x002fc800078e0208 */
[C---:B------:R-:W-:Y:S01]  /*60450*/  IMAD.WIDE R8, R3.reuse, 0x4, R12 ;  /* 0x0000000403087825 */ /* 0x040fe200078e020c */
[----:B------:R1:W-:Y:S04]  /*60460*/  STL.64 [R1+0x6d38], R4 ;  /* 0x006d380401007387 */ /* 0x0003e80000100a00 */
[----:B------:R1:W-:Y:S02]  /*60470*/  STL.64 [R1+0x6d50], R8 ;  /* 0x006d500801007387 */ /* 0x0003e40000100a00 */
[----:B----4-:R-:W-:-:S04]  /*60480*/  IMAD.WIDE R6, R3, 0x4, R38 ;  /* 0x0000000403067825 */ /* 0x010fc800078e0226 */
[C---:B-1----:R-:W-:Y:S01]  /*60490*/  IMAD.WIDE R4, R3.reuse, 0x4, R46 ;  /* 0x0000000403047825 */ /* 0x042fe200078e022e */
[----:B------:R-:W4:Y:S03]  /*604a0*/  LDL.LU.64 R38, [R1+0x3958] ;  /* 0x0039580001267983 */ /* 0x000f260000300a00 */
[----:B------:R-:W-:-:S04]  /*604b0*/  IMAD.WIDE R8, R3, 0x4, R14 ;  /* 0x0000000403087825 */ /* 0x000fc800078e020e */
[----:B------:R1:W-:Y:S02]  /*604c0*/  STL.64 [R1+0x6d48], R6 ;  /* 0x006d480601007387 */ /* 0x0003e40000100a00 */
[----:B------:R-:W4:Y:S01]  /*604d0*/  LDL.LU.64 R46, [R1+0x49d8] ;  /* 0x0049d800012e7983 */ /* 0x000f220000300a00 */
[----:B------:R1:W-:Y:S01]  /*604e0*/  STL.64 [R1+0x6d58], R4 ;  /* 0x006d580401007387 */ /* 0x0003e20000100a00 */
[----:B------:R1:W-:Y:S02]  /*604f0*/  STL.64 [R1+0x3b70], R8 ;  /* 0x003b700801007387 */ /* 0x0003e40000100a00 */
[C---:B-1----:R-:W-:Y:S02]  /*60500*/  IMAD.WIDE R6, R3.reuse, 0x4, R42 ;  /* 0x0000000403067825 */ /* 0x042fe400078e022a */
[----:B------:R-:W4:Y:S03]  /*60510*/  LDL.LU.64 R42, [R1+0x3950] ;  /* 0x00395000012a7983 */ /* 0x000f260000300a00 */
[----:B------:R-:W-:Y:S02]  /*60520*/  STL.64 [R1+0x6d60], R6 ;  /* 0x006d600601007387 */ /* 0x000fe40000100a00 */
[----:B------:R-:W-:-:S02]  /*60530*/  IMAD.WIDE R4, R3, 0x4, R48 ;  /* 0x0000000403047825 */ /* 0x000fc400078e0230 */
[----:B------:R-:W4:Y:S02]  /*60540*/  LDL.LU.64 R48, [R1+0x49e0] ;  /* 0x0049e00001307983 */ /* 0x000f240000300a00 */
[----:B------:R-:W-:-:S04]  /*60550*/  IMAD.WIDE R8, R3, 0x4, R10 ;  /* 0x0000000403087825 */ /* 0x000fc800078e020a */
[----:B------:R1:W-:Y:S01]  /*60560*/  STL.64 [R1+0x3b68], R4 ;  /* 0x003b680401007387 */ /* 0x0003e20000100a00 */
[----:B------:R2:W-:Y:S01]  /*60570*/  STL.64 [R1+0x6d68], R8 ;  /* 0x006d680801007387 */ /* 0x0005e20000100a00 */
[----:B-1----:R-:W-:-:S04]  /*60580*/  IMAD.WIDE R4, R3, 0x4, R16 ;  /* 0x0000000403047825 */ /* 0x002fc800078e0210 */
[C---:B--2---:R-:W-:Y:S02]  /*60590*/  IMAD.WIDE R6, R3.reuse, 0x4, R50 ;  /* 0x0000000403067825 */ /* 0x044fe400078e0232 */
[----:B------:R-:W2:Y:S02]  /*605a0*/  LDL.LU.64 R50, [R1+0x3948] ;  /* 0x0039480001327983 */ /* 0x000ea40000300a00 */
[----:B------:R1:W-:Y:S02]  /*605b0*/  STL.64 [R1+0x3b60], R4 ;  /* 0x003b600401007387 */ /* 0x0003e40000100a00 */
[----:B------:R-:W-:-:S04]  /*605c0*/  IMAD.WIDE R8, R3, 0x4, R20 ;  /* 0x0000000403087825 */ /* 0x000fc800078e0214 */
[----:B------:R3:W-:Y:S02]  /*605d0*/  STL.64 [R1+0x6d78], R6 ;  /* 0x006d780601007387 */ /* 0x0007e40000100a00 */
[----:B-1----:R-:W-:-:S05]  /*605e0*/  IMAD.WIDE R4, R3, 0x4, R18 ;  /* 0x0000000403047825 */ /* 0x002fca00078e0212 */
[----:B------:R1:W-:Y:S01]  /*605f0*/  STL.64 [R1+0x6d70], R4 ;  /* 0x006d700401007387 */ /* 0x0003e20000100a00 */
[----:B------:R-:W-:Y:S02]  /*60600*/  STL.64 [R1+0x6d88], R8 ;  /* 0x006d880801007387 */ /* 0x000fe40000100a00 */
[----:B---3--:R-:W-:-:S04]  /*60610*/  IMAD.WIDE R6, R3, 0x4, R22 ;  /* 0x0000000403067825 */ /* 0x008fc800078e0216 */
[C---:B-1----:R-:W-:Y:S02]  /*60620*/  IMAD.WIDE R4, R3.reuse, 0x4, R52 ;  /* 0x0000000403047825 */ /* 0x042fe400078e0234 */
[----:B------:R-:W3:Y:S02]  /*60630*/  LDL.LU.64 R52, [R1+0x49e8] ;  /* 0x0049e80001347983 */ /* 0x000ee40000300a00 */
[----:B------:R1:W-:Y:S02]  /*60640*/  STL.64 [R1+0x6d80], R6 ;  /* 0x006d800601007387 */ /* 0x0003e40000100a00 */
[----:B------:R1:W-:Y:S02]  /*60650*/  STL.64 [R1+0x6d98], R4 ;  /* 0x006d980401007387 */ /* 0x0003e40000100a00 */
[----:B-1----:R-:W-:-:S04]  /*60660*/  IMAD.WIDE R6, R3, 0x4, R24 ;  /* 0x0000000403067825 */ /* 0x002fc800078e0218 */
[----:B------:R-:W-:-:S04]  /*60670*/  IMAD.WIDE R4, R3, 0x4, R26 ;  /* 0x0000000403047825 */ /* 0x000fc800078e021a */
[C---:B------:R-:W-:Y:S01]  /*60680*/  IMAD.WIDE R8, R3.reuse, 0x4, R28 ;  /* 0x0000000403087825 */ /* 0x040fe200078e021c */
[----:B------:R1:W-:Y:S03]  /*60690*/  STL.64 [R1+0x6d90], R6 ;  /* 0x006d900601007387 */ /* 0x0003e60000100a00 */
[----:B------:R1:W-:Y:S02]  /*606a0*/  STL.64 [R1+0x6da8], R4 ;  /* 0x006da80401007387 */ /* 0x0003e40000100a00 */
[----:B------:R-:W-:Y:S02]  /*606b0*/  STL.64 [R1+0x6da0], R8 ;  /* 0x006da00801007387 */ /* 0x000fe40000100a00 */
[----:B------:R-:W-:-:S04]  /*606c0*/  IMAD.WIDE R144, R3, 0x4, R34 ;  /* 0x0000000403907825 */ /* 0x000fc800078e0222 */
[----:B-1----:R-:W-:-:S04]  /*606d0*/  IMAD.WIDE R6, R3, 0x4, R30 ;  /* 0x0000000403067825 */ /* 0x002fc800078e021e */
[C---:B------:R-:W-:Y:S01]  /*606e0*/  IMAD.WIDE R4, R3.reuse, 0x4, R32 ;  /* 0x0000000403047825 */ /* 0x040fe200078e0220 */
[----:B------:R1:W-:Y:S04]  /*606f0*/  STL.64 [R1+0x6db8], R6 ;  /* 0x006db80601007387 */ /* 0x0003e80000100a00 */
[----:B------:R1:W-:Y:S02]  /*60700*/  STL.64 [R1+0x6db0], R4 ;  /* 0x006db00401007387 */ /* 0x0003e40000100a00 */
[----:B------:R-:W3:Y:S02]  /*60710*/  LDL.LU.64 R34, [R1+0x3940] ;  /* 0x0039400001227983 */ /* 0x000ee40000300a00 */
[----:B-1----:R-:W-:-:S04]  /*60720*/  IMAD.WIDE R6, R3, 0x4, R36 ;  /* 0x0000000403067825 */ /* 0x002fc800078e0224 */
[C---:B------:R-:W-:Y:S01]  /*60730*/  IMAD.WIDE R4, R3.reuse, 0x4, R44 ;  /* 0x0000000403047825 */ /* 0x040fe200078e022c */
[----:B------:R-:W-:Y:S03]  /*60740*/  STL.64 [R1+0x6dc0], R6 ;  /* 0x006dc00601007387 */ /* 0x000fe60000100a00 */
[----:B------:R-:W3:Y:S02]  /*60750*/  LDL.LU.64 R44, [R1+0x49f0] ;  /* 0x0049f000012c7983 */ /* 0x000ee40000300a00 */
[----:B------:R-:W-:Y:S02]  /*60760*/  STL.64 [R1+0x3960], R4 ;  /* 0x0039600401007387 */ /* 0x000fe40000100a00 */
[----:B------:R-:W3:Y:S02]  /*60770*/  LDL.LU.64 R36, [R1+0x3938] ;  /* 0x0039380001247983 */ /* 0x000ee40000300a00 */
[----:B------:R-:W-:-:S02]  /*60780*/  IMAD.WIDE R208, R3, 0x4, R40 ;  /* 0x0000000403d07825 */ /* 0x000fc400078e0228 */
[----:B------:R-:W3:Y:S02]  /*60790*/  LDL.LU.64 R40, [R1+0x49f8] ;  /* 0x0049f80001287983 */ /* 0x000ee40000300a00 */
[----:B------:R-:W-:Y:S02]  /*607a0*/  STL.64 [R1+0x3968], R144 ;  /* 0x0039689001007387 */ /* 0x000fe40000100a00 */
[----:B------:R-:W-:Y:S02]  /*607b0*/  STL.64 [R1+0x7f20], R144 ;  /* 0x007f209001007387 */ /* 0x000fe40000100a00 */
[C---:B----4-:R-:W-:Y:S02]  /*607c0*/  IMAD.WIDE R146, R3.reuse, 0x4, R46 ;  /* 0x0000000403927825 */ /* 0x050fe400078e022e */
[----:B------:R-:W4:Y:S02]  /*607d0*/  LDL.LU.64 R46, [R1+0x3930] ;  /* 0x00393000012e7983 */ /* 0x000f240000300a00 */
[----:B------:R-:W-:Y:S02]  /*607e0*/  STL.64 [R1+0x6dc8], R208 ;  /* 0x006dc8d001007387 */ /* 0x000fe40000100a00 */
[----:B------:R1:W-:Y:S02]  /*607f0*/  STL.64 [R1+0x7f28], R208 ;  /* 0x007f28d001007387 */ /* 0x0003e40000100a00 */
[----:B-1----:R-:W-:-:S02]  /*60800*/  IMAD.WIDE R208, R3, 0x4, R48 ;  /* 0x0000000403d07825 */ /* 0x002fc400078e0230 */
[----:B------:R-:W4:Y:S02]  /*60810*/  LDL.LU.64 R48, [R1+0x4a00] ;  /* 0x004a000001307983 */ /* 0x000f240000300a00 */
[----:B------:R-:W-:-:S05]  /*60820*/  IMAD.WIDE R210, R3, 0x4, R38 ;  /* 0x0000000403d27825 */ /* 0x000fca00078e0226 */
[----:B------:R-:W-:Y:S01]  /*60830*/  STL.64 [R1+0x3958], R210 ;  /* 0x003958d201007387 */ /* 0x000fe20000100a00 */
[----:B------:R-:W-:Y:S02]  /*60840*/  STL.64 [R1+0x7f30], R210 ;  /* 0x007f30d201007387 */ /* 0x000fe40000100a00 */
[----:B------:R-:W-:Y:S02]  /*60850*/  STL.64 [R1+0x6dd0], R146 ;  /* 0x006dd09201007387 */ /* 0x000fe40000100a00 */
[----:B------:R-:W-:Y:S01]  /*60860*/  STL.64 [R1+0x7f38], R146 ;  /* 0x007f389201007387 */ /* 0x000fe20000100a00 */
[----:B------:R-:W-:Y:S01]  /*60870*/  STL.64 [R1+0x6dd8], R208 ;  /* 0x006dd8d001007387 */ /* 0x000fe20000100a00 */
[----:B------:R-:W-:Y:S02]  /*60880*/  STL.64 [R1+0x7f40], R208 ;  /* 0x007f40d001007387 */ /* 0x000fe40000100a00 */
[----:B------:R-:W4:Y:S02]  /*60890*/  LDL.LU.64 R38, [R1+0x3928] ;  /* 0x0039280001267983 */ /* 0x000f240000300a00 */
[----:B------:R-:W-:-:S04]  /*608a0*/  IMAD.WIDE R148, R3, 0x4, R42 ;  /* 0x0000000403947825 */ /* 0x000fc800078e022a */
[C---:B--2---:R-:W-:Y:S02]  /*608b0*/  IMAD.WIDE R144, R3.reuse, 0x4, R50 ;  /* 0x0000000403907825 */ /* 0x044fe400078e0232 */
[----:B------:R-:W2:Y:S02]  /*608c0*/  LDL.LU.64 R50, [R1+0x4a08] ;  /* 0x004a080001327983 */ /* 0x000ea40000300a00 */
[----:B------:R-:W2:Y:S02]  /*608d0*/  LDL.LU.64 R42, [R1+0x3920] ;  /* 0x00392000012a7983 */ /* 0x000ea40000300a00 */
[C---:B---3--:R-:W-:Y:S02]  /*608e0*/  IMAD.WIDE R212, R3.reuse, 0x4, R52 ;  /* 0x0000000403d47825 */ /* 0x048fe400078e0234 */
[----:B------:R-:W3:Y:S02]  /*608f0*/  LDL.LU.64 R52, [R1+0x4a10] ;  /* 0x004a100001347983 */ /* 0x000ee40000300a00 */
[----:B------:R-:W-:Y:S02]  /*60900*/  STL.64 [R1+0x3950], R148 ;  /* 0x0039509401007387 */ /* 0x000fe40000100a00 */
[----:B------:R-:W-:Y:S02]  /*60910*/  STL.64 [R1+0x7f48], R148 ;  /* 0x007f489401007387 */ /* 0x000fe40000100a00 */
[----:B------:R-:W-:Y:S01]  /*60920*/  STL.64 [R1+0x3948], R144 ;  /* 0x0039489001007387 */ /* 0x000fe20000100a00 */
[----:B------:R-:W-:Y:S01]  /*60930*/  STL.64 [R1+0x7f50], R144 ;  /* 0x007f509001007387 */ /* 0x000fe20000100a00 */
[----:B------:R-:W-:-:S04]  /*60940*/  IMAD.WIDE R98, R3, 0x4, R34 ;  /* 0x0000000403627825 */ /* 0x000fc800078e0222 */
[C---:B------:R-:W-:Y:S02]  /*60950*/  IMAD.WIDE R150, R3.reuse, 0x4, R44 ;  /* 0x0000000403967825 */ /* 0x040fe400078e022c */
[----:B------:R-:W3:Y:S02]  /*60960*/  LDL.LU.64 R44, [R1+0x3918] ;  /* 0x00391800012c7983 */ /* 0x000ee40000300a00 */
[----:B------:R-:W-:Y:S02]  /*60970*/  STL.64 [R1+0x6de0], R212 ;  /* 0x006de0d401007387 */ /* 0x000fe40000100a00 */
[----:B------:R-:W-:Y:S02]  /*60980*/  STL.64 [R1+0x7f58], R212 ;  /* 0x007f58d401007387 */ /* 0x000fe40000100a00 */
[----:B------:R-:W-:Y:S01]  /*60990*/  STL.64 [R1+0x3940], R98 ;  /* 0x0039406201007387 */ /* 0x000fe20000100a00 */
[----:B------:R-:W-:Y:S01]  /*609a0*/  STL.64 [R1+0x7f60], R98 ;  /* 0x007f606201007387 */ /* 0x000fe20000100a00 */
[----:B------:R-:W-:-:S04]  /*609b0*/  IMAD.WIDE R142, R3, 0x4, R40 ;  /* 0x00000004038e7825 */ /* 0x000fc800078e0228 */
[C---:B----4-:R-:W-:Y:S02]  /*609c0*/  IMAD.WIDE R206, R3.reuse, 0x4, R46 ;  /* 0x0000000403ce7825 */ /* 0x050fe400078e022e */
[----:B------:R-:W4:Y:S02]  /*609d0*/  LDL.LU.64 R46, [R1+0x4a18] ;  /* 0x004a1800012e7983 */ /* 0x000f240000300a00 */
[----:B------:R-:W-:Y:S02]  /*609e0*/  STL.64 [R1+0x6de8], R150 ;  /* 0x006de89601007387 */ /* 0x000fe40000100a00 */
[----:B------:R-:W-:Y:S02]  /*609f0*/  STL.64 [R1+0x7f68], R150 ;  /* 0x007f689601007387 */ /* 0x000fe40000100a00 */
[----:B------:R-:W-:Y:S01]  /*60a00*/  STL.64 [R1+0x6df0], R142 ;  /* 0x006df08e01007387 */ /* 0x000fe20000100a00 */
[----:B------:R-:W-:Y:S01]  /*60a10*/  STL.64 [R1+0x7f70], R142 ;  /* 0x007f708e01007387 */ /* 0x000fe20000100a00 */
[----:B------:R-:W4:Y:S02]  /*60a20*/  LDL.LU.64 R34, [R1+0x3910] ;  /* 0x0039100001227983 */ /* 0x000f240000300a00 */
[----:B------:R-:W-:-:S02]  /*60a30*/  IMAD.WIDE R214, R3, 0x4, R48 ;  /* 0x0000000403d67825 */ /* 0x000fc400078e0230 */
[----:B------:R-:W4:Y:S02]  /*60a40*/  LDL.LU.64 R48, [R1+0x4a20] ;  /* 0x004a200001307983 */ /* 0x000f240000300a00 */
[----:B------:R-:W-:-:S04]  /*60a50*/  IMAD.WIDE R152, R3, 0x4, R36 ;  /* 0x0000000403987825 */ /* 0x000fc800078e0224 */
[----:B------:R-:W4:Y:S02]  /*60a60*/  LDL.LU.64 R36, [R1+0x3908] ;  /* 0x0039080001247983 */ /* 0x000f240000300a00 */
[----:B------:R-:W4:Y:S01]  /*60a70*/  LDL.LU.64 R40, [R1+0x4a28] ;  /* 0x004a280001287983 */ /* 0x000f220000300a00 */
[----:B------:R-:W-:Y:S01]  /*60a80*/  STL.64 [R1+0x3938], R152 ;  /* 0x0039389801007387 */ /* 0x000fe20000100a00 */
[----:B------:R-:W-:Y:S02]  /*60a90*/  STL.64 [R1+0x7f78], R152 ;  /* 0x007f789801007387 */ /* 0x000fe40000100a00 */
[----:B------:R-:W-:Y:S02]  /*60aa0*/  STL.64 [R1+0x3930], R206 ;  /* 0x003930ce01007387 */ /* 0x000fe40000100a00 */
[----:B------:R-:W-:Y:S02]  /*60ab0*/  STL.64 [R1+0x7f80], R206 ;  /* 0x007f80ce01007387 */ /* 0x000fe40000100a00 */
[----:B------:R-:W-:-:S04]  /*60ac0*/  IMAD.WIDE R96, R3, 0x4, R38 ;  /* 0x0000000403607825 */ /* 0x000fc800078e0226 */
[C---:B--2---:R-:W-:Y:S02]  /*60ad0*/  IMAD.WIDE R154, R3.reuse, 0x4, R50 ;  /* 0x00000004039a7825 */ /* 0x044fe400078e0232 */
[----:B------:R-:W2:Y:S02]  /*60ae0*/  LDL.LU.64 R50, [R1+0x3900] ;  /* 0x0039000001327983 */ /* 0x000ea40000300a00 */
[----:B------:R-:W-:Y:S02]  /*60af0*/  STL.64 [R1+0x6df8], R214 ;  /* 0x006df8d601007387 */ /* 0x000fe40000100a00 */
[----:B------:R-:W-:Y:S02]  /*60b00*/  STL.64 [R1+0x7f88], R214 ;  /* 0x007f88d601007387 */ /* 0x000fe40000100a00 */
[----:B------:R-:W-:-:S04]  /*60b10*/  IMAD.WIDE R156, R3, 0x4, R42 ;  /* 0x00000004039c7825 */ /* 0x000fc800078e022a */
[C---:B---3--:R-:W-:Y:S02]  /*60b20*/  IMAD.WIDE R100, R3.reuse, 0x4, R52 ;  /* 0x0000000403647825 */ /* 0x048fe400078e0234 */
[----:B------:R-:W3:Y:S02]  /*60b30*/  LDL.LU.64 R52, [R1+0x4a30] ;  /* 0x004a300001347983 */ /* 0x000ee40000300a00 */
[----:B------:R-:W-:Y:S02]  /*60b40*/  STL.64 [R1+0x3928], R96 ;  /* 0x0039286001007387 */ /* 0x000fe40000100a00 */
[----:B------:R-:W-:Y:S02]  /*60b50*/  STL.64 [R1+0x7f90], R96 ;  /* 0x007f906001007387 */ /* 0x000fe40000100a00 */
[----:B------:R-:W3:Y:S01]  /*60b60*/  LDL.LU.64 R38, [R1+0x38f8] ;  /* 0x0038f80001267983 */ /* 0x000ee20000300a00 */
[----:B------:R-:W3:Y:S01]  /*60b70*/  LDL.LU.64 R42, [R1+0x4a38] ;  /* 0x004a3800012a7983 */ /* 0x000ee20000300a00 */
[----:B------:R-:W-:Y:S02]  /*60b80*/  STL.64 [R1+0x6e00], R154 ;  /* 0x006e009a01007387 */ /* 0x000fe40000100a00 */
[----:B------:R-:W-:Y:S02]  /*60b90*/  STL.64 [R1+0x7f98], R154 ;  /* 0x007f989a01007387 */ /* 0x000fe40000100a00 */
[----:B------:R-:W-:Y:S01]  /*60ba0*/  STL.64 [R1+0x6e10], R100 ;  /* 0x006e106401007387 */ /* 0x000fe20000100a00 */
[----:B------:R-:W-:Y:S01]  /*60bb0*/  STL.64 [R1+0x7fa0], R100 ;  /* 0x007fa06401007387 */ /* 0x000fe20000100a00 */
[----:B------:R-:W-:-:S03]  /*60bc0*/  IMAD.WIDE R140, R3, 0x4, R44 ;  /* 0x00000004038c7825 */ /* 0x000fc600078e022c */
[----:B------:R-:W3:Y:S01]  /*60bd0*/  LDL.LU.64 R44, [R1+0x38f0] ;  /* 0x0038f000012c7983 */ /* 0x000ee20000300a00 */
[----:B----4-:R-:W-:-:S03]  /*60be0*/  IMAD.WIDE R216, R3, 0x4, R46 ;  /* 0x0000000403d87825 */ /* 0x010fc600078e022e */
[----:B------:R-:W4:Y:S01]  /*60bf0*/  LDL.LU.64 R46, [R1+0x4a40] ;  /* 0x004a4000012e7983 */ /* 0x000f220000300a00 */
[----:B------:R-:W-:Y:S02]  /*60c00*/  STL.64 [R1+0x3920], R156 ;  /* 0x0039209c01007387 */ /* 0x000fe40000100a00 */
[----:B------:R-:W-:Y:S02]  /*60c10*/  STL.64 [R1+0x7fa8], R156 ;  /* 0x007fa89c01007387 */ /* 0x000fe40000100a00 */
[----:B------:R-:W-:Y:S01]  /*60c20*/  STL.64 [R1+0x6e08], R140 ;  /* 0x006e088c01007387 */ /* 0x000fe20000100a00 */
[----:B------:R-:W-:Y:S01]  /*60c30*/  STL.64 [R1+0x7fb0], R140 ;  /* 0x007fb08c01007387 */ /* 0x000fe20000100a00 */
[----:B------:R-:W-:-:S03]  /*60c40*/  IMAD.WIDE R158, R3, 0x4, R48 ;  /* 0x00000004039e7825 */ /* 0x000fc600078e0230 */
[----:B------:R-:W4:Y:S01]  /*60c50*/  LDL.LU.64 R48, [R1+0x38e8] ;  /* 0x0038e80001307983 */ /* 0x000f220000300a00 */
[----:B------:R-:W-:-:S04]  /*60c60*/  IMAD.WIDE R94, R3, 0x4, R34 ;  /* 0x00000004035e7825 */ /* 0x000fc800078e0222 */
[----:B------:R-:W-:Y:S02]  /*60c70*/  STL.64 [R1+0x6e20], R216 ;  /* 0x006e20d801007387 */ /* 0x000fe40000100a00 */
[----:B------:R1:W-:Y:S02]  /*60c80*/  STL.64 [R1+0x7fb8], R216 ;  /* 0x007fb8d801007387 */ /* 0x0003e40000100a00 */
[C---:B------:R-:W-:Y:S02]  /*60c90*/  IMAD.WIDE R138, R3.reuse, 0x4, R40 ;  /* 0x00000004038a7825 */ /* 0x040fe400078e0228 */
[----:B------:R-:W4:Y:S02]  /*60ca0*/  LDL.LU.64 R40, [R1+0x4a48] ;  /* 0x004a480001287983 */ /* 0x000f240000300a00 */
[----:B------:R-:W-:Y:S02]  /*60cb0*/  STL.64 [R1+0x6e18], R94 ;  /* 0x006e185e01007387 */ /* 0x000fe40000100a00 */
[----:B------:R-:W-:Y:S02]  /*60cc0*/  STL.64 [R1+0x7fc0], R94 ;  /* 0x007fc05e01007387 */ /* 0x000fe40000100a00 */
[----:B------:R-:W-:Y:S01]  /*60cd0*/  STL.64 [R1+0x6e30], R158 ;  /* 0x006e309e01007387 */ /* 0x000fe20000100a00 */
[----:B------:R-:W-:Y:S01]  /*60ce0*/  STL.64 [R1+0x7fc8], R158 ;  /* 0x007fc89e01007387 */ /* 0x000fe20000100a00 */
[----:B------:R-:W-:Y:S02]  /*60cf0*/  STL.64 [R1+0x6e38], R138 ;  /* 0x006e388a01007387 */ /* 0x000fe40000100a00 */
[----:B------:R-:W-:Y:S02]  /*60d00*/  STL.64 [R1+0x7fd0], R138 ;  /* 0x007fd08a01007387 */ /* 0x000fe40000100a00 */
[----:B------:R-:W-:-:S04]  /*60d10*/  IMAD.WIDE R160, R3, 0x4, R36 ;  /* 0x0000000403a07825 */ /* 0x000fc800078e0224 */
[C---:B--2---:R-:W-:Y:S02]  /*60d20*/  IMAD.WIDE R204, R3.reuse, 0x4, R50 ;  /* 0x0000000403cc7825 */ /* 0x044fe400078e0232 */
        /* <DEDUP_REMOVED lines=8> */
[----:B------:R-:W3:Y:S02]  /*60db0*/  LDL.LU.64 R34, [R1+0x38d8] ;  /* 0x0038d80001227983 */ /* 0x000ee40000300a00 */
[----:B------:R-:W3:Y:S01]  /*60dc0*/  LDL.LU.64 R36, [R1+0x4a58] ;  /* 0x004a580001247983 */ /* 0x000ee20000300a00 */
[----:B------:R-:W-:Y:S01]  /*60dd0*/  STL.64 [R1+0x6e40], R218 ;  /* 0x006e40da01007387 */ /* 0x000fe20000100a00 */
[----:B------:R1:W-:Y:S02]  /*60de0*/  STL.64 [R1+0x7fe8], R218 ;  /* 0x007fe8da01007387 */ /* 0x0003e40000100a00 */
[C---:B----4-:R-:W-:Y:S02]  /*60df0*/  IMAD.WIDE R102, R3.reuse, 0x4, R46 ;  /* 0x0000000403667825 */ /* 0x050fe400078e022e */
[----:B------:R-:W4:Y:S02]  /*60e00*/  LDL.LU.64 R46, [R1+0x38d0] ;  /* 0x0038d000012e7983 */ /* 0x000f240000300a00 */
[----:B------:R-:W-:Y:S02]  /*60e10*/  STL.64 [R1+0x38f8], R92 ;  /* 0x0038f85c01007387 */ /* 0x000fe40000100a00 */
[----:B------:R-:W-:Y:S02]  /*60e20*/  STL.64 [R1+0x7ff0], R92 ;  /* 0x007ff05c01007387 */ /* 0x000fe40000100a00 */
[----:B------:R-:W-:-:S02]  /*60e30*/  IMAD.WIDE R186, R3, 0x4, R48 ;  /* 0x0000000403ba7825 */ /* 0x000fc400078e0230 */
[----:B------:R-:W4:Y:S02]  /*60e40*/  LDL.LU.64 R48, [R1+0x4a60] ;  /* 0x004a600001307983 */ /* 0x000f240000300a00 */
[----:B------:R-:W-:-:S04]  /*60e50*/  IMAD.WIDE R162, R3, 0x4, R42 ;  /* 0x0000000403a27825 */ /* 0x000fc800078e022a */
[----:B------:R-:W4:Y:S02]  /*60e60*/  LDL.LU.64 R42, [R1+0x38b8] ;  /* 0x0038b800012a7983 */ /* 0x000f240000300a00 */
[C---:B------:R-:W-:Y:S01]  /*60e70*/  IMAD.WIDE R164, R3.reuse, 0x4, R44 ;  /* 0x0000000403a47825 */ /* 0x040fe200078e022c */
[----:B------:R-:W-:Y:S03]  /*60e80*/  STL.64 [R1+0x6e48], R162 ;  /* 0x006e48a201007387 */ /* 0x000fe60000100a00 */
[----:B------:R1:W-:Y:S02]  /*60e90*/  STL.64 [R1+0x7ff8], R162 ;  /* 0x007ff8a201007387 */ /* 0x0003e40000100a00 */
[----:B------:R-:W-:Y:S02]  /*60ea0*/  STL.64 [R1+0x6e58], R102 ;  /* 0x006e586601007387 */ /* 0x000fe40000100a00 */
[----:B------:R1:W-:Y:S01]  /*60eb0*/  STL.64 [R1+0x8000], R102 ;  /* 0x0080006601007387 */ /* 0x0003e20000100a00 */
[----:B------:R-:W4:Y:S01]  /*60ec0*/  LDL.LU.64 R30, [R1+0x4a68] ;  /* 0x004a6800011e7983 */ /* 0x000f220000300a00 */
[----:B------:R-:W4:Y:S02]  /*60ed0*/  LDL.LU.64 R44, [R1+0x38a0] ;  /* 0x0038a000012c7983 */ /* 0x000f240000300a00 */
[----:B------:R-:W-:-:S04]  /*60ee0*/  IMAD.WIDE R90, R3, 0x4, R40 ;  /* 0x00000004035a7825 */ /* 0x000fc800078e0228 */
[----:B------:R-:W4:Y:S01]  /*60ef0*/  LDL.LU.64 R38, [R1+0x4a70] ;  /* 0x004a700001267983 */ /* 0x000f220000300a00 */
[----:B------:R-:W4:Y:S01]  /*60f00*/  LDL.LU.64 R40, [R1+0x3888] ;  /* 0x0038880001287983 */ /* 0x000f220000300a00 */
[----:B------:R-:W-:Y:S02]  /*60f10*/  STL.64 [R1+0x38f0], R164 ;  /* 0x0038f0a401007387 */ /* 0x000fe40000100a00 */
[----:B------:R-:W-:Y:S02]  /*60f20*/  STL.64 [R1+0x8008], R164 ;  /* 0x008008a401007387 */ /* 0x000fe40000100a00 */
[----:B------:R-:W-:Y:S01]  /*60f30*/  STL.64 [R1+0x6e50], R186 ;  /* 0x006e50ba01007387 */ /* 0x000fe20000100a00 */
[----:B------:R1:W-:Y:S01]  /*60f40*/  STL.64 [R1+0x8010], R186 ;  /* 0x008010ba01007387 */ /* 0x0003e20000100a00 */
[----:B--2---:R-:W-:-:S03]  /*60f50*/  IMAD.WIDE R88, R3, 0x4, R50 ;  /* 0x0000000403587825 */ /* 0x004fc600078e0232 */
[----:B------:R-:W2:Y:S01]  /*60f60*/  LDL.LU.64 R50, [R1+0x4a78] ;  /* 0x004a780001327983 */ /* 0x000ea20000300a00 */
[----:B---3--:R-:W-:-:S03]  /*60f70*/  IMAD.WIDE R166, R3, 0x4, R52 ;  /* 0x0000000403a67825 */ /* 0x008fc600078e0234 */
[----:B------:R-:W3:Y:S01]  /*60f80*/  LDL.LU.64 R52, [R1+0x3868] ;  /* 0x0038680001347983 */ /* 0x000ee20000300a00 */
[----:B------:R-:W-:Y:S02]  /*60f90*/  STL.64 [R1+0x6e68], R90 ;  /* 0x006e685a01007387 */ /* 0x000fe40000100a00 */
[----:B------:R1:W-:Y:S02]  /*60fa0*/  STL.64 [R1+0x8018], R90 ;  /* 0x0080185a01007387 */ /* 0x0003e40000100a00 */
[----:B------:R-:W3:Y:S02]  /*60fb0*/  LDL.LU.64 R32, [R1+0x4a80] ;  /* 0x004a800001207983 */ /* 0x000ee40000300a00 */
[C---:B------:R-:W-:Y:S02]  /*60fc0*/  IMAD.WIDE R184, R3.reuse, 0x4, R36 ;  /* 0x0000000403b87825 */ /* 0x040fe400078e0224 */
[----:B------:R-:W3:Y:S02]  /*60fd0*/  LDL.LU.64 R36, [R1+0x1f78] ;  /* 0x001f780001247983 */ /* 0x000ee40000300a00 */
[----:B------:R-:W-:Y:S02]  /*60fe0*/  STL.64 [R1+0x6e60], R88 ;  /* 0x006e605801007387 */ /* 0x000fe40000100a00 */
[----:B------:R1:W-:Y:S02]  /*60ff0*/  STL.64 [R1+0x8020], R88 ;  /* 0x0080205801007387 */ /* 0x0003e40000100a00 */
[----:B----4-:R-:W-:-:S02]  /*61000*/  IMAD.WIDE R120, R3, 0x4, R46 ;  /* 0x0000000403787825 */ /* 0x010fc400078e022e */
[----:B------:R-:W4:Y:S02]  /*61010*/  LDL.LU.64 R46, [R1+0x4a88] ;  /* 0x004a8800012e7983 */ /* 0x000f240000300a00 */
[----:B------:R-:W-:Y:S02]  /*61020*/  STL.64 [R1+0x6e78], R166 ;  /* 0x006e78a601007387 */ /* 0x000fe40000100a00 */
[----:B------:R-:W-:Y:S02]  /*61030*/  STL.64 [R1+0x6e88], R184 ;  /* 0x006e88b801007387 */ /* 0x000fe40000100a00 */
[C---:B------:R-:W-:Y:S02]  /*61040*/  IMAD.WIDE R118, R3.reuse, 0x4, R48 ;  /* 0x0000000403767825 */ /* 0x040fe400078e0230 */
[----:B------:R-:W4:Y:S02]  /*61050*/  LDL.LU.64 R48, [R1+0x1f38] ;  /* 0x001f380001307983 */ /* 0x000f240000300a00 */
[----:B------:R-:W-:-:S04]  /*61060*/  IMAD.WIDE R168, R3, 0x4, R34 ;  /* 0x0000000403a87825 */ /* 0x000fc800078e0222 */
[----:B------:R-:W4:Y:S02]  /*61070*/  LDL.LU.64 R34, [R1+0x4a90] ;  /* 0x004a900001227983 */ /* 0x000f240000300a00 */
[C---:B------:R-:W-:Y:S01]  /*61080*/  IMAD.WIDE R116, R3.reuse, 0x4, R42 ;  /* 0x0000000403747825 */ /* 0x040fe200078e022a */
[----:B------:R-:W-:Y:S03]  /*61090*/  STL.64 [R1+0x6e70], R168 ;  /* 0x006e70a801007387 */ /* 0x000fe60000100a00 */
[----:B------:R1:W-:Y:S02]  /*610a0*/  STL.64 [R1+0x6e80], R120 ;  /* 0x006e807801007387 */ /* 0x0003e40000100a00 */
[----:B------:R-:W4:Y:S02]  /*610b0*/  LDL.LU.64 R42, [R1+0x1ef8] ;  /* 0x001ef800012a7983 */ /* 0x000f240000300a00 */
[----:B------:R1:W-:Y:S02]  /*610c0*/  STL.64 [R1+0x6e90], R118 ;  /* 0x006e907601007387 */ /* 0x0003e40000100a00 */
[----:B------:R-:W-:-:S04]  /*610d0*/  IMAD.WIDE R196, R3, 0x4, R44 ;  /* 0x0000000403c47825 */ /* 0x000fc800078e022c */
[C---:B------:R-:W-:Y:S01]  /*610e0*/  IMAD.WIDE R198, R3.reuse, 0x4, R30 ;  /* 0x0000000403c67825 */ /* 0x040fe200078e021e */
[----:B------:R-:W4:Y:S03]  /*610f0*/  LDL.LU.64 R44, [R1+0x4a98] ;  /* 0x004a9800012c7983 */ /* 0x000f260000300a00 */
[----:B------:R-:W-:-:S04]  /*61100*/  IMAD.WIDE R194, R3, 0x4, R38 ;  /* 0x0000000403c27825 */ /* 0x000fc800078e0226 */
[----:B------:R1:W-:Y:S02]  /*61110*/  STL.64 [R1+0x38b8], R116 ;  /* 0x0038b87401007387 */ /* 0x0003e40000100a00 */
[C---:B------:R-:W-:Y:S01]  /*61120*/  IMAD.WIDE R192, R3.reuse, 0x4, R40 ;  /* 0x0000000403c07825 */ /* 0x040fe200078e0228 */
[----:B------:R-:W4:Y:S03]  /*61130*/  LDL.LU.64 R38, [R1+0x1ec0] ;  /* 0x001ec00001267983 */ /* 0x000f260000300a00 */
[----:B------:R-:W4:Y:S02]  /*61140*/  LDL.LU.64 R40, [R1+0x4aa0] ;  /* 0x004aa00001287983 */ /* 0x000f240000300a00 */
[----:B------:R-:W-:Y:S02]  /*61150*/  STL.64 [R1+0x6ea0], R198 ;  /* 0x006ea0c601007387 */ /* 0x000fe40000100a00 */
[----:B--2---:R-:W-:-:S02]  /*61160*/  IMAD.WIDE R190, R3, 0x4, R50 ;  /* 0x0000000403be7825 */ /* 0x004fc400078e0232 */
[----:B------:R-:W2:Y:S02]  /*61170*/  LDL.LU.64 R50, [R1+0x1e78] ;  /* 0x001e780001327983 */ /* 0x000ea40000300a00 */
[----:B------:R-:W-:Y:S02]  /*61180*/  STL.64 [R1+0x6e98], R196 ;  /* 0x006e98c401007387 */ /* 0x000fe40000100a00 */
[C---:B---3--:R-:W-:Y:S02]  /*61190*/  IMAD.WIDE R188, R3.reuse, 0x4, R52 ;  /* 0x0000000403bc7825 */ /* 0x048fe400078e0234 */
[----:B------:R-:W3:Y:S02]  /*611a0*/  LDL.LU.64 R52, [R1+0x4aa8] ;  /* 0x004aa80001347983 */ /* 0x000ee40000300a00 */
[----:B------:R-:W-:Y:S02]  /*611b0*/  STL.64 [R1+0x6ea8], R194 ;  /* 0x006ea8c201007387 */ /* 0x000fe40000100a00 */
[----:B------:R-:W-:Y:S02]  /*611c0*/  STL.64 [R1+0x3888], R192 ;  /* 0x003888c001007387 */ /* 0x000fe40000100a00 */
[----:B------:R-:W3:Y:S02]  /*611d0*/  LDL.LU.64 R30, [R1+0x1e38] ;  /* 0x001e3800011e7983 */ /* 0x000ee40000300a00 */
[----:B------:R-:W-:-:S02]  /*611e0*/  IMAD.WIDE R180, R3, 0x4, R36 ;  /* 0x0000000403b47825 */ /* 0x000fc400078e0224 */
[----:B------:R-:W3:Y:S02]  /*611f0*/  LDL.LU.64 R36, [R1+0x4ab0] ;  /* 0x004ab00001247983 */ /* 0x000ee40000300a00 */
[----:B------:R-:W-:Y:S02]  /*61200*/  STL.64 [R1+0x6eb0], R190 ;  /* 0x006eb0be01007387 */ /* 0x000fe40000100a00 */
[C---:B----4-:R-:W-:Y:S02]  /*61210*/  IMAD.WIDE R178, R3.reuse, 0x4, R46 ;  /* 0x0000000403b27825 */ /* 0x050fe400078e022e */
[----:B------:R-:W4:Y:S02]  /*61220*/  LDL.LU.64 R46, [R1+0x1e08] ;  /* 0x001e0800012e7983 */ /* 0x000f240000300a00 */
[----:B------:R-:W-:Y:S02]  /*61230*/  STL.64 [R1+0x3868], R188 ;  /* 0x003868bc01007387 */ /* 0x000fe40000100a00 */
[----:B------:R-:W-:-:S02]  /*61240*/  IMAD.WIDE R176, R3, 0x4, R48 ;  /* 0x0000000403b07825 */ /* 0x000fc400078e0230 */
[----:B------:R-:W4:Y:S02]  /*61250*/  LDL.LU.64 R48, [R1+0x4ab8] ;  /* 0x004ab80001307983 */ /* 0x000f240000300a00 */
[----:B------:R-:W-:-:S04]  /*61260*/  IMAD.WIDE R182, R3, 0x4, R32 ;  /* 0x0000000403b67825 */ /* 0x000fc800078e0220 */
[C---:B------:R-:W-:Y:S01]  /*61270*/  IMAD.WIDE R174, R3.reuse, 0x4, R34 ;  /* 0x0000000403ae7825 */ /* 0x040fe200078e0222 */
[----:B------:R-:W-:Y:S03]  /*61280*/  STL.64 [R1+0x6ec0], R182 ;  /* 0x006ec0b601007387 */ /* 0x000fe60000100a00 */
[----:B------:R-:W-:Y:S02]  /*61290*/  STL.64 [R1+0x6eb8], R180 ;  /* 0x006eb8b401007387 */ /* 0x000fe40000100a00 */
[----:B------:R-:W4:Y:S02]  /*612a0*/  LDL.LU.64 R32, [R1+0x1de8] ;  /* 0x001de80001207983 */ /* 0x000f240000300a00 */
[----:B------:R-:W4:Y:S02]  /*612b0*/  LDL.LU.64 R34, [R1+0x4ac0] ;  /* 0x004ac00001227983 */ /* 0x000f240000300a00 */
[C---:B------:R-:W-:Y:S01]  /*612c0*/  IMAD.WIDE R172, R3.reuse, 0x4, R42 ;  /* 0x0000000403ac7825 */ /* 0x040fe200078e022a */
[----:B------:R-:W-:Y:S03]  /*612d0*/  STL.64 [R1+0x6ed0], R178 ;  /* 0x006ed0b201007387 */ /* 0x000fe60000100a00 */
[----:B------:R-:W-:-:S04]  /*612e0*/  IMAD.WIDE R136, R3, 0x4, R44 ;  /* 0x0000000403887825 */ /* 0x000fc800078e022c */
[----:B------:R-:W4:Y:S02]  /*612f0*/  LDL.LU.64 R42, [R1+0x1db8] ;  /* 0x001db800012a7983 */ /* 0x000f240000300a00 */
[----:B------:R-:W4:Y:S01]  /*61300*/  LDL.LU.64 R44, [R1+0x4ac8] ;  /* 0x004ac800012c7983 */ /* 0x000f220000300a00 */
[----:B------:R-:W-:Y:S01]  /*61310*/  STL.64 [R1+0x6ec8], R176 ;  /* 0x006ec8b001007387 */ /* 0x000fe20000100a00 */
[----:B------:R-:W-:Y:S02]  /*61320*/  STL.64 [R1+0x6ee0], R174 ;  /* 0x006ee0ae01007387 */ /* 0x000fe40000100a00 */
[----:B------:R-:W-:-:S04]  /*61330*/  IMAD.WIDE R134, R3, 0x4, R38 ;  /* 0x0000000403867825 */ /* 0x000fc800078e0226 */
[----:B------:R-:W-:Y:S02]  /*61340*/  STL.64 [R1+0x6ed8], R172 ;  /* 0x006ed8ac01007387 */ /* 0x000fe40000100a00 */
[C---:B------:R-:W-:Y:S01]  /*61350*/  IMAD.WIDE R132, R3.reuse, 0x4, R40 ;  /* 0x0000000403847825 */ /* 0x040fe200078e0228 */
[----:B------:R-:W4:Y:S03]  /*61360*/  LDL.LU.64 R38, [R1+0x1d78] ;  /* 0x001d780001267983 */ /* 0x000f260000300a00 */
[----:B------:R-:W4:Y:S02]  /*61370*/  LDL.LU.64 R40, [R1+0x4ad0] ;  /* 0x004ad00001287983 */ /* 0x000f240000300a00 */
[----:B------:R1:W-:Y:S02]  /*61380*/  STL.64 [R1+0x6ef0], R136 ;  /* 0x006ef08801007387 */ /* 0x0003e40000100a00 */
[----:B--2---:R-:W-:-:S02]  /*61390*/  IMAD.WIDE R130, R3, 0x4, R50 ;  /* 0x0000000403827825 */ /* 0x004fc400078e0232 */
[----:B------:R-:W2:Y:S02]  /*613a0*/  LDL.LU.64 R50, [R1+0x38c8] ;  /* 0x0038c80001327983 */ /* 0x000ea40000300a00 */
[C---:B---3--:R-:W-:Y:S02]  /*613b0*/  IMAD.WIDE R128, R3.reuse, 0x4, R52 ;  /* 0x0000000403807825 */ /* 0x048fe400078e0234 */
[----:B------:R-:W3:Y:S02]  /*613c0*/  LDL.LU.64 R52, [R1+0x4ad8] ;  /* 0x004ad80001347983 */ /* 0x000ee40000300a00 */
[----:B------:R1:W-:Y:S02]  /*613d0*/  STL.64 [R1+0x6ee8], R134 ;  /* 0x006ee88601007387 */ /* 0x0003e40000100a00 */
[----:B------:R1:W-:Y:S02]  /*613e0*/  STL.64 [R1+0x6f00], R132 ;  /* 0x006f008401007387 */ /* 0x0003e40000100a00 */
[C---:B------:R-:W-:Y:S01]  /*613f0*/  IMAD.WIDE R126, R3.reuse, 0x4, R30 ;  /* 0x00000004037e7825 */ /* 0x040fe200078e021e */
[----:B------:R1:W-:Y:S03]  /*61400*/  STL.64 [R1+0x6ef8], R130 ;  /* 0x006ef88201007387 */ /* 0x0003e60000100a00 */
[----:B------:R-:W-:-:S04]  /*61410*/  IMAD.WIDE R124, R3, 0x4, R36 ;  /* 0x00000004037c7825 */ /* 0x000fc800078e0224 */
[----:B------:R-:W3:Y:S02]  /*61420*/  LDL.LU.64 R30, [R1+0x38c0] ;  /* 0x0038c000011e7983 */ /* 0x000ee40000300a00 */
[----:B------:R-:W3:Y:S01]  /*61430*/  LDL.LU.64 R36, [R1+0x4ae0] ;  /* 0x004ae00001247983 */ /* 0x000ee20000300a00 */
[----:B------:R1:W-:Y:S01]  /*61440*/  STL.64 [R1+0x6f10], R128 ;  /* 0x006f108001007387 */ /* 0x0003e20000100a00 */
[----:B----4-:R-:W-:-:S03]  /*61450*/  IMAD.WIDE R122, R3, 0x4, R46 ;  /* 0x00000004037a7825 */ /* 0x010fc600078e022e */
[----:B------:R-:W4:Y:S01]  /*61460*/  LDL.LU.64 R46, [R1+0x38b0] ;  /* 0x0038b000012e7983 */ /* 0x000f220000300a00 */
[----:B------:R-:W-:-:S03]  /*61470*/  IMAD.WIDE R114, R3, 0x4, R48 ;  /* 0x0000000403727825 */ /* 0x000fc600078e0230 */
[----:B------:R-:W4:Y:S01]  /*61480*/  LDL.LU.64 R48, [R1+0x4ae8] ;  /* 0x004ae80001307983 */ /* 0x000f220000300a00 */
[----:B------:R1:W-:Y:S02]  /*61490*/  STL.64 [R1+0x6f08], R126 ;  /* 0x006f087e01007387 */ /* 0x0003e40000100a00 */
[----:B------:R-:W-:Y:S02]  /*614a0*/  STL.64 [R1+0x6f20], R124 ;  /* 0x006f207c01007387 */ /* 0x000fe40000100a00 */
[----:B------:R-:W-:Y:S01]  /*614b0*/  STL.64 [R1+0x6f18], R122 ;  /* 0x006f187a01007387 */ /* 0x000fe20000100a00 */
[----:B------:R-:W-:Y:S01]  /*614c0*/  STL.64 [R1+0x6f30], R114 ;  /* 0x006f307201007387 */ /* 0x000fe20000100a00 */
[----:B------:R-:W-:-:S04]  /*614d0*/  IMAD.WIDE R112, R3, 0x4, R32 ;  /* 0x0000000403707825 */ /* 0x000fc800078e0220 */
[C---:B------:R-:W-:Y:S01]  /*614e0*/  IMAD.WIDE R110, R3.reuse, 0x4, R34 ;  /* 0x00000004036e7825 */ /* 0x040fe200078e0222 */
[----:B------:R-:W4:Y:S03]  /*614f0*/  LDL.LU.64 R32, [R1+0x38a8] ;  /* 0x0038a80001207983 */ /* 0x000f260000300a00 */
[----:B------:R-:W4:Y:S02]  /*61500*/  LDL.LU.64 R34, [R1+0x4af0] ;  /* 0x004af00001227983 */ /* 0x000f240000300a00 */
[----:B------:R-:W-:-:S04]  /*61510*/  IMAD.WIDE R108, R3, 0x4, R42 ;  /* 0x00000004036c7825 */ /* 0x000fc800078e022a */
[C---:B------:R-:W-:Y:S01]  /*61520*/  IMAD.WIDE R106, R3.reuse, 0x4, R44 ;  /* 0x00000004036a7825 */ /* 0x040fe200078e022c */
[----:B------:R-:W4:Y:S03]  /*61530*/  LDL.LU.64 R42, [R1+0x3898] ;  /* 0x00389800012a7983 */ /* 0x000f260000300a00 */
[----:B------:R-:W4:Y:S02]  /*61540*/  LDL.LU.64 R44, [R1+0x4af8] ;  /* 0x004af800012c7983 */ /* 0x000f240000300a00 */
[----:B------:R-:W-:Y:S02]  /*61550*/  STL.64 [R1+0x6f28], R112 ;  /* 0x006f287001007387 */ /* 0x000fe40000100a00 */
[----:B------:R-:W-:Y:S01]  /*61560*/  STL.64 [R1+0x6f40], R110 ;  /* 0x006f406e01007387 */ /* 0x000fe20000100a00 */
[----:B------:R1:W-:Y:S01]  /*61570*/  STL.64 [R1+0x6f38], R108 ;  /* 0x006f386c01007387 */ /* 0x0003e20000100a00 */
[----:B------:R1:W-:Y:S02]  /*61580*/  STL.64 [R1+0x6f50], R106 ;  /* 0x006f506a01007387 */ /* 0x0003e40000100a00 */
[----:B------:R-:W-:-:S04]  /*61590*/  IMAD.WIDE R104, R3, 0x4, R38 ;  /* 0x0000000403687825 */ /* 0x000fc800078e0226 */
[----:B------:R-:W-:-:S04]  /*615a0*/  IMAD.WIDE R234, R3, 0x4, R40 ;  /* 0x0000000403ea7825 */ /* 0x000fc800078e0228 */
[----:B--2---:R-:W-:-:S04]  /*615b0*/  IMAD.WIDE R230, R3, 0x4, R50 ;  /* 0x0000000403e67825 */ /* 0x004fc800078e0232 */
[C---:B---3--:R-:W-:Y:S02]  /*615c0*/  IMAD.WIDE R170, R3.reuse, 0x4, R52 ;  /* 0x0000000403aa7825 */ /* 0x048fe400078e0234 */
[----:B------:R-:W2:Y:S02]  /*615d0*/  LDL.LU.64 R52, [R1+0x3890] ;  /* 0x0038900001347983 */ /* 0x000ea40000300a00 */
[----:B------:R-:W3:Y:S02]  /*615e0*/  LDL.LU.64 R38, [R1+0x4b00] ;  /* 0x004b000001267983 */ /* 0x000ee40000300a00 */
[----:B------:R-:W2:Y:S02]  /*615f0*/  LDL.LU.64 R40, [R1+0x3880] ;  /* 0x0038800001287983 */ /* 0x000ea40000300a00 */
[----:B------:R-:W3:Y:S01]  /*61600*/  LDL.LU.64 R50, [R1+0x4b08] ;  /* 0x004b080001327983 */ /* 0x000ee20000300a00 */
[----:B------:R1:W-:Y:S01]  /*61610*/  STL.64 [R1+0x6f48], R104 ;  /* 0x006f486801007387 */ /* 0x0003e20000100a00 */
[----:B------:R1:W-:Y:S02]  /*61620*/  STL.64 [R1+0x6f60], R234 ;  /* 0x006f60ea01007387 */ /* 0x0003e40000100a00 */
[----:B------:R1:W-:Y:S02]  /*61630*/  STL.64 [R1+0x6f58], R230 ;  /* 0x006f58e601007387 */ /* 0x0003e40000100a00 */
[----:B------:R-:W-:Y:S02]  /*61640*/  STL.64 [R1+0x6f68], R170 ;  /* 0x006f68aa01007387 */ /* 0x000fe40000100a00 */
[----:B------:R-:W-:-:S04]  /*61650*/  IMAD.WIDE R222, R3, 0x4, R30 ;  /* 0x0000000403de7825 */ /* 0x000fc800078e021e */
[----:B------:R-:W-:-:S04]  /*61660*/  IMAD.WIDE R228, R3, 0x4, R36 ;  /* 0x0000000403e47825 */ /* 0x000fc800078e0224 */
[C---:B----4-:R-:W-:Y:S02]  /*61670*/  IMAD.WIDE R220, R3.reuse, 0x4, R48 ;  /* 0x0000000403dc7825 */ /* 0x050fe400078e0230 */
[----:B------:R-:W4:Y:S02]  /*61680*/  LDL.LU.64 R48, [R1+0x3878] ;  /* 0x0038780001307983 */ /* 0x000f240000300a00 */
[----:B------:R-:W4:Y:S02]  /*61690*/  LDL.LU.64 R30, [R1+0x4b10] ;  /* 0x004b1000011e7983 */ /* 0x000f240000300a00 */
[----:B------:R-:W4:Y:S02]  /*616a0*/  LDL.LU.64 R36, [R1+0x3850] ;  /* 0x0038500001247983 */ /* 0x000f240000300a00 */
[C---:B------:R-:W-:Y:S02]  /*616b0*/  IMAD.WIDE R226, R3.reuse, 0x4, R46 ;  /* 0x0000000403e27825 */ /* 0x040fe400078e022e */
[----:B------:R-:W4:Y:S02]  /*616c0*/  LDL.LU.64 R46, [R1+0x4b18] ;  /* 0x004b1800012e7983 */ /* 0x000f240000300a00 */
[----:B------:R1:W-:Y:S02]  /*616d0*/  STL.64 [R1+0x6f70], R228 ;  /* 0x006f70e401007387 */ /* 0x0003e40000100a00 */
[----:B------:R-:W-:Y:S02]  /*616e0*/  STL.64 [R1+0x38c0], R222 ;  /* 0x0038c0de01007387 */ /* 0x000fe40000100a00 */
[----:B------:R-:W-:Y:S02]  /*616f0*/  STL.64 [R1+0x38b0], R226 ;  /* 0x0038b0e201007387 */ /* 0x000fe40000100a00 */
[C---:B------:R-:W-:Y:S01]  /*61700*/  IMAD.WIDE R224, R3.reuse, 0x4, R34 ;  /* 0x0000000403e07825 */ /* 0x040fe200078e0222 */
[----:B------:R-:W-:Y:S03]  /*61710*/  STL.64 [R1+0x6f80], R220 ;  /* 0x006f80dc01007387 */ /* 0x000fe60000100a00 */
[----:B------:R-:W-:-:S04]  /*61720*/  IMAD.WIDE R200, R3, 0x4, R44 ;  /* 0x0000000403c87825 */ /* 0x000fc800078e022c */
[----:B------:R-:W-:-:S04]  /*61730*/  IMAD.WIDE R202, R3, 0x4, R32 ;  /* 0x0000000403ca7825 */ /* 0x000fc800078e0220 */
[----:B------:R-:W4:Y:S02]  /*61740*/  LDL.LU.64 R44, [R1+0x3810] ;  /* 0x00381000012c7983 */ /* 0x000f240000300a00 */
[C---:B------:R-:W-:Y:S01]  /*61750*/  IMAD.WIDE R86, R3.reuse, 0x4, R42 ;  /* 0x0000000403567825 */ /* 0x040fe200078e022a */
[----:B------:R-:W4:Y:S03]  /*61760*/  LDL.LU.64 R32, [R1+0x4b20] ;  /* 0x004b200001207983 */ /* 0x000f260000300a00 */
[----:B------:R-:W4:Y:S02]  /*61770*/  LDL.LU.64 R34, [R1+0x1f68] ;  /* 0x001f680001227983 */ /* 0x000f240000300a00 */
[----:B------:R-:W4:Y:S02]  /*61780*/  LDL.LU.64 R42, [R1+0x4b28] ;  /* 0x004b2800012a7983 */ /* 0x000f240000300a00 */
[----:B------:R1:W-:Y:S01]  /*61790*/  STL.64 [R1+0x6f90], R224 ;  /* 0x006f90e001007387 */ /* 0x0003e20000100a00 */
[----:B------:R-:W-:Y:S01]  /*617a0*/  STL.64 [R1+0x6f78], R202 ;  /* 0x006f78ca01007387 */ /* 0x000fe20000100a00 */
[----:B------:R1:W-:Y:S02]  /*617b0*/  STL.64 [R1+0x6f88], R86 ;  /* 0x006f885601007387 */ /* 0x0003e40000100a00 */
[----:B------:R-:W-:Y:S02]  /*617c0*/  STL.64 [R1+0x6f98], R200 ;  /* 0x006f98c801007387 */ /* 0x000fe40000100a00 */
[----:B--2---:R-:W-:-:S02]  /*617d0*/  IMAD.WIDE R82, R3, 0x4, R40 ;  /* 0x0000000403527825 */ /* 0x004fc400078e0228 */
[----:B------:R-:W2:Y:S02]  /*617e0*/  LDL.LU.64 R40, [R1+0x1f40] ;  /* 0x001f400001287983 */ /* 0x000ea40000300a00 */
[----:B------:R-:W2:Y:S02]  /*617f0*/  LDL.LU.64 R24, [R1+0x4b30] ;  /* 0x004b300001187983 */ /* 0x000ea40000300a00 */
[----:B------:R-:W2:Y:S02]  /*61800*/  LDL.LU.64 R28, [R1+0x1f28] ;  /* 0x001f2800011c7983 */ /* 0x000ea40000300a00 */
[----:B---3--:R-:W-:-:S04]  /*61810*/  IMAD.WIDE R84, R3, 0x4, R38 ;  /* 0x0000000403547825 */ /* 0x008fc800078e0226 */
[----:B------:R-:W-:-:S04]  /*61820*/  IMAD.WIDE R52, R3, 0x4, R52 ;  /* 0x0000000403347825 */ /* 0x000fc800078e0234 */
[C---:B------:R-:W-:Y:S01]  /*61830*/  IMAD.WIDE R50, R3.reuse, 0x4, R50 ;  /* 0x0000000403327825 */ /* 0x040fe200078e0232 */
[----:B------:R-:W3:Y:S03]  /*61840*/  LDL.LU.64 R38, [R1+0x4b38] ;  /* 0x004b380001267983 */ /* 0x000ee60000300a00 */
[----:B------:R1:W-:Y:S02]  /*61850*/  STL.64 [R1+0x6fa0], R84 ;  /* 0x006fa05401007387 */ /* 0x0003e40000100a00 */
[----:B------:R-:W-:Y:S02]  /*61860*/  STL.64 [R1+0x3890], R52 ;  /* 0x0038903401007387 */ /* 0x000fe40000100a00 */
[----:B------:R1:W-:Y:S02]  /*61870*/  STL.64 [R1+0x3880], R82 ;  /* 0x0038805201007387 */ /* 0x0003e40000100a00 */
[----:B----4-:R-:W-:-:S02]  /*61880*/  IMAD.WIDE R78, R3, 0x4, R36 ;  /* 0x00000004034e7825 */ /* 0x010fc400078e0224 */
[----:B------:R-:W4:Y:S02]  /*61890*/  LDL.LU.64 R36, [R1+0x1f08] ;  /* 0x001f080001247983 */ /* 0x000f240000300a00 */
[----:B------:R-:W-:Y:S02]  /*618a0*/  STL.64 [R1+0x6fb0], R50 ;  /* 0x006fb03201007387 */ /* 0x000fe40000100a00 */
[----:B------:R-:W4:Y:S02]  /*618b0*/  LDL.LU.64 R10, [R1+0x4b40] ;  /* 0x004b4000010a7983 */ /* 0x000f240000300a00 */
[----:B------:R-:W4:Y:S01]  /*618c0*/  LDL.LU.64 R18, [R1+0x1ef0] ;  /* 0x001ef00001127983 */ /* 0x000f220000300a00 */
[----:B------:R-:W4:Y:S01]  /*618d0*/  LDL.LU.64 R16, [R1+0x4b48] ;  /* 0x004b480001107983 */ /* 0x000f220000300a00 */
[----:B------:R-:W-:-:S04]  /*618e0*/  IMAD.WIDE R80, R3, 0x4, R30 ;  /* 0x0000000403507825 */ /* 0x000fc800078e021e */
[----:B------:R-:W-:-:S04]  /*618f0*/  IMAD.WIDE R48, R3, 0x4, R48 ;  /* 0x0000000403307825 */ /* 0x000fc800078e0230 */
[C---:B------:R-:W-:Y:S01]  /*61900*/  IMAD.WIDE R46, R3.reuse, 0x4, R46 ;  /* 0x00000004032e7825 */ /* 0x040fe200078e022e */
[----:B------:R1:W-:Y:S03]  /*61910*/  STL.64 [R1+0x6fb8], R80 ;  /* 0x006fb85001007387 */ /* 0x0003e60000100a00 */
[----:B------:R-:W-:Y:S02]  /*61920*/  STL.64 [R1+0x6fa8], R48 ;  /* 0x006fa83001007387 */ /* 0x000fe40000100a00 */
[----:B------:R1:W-:Y:S02]  /*61930*/  STL.64 [R1+0x3850], R78 ;  /* 0x0038504e01007387 */ /* 0x0003e40000100a00 */
[C---:B------:R-:W-:Y:S01]  /*61940*/  IMAD.WIDE R76, R3.reuse, 0x4, R32 ;  /* 0x00000004034c7825 */ /* 0x040fe200078e0220 */
[----:B------:R-:W4:Y:S03]  /*61950*/  LDL.LU.64 R20, [R1+0x1eb8] ;  /* 0x001eb80001147983 */ /* 0x000f260000300a00 */
[----:B------:R-:W-:-:S04]  /*61960*/  IMAD.WIDE R44, R3, 0x4, R44 ;  /* 0x00000004032c7825 */ /* 0x000fc800078e022c */
[----:B------:R-:W4:Y:S02]  /*61970*/  LDL.LU.64 R26, [R1+0x4b50] ;  /* 0x004b5000011a7983 */ /* 0x000f240000300a00 */
[C---:B------:R-:W-:Y:S01]  /*61980*/  IMAD.WIDE R74, R3.reuse, 0x4, R34 ;  /* 0x00000004034a7825 */ /* 0x040fe200078e0222 */
[----:B------:R-:W-:Y:S03]  /*61990*/  STL.64 [R1+0x6fc0], R46 ;  /* 0x006fc02e01007387 */ /* 0x000fe60000100a00 */
[----:B------:R-:W4:Y:S02]  /*619a0*/  LDL.LU.64 R30, [R1+0x1e70] ;  /* 0x001e7000011e7983 */ /* 0x000f240000300a00 */
[----:B------:R-:W4:Y:S02]  /*619b0*/  LDL.LU.64 R34, [R1+0x4b58] ;  /* 0x004b580001227983 */ /* 0x000f240000300a00 */
[----:B------:R1:W-:Y:S02]  /*619c0*/  STL.64 [R1+0x6fd0], R76 ;  /* 0x006fd04c01007387 */ /* 0x0003e40000100a00 */
[C---:B------:R-:W-:Y:S01]  /*619d0*/  IMAD.WIDE R42, R3.reuse, 0x4, R42 ;  /* 0x00000004032a7825 */ /* 0x040fe200078e022a */
[----:B------:R-:W-:Y:S03]  /*619e0*/  STL.64 [R1+0x3810], R44 ;  /* 0x0038102c01007387 */ /* 0x000fe60000100a00 */
[----:B------:R1:W-:Y:S02]  /*619f0*/  STL.64 [R1+0x6fc8], R74 ;  /* 0x006fc84a01007387 */ /* 0x0003e40000100a00 */
[----:B------:R-:W4:Y:S02]  /*61a00*/  LDL.LU.64 R32, [R1+0x1e30] ;  /* 0x001e300001207983 */ /* 0x000f240000300a00 */
[----:B--2---:R-:W-:-:S04]  /*61a10*/  IMAD.WIDE R40, R3, 0x4, R40 ;  /* 0x0000000403287825 */ /* 0x004fc800078e0228 */
[----:B------:R-:W-:-:S04]  /*61a20*/  IMAD.WIDE R72, R3, 0x4, R24 ;  /* 0x0000000403487825 */ /* 0x000fc800078e0218 */
[C---:B------:R-:W-:Y:S02]  /*61a30*/  IMAD.WIDE R70, R3.reuse, 0x4, R28 ;  /* 0x0000000403467825 */ /* 0x040fe400078e021c */
[----:B------:R-:W2:Y:S02]  /*61a40*/  LDL.LU.64 R28, [R1+0x4b60] ;  /* 0x004b6000011c7983 */ /* 0x000ea40000300a00 */
[----:B------:R-:W-:Y:S02]  /*61a50*/  STL.64 [R1+0x6fe0], R42 ;  /* 0x006fe02a01007387 */ /* 0x000fe40000100a00 */
[----:B------:R-:W2:Y:S02]  /*61a60*/  LDL.LU.64 R24, [R1+0x1e00] ;  /* 0x001e000001187983 */ /* 0x000ea40000300a00 */
[----:B------:R1:W-:Y:S01]  /*61a70*/  STL.64 [R1+0x6ff0], R72 ;  /* 0x006ff04801007387 */ /* 0x0003e20000100a00 */
[----:B------:R-:W-:Y:S01]  /*61a80*/  STL.64 [R1+0x6fd8], R40 ;  /* 0x006fd82801007387 */ /* 0x000fe20000100a00 */
[----:B------:R1:W-:Y:S02]  /*61a90*/  STL.64 [R1+0x6fe8], R70 ;  /* 0x006fe84601007387 */ /* 0x0003e40000100a00 */
[----:B------:R-:W2:Y:S02]  /*61aa0*/  LDL.LU.64 R22, [R1+0x4b68] ;  /* 0x004b680001167983 */ /* 0x000ea40000300a00 */
[----:B---3--:R-:W-:-:S04]  /*61ab0*/  IMAD.WIDE R38, R3, 0x4, R38 ;  /* 0x0000000403267825 */ /* 0x008fc800078e0226 */
[C---:B----4-:R-:W-:Y:S02]  /*61ac0*/  IMAD.WIDE R66, R3.reuse, 0x4, R18 ;  /* 0x0000000403427825 */ /* 0x050fe400078e0212 */
[----:B------:R-:W3:Y:S02]  /*61ad0*/  LDL.LU.64 R18, [R1+0x1dc8] ;  /* 0x001dc80001127983 */ /* 0x000ee40000300a00 */
[----:B------:R-:W-:Y:S02]  /*61ae0*/  STL.64 [R1+0x7000], R38 ;  /* 0x0070002601007387 */ /* 0x000fe40000100a00 */
[C---:B------:R-:W-:Y:S02]  /*61af0*/  IMAD.WIDE R64, R3.reuse, 0x4, R16 ;  /* 0x0000000403407825 */ /* 0x040fe400078e0210 */
[----:B------:R-:W4:Y:S02]  /*61b00*/  LDL.LU.64 R16, [R1+0x4b70] ;  /* 0x004b700001107983 */ /* 0x000f240000300a00 */
[----:B------:R-:W4:Y:S02]  /*61b10*/  LDL.LU.64 R14, [R1+0x1d88] ;  /* 0x001d8800010e7983 */ /* 0x000f240000300a00 */
[----:B------:R-:W-:-:S04]  /*61b20*/  IMAD.WIDE R68, R3, 0x4, R10 ;  /* 0x0000000403447825 */ /* 0x000fc800078e020a */
[----:B------:R-:W-:-:S04]  /*61b30*/  IMAD.WIDE R36, R3, 0x4, R36 ;  /* 0x0000000403247825 */ /* 0x000fc800078e0224 */
[C---:B------:R-:W-:Y:S01]  /*61b40*/  IMAD.WIDE R62, R3.reuse, 0x4, R20 ;  /* 0x00000004033e7825 */ /* 0x040fe200078e0214 */
[----:B------:R1:W-:Y:S03]  /*61b50*/  STL.64 [R1+0x7010], R68 ;  /* 0x0070104401007387 */ /* 0x0003e60000100a00 */
[----:B------:R-:W-:Y:S02]  /*61b60*/  STL.64 [R1+0x6ff8], R36 ;  /* 0x006ff82401007387 */ /* 0x000fe40000100a00 */
[----:B------:R1:W-:Y:S02]  /*61b70*/  STL.64 [R1+0x7008], R66 ;  /* 0x0070084201007387 */ /* 0x0003e40000100a00 */
[----:B------:R-:W4:Y:S01]  /*61b80*/  LDL.LU.64 R12, [R1+0x4b78] ;  /* 0x004b7800010c7983 */ /* 0x000f220000300a00 */
[----:B------:R1:W-:Y:S01]  /*61b90*/  STL.64 [R1+0x7020], R64 ;  /* 0x0070204001007387 */ /* 0x0003e20000100a00 */
[----:B------:R-:W-:-:S04]  /*61ba0*/  IMAD.WIDE R60, R3, 0x4, R26 ;  /* 0x00000004033c7825 */ /* 0x000fc800078e021a */
[----:B------:R-:W4:Y:S02]  /*61bb0*/  LDL.LU.64 R10, [R1+0x1d40] ;  /* 0x001d4000010a7983 */ /* 0x000f240000300a00 */
[----:B------:R-:W-:-:S04]  /*61bc0*/  IMAD.WIDE R56, R3, 0x4, R34 ;  /* 0x0000000403387825 */ /* 0x000fc800078e0222 */
[C---:B------:R-:W-:Y:S01]  /*61bd0*/  IMAD.WIDE R248, R3.reuse, 0x4, R32 ;  /* 0x0000000403f87825 */ /* 0x040fe200078e0220 */
[----:B------:R-:W4:Y:S03]  /*61be0*/  LDL.LU.64 R34, [R1+0x4b80] ;  /* 0x004b800001227983 */ /* 0x000f260000300a00 */
[----:B------:R1:W-:Y:S02]  /*61bf0*/  STL.64 [R1+0x7018], R62 ;  /* 0x0070183e01007387 */ /* 0x0003e40000100a00 */
[----:B------:R-:W-:-:S04]  /*61c00*/  IMAD.WIDE R58, R3, 0x4, R30 ;  /* 0x00000004033a7825 */ /* 0x000fc800078e021e */
[----:B------:R-:W4:Y:S01]  /*61c10*/  LDL.LU.64 R32, [R1+0x1ec8] ;  /* 0x001ec80001207983 */ /* 0x000f220000300a00 */
[----:B------:R-:W4:Y:S01]  /*61c20*/  LDL.LU.64 R30, [R1+0x4b88] ;  /* 0x004b8800011e7983 */ /* 0x000f220000300a00 */
[----:B------:R1:W-:Y:S02]  /*61c30*/  STL.64 [R1+0x7030], R60 ;  /* 0x0070303c01007387 */ /* 0x0003e40000100a00 */
[C---:B--2---:R-:W-:Y:S02]  /*61c40*/  IMAD.WIDE R250, R3.reuse, 0x4, R28 ;  /* 0x0000000403fa7825 */ /* 0x044fe400078e021c */
[----:B------:R-:W2:Y:S02]  /*61c50*/  LDL.LU.64 R28, [R1+0x1eb0] ;  /* 0x001eb000011c7983 */ /* 0x000ea40000300a00 */
[----:B------:R-:W2:Y:S02]  /*61c60*/  LDL.LU.64 R26, [R1+0x4b90] ;  /* 0x004b9000011a7983 */ /* 0x000ea40000300a00 */
[----:B------:R1:W-:Y:S02]  /*61c70*/  STL.64 [R1+0x7028], R58 ;  /* 0x0070283a01007387 */ /* 0x0003e40000100a00 */
[----:B------:R-:W-:-:S04]  /*61c80*/  IMAD.WIDE R244, R3, 0x4, R24 ;  /* 0x0000000403f47825 */ /* 0x000fc800078e0218 */
[C---:B------:R-:W-:Y:S01]  /*61c90*/  IMAD.WIDE R246, R3.reuse, 0x4, R22 ;  /* 0x0000000403f67825 */ /* 0x040fe200078e0216 */
[----:B------:R-:W2:Y:S03]  /*61ca0*/  LDL.LU.64 R24, [R1+0x1e68] ;  /* 0x001e680001187983 */ /* 0x000ea60000300a00 */
[----:B------:R1:W-:Y:S02]  /*61cb0*/  STL.64 [R1+0x7040], R56 ;  /* 0x0070403801007387 */ /* 0x0003e40000100a00 */
[----:B------:R-:W2:Y:S02]  /*61cc0*/  LDL.LU.64 R22, [R1+0x4b98] ;  /* 0x004b980001167983 */ /* 0x000ea40000300a00 */
[----:B------:R-:W2:Y:S01]  /*61cd0*/  LDL.LU.64 R20, [R1+0x1e28] ;  /* 0x001e280001147983 */ /* 0x000ea20000300a00 */
[----:B------:R1:W-:Y:S01]  /*61ce0*/  STL.64 [R1+0x7038], R248 ;  /* 0x007038f801007387 */ /* 0x0003e20000100a00 */
[----:B---3--:R-:W-:-:S03]  /*61cf0*/  IMAD.WIDE R240, R3, 0x4, R18 ;  /* 0x0000000403f07825 */ /* 0x008fc600078e0212 */
[----:B------:R-:W3:Y:S01]  /*61d00*/  LDL.LU.64 R18, [R1+0x4ba0] ;  /* 0x004ba00001127983 */ /* 0x000ee20000300a00 */
[----:B------:R1:W-:Y:S02]  /*61d10*/  STL.64 [R1+0x7050], R250 ;  /* 0x007050fa01007387 */ /* 0x0003e40000100a00 */
[C---:B----4-:R-:W-:Y:S02]  /*61d20*/  IMAD.WIDE R242, R3.reuse, 0x4, R16 ;  /* 0x0000000403f27825 */ /* 0x050fe400078e0210 */
[----:B------:R-:W4:Y:S02]  /*61d30*/  LDL.LU.64 R16, [R1+0x1df0] ;  /* 0x001df00001107983 */ /* 0x000f240000300a00 */
[----:B------:R1:W-:Y:S02]  /*61d40*/  STL.64 [R1+0x7048], R244 ;  /* 0x007048f401007387 */ /* 0x0003e40000100a00 */
[C---:B------:R-:W-:Y:S02]  /*61d50*/  IMAD.WIDE R236, R3.reuse, 0x4, R14 ;  /* 0x0000000403ec7825 */ /* 0x040fe400078e020e */
[----:B------:R-:W4:Y:S02]  /*61d60*/  LDL.LU.64 R14, [R1+0x4ba8] ;  /* 0x004ba800010e7983 */ /* 0x000f240000300a00 */
[----:B------:R1:W-:Y:S02]  /*61d70*/  STL.64 [R1+0x7060], R246 ;  /* 0x007060f601007387 */ /* 0x0003e40000100a00 */
[----:B------:R-:W-:-:S04]  /*61d80*/  IMAD.WIDE R238, R3, 0x4, R12 ;  /* 0x0000000403ee7825 */ /* 0x000fc800078e020c */
[C---:B------:R-:W-:Y:S01]  /*61d90*/  IMAD.WIDE R232, R3.reuse, 0x4, R10 ;  /* 0x0000000403e87825 */ /* 0x040fe200078e020a */
[----:B------:R-:W4:Y:S03]  /*61da0*/  LDL.LU.64 R12, [R1+0x1dc0] ;  /* 0x001dc000010c7983 */ /* 0x000f260000300a00 */
[----:B------:R1:W-:Y:S02]  /*61db0*/  STL.64 [R1+0x7058], R240 ;  /* 0x007058f001007387 */ /* 0x0003e40000100a00 */
[----:B------:R1:W-:Y:S02]  /*61dc0*/  STL.64 [R1+0x7070], R242 ;  /* 0x007070f201007387 */ /* 0x0003e40000100a00 */
[----:B------:R-:W4:Y:S02]  /*61dd0*/  LDL.LU.64 R10, [R1+0x4bb0] ;  /* 0x004bb000010a7983 */ /* 0x000f240000300a00 */
[----:B------:R-:W-:-:S04]  /*61de0*/  IMAD.WIDE R34, R3, 0x4, R34 ;  /* 0x0000000403227825 */ /* 0x000fc800078e0222 */
[C---:B------:R-:W-:Y:S01]  /*61df0*/  IMAD.WIDE R32, R3.reuse, 0x4, R32 ;  /* 0x0000000403207825 */ /* 0x040fe200078e0220 */
[----:B------:R1:W-:Y:S03]  /*61e00*/  STL.64 [R1+0x7068], R236 ;  /* 0x007068ec01007387 */ /* 0x0003e60000100a00 */
[----:B------:R1:W-:Y:S02]  /*61e10*/  STL.64 [R1+0x7080], R238 ;  /* 0x007080ee01007387 */ /* 0x0003e40000100a00 */
[----:B------:R-:W-:-:S04]  /*61e20*/  IMAD.WIDE R30, R3, 0x4, R30 ;  /* 0x00000004031e7825 */ /* 0x000fc800078e021e */
[----:B------:R1:W-:Y:S01]  /*61e30*/  STL.64 [R1+0x7078], R232 ;  /* 0x007078e801007387 */ /* 0x0003e20000100a00 */
[----:B------:R-:W-:Y:S01]  /*61e40*/  STL.64 [R1+0x7090], R34 ;  /* 0x0070902201007387 */ /* 0x000fe20000100a00 */
[----:B------:R1:W-:Y:S02]  /*61e50*/  STL.64 [R1+0x7088], R32 ;  /* 0x0070882001007387 */ /* 0x0003e40000100a00 */
[----:B------:R-:W4:Y:S02]  /*61e60*/  LDL.LU.64 R8, [R1+0x1d80] ;  /* 0x001d800001087983 */ /* 0x000f240000300a00 */
[----:B------:R-:W-:Y:S02]  /*61e70*/  STL.64 [R1+0x70a0], R30 ;  /* 0x0070a01e01007387 */ /* 0x000fe40000100a00 */
[----:B--2---:R-:W-:-:S04]  /*61e80*/  IMAD.WIDE R28, R3, 0x4, R28 ;  /* 0x00000004031c7825 */ /* 0x004fc800078e021c */
[----:B------:R-:W-:-:S04]  /*61e90*/  IMAD.WIDE R26, R3, 0x4, R26 ;  /* 0x00000004031a7825 */ /* 0x000fc800078e021a */
[----:B------:R-:W-:-:S04]  /*61ea0*/  IMAD.WIDE R24, R3, 0x4, R24 ;  /* 0x0000000403187825 */ /* 0x000fc800078e0218 */
[C---:B------:R-:W-:Y:S01]  /*61eb0*/  IMAD.WIDE R22, R3.reuse, 0x4, R22 ;  /* 0x0000000403167825 */ /* 0x040fe200078e0216 */
[----:B------:R2:W-:Y:S03]  /*61ec0*/  STL.64 [R1+0x7098], R28 ;  /* 0x0070981c01007387 */ /* 0x0005e60000100a00 */
[----:B------:R-:W2:Y:S02]  /*61ed0*/  LDL.LU.64 R6, [R1+0x4bb8] ;  /* 0x004bb80001067983 */ /* 0x000ea40000300a00 */
[----:B------:R-:W-:-:S04]  /*61ee0*/  IMAD.WIDE R20, R3, 0x4, R20 ;  /* 0x0000000403147825 */ /* 0x000fc800078e0214 */
[----:B------:R-:W-:Y:S01]  /*61ef0*/  STL.64 [R1+0x70b0], R26 ;  /* 0x0070b01a01007387 */ /* 0x000fe20000100a00 */
[----:B------:R-:W2:Y:S01]  /*61f00*/  LDL.LU.64 R4, [R1+0x1d70] ;  /* 0x001d700001047983 */ /* 0x000ea20000300a00 */
[----:B------:R2:W-:Y:S02]  /*61f10*/  STL.64 [R1+0x70a8], R24 ;  /* 0x0070a81801007387 */ /* 0x0005e40000100a00 */
[----:B------:R-:W-:Y:S02]  /*61f20*/  STL.64 [R1+0x70c0], R22 ;  /* 0x0070c01601007387 */ /* 0x000fe40000100a00 */
[----:B-1----:R-:W2:Y:S01]  /*61f30*/  LDL.64 R216, [R1+0xb0] ;  /* 0x0000b00001d87983 */ /* 0x002ea20000100a00 */
[----:B------:R-:W2:Y:S01]  /*61f40*/  LDL.64 R140, [R1+0xf8] ;  /* 0x0000f800018c7983 */ /* 0x000ea20000100a00 */
[----:B------:R1:W-:Y:S02]  /*61f50*/  STL.64 [R1+0x70b8], R20 ;  /* 0x0070b81401007387 */ /* 0x0003e40000100a00 */
[----:B------:R-:W2:Y:S02]  /*61f60*/  LDL.64 R156, [R1+0x2f8] ;  /* 0x0002f800019c7983 */ /* 0x000ea40000100a00 */
[----:B------:R-:W2:Y:S01]  /*61f70*/  LDL.64 R142, [R1+0x320] ;  /* 0x00032000018e7983 */ /* 0x000ea20000100a00 */
[----:B------:R-:W2:Y:S01]  /*61f80*/  LDL.64 R210, [R1+0x2d20] ;  /* 0x002d200001d27983 */ /* 0x000ea20000100a00 */
[----:B---3--:R-:W-:-:S05]  /*61f90*/  IMAD.WIDE R18, R3, 0x4, R18 ;  /* 0x0000000403127825 */ /* 0x008fca00078e0212 */
[----:B------:R-:W-:Y:S01]  /*61fa0*/  STL.64 [R1+0x70d0], R18 ;  /* 0x0070d01201007387 */ /* 0x000fe20000100a00 */
[----:B------:R-:W3:Y:S02]  /*61fb0*/  LDL.64 R100, [R1+0x2d28] ;  /* 0x002d280001647983 */ /* 0x000ee40000100a00 */
[----:B------:R-:W3:Y:S02]  /*61fc0*/  LDL.64 R154, [R1+0x2da0] ;  /* 0x002da000019a7983 */ /* 0x000ee40000100a00 */
[----:B------:R-:W3:Y:S01]  /*61fd0*/  LDL.64 R96, [R1+0x2da8] ;  /* 0x002da80001607983 */ /* 0x000ee20000100a00 */
[----:B------:R-:W3:Y:S04]  /*61fe0*/  LDL.64 R98, [R1+0x2e20] ;  /* 0x002e200001627983 */ /* 0x000ee80000100a00 */
[----:B------:R-:W3:Y:S04]  /*61ff0*/  LDL.64 R214, [R1+0x2e28] ;  /* 0x002e280001d67983 */ /* 0x000ee80000100a00 */
[----:B------:R-:W3:Y:S04]  /*62000*/  LDL.64 R206, [R1+0x2ea0] ;  /* 0x002ea00001ce7983 */ /* 0x000ee80000100a00 */
[----:B------:R-:W3:Y:S04]  /*62010*/  LDL.64 R152, [R1+0x2ea8] ;  /* 0x002ea80001987983 */ /* 0x000ee80000100a00 */
[----:B------:R-:W3:Y:S01]  /*62020*/  LDL.64 R148, [R1+0x2f20] ;  /* 0x002f200001947983 */ /* 0x000ee20000100a00 */
[----:B----4-:R-:W-:-:S05]  /*62030*/  IMAD.WIDE R16, R3, 0x4, R16 ;  /* 0x0000000403107825 */ /* 0x010fca00078e0210 */
[----:B------:R3:W-:Y:S01]  /*62040*/  STL.64 [R1+0x70c8], R16 ;  /* 0x0070c81001007387 */ /* 0x0007e20000100a00 */
[----:B------:R-:W3:Y:S02]  /*62050*/  LDL.64 R150, [R1+0x2f28] ;  /* 0x002f280001967983 */ /* 0x000ee40000100a00 */
[----:B------:R-:W3:Y:S02]  /*62060*/  LDL.64 R146, [R1+0x2fa0] ;  /* 0x002fa00001927983 */ /* 0x000ee40000100a00 */
[----:B------:R-:W3:Y:S02]  /*62070*/  LDL.64 R212, [R1+0x2fa8] ;  /* 0x002fa80001d47983 */ /* 0x000ee40000100a00 */
[----:B------:R-:W-:-:S05]  /*62080*/  IMAD.WIDE R14, R3, 0x4, R14 ;  /* 0x00000004030e7825 */ /* 0x000fca00078e020e */
[----:B------:R-:W-:Y:S01]  /*62090*/  STL.64 [R1+0x70e0], R14 ;  /* 0x0070e00e01007387 */ /* 0x000fe20000100a00 */
[----:B------:R-:W3:Y:S02]  /*620a0*/  LDL.64 R208, [R1+0x3020] ;  /* 0x0030200001d07983 */ /* 0x000ee40000100a00 */
[----:B------:R-:W-:-:S04]  /*620b0*/  IMAD.WIDE R12, R3, 0x4, R12 ;  /* 0x00000004030c7825 */ /* 0x000fc800078e020c */
[----:B------:R-:W-:-:S04]  /*620c0*/  IMAD.WIDE R10, R3, 0x4, R10 ;  /* 0x00000004030a7825 */ /* 0x000fc800078e020a */
[C---:B------:R-:W-:Y:S01]  /*620d0*/  IMAD.WIDE R8, R3.reuse, 0x4, R8 ;  /* 0x0000000403087825 */ /* 0x040fe200078e0208 */
[----:B------:R1:W-:Y:S03]  /*620e0*/  STL.64 [R1+0x70d8], R12 ;  /* 0x0070d80c01007387 */ /* 0x0003e60000100a00 */
[----:B------:R-:W3:Y:S02]  /*620f0*/  LDL.64 R144, [R1+0x3028] ;  /* 0x0030280001907983 */ /* 0x000ee40000100a00 */
[----:B------:R-:W-:Y:S02]  /*62100*/  STL.64 [R1+0x70f0], R10 ;  /* 0x0070f00a01007387 */ /* 0x000fe40000100a00 */
[----:B------:R1:W-:Y:S02]  /*62110*/  STL.64 [R1+0x70e8], R8 ;  /* 0x0070e80801007387 */ /* 0x0003e40000100a00 */
[----:B--2---:R-:W-:-:S04]  /*62120*/  IMAD.WIDE R6, R3, 0x4, R6 ;  /* 0x0000000403067825 */ /* 0x004fc800078e0206 */
[----:B------:R-:W-:Y:S01]  /*62130*/  IMAD.WIDE R4, R3, 0x4, R4 ;  /* 0x0000000403047825 */ /* 0x000fe200078e0204 */
[----:B------:R2:W-:Y:S03]  /*62140*/  LDGSTS.E [R54+0x40000], [R216.64], P0 ;  /* 0x40000000d8367fae */ /* 0x0005e60008121844 */
[----:B------:R1:W-:Y:S01]  /*62150*/  LDGSTS.E [R54+0x40100], [R140.64], P6 ;  /* 0x401000008c367fae */ /* 0x0003e2000b121844 */
[----:B------:R-:W-:Y:S01]  /*62160*/  STL.64 [R1+0x7100], R6 ;  /* 0x0071000601007387 */ /* 0x000fe20000100a00 */
[----:B------:R1:W-:Y:S02]  /*62170*/  LDGSTS.E [R54+0x41000], [R156.64], P0 ;  /* 0x410000009c367fae */ /* 0x0003e40008121844 */
[----:B------:R3:W-:Y:S02]  /*62180*/  STL.64 [R1+0x70f8], R4 ;  /* 0x0070f80401007387 */ /* 0x0007e40000100a00 */
[----:B------:R1:W-:Y:S01]  /*62190*/  LDGSTS.E [R54+0x41100], [R142.64], P6 ;  /* 0x411000008e367fae */ /* 0x0003e2000b121844 */
[----:B------:R1:W-:Y:S04]  /*621a0*/  LDGSTS.E [R54+0x42000], [R210.64], P0 ;  /* 0x42000000d2367fae */ /* 0x0003e80008121844 */
[----:B------:R-:W4:Y:S04]  /*621b0*/  LDL.64 R218, [R1+0x3220] ;  /* 0x0032200001da7983 */ /* 0x000f280000100a00 */
[----:B------:R-:W4:Y:S04]  /*621c0*/  LDL.64 R204, [R1+0x3228] ;  /* 0x0032280001cc7983 */ /* 0x000f280000100a00 */
[----:B------:R-:W4:Y:S04]  /*621d0*/  LDL.64 R160, [R1+0x32a0] ;  /* 0x0032a00001a07983 */ /* 0x000f280000100a00 */
[----:B------:R-:W4:Y:S04]  /*621e0*/  LDL.64 R138, [R1+0x3320] ;  /* 0x00332000018a7983 */ /* 0x000f280000100a00 */
[----:B------:R-:W4:Y:S04]  /*621f0*/  LDL.64 R158, [R1+0x3328] ;  /* 0x00332800019e7983 */ /* 0x000f280000100a00 */
[----:B------:R-:W4:Y:S04]  /*62200*/  LDL.64 R94, [R1+0x33a0] ;  /* 0x0033a000015e7983 */ /* 0x000f280000100a00 */
[----:B--2---:R-:W2:Y:S04]  /*62210*/  LDL.64 R216, [R1+0x33a8] ;  /* 0x0033a80001d87983 */ /* 0x004ea80000100a00 */
[----:B-1----:R-:W2:Y:S04]  /*62220*/  LDL.64 R140, [R1+0x3420] ;  /* 0x00342000018c7983 */ /* 0x002ea80000100a00 */
[----:B------:R-:W2:Y:S04]  /*62230*/  LDL.64 R142, [R1+0x30a0] ;  /* 0x0030a000018e7983 */ /* 0x000ea80000100a00 */
[----:B------:R-:W4:Y:S04]  /*62240*/  LDL.64 R210, [R1+0x30a8] ;  /* 0x0030a80001d27983 */ /* 0x000f280000100a00 */
[----:B------:R-:W4:Y:S04]  /*62250*/  LDL.64 R156, [R1+0x3428] ;  /* 0x00342800019c7983 */ /* 0x000f280000100a00 */
[----:B------:R-:W1:Y:S04]  /*62260*/  S2R R2, SR_TID.X ;  /* 0x0000000000027919 */ /* 0x000e680000002100 */
[----:B------:R-:W4:Y:S04]  /*62270*/  LDL.64 R162, [R1+0x30b0] ;  /* 0x0030b00001a27983 */ /* 0x000f280000100a00 */
        /* <DEDUP_REMOVED lines=13> */
[----:B------:R3:W-:Y:S02]  /*62350*/  LDGSTS.E [R54+0x46000], [R148.64], P0 ;  /* 0x4600000094367fae */ /* 0x0007e40008121844 */
[----:B---3--:R-:W3:Y:S04]  /*62360*/  LDL.64 R100, [R1+0x3520] ;  /* 0x0035200001647983 */ /* 0x008ee80000100a00 */
[----:B------:R-:W3:Y:S04]  /*62370*/  LDL.64 R98, [R1+0x3120] ;  /* 0x0031200001627983 */ /* 0x000ee80000100a00 */
[----:B------:R1:W-:Y:S01]  /*62380*/  LDGSTS.E [R54+0x46100], [R150.64], P6 ;  /* 0x4610000096367fae */ /* 0x0003e2000b121844 */
[----:B------:R1:W-:Y:S02]  /*62390*/  LDGSTS.E [R54+0x47000], [R146.64], P0 ;  /* 0x4700000092367fae */ /* 0x0003e40008121844 */
[----:B------:R1:W-:Y:S02]  /*623a0*/  LDGSTS.E [R54+0x47100], [R212.64], P6 ;  /* 0x47100000d4367fae */ /* 0x0003e4000b121844 */
[----:B-1----:R-:W3:Y:S04]  /*623b0*/  LDL.64 R154, [R1+0x3528] ;  /* 0x00352800019a7983 */ /* 0x002ee80000100a00 */
        /* <DEDUP_REMOVED lines=9> */
[----:B------:R1:W-:Y:S04]  /*62450*/  LDGSTS.E [R54+0x48100], [R144.64], P6 ;  /* 0x4810000090367fae */ /* 0x0003e8000b121844 */
[----:B-1----:R-:W3:Y:S04]  /*62460*/  LDL.64 R208, [R1+0x32a8] ;  /* 0x0032a80001d07983 */ /* 0x002ee80000100a00 */
[----:B------:R-:W3:Y:S04]  /*62470*/  LDL.64 R144, [R1+0x34a8] ;  /* 0x0034a80001907983 */ /* 0x000ee80000100a00 */
[----:B--2---:R1:W-:Y:S01]  /*62480*/  LDGSTS.E [R54+0x49000], [R142.64], P0 ;  /* 0x490000008e367fae */ /* 0x0043e20008121844 */
[----:B----4-:R2:W-:Y:S03]  /*62490*/  LDGSTS.E [R54+0x49100], [R210.64], P6 ;  /* 0x49100000d2367fae */ /* 0x0105e6000b121844 */
[----:B-1----:R-:W4:Y:S04]  /*624a0*/  LDL.64 R142, [R1+0x3740] ;  /* 0x00374000018e7983 */ /* 0x002f280000100a00 */
[----:B--2---:R-:W2:Y:S04]  /*624b0*/  LDL.64 R210, [R1+0x35a8] ;  /* 0x0035a80001d27983 */ /* 0x004ea80000100a00 */
[----:B---3--:R1:W-:Y:S04]  /*624c0*/  LDGSTS.E [R54+0x4a000], [R98.64], P0 ;  /* 0x4a00000062367fae */ /* 0x0083e80008121844 */
[----:B------:R3:W-:Y:S04]  /*624d0*/  LDGSTS.E [R54+0x4a100], [R148.64], P6 ;  /* 0x4a10000094367fae */ /* 0x0007e8000b121844 */
[----:B-1----:R-:W4:Y:S04]  /*624e0*/  LDL.64 R98, [R1+0x36a8] ;  /* 0x0036a80001627983 */ /* 0x002f280000100a00 */
[----:B------:R1:W-:Y:S01]  /*624f0*/  LDGSTS.E [R54+0x4b000], [R146.64], P0 ;  /* 0x4b00000092367fae */ /* 0x0003e20008121844 */
[----:B------:R3:W-:Y:S02]  /*62500*/  LDGSTS.E [R54+0x4b100], [R212.64], P6 ;  /* 0x4b100000d4367fae */ /* 0x0007e4000b121844 */
[----:B------:R3:W-:Y:S02]  /*62510*/  LDGSTS.E [R54+0x4c000], [R218.64], P0 ;  /* 0x4c000000da367fae */ /* 0x0007e40008121844 */
[----:B------:R3:W-:Y:S02]  /*62520*/  LDGSTS.E [R54+0x4c100], [R204.64], P6 ;  /* 0x4c100000cc367fae */ /* 0x0007e4000b121844 */
[----:B---3--:R-:W4:Y:S04]  /*62530*/  LDL.64 R148, [R1+0x3748] ;  /* 0x0037480001947983 */ /* 0x008f280000100a00 */
[----:B------:R1:W-:Y:S01]  /*62540*/  LDGSTS.E [R54+0x4d000], [R160.64], P0 ;  /* 0x4d000000a0367fae */ /* 0x0003e20008121844 */
[----:B------:R1:W-:Y:S02]  /*62550*/  LDGSTS.E [R54+0x4d100], [R208.64], P6 ;  /* 0x4d100000d0367fae */ /* 0x0003e4000b121844 */
[----:B------:R1:W-:Y:S02]  /*62560*/  LDGSTS.E [R54+0x4e000], [R138.64], P0 ;  /* 0x4e0000008a367fae */ /* 0x0003e40008121844 */
[----:B------:R1:W-:Y:S01]  /*62570*/  LDGSTS.E [R54+0x4e100], [R158.64], P6 ;  /* 0x4e1000009e367fae */ /* 0x0003e2000b121844 */
[----:B------:R1:W-:Y:S04]  /*62580*/  LDGSTS.E [R54+0x4f000], [R94.64], P0 ;  /* 0x4f0000005e367fae */ /* 0x0003e80008121844 */
[----:B-1----:R-:W4:Y:S04]  /*62590*/  LDL.64 R146, [R1+0x37c8] ;  /* 0x0037c80001927983 */ /* 0x002f280000100a00 */
[----:B------:R-:W4:Y:S01]  /*625a0*/  LDL.64 R212, [R1+0x37d0] ;  /* 0x0037d00001d47983 */ /* 0x000f220000100a00 */
[----:B------:R1:W-:Y:S02]  /*625b0*/  LDGSTS.E [R54+0x4f100], [R216.64], P6 ;  /* 0x4f100000d8367fae */ /* 0x0003e4000b121844 */
[----:B------:R1:W-:Y:S02]  /*625c0*/  LDGSTS.E [R54+0x50000], [R140.64], P0 ;  /* 0x500000008c367fae */ /* 0x0003e40008121844 */
[----:B------:R1:W-:Y:S01]  /*625d0*/  LDGSTS.E [R54+0x50100], [R156.64], P6 ;  /* 0x501000009c367fae */ /* 0x0003e2000b121844 */
[----:B------:R1:W-:Y:S04]  /*625e0*/  LDGSTS.E [R54+0x51000], [R150.64], P0 ;  /* 0x5100000096367fae */ /* 0x0003e80008121844 */
[----:B------:R-:W4:Y:S01]  /*625f0*/  LDL.64 R208, [R1+0x3858] ;  /* 0x0038580001d07983 */ /* 0x000f220000100a00 */
[----:B------:R1:W-:Y:S02]  /*62600*/  LDGSTS.E [R54+0x51100], [R144.64], P6 ;  /* 0x5110000090367fae */ /* 0x0003e4000b121844 */
[----:B------:R1:W-:Y:S02]  /*62610*/  LDGSTS.E [R54+0x52000], [R100.64], P0 ;  /* 0x5200000064367fae */ /* 0x0003e40008121844 */
[----:B------:R1:W-:Y:S01]  /*62620*/  LDGSTS.E [R54+0x52100], [R154.64], P6 ;  /* 0x521000009a367fae */ /* 0x0003e2000b121844 */
[----:B------:R1:W-:Y:S04]  /*62630*/  LDGSTS.E [R54+0x53000], [R96.64], P0 ;  /* 0x5300000060367fae */ /* 0x0003e80008121844 */
        /* <DEDUP_REMOVED lines=22> */
[----:B----4-:R1:W-:Y:S01]  /*627a0*/  LDGSTS.E [R54+0x55100], [R98.64], P6 ;  /* 0x5510000062367fae */ /* 0x0103e2000b121844 */
[----:B------:R4:W-:Y:S03]  /*627b0*/  LDGSTS.E [R54+0x56000], [R142.64], P0 ;  /* 0x560000008e367fae */ /* 0x0009e60008121844 */
[----:B------:R4:W-:Y:S04]  /*627c0*/  LDGSTS.E [R54+0x56100], [R148.64], P6 ;  /* 0x5610000094367fae */ /* 0x0009e8000b121844 */
[----:B------:R4:W-:Y:S04]  /*627d0*/  LDGSTS.E [R54+0x57000], [R146.64], P0 ;  /* 0x5700000092367fae */ /* 0x0009e80008121844 */
[----:B-1----:R-:W2:Y:S01]  /*627e0*/  LDL.64 R98, [R1+0x3f88] ;  /* 0x003f880001627983 */ /* 0x002ea20000100a00 */
[----:B------:R1:W-:Y:S03]  /*627f0*/  LDGSTS.E [R54+0x57100], [R212.64], P6 ;  /* 0x57100000d4367fae */ /* 0x0003e6000b121844 */
[----:B----4-:R-:W4:Y:S04]  /*62800*/  LDL.64 R142, [R1+0x3fd8] ;  /* 0x003fd800018e7983 */ /* 0x010f280000100a00 */
[----:B------:R-:W4:Y:S04]  /*62810*/  LDL.64 R148, [R1+0x3f90] ;  /* 0x003f900001947983 */ /* 0x000f280000100a00 */
[----:B------:R1:W-:Y:S04]  /*62820*/  LDGSTS.E [R54+0x58000], [R208.64], P0 ;  /* 0x58000000d0367fae */ /* 0x0003e80008121844 */
[----:B------:R-:W4:Y:S04]  /*62830*/  LDL.64 R146, [R1+0x3f98] ;  /* 0x003f980001927983 */ /* 0x000f280000100a00 */
[----:B-1----:R-:W4:Y:S04]  /*62840*/  LDL.64 R212, [R1+0x3fb0] ;  /* 0x003fb00001d47983 */ /* 0x002f280000100a00 */
[----:B------:R1:W-:Y:S04]  /*62850*/  LDGSTS.E [R54+0x58100], [R150.64], P6 ;  /* 0x5810000096367fae */ /* 0x0003e8000b121844 */
[----:B------:R-:W4:Y:S01]  /*62860*/  LDL.64 R208, [R1+0x3fe0] ;  /* 0x003fe00001d07983 */ /* 0x000f220000100a00 */
[----:B------:R1:W-:Y:S03]  /*62870*/  LDGSTS.E [R54+0x59000], [R144.64], P0 ;  /* 0x5900000090367fae */ /* 0x0003e60008121844 */
[----:B-1----:R-:W4:Y:S04]  /*62880*/  LDL.64 R150, [R1+0x3f08] ;  /* 0x003f080001967983 */ /* 0x002f280000100a00 */
[----:B------:R-:W4:Y:S04]  /*62890*/  LDL.64 R144, [R1+0x3ff8] ;  /* 0x003ff80001907983 */ /* 0x000f280000100a00 */
[----:B---3--:R1:W-:Y:S04]  /*628a0*/  LDGSTS.E [R54+0x59100], [R210.64], P6 ;  /* 0x59100000d2367fae */ /* 0x0083e8000b121844 */
[----:B-1----:R-:W4:Y:S04]  /*628b0*/  LDL.64 R210, [R1+0x4010] ;  /* 0x0040100001d27983 */ /* 0x002f280000100a00 */
[----:B--2---:R1:W-:Y:S01]  /*628c0*/  LDGSTS.E [R54+0x5a000], [R98.64], P0 ;  /* 0x5a00000062367fae */ /* 0x0043e20008121844 */
[----:B----4-:R2:W-:Y:S03]  /*628d0*/  LDGSTS.E [R54+0x5a100], [R148.64], P6 ;  /* 0x5a10000094367fae */ /* 0x0105e6000b121844 */
[----:B------:R4:W-:Y:S04]  /*628e0*/  LDGSTS.E [R54+0x5b000], [R146.64], P0 ;  /* 0x5b00000092367fae */ /* 0x0009e80008121844 */
[----:B-1----:R-:W3:Y:S04]  /*628f0*/  LDL.64 R98, [R1+0x4018] ;  /* 0x0040180001627983 */ /* 0x002ee80000100a00 */
[----:B--2---:R-:W2:Y:S01]  /*62900*/  LDL.64 R148, [R1+0x4020] ;  /* 0x0040200001947983 */ /* 0x004ea20000100a00 */
        /* <DEDUP_REMOVED lines=8> */
[----:B----4-:R-:W2:Y:S01]  /*62990*/  LDL.64 R146, [R1+0x4028] ;  /* 0x0040280001927983 */ /* 0x010ea20000100a00 */
[----:B------:R1:W-:Y:S02]  /*629a0*/  LDGSTS.E [R54+0x5f100], [R140.64], P6 ;  /* 0x5f1000008c367fae */ /* 0x0003e4000b121844 */
[----:B------:R1:W-:Y:S02]  /*629b0*/  LDGSTS.E [R54+0x60000], [R156.64], P0 ;  /* 0x600000009c367fae */ /* 0x0003e40008121844 */
[----:B------:R1:W-:Y:S01]  /*629c0*/  LDGSTS.E [R54+0x60100], [R142.64], P6 ;  /* 0x601000008e367fae */ /* 0x0003e2000b121844 */
[----:B------:R1:W-:Y:S04]  /*629d0*/  LDGSTS.E [R54+0x61000], [R208.64], P0 ;  /* 0x61000000d0367fae */ /* 0x0003e80008121844 */
[----:B------:R-:W2:Y:S01]  /*629e0*/  LDL.64 R212, [R1+0x3f00] ;  /* 0x003f000001d47983 */ /* 0x000ea20000100a00 */
[----:B------:R1:W-:Y:S02]  /*629f0*/  LDGSTS.E [R54+0x61100], [R100.64], P6 ;  /* 0x6110000064367fae */ /* 0x0003e4000b121844 */
[----:B------:R1:W-:Y:S02]  /*62a00*/  LDGSTS.E [R54+0x62000], [R154.64], P0 ;  /* 0x620000009a367fae */ /* 0x0003e40008121844 */
[----:B------:R1:W-:Y:S01]  /*62a10*/  LDGSTS.E [R54+0x62100], [R96.64], P6 ;  /* 0x6210000060367fae */ /* 0x0003e2000b121844 */
        /* <DEDUP_REMOVED lines=23> */
[----:B------:R1:W-:Y:S03]  /*62b90*/  LDGSTS.E [R54+0x65100], [R150.64], P6 ;  /* 0x6510000096367fae */ /* 0x0003e6000b121844 */
[----:B-1----:R-:W4:Y:S04]  /*62ba0*/  LDL.64 R210, [R1+0x3ef8] ;  /* 0x003ef80001d27983 */ /* 0x002f280000100a00 */
[----:B------:R-:W4:Y:S04]  /*62bb0*/  LDL.64 R150, [R1+0x4048] ;  /* 0x0040480001967983 */ /* 0x000f280000100a00 */
[----:B---3--:R1:W-:Y:S04]  /*62bc0*/  LDGSTS.E [R54+0x66000], [R98.64], P0 ;  /* 0x6600000062367fae */ /* 0x0083e80008121844 */
[----:B--2---:R2:W-:Y:S04]  /*62bd0*/  LDGSTS.E [R54+0x66100], [R148.64], P6 ;  /* 0x6610000094367fae */ /* 0x0045e8000b121844 */
[----:B------:R3:W-:Y:S04]  /*62be0*/  LDGSTS.E [R54+0x67000], [R146.64], P0 ;  /* 0x6700000092367fae */ /* 0x0007e80008121844 */
[----:B--2---:R-:W2:Y:S04]  /*62bf0*/  LDL.64 R148, [R1+0x4050] ;  /* 0x0040500001947983 */ /* 0x004ea80000100a00 */
[----:B-1----:R-:W2:Y:S04]  /*62c00*/  LDL.64 R98, [R1+0x4090] ;  /* 0x0040900001627983 */ /* 0x002ea80000100a00 */
[----:B------:R1:W-:Y:S04]  /*62c10*/  LDGSTS.E [R54+0x67100], [R212.64], P6 ;  /* 0x67100000d4367fae */ /* 0x0003e8000b121844 */
[----:B---3--:R-:W2:Y:S04]  /*62c20*/  LDL.64 R146, [R1+0x4068] ;  /* 0x0040680001927983 */ /* 0x008ea80000100a00 */
[----:B-1----:R-:W2:Y:S04]  /*62c30*/  LDL.64 R212, [R1+0x4098] ;  /* 0x0040980001d47983 */ /* 0x002ea80000100a00 */
[----:B------:R1:W-:Y:S01]  /*62c40*/  LDGSTS.E [R54+0x68000], [R142.64], P0 ;  /* 0x680000008e367fae */ /* 0x0003e20008121844 */
[----:B------:R1:W-:Y:S03]  /*62c50*/  LDGSTS.E [R54+0x68100], [R208.64], P6 ;  /* 0x68100000d0367fae */ /* 0x0003e6000b121844 */
[----:B------:R1:W-:Y:S04]  /*62c60*/  LDGSTS.E [R54+0x69000], [R144.64], P0 ;  /* 0x6900000090367fae */ /* 0x0003e80008121844 */
[----:B-1----:R-:W2:Y:S04]  /*62c70*/  LDL.64 R142, [R1+0x40d0] ;  /* 0x0040d000018e7983 */ /* 0x002ea80000100a00 */
[----:B------:R-:W2:Y:S04]  /*62c80*/  LDL.64 R208, [R1+0x40b0] ;  /* 0x0040b00001d07983 */ /* 0x000ea80000100a00 */
[----:B------:R-:W2:Y:S04]  /*62c90*/  LDL.64 R144, [R1+0x40c8] ;  /* 0x0040c80001907983 */ /* 0x000ea80000100a00 */
[----:B----4-:R1:W-:Y:S01]  /*62ca0*/  LDGSTS.E [R54+0x69100], [R210.64], P6 ;  /* 0x69100000d2367fae */ /* 0x0103e2000b121844 */
[----:B------:R4:W-:Y:S03]  /*62cb0*/  LDGSTS.E [R54+0x6a000], [R150.64], P0 ;  /* 0x6a00000096367fae */ /* 0x0009e60008121844 */
[----:B-1----:R-:W3:Y:S04]  /*62cc0*/  LDL.64 R210, [R1+0x3ec8] ;  /* 0x003ec80001d27983 */ /* 0x002ee80000100a00 */
[----:B----4-:R-:W3:Y:S04]  /*62cd0*/  LDL.64 R150, [R1+0x40d8] ;  /* 0x0040d80001967983 */ /* 0x010ee80000100a00 */
[----:B--2---:R1:W-:Y:S01]  /*62ce0*/  LDGSTS.E [R54+0x6a100], [R148.64], P6 ;  /* 0x6a10000094367fae */ /* 0x0043e2000b121844 */
[----:B------:R2:W-:Y:S02]  /*62cf0*/  LDGSTS.E [R54+0x6b000], [R218.64], P0 ;  /* 0x6b000000da367fae */ /* 0x0005e40008121844 */
[----:B------:R2:W-:Y:S02]  /*62d00*/  LDGSTS.E [R54+0x6b100], [R204.64], P6 ;  /* 0x6b100000cc367fae */ /* 0x0005e4000b121844 */
[----:B------:R2:W-:Y:S01]  /*62d10*/  LDGSTS.E [R54+0x6c000], [R160.64], P0 ;  /* 0x6c000000a0367fae */ /* 0x0005e20008121844 */
[----:B------:R2:W-:Y:S04]  /*62d20*/  LDGSTS.E [R54+0x6c100], [R146.64], P6 ;  /* 0x6c10000092367fae */ /* 0x0005e8000b121844 */
[----:B-1----:R-:W4:Y:S01]  /*62d30*/  LDL.64 R148, [R1+0x40e0] ;  /* 0x0040e00001947983 */ /* 0x002f220000100a00 */
        /* <DEDUP_REMOVED lines=8> */
[----:B--2---:R-:W4:Y:S01]  /*62dc0*/  LDL.64 R146, [R1+0x40e8] ;  /* 0x0040e80001927983 */ /* 0x004f220000100a00 */
[----:B------:R1:W-:Y:S02]  /*62dd0*/  LDGSTS.E [R54+0x71000], [R100.64], P0 ;  /* 0x7100000064367fae */ /* 0x0003e40008121844 */
[----:B------:R1:W-:Y:S02]  /*62de0*/  LDGSTS.E [R54+0x71100], [R154.64], P6 ;  /* 0x711000009a367fae */ /* 0x0003e4000b121844 */
[----:B------:R1:W-:Y:S01]  /*62df0*/  LDGSTS.E [R54+0x72000], [R96.64], P0 ;  /* 0x7200000060367fae */ /* 0x0003e20008121844 */
[----:B------:R-:W4:Y:S04]  /*62e00*/  LDL.64 R218, [R1+0x4110] ;  /* 0x0041100001da7983 */ /* 0x000f280000100a00 */
[----:B------:R1:W-:Y:S01]  /*62e10*/  LDGSTS.E [R54+0x72100], [R208.64], P6 ;  /* 0x72100000d0367fae */ /* 0x0003e2000b121844 */
[----:B------:R1:W-:Y:S02]  /*62e20*/  LDGSTS.E [R54+0x73000], [R214.64], P0 ;  /* 0x73000000d6367fae */ /* 0x0003e40008121844 */
[----:B------:R1:W-:Y:S02]  /*62e30*/  LDGSTS.E [R54+0x73100], [R206.64], P6 ;  /* 0x73100000ce367fae */ /* 0x0003e4000b121844 */
[----:B------:R1:W-:Y:S01]  /*62e40*/  LDGSTS.E [R54+0x74000], [R152.64], P0 ;  /* 0x7400000098367fae */ /* 0x0003e20008121844 */
[----:B------:R1:W-:Y:S04]  /*62e50*/  LDGSTS.E [R54+0x74100], [R144.64], P6 ;  /* 0x7410000090367fae */ /* 0x0003e8000b121844 */
[----:B-1----:R-:W4:Y:S04]  /*62e60*/  LDL.64 R98, [R1+0x3ec0] ;  /* 0x003ec00001627983 */ /* 0x002f280000100a00 */
[----:B------:R-:W4:Y:S01]  /*62e70*/  LDL.64 R212, [R1+0x40f0] ;  /* 0x0040f00001d47983 */ /* 0x000f220000100a00 */
[----:B------:R1:W-:Y:S03]  /*62e80*/  LDGSTS.E [R54+0x75000], [R142.64], P0 ;  /* 0x750000008e367fae */ /* 0x0003e60008121844 */
        /* <DEDUP_REMOVED lines=17> */
[----:B---3--:R1:W-:Y:S01]  /*62fa0*/  LDGSTS.E [R54+0x75100], [R210.64], P6 ;  /* 0x75100000d2367fae */ /* 0x0083e2000b121844 */
[----:B------:R3:W-:Y:S03]  /*62fb0*/  LDGSTS.E [R54+0x76000], [R150.64], P0 ;  /* 0x7600000096367fae */ /* 0x0007e60008121844 */
[----:B-1----:R-:W2:Y:S04]  /*62fc0*/  LDL.64 R210, [R1+0x3eb8] ;  /* 0x003eb80001d27983 */ /* 0x002ea80000100a00 */
[----:B---3--:R-:W3:Y:S04]  /*62fd0*/  LDL.64 R150, [R1+0x3ea0] ;  /* 0x003ea00001967983 */ /* 0x008ee80000100a00 */
[----:B----4-:R1:W-:Y:S04]  /*62fe0*/  LDGSTS.E [R54+0x76100], [R148.64], P6 ;  /* 0x7610000094367fae */ /* 0x0103e8000b121844 */
[----:B------:R4:W-:Y:S04]  /*62ff0*/  LDGSTS.E [R54+0x77000], [R146.64], P0 ;  /* 0x7700000092367fae */ /* 0x0009e80008121844 */
[----:B-1----:R-:W3:Y:S04]  /*63000*/  LDL.64 R148, [R1+0x4128] ;  /* 0x0041280001947983 */ /* 0x002ee80000100a00 */
[----:B------:R1:W-:Y:S04]  /*63010*/  LDGSTS.E [R54+0x77100], [R98.64], P6 ;  /* 0x7710000062367fae */ /* 0x0003e8000b121844 */
[----:B----4-:R-:W3:Y:S01]  /*63020*/  LDL.64 R146, [R1+0x100] ;  /* 0x0001000001927983 */ /* 0x010ee20000100a00 */
[----:B------:R1:W-:Y:S03]  /*63030*/  LDGSTS.E [R54+0x78000], [R212.64], P0 ;  /* 0x78000000d4367fae */ /* 0x0003e60008121844 */
[----:B------:R1:W-:Y:S04]  /*63040*/  LDGSTS.E [R54+0x78100], [R208.64], P6 ;  /* 0x78100000d0367fae */ /* 0x0003e8000b121844 */
[----:B------:R1:W-:Y:S04]  /*63050*/  LDGSTS.E [R54+0x79000], [R144.64], P0 ;  /* 0x7900000090367fae */ /* 0x0003e80008121844 */
[----:B-1----:R-:W3:Y:S04]  /*63060*/  LDL.64 R98, [R1+0x2e38] ;  /* 0x002e380001627983 */ /* 0x002ee80000100a00 */
[----:B------:R-:W3:Y:S04]  /*63070*/  LDL.64 R212, [R1+0x2d30] ;  /* 0x002d300001d47983 */ /* 0x000ee80000100a00 */
[----:B------:R-:W3:Y:S04]  /*63080*/  LDL.64 R208, [R1+0x2e30] ;  /* 0x002e300001d07983 */ /* 0x000ee80000100a00 */
[----:B------:R-:W3:Y:S01]  /*63090*/  LDL.64 R144, [R1+0x2eb0] ;  /* 0x002eb00001907983 */ /* 0x000ee20000100a00 */
[----:B------:R-:W-:-:S04]  /*630a0*/  LOP3.LUT R2, R2, 0x3f, RZ, 0xc0, !PT ;  /* 0x0000003f02027812 */ /* 0x000fc800078ec0ff */
[----:B------:R-:W-:Y:S01]  /*630b0*/  SHF.L.U32 R2, R2, 0x2, RZ ;  /* 0x0000000202027819 */ /* 0x000fe200000006ff */
[----:B--2---:R1:W-:Y:S01]  /*630c0*/  LDGSTS.E [R54+0x79100], [R210.64], P6 ;  /* 0x79100000d2367fae */ /* 0x0043e2000b121844 */
[----:B------:R2:W-:Y:S02]  /*630d0*/  LDGSTS.E [R54+0x7a000], [R218.64], P0 ;  /* 0x7a000000da367fae */ /* 0x0005e40008121844 */
[----:B------:R2:W-:Y:S02]  /*630e0*/  LDGSTS.E [R54+0x7a100], [R204.64], P6 ;  /* 0x7a100000cc367fae */ /* 0x0005e4000b121844 */
[----:B------:R2:W-:Y:S01]  /*630f0*/  LDGSTS.E [R54+0x7b000], [R160.64], P0 ;  /* 0x7b000000a0367fae */ /* 0x0005e20008121844 */
[----:B------:R2:W-:Y:S04]  /*63100*/  LDGSTS.E [R54+0x7b100], [R138.64], P6 ;  /* 0x7b1000008a367fae */ /* 0x0005e8000b121844 */
[----:B-1----:R-:W4:Y:S04]  /*63110*/  LDL.64 R210, [R1+0x2eb8] ;  /* 0x002eb80001d27983 */ /* 0x002f280000100a00 */
[----:B--2---:R-:W2:Y:S04]  /*63120*/  LDL.64 R218, [R1+0x3130] ;  /* 0x0031300001da7983 */ /* 0x004ea80000100a00 */
        /* <DEDUP_REMOVED lines=12> */
[----:B---3--:R-:W3:Y:S04]  /*631f0*/  LDL.64 R158, [R1+0x3238] ;  /* 0x00323800019e7983 */ /* 0x008ee80000100a00 */
[----:B------:R-:W3:Y:S04]  /*63200*/  LDL.64 R94, [R1+0x32b0] ;  /* 0x0032b000015e7983 */ /* 0x000ee80000100a00 */
[----:B------:R-:W3:Y:S01]  /*63210*/  LDL.64 R216, [R1+0x32b8] ;  /* 0x0032b80001d87983 */ /* 0x000ee20000100a00 */
[----:B------:R-:W-:-:S03]  /*63220*/  LOP3.LUT R153, R2, 0x10, RZ, 0x3c, !PT ;  /* 0x0000001002997812 */ /* 0x000fc600078e3cff */
        /* <DEDUP_REMOVED lines=28> */
[----:B---3--:R2:W-:Y:S04]  /*633f0*/  LDGSTS.E [R153+0x46300], [R150.64], P6 ;  /* 0x4630000096997fae */ /* 0x0085e8000b121844 */
[----:B-1----:R-:W3:Y:S04]  /*63400*/  LDL.64 R148, [R1+0x33b8] ;  /* 0x0033b80001947983 */ /* 0x002ee80000100a00 */
[----:B--2---:R-:W3:Y:S04]  /*63410*/  LDL.64 R150, [R1+0x3630] ;  /* 0x0036300001967983 */ /* 0x004ee80000100a00 */
[----:B------:R1:W-:Y:S01]  /*63420*/  LDGSTS.E [R153+0x47200], [R146.64], P0 ;  /* 0x4720000092997fae */ /* 0x0003e20008121844 */
[----:B------:R1:W-:Y:S03]  /*63430*/  LDGSTS.E [R153+0x47300], [R212.64], P6 ;  /* 0x47300000d4997fae */ /* 0x0003e6000b121844 */
[----:B------:R1:W-:Y:S01]  /*63440*/  LDGSTS.E [R153+0x48200], [R208.64], P0 ;  /* 0x48200000d0997fae */ /* 0x0003e20008121844 */
[----:B------:R1:W-:Y:S02]  /*63450*/  LDGSTS.E [R153+0x48300], [R144.64], P6 ;  /* 0x4830000090997fae */ /* 0x0003e4000b121844 */
[----:B------:R1:W-:Y:S02]  /*63460*/  LDGSTS.E [R153+0x49200], [R162.64], P0 ;  /* 0x49200000a2997fae */ /* 0x0003e40008121844 */
[----:B------:R1:W-:Y:S01]  /*63470*/  LDGSTS.E [R153+0x49300], [R92.64], P6 ;  /* 0x493000005c997fae */ /* 0x0003e2000b121844 */
[----:B------:R1:W-:Y:S04]  /*63480*/  LDGSTS.E [R153+0x4a200], [R218.64], P0 ;  /* 0x4a200000da997fae */ /* 0x0003e80008121844 */
[----:B-1----:R-:W3:Y:S04]  /*63490*/  LDL.64 R146, [R1+0x34b8] ;  /* 0x0034b80001927983 */ /* 0x002ee80000100a00 */
[----:B------:R-:W3:Y:S01]  /*634a0*/  LDL.64 R212, [R1+0x35b8] ;  /* 0x0035b80001d47983 */ /* 0x000ee20000100a00 */
[----:B------:R1:W-:Y:S03]  /*634b0*/  LDGSTS.E [R153+0x4a300], [R204.64], P6 ;  /* 0x4a300000cc997fae */ /* 0x0003e6000b121844 */
[----:B------:R-:W3:Y:S04]  /*634c0*/  LDL.64 R208, [R1+0x3638] ;  /* 0x0036380001d07983 */ /* 0x000ee80000100a00 */
[----:B------:R-:W3:Y:S04]  /*634d0*/  LDL.64 R144, [R1+0x36b0] ;  /* 0x0036b00001907983 */ /* 0x000ee80000100a00 */
[----:B------:R-:W3:Y:S04]  /*634e0*/  LDL.64 R162, [R1+0x3f40] ;  /* 0x003f400001a27983 */ /* 0x000ee80000100a00 */
[----:B------:R-:W3:Y:S04]  /*634f0*/  LDL.64 R92, [R1+0x4158] ;  /* 0x00415800015c7983 */ /* 0x000ee80000100a00 */
[----:B------:R-:W3:Y:S04]  /*63500*/  LDL.64 R218, [R1+0x4160] ;  /* 0x0041600001da7983 */ /* 0x000ee80000100a00 */
[----:B-1----:R-:W3:Y:S04]  /*63510*/  LDL.64 R204, [R1+0x41a0] ;  /* 0x0041a00001cc7983 */ /* 0x002ee80000100a00 */
        /* <DEDUP_REMOVED lines=9> */
[----:B-1----:R-:W2:Y:S04]  /*635b0*/  LDL.64 R210, [R1+0x36b8] ;  /* 0x0036b80001d27983 */ /* 0x002ea80000100a00 */
[----:B----4-:R-:W2:Y:S04]  /*635c0*/  LDL.64 R160, [R1+0x41e0] ;  /* 0x0041e00001a07983 */ /* 0x010ea80000100a00 */
[----:B------:R-:W2:Y:S04]  /*635d0*/  LDL.64 R138, [R1+0x41e8] ;  /* 0x0041e800018a7983 */ /* 0x000ea80000100a00 */
[----:B------:R-:W2:Y:S04]  /*635e0*/  LDL.64 R158, [R1+0x4220] ;  /* 0x00422000019e7983 */ /* 0x000ea80000100a00 */
        /* <DEDUP_REMOVED lines=9> */
[----:B-1----:R-:W4:Y:S04]  /*63680*/  LDL.64 R148, [R1+0x3758] ;  /* 0x0037580001947983 */ /* 0x002f280000100a00 */
[----:B---3--:R-:W4:Y:S04]  /*63690*/  LDL.64 R100, [R1+0x3e80] ;  /* 0x003e800001647983 */ /* 0x008f280000100a00 */
        /* <DEDUP_REMOVED lines=8> */
[----:B------:R1:W-:Y:S04]  /*63720*/  LDGSTS.E [R153+0x54300], [R208.64], P6 ;  /* 0x54300000d0997fae */ /* 0x0003e8000b121844 */
[----:B-1----:R-:W4:Y:S01]  /*63730*/  LDL.64 R146, [R1+0x37d8] ;  /* 0x0037d80001927983 */ /* 0x002f220000100a00 */
[----:B------:R1:W-:Y:S03]  /*63740*/  LDGSTS.E [R153+0x55200], [R144.64], P0 ;  /* 0x5520000090997fae */ /* 0x0003e60008121844 */
[----:B------:R-:W4:Y:S04]  /*63750*/  LDL.64 R214, [R1+0x4270] ;  /* 0x0042700001d67983 */ /* 0x000f280000100a00 */
[----:B------:R-:W4:Y:S04]  /*63760*/  LDL.64 R206, [R1+0x4278] ;  /* 0x0042780001ce7983 */ /* 0x000f280000100a00 */
[----:B------:R-:W4:Y:S04]  /*63770*/  LDL.64 R212, [R1+0x37e0] ;  /* 0x0037e00001d47983 */ /* 0x000f280000100a00 */
[----:B------:R-:W4:Y:S04]  /*63780*/  LDL.64 R150, [R1+0x3e88] ;  /* 0x003e880001967983 */ /* 0x000f280000100a00 */
[----:B------:R-:W4:Y:S04]  /*63790*/  LDL.64 R142, [R1+0x3e70] ;  /* 0x003e7000018e7983 */ /* 0x000f280000100a00 */
[----:B------:R-:W4:Y:S04]  /*637a0*/  LDL.64 R208, [R1+0x3870] ;  /* 0x0038700001d07983 */ /* 0x000f280000100a00 */
[----:B-1----:R-:W4:Y:S04]  /*637b0*/  LDL.64 R144, [R1+0x41a8] ;  /* 0x0041a80001907983 */ /* 0x002f280000100a00 */
[----:B--2---:R1:W-:Y:S04]  /*637c0*/  LDGSTS.E [R153+0x55300], [R210.64], P6 ;  /* 0x55300000d2997fae */ /* 0x0043e8000b121844 */
[----:B------:R2:W-:Y:S04]  /*637d0*/  LDGSTS.E [R153+0x56200], [R98.64], P0 ;  /* 0x5620000062997fae */ /* 0x0005e80008121844 */
[----:B-1----:R-:W3:Y:S04]  /*637e0*/  LDL.64 R210, [R1+0x4258] ;  /* 0x0042580001d27983 */ /* 0x002ee80000100a00 */
[----:B--2---:R-:W4:Y:S04]  /*637f0*/  LDL.64 R98, [R1+0x4288] ;  /* 0x0042880001627983 */ /* 0x004f280000100a00 */
[----:B----4-:R1:W-:Y:S04]  /*63800*/  LDGSTS.E [R153+0x56300], [R148.64], P6 ;  /* 0x5630000094997fae */ /* 0x0103e8000b121844 */
[----:B-1----:R-:W4:Y:S04]  /*63810*/  LDL.64 R148, [R1+0x4268] ;  /* 0x0042680001947983 */ /* 0x002f280000100a00 */
[----:B------:R1:W-:Y:S04]  /*63820*/  LDGSTS.E [R153+0x57200], [R146.64], P0 ;  /* 0x5720000092997fae */ /* 0x0003e80008121844 */
[----:B------:R1:W-:Y:S04]  /*63830*/  LDGSTS.E [R153+0x57300], [R212.64], P6 ;  /* 0x57300000d4997fae */ /* 0x0003e8000b121844 */
[----:B-1----:R-:W4:Y:S04]  /*63840*/  LDL.64 R146, [R1+0x4280] ;  /* 0x0042800001927983 */ /* 0x002f280000100a00 */
[----:B------:R1:W-:Y:S01]  /*63850*/  LDGSTS.E [R153+0x58200], [R208.64], P0 ;  /* 0x58200000d0997fae */ /* 0x0003e20008121844 */
        /* <DEDUP_REMOVED lines=40> */
[----:B-1----:R-:W3:Y:S04]  /*63ae0*/  LDL.64 R148, [R1+0x3e60] ;  /* 0x003e600001947983 */ /* 0x002ee80000100a00 */
[----:B------:R1:W-:Y:S01]  /*63af0*/  LDGSTS.E [R153+0x63200], [R146.64], P0 ;  /* 0x6320000092997fae */ /* 0x0003e20008121844 */
[----:B------:R4:W-:Y:S03]  /*63b00*/  LDGSTS.E [R153+0x63300], [R98.64], P6 ;  /* 0x6330000062997fae */ /* 0x0009e6000b121844 */
[----:B----4-:R-:W4:Y:S04]  /*63b10*/  LDL.64 R214, [R1+0x4338] ;  /* 0x0043380001d67983 */ /* 0x010f280000100a00 */
[----:B------:R1:W-:Y:S04]  /*63b20*/  LDGSTS.E [R153+0x64200], [R212.64], P0 ;  /* 0x64200000d4997fae */ /* 0x0003e80008121844 */
[----:B------:R-:W4:Y:S04]  /*63b30*/  LDL.64 R206, [R1+0x4340] ;  /* 0x0043400001ce7983 */ /* 0x000f280000100a00 */
[----:B------:R-:W4:Y:S04]  /*63b40*/  LDL.64 R142, [R1+0x4348] ;  /* 0x00434800018e7983 */ /* 0x000f280000100a00 */
[----:B------:R1:W-:Y:S04]  /*63b50*/  LDGSTS.E [R153+0x64300], [R208.64], P6 ;  /* 0x64300000d0997fae */ /* 0x0003e8000b121844 */
[----:B-1----:R-:W4:Y:S04]  /*63b60*/  LDL.64 R146, [R1+0x42c0] ;  /* 0x0042c00001927983 */ /* 0x002f280000100a00 */
[----:B------:R-:W4:Y:S04]  /*63b70*/  LDL.64 R98, [R1+0x42c8] ;  /* 0x0042c80001627983 */ /* 0x000f280000100a00 */
[----:B------:R-:W4:Y:S04]  /*63b80*/  LDL.64 R212, [R1+0x4318] ;  /* 0x0043180001d47983 */ /* 0x000f280000100a00 */
[----:B------:R1:W-:Y:S04]  /*63b90*/  LDGSTS.E [R153+0x65200], [R144.64], P0 ;  /* 0x6520000090997fae */ /* 0x0003e80008121844 */
[----:B------:R-:W4:Y:S04]  /*63ba0*/  LDL.64 R208, [R1+0x42e8] ;  /* 0x0042e80001d07983 */ /* 0x000f280000100a00 */
[----:B------:R1:W-:Y:S04]  /*63bb0*/  LDGSTS.E [R153+0x65300], [R150.64], P6 ;  /* 0x6530000096997fae */ /* 0x0003e8000b121844 */
[----:B-1----:R-:W4:Y:S04]  /*63bc0*/  LDL.64 R144, [R1+0x3e40] ;  /* 0x003e400001907983 */ /* 0x002f280000100a00 */
[----:B------:R-:W4:Y:S04]  /*63bd0*/  LDL.64 R150, [R1+0x4350] ;  /* 0x0043500001967983 */ /* 0x000f280000100a00 */
[----:B--2---:R1:W-:Y:S04]  /*63be0*/  LDGSTS.E [R153+0x66200], [R210.64], P0 ;  /* 0x66200000d2997fae */ /* 0x0043e80008121844 */
[----:B-1----:R-:W2:Y:S04]  /*63bf0*/  LDL.64 R210, [R1+0x3e38] ;  /* 0x003e380001d27983 */ /* 0x002ea80000100a00 */
[----:B---3--:R1:W-:Y:S04]  /*63c00*/  LDGSTS.E [R153+0x66300], [R148.64], P6 ;  /* 0x6630000094997fae */ /* 0x0083e8000b121844 */
[----:B-1----:R-:W3:Y:S04]  /*63c10*/  LDL.64 R148, [R1+0x3e30] ;  /* 0x003e300001947983 */ /* 0x002ee80000100a00 */
[----:B----4-:R1:W-:Y:S01]  /*63c20*/  LDGSTS.E [R153+0x67200], [R146.64], P0 ;  /* 0x6720000092997fae */ /* 0x0103e20008121844 */
[----:B------:R4:W-:Y:S02]  /*63c30*/  LDGSTS.E [R153+0x67300], [R98.64], P6 ;  /* 0x6730000062997fae */ /* 0x0009e4000b121844 */
[----:B------:R4:W-:Y:S02]  /*63c40*/  LDGSTS.E [R153+0x68200], [R162.64], P0 ;  /* 0x68200000a2997fae */ /* 0x0009e40008121844 */
[----:B------:R4:W-:Y:S01]  /*63c50*/  LDGSTS.E [R153+0x68300], [R92.64], P6 ;  /* 0x683000005c997fae */ /* 0x0009e2000b121844 */
[----:B------:R4:W-:Y:S01]  /*63c60*/  LDGSTS.E [R153+0x69200], [R218.64], P0 ;  /* 0x69200000da997fae */ /* 0x0009e20008121844 */
[----:B------:R4:W-:Y:S03]  /*63c70*/  LDGSTS.E [R153+0x69300], [R204.64], P6 ;  /* 0x69300000cc997fae */ /* 0x0009e6000b121844 */
[----:B------:R4:W-:Y:S04]  /*63c80*/  LDGSTS.E [R153+0x6a200], [R208.64], P0 ;  /* 0x6a200000d0997fae */ /* 0x0009e80008121844 */
[----:B-1----:R-:W3:Y:S04]  /*63c90*/  LDL.64 R146, [R1+0x4358] ;  /* 0x0043580001927983 */ /* 0x002ee80000100a00 */
[----:B----4-:R-:W3:Y:S01]  /*63ca0*/  LDL.64 R98, [R1+0x4360] ;  /* 0x0043600001627983 */ /* 0x010ee20000100a00 */
        /* <DEDUP_REMOVED lines=8> */
[----:B------:R-:W3:Y:S01]  /*63d30*/  LDL.64 R208, [R1+0x3e28] ;  /* 0x003e280001d07983 */ /* 0x000ee20000100a00 */
[----:B------:R1:W-:Y:S02]  /*63d40*/  LDGSTS.E [R153+0x6e300], [R144.64], P6 ;  /* 0x6e30000090997fae */ /* 0x0003e4000b121844 */
[----:B------:R1:W-:Y:S02]  /*63d50*/  LDGSTS.E [R153+0x6f200], [R100.64], P0 ;  /* 0x6f20000064997fae */ /* 0x0003e40008121844 */
[----:B------:R1:W-:Y:S01]  /*63d60*/  LDGSTS.E [R153+0x6f300], [R154.64], P6 ;  /* 0x6f3000009a997fae */ /* 0x0003e2000b121844 */
[----:B------:R1:W-:Y:S04]  /*63d70*/  LDGSTS.E [R153+0x70200], [R96.64], P0 ;  /* 0x7020000060997fae */ /* 0x0003e80008121844 */
        /* <DEDUP_REMOVED lines=24> */
[----:B---3--:R1:W-:Y:S01]  /*63f00*/  LDGSTS.E [R153+0x72300], [R148.64], P6 ;  /* 0x7230000094997fae */ /* 0x0083e2000b121844 */
[----:B------:R3:W-:Y:S03]  /*63f10*/  LDGSTS.E [R153+0x73200], [R150.64], P0 ;  /* 0x7320000096997fae */ /* 0x0007e60008121844 */
[----:B-1----:R-:W2:Y:S04]  /*63f20*/  LDL.64 R148, [R1+0x3e20] ;  /* 0x003e200001947983 */ /* 0x002ea80000100a00 */
[----:B------:R1:W-:Y:S01]  /*63f30*/  LDGSTS.E [R153+0x73300], [R146.64], P6 ;  /* 0x7330000092997fae */ /* 0x0003e2000b121844 */
[----:B------:R3:W-:Y:S03]  /*63f40*/  LDGSTS.E [R153+0x74200], [R98.64], P0 ;  /* 0x7420000062997fae */ /* 0x0007e60008121844 */
[----:B---3--:R-:W3:Y:S04]  /*63f50*/  LDL.64 R150, [R1+0xbe0] ;  /* 0x000be00001967983 */ /* 0x008ee80000100a00 */
[----:B------:R1:W-:Y:S04]  /*63f60*/  LDGSTS.E [R153+0x74300], [R208.64], P6 ;  /* 0x74300000d0997fae */ /* 0x0003e8000b121844 */
[----:B-1----:R-:W3:Y:S04]  /*63f70*/  LDL.64 R146, [R1+0x4380] ;  /* 0x0043800001927983 */ /* 0x002ee80000100a00 */
[----:B------:R-:W3:Y:S04]  /*63f80*/  LDL.64 R98, [R1+0x25f8] ;  /* 0x0025f80001627983 */ /* 0x000ee80000100a00 */
[----:B------:R1:W-:Y:S04]  /*63f90*/  LDGSTS.E [R153+0x75200], [R212.64], P0 ;  /* 0x75200000d4997fae */ /* 0x0003e80008121844 */
[----:B------:R-:W3:Y:S01]  /*63fa0*/  LDL.64 R208, [R1+0x43e8] ;  /* 0x0043e80001d07983 */ /* 0x000ee20000100a00 */
[----:B------:R1:W-:Y:S03]  /*63fb0*/  LDGSTS.E [R153+0x75300], [R144.64], P6 ;  /* 0x7530000090997fae */ /* 0x0003e6000b121844 */
[----:B-1----:R-:W3:Y:S04]  /*63fc0*/  LDL.64 R212, [R1+0x2d48] ;  /* 0x002d480001d47983 */ /* 0x002ee80000100a00 */
[----:B------:R-:W3:Y:S04]  /*63fd0*/  LDL.64 R144, [R1+0x110] ;  /* 0x0001100001907983 */ /* 0x000ee80000100a00 */
[----:B----4-:R1:W-:Y:S04]  /*63fe0*/  LDGSTS.E [R153+0x76200], [R210.64], P0 ;  /* 0x76200000d2997fae */ /* 0x0103e80008121844 */
[----:B-1----:R-:W4:Y:S04]  /*63ff0*/  LDL.64 R210, [R1+0x2d40] ;  /* 0x002d400001d27983 */ /* 0x002f280000100a00 */
[----:B--2---:R1:W-:Y:S04]  /*64000*/  LDGSTS.E [R153+0x76300], [R148.64], P6 ;  /* 0x7630000094997fae */ /* 0x0043e8000b121844 */
[----:B-1----:R-:W2:Y:S04]  /*64010*/  LDL.64 R148, [R1+0x2dc0] ;  /* 0x002dc00001947983 */ /* 0x002ea80000100a00 */
        /* <DEDUP_REMOVED lines=15> */
[----:B------:R1:W-:Y:S01]  /*64110*/  LDGSTS.E [R153+0x7e200], [R208.64], P0 ;  /* 0x7e200000d0997fae */ /* 0x0003e20008121844 */
[----:B------:R-:W1:Y:S01]  /*64120*/  S2R R2, SR_TID.X ;  /* 0x0000000000027919 */ /* 0x000e620000002100 */
        /* <DEDUP_REMOVED lines=20> */
[----:B------:R-:W3:Y:S01]  /*64270*/  LDL.64 R152, [R1+0x33c0] ;  /* 0x0033c00001987983 */ /* 0x000ee20000100a00 */
[----:B------:R-:W-:-:S05]  /*64280*/  LOP3.LUT R2, R2, 0x3f, RZ, 0xc0, !PT ;  /* 0x0000003f02027812 */ /* 0x000fca00078ec0ff */
[----:B------:R-:W-:-:S05]  /*64290*/  IMAD.SHL.U32 R0, R2, 0x4, RZ ;  /* 0x0000000402007824 */ /* 0x000fca00078e00ff */
[----:B------:R-:W-:-:S05]  /*642a0*/  LOP3.LUT R2, R0, 0x20, RZ, 0x3c, !PT ;  /* 0x0000002000027812 */ /* 0x000fca00078e3cff */
        /* <DEDUP_REMOVED lines=9> */
[----:B------:R4:W-:Y:S03]  /*64340*/  LDGSTS.E [R2+0x42500], [R212.64], P6 ;  /* 0x42500000d4027fae */ /* 0x0009e6000b121844 */
[----:B-1----:R-:W3:Y:S04]  /*64350*/  LDL.64 R210, [R1+0x2ec0] ;  /* 0x002ec00001d27983 */ /* 0x002ee80000100a00 */
[----:B----4-:R-:W4:Y:S04]  /*64360*/  LDL.64 R212, [R1+0x3540] ;  /* 0x0035400001d47983 */ /* 0x010f280000100a00 */
[----:B--2---:R1:W-:Y:S04]  /*64370*/  LDGSTS.E [R2+0x43400], [R148.64], P0 ;  /* 0x4340000094027fae */ /* 0x0043e80008121844 */
[----:B-1----:R-:W2:Y:S04]  /*64380*/  LDL.64 R148, [R1+0x2ec8] ;  /* 0x002ec80001947983 */ /* 0x002ea80000100a00 */
[----:B------:R1:W-:Y:S04]  /*64390*/  LDGSTS.E [R2+0x43500], [R146.64], P6 ;  /* 0x4350000092027fae */ /* 0x0003e8000b121844 */
[----:B-1----:R-:W4:Y:S04]  /*643a0*/  LDL.64 R146, [R1+0x32c8] ;  /* 0x0032c80001927983 */ /* 0x002f280000100a00 */
[----:B---3--:R1:W-:Y:S04]  /*643b0*/  LDGSTS.E [R2+0x44400], [R208.64], P0 ;  /* 0x44400000d0027fae */ /* 0x0083e80008121844 */
[----:B-1----:R-:W2:Y:S04]  /*643c0*/  LDL.64 R208, [R1+0x33c8] ;  /* 0x0033c80001d07983 */ /* 0x002ea80000100a00 */
[----:B------:R1:W-:Y:S04]  /*643d0*/  LDGSTS.E [R2+0x44500], [R144.64], P6 ;  /* 0x4450000090027fae */ /* 0x0003e8000b121844 */
[----:B-1----:R-:W2:Y:S04]  /*643e0*/  LDL.64 R144, [R1+0x34c8] ;  /* 0x0034c80001907983 */ /* 0x002ea80000100a00 */
[----:B------:R1:W-:Y:S04]  /*643f0*/  LDGSTS.E [R2+0x45400], [R210.64], P0 ;  /* 0x45400000d2027fae */ /* 0x0003e80008121844 */
[----:B-1----:R-:W2:Y:S04]  /*64400*/  LDL.64 R210, [R1+0x3548] ;  /* 0x0035480001d27983 */ /* 0x002ea80000100a00 */
        /* <DEDUP_REMOVED lines=17> */
[----:B----4-:R4:W-:Y:S01]  /*64520*/  LDGSTS.E [R2+0x4d500], [R146.64], P6 ;  /* 0x4d50000092027fae */ /* 0x0109e2000b121844 */
[----:B------:R1:W-:Y:S02]  /*64530*/  LDGSTS.E [R2+0x4e400], [R214.64], P0 ;  /* 0x4e400000d6027fae */ /* 0x0003e40008121844 */
[----:B------:R1:W-:Y:S02]  /*64540*/  LDGSTS.E [R2+0x4e500], [R206.64], P6 ;  /* 0x4e500000ce027fae */ /* 0x0003e4000b121844 */
[----:B------:R1:W-:Y:S01]  /*64550*/  LDGSTS.E [R2+0x4f400], [R152.64], P0 ;  /* 0x4f40000098027fae */ /* 0x0003e20008121844 */
[----:B--2---:R-:W2:Y:S04]  /*64560*/  LDL.64 R102, [R1+0x36c8] ;  /* 0x0036c80001667983 */ /* 0x004ea80000100a00 */
[----:B------:R-:W2:Y:S04]  /*64570*/  LDL.64 R162, [R1+0x3760] ;  /* 0x0037600001a27983 */ /* 0x000ea80000100a00 */
[----:B------:R-:W2:Y:S04]  /*64580*/  LDL.64 R92, [R1+0x3770] ;  /* 0x00377000015c7983 */ /* 0x000ea80000100a00 */
[----:B------:R1:W-:Y:S01]  /*64590*/  LDGSTS.E [R2+0x4f500], [R208.64], P6 ;  /* 0x4f500000d0027fae */ /* 0x0003e2000b121844 */
[----:B------:R1:W-:Y:S02]  /*645a0*/  LDGSTS.E [R2+0x50400], [R142.64], P0 ;  /* 0x504000008e027fae */ /* 0x0003e40008121844 */
[----:B------:R1:W-:Y:S02]  /*645b0*/  LDGSTS.E [R2+0x50500], [R150.64], P6 ;  /* 0x5050000096027fae */ /* 0x0003e4000b121844 */
[----:B------:R1:W-:Y:S01]  /*645c0*/  LDGSTS.E [R2+0x51400], [R98.64], P0 ;  /* 0x5140000062027fae */ /* 0x0003e20008121844 */
[----:B------:R-:W2:Y:S04]  /*645d0*/  LDL.64 R218, [R1+0x37e8] ;  /* 0x0037e80001da7983 */ /* 0x000ea80000100a00 */
[----:B----4-:R-:W4:Y:S04]  /*645e0*/  LDL.64 R146, [R1+0x35c8] ;  /* 0x0035c80001927983 */ /* 0x010f280000100a00 */
        /* <DEDUP_REMOVED lines=20> */
[----:B-1----:R-:W2:Y:S04]  /*64730*/  LDL.64 R144, [R1+0x3648] ;  /* 0x0036480001907983 */ /* 0x002ea80000100a00 */
[----:B------:R-:W2:Y:S04]  /*64740*/  LDL.64 R212, [R1+0x3db0] ;  /* 0x003db00001d47983 */ /* 0x000ea80000100a00 */
[----:B------:R1:W-:Y:S04]  /*64750*/  LDGSTS.E [R2+0x52500], [R210.64], P6 ;  /* 0x52500000d2027fae */ /* 0x0003e8000b121844 */
[----:B-1----:R-:W2:Y:S04]  /*64760*/  LDL.64 R210, [R1+0x36c0] ;  /* 0x0036c00001d27983 */ /* 0x002ea80000100a00 */
[----:B---3--:R1:W-:Y:S04]  /*64770*/  LDGSTS.E [R2+0x53400], [R148.64], P0 ;  /* 0x5340000094027fae */ /* 0x0083e80008121844 */
[----:B-1----:R-:W3:Y:S04]  /*64780*/  LDL.64 R148, [R1+0x4410] ;  /* 0x0044100001947983 */ /* 0x002ee80000100a00 */
[----:B----4-:R1:W-:Y:S04]  /*64790*/  LDGSTS.E [R2+0x53500], [R146.64], P6 ;  /* 0x5350000092027fae */ /* 0x0103e8000b121844 */
[----:B--2---:R2:W-:Y:S04]  /*647a0*/  LDGSTS.E [R2+0x54400], [R208.64], P0 ;  /* 0x54400000d0027fae */ /* 0x0045e80008121844 */
[----:B-1----:R-:W4:Y:S04]  /*647b0*/  LDL.64 R146, [R1+0x4488] ;  /* 0x0044880001927983 */ /* 0x002f280000100a00 */
[----:B--2---:R-:W2:Y:S04]  /*647c0*/  LDL.64 R208, [R1+0x4510] ;  /* 0x0045100001d07983 */ /* 0x004ea80000100a00 */
[----:B------:R1:W-:Y:S04]  /*647d0*/  LDGSTS.E [R2+0x54500], [R144.64], P6 ;  /* 0x5450000090027fae */ /* 0x0003e8000b121844 */
        /* <DEDUP_REMOVED lines=14> */
[----:B------:R1:W-:Y:S01]  /*648c0*/  LDGSTS.E [R2+0x5b400], [R156.64], P0 ;  /* 0x5b4000009c027fae */ /* 0x0003e20008121844 */
[----:B------:R1:W-:Y:S02]  /*648d0*/  LDGSTS.E [R2+0x5b500], [R100.64], P6 ;  /* 0x5b50000064027fae */ /* 0x0003e4000b121844 */
[----:B------:R1:W-:Y:S02]  /*648e0*/  LDGSTS.E [R2+0x5c400], [R154.64], P0 ;  /* 0x5c4000009a027fae */ /* 0x0003e40008121844 */
[----:B------:R1:W-:Y:S01]  /*648f0*/  LDGSTS.E [R2+0x5c500], [R96.64], P6 ;  /* 0x5c50000060027fae */ /* 0x0003e2000b121844 */
        /* <DEDUP_REMOVED lines=22> */
[----:B----4-:R1:W-:Y:S01]  /*64a60*/  LDGSTS.E [R2+0x5f400], [R146.64], P0 ;  /* 0x5f40000092027fae */ /* 0x0103e20008121844 */
[----:B------:R4:W-:Y:S02]  /*64a70*/  LDGSTS.E [R2+0x5f500], [R142.64], P6 ;  /* 0x5f5000008e027fae */ /* 0x0009e4000b121844 */
[----:B------:R2:W-:Y:S02]  /*64a80*/  LDGSTS.E [R2+0x60400], [R150.64], P0 ;  /* 0x6040000096027fae */ /* 0x0005e40008121844 */
[----:B------:R2:W-:Y:S01]  /*64a90*/  LDGSTS.E [R2+0x60500], [R98.64], P6 ;  /* 0x6050000062027fae */ /* 0x0005e2000b121844 */
[----:B------:R-:W3:Y:S04]  /*64aa0*/  LDL.64 R152, [R1+0x4580] ;  /* 0x0045800001987983 */ /* 0x000ee80000100a00 */
[----:B--2---:R2:W-:Y:S01]  /*64ab0*/  LDGSTS.E [R2+0x61400], [R208.64], P0 ;  /* 0x61400000d0027fae */ /* 0x0045e20008121844 */
[----:B------:R2:W-:Y:S03]  /*64ac0*/  LDGSTS.E [R2+0x61500], [R212.64], P6 ;  /* 0x61500000d4027fae */ /* 0x0005e6000b121844 */
[----:B-1----:R-:W3:Y:S04]  /*64ad0*/  LDL.64 R146, [R1+0x3da0] ;  /* 0x003da00001927983 */ /* 0x002ee80000100a00 */
[----:B----4-:R-:W2:Y:S04]  /*64ae0*/  LDL.64 R142, [R1+0x4590] ;  /* 0x00459000018e7983 */ /* 0x010ea80000100a00 */
[----:B------:R-:W2:Y:S04]  /*64af0*/  LDL.64 R150, [R1+0x3d50] ;  /* 0x003d500001967983 */ /* 0x000ea80000100a00 */
[----:B--2---:R-:W2:Y:S04]  /*64b00*/  LDL.64 R208, [R1+0x4528] ;  /* 0x0045280001d07983 */ /* 0x004ea80000100a00 */
[----:B------:R-:W2:Y:S04]  /*64b10*/  LDL.64 R98, [R1+0x4598] ;  /* 0x0045980001627983 */ /* 0x000ea80000100a00 */
[----:B------:R-:W2:Y:S04]  /*64b20*/  LDL.64 R212, [R1+0x45a8] ;  /* 0x0045a80001d47983 */ /* 0x000ea80000100a00 */
[----:B------:R1:W-:Y:S04]  /*64b30*/  LDGSTS.E [R2+0x62400], [R144.64], P0 ;  /* 0x6240000090027fae */ /* 0x0003e80008121844 */
[----:B-1----:R-:W2:Y:S04]  /*64b40*/  LDL.64 R144, [R1+0x3d98] ;  /* 0x003d980001907983 */ /* 0x002ea80000100a00 */
[----:B------:R1:W-:Y:S04]  /*64b50*/  LDGSTS.E [R2+0x62500], [R210.64], P6 ;  /* 0x62500000d2027fae */ /* 0x0003e8000b121844 */
[----:B-1----:R-:W2:Y:S04]  /*64b60*/  LDL.64 R210, [R1+0x4570] ;  /* 0x0045700001d27983 */ /* 0x002ea80000100a00 */
[----:B------:R1:W-:Y:S04]  /*64b70*/  LDGSTS.E [R2+0x63400], [R148.64], P0 ;  /* 0x6340000094027fae */ /* 0x0003e80008121844 */
[----:B-1----:R-:W4:Y:S04]  /*64b80*/  LDL.64 R148, [R1+0x4588] ;  /* 0x0045880001947983 */ /* 0x002f280000100a00 */
[----:B---3--:R1:W-:Y:S04]  /*64b90*/  LDGSTS.E [R2+0x63500], [R146.64], P6 ;  /* 0x6350000092027fae */ /* 0x0083e8000b121844 */
[----:B--2---:R2:W-:Y:S04]  /*64ba0*/  LDGSTS.E [R2+0x64400], [R208.64], P0 ;  /* 0x64400000d0027fae */ /* 0x0045e80008121844 */
[----:B-1----:R-:W3:Y:S04]  /*64bb0*/  LDL.64 R146, [R1+0x45a0] ;  /* 0x0045a00001927983 */ /* 0x002ee80000100a00 */
[----:B--2---:R-:W4:Y:S04]  /*64bc0*/  LDL.64 R208, [R1+0x3d48] ;  /* 0x003d480001d07983 */ /* 0x004f280000100a00 */
        /* <DEDUP_REMOVED lines=40> */
[----:B----4-:R1:W-:Y:S01]  /*64e50*/  LDGSTS.E [R2+0x6e500], [R148.64], P6 ;  /* 0x6e50000094027fae */ /* 0x0103e2000b121844 */
[----:B------:R4:W-:Y:S02]  /*64e60*/  LDGSTS.E [R2+0x6f400], [R142.64], P0 ;  /* 0x6f4000008e027fae */ /* 0x0009e40008121844 */
[----:B------:R4:W-:Y:S02]  /*64e70*/  LDGSTS.E [R2+0x6f500], [R150.64], P6 ;  /* 0x6f50000096027fae */ /* 0x0009e4000b121844 */
[----:B------:R4:W-:Y:S01]  /*64e80*/  LDGSTS.E [R2+0x70400], [R98.64], P0 ;  /* 0x7040000062027fae */ /* 0x0009e20008121844 */
[----:B-1----:R-:W2:Y:S04]  /*64e90*/  LDL.64 R148, [R1+0x45c0] ;  /* 0x0045c00001947983 */ /* 0x002ea80000100a00 */
[----:B---3--:R1:W-:Y:S01]  /*64ea0*/  LDGSTS.E [R2+0x70500], [R146.64], P6 ;  /* 0x7050000092027fae */ /* 0x0083e2000b121844 */
[----:B------:R3:W-:Y:S03]  /*64eb0*/  LDGSTS.E [R2+0x71400], [R212.64], P0 ;  /* 0x71400000d4027fae */ /* 0x0007e60008121844 */
[----:B----4-:R-:W4:Y:S04]  /*64ec0*/  LDL.64 R142, [R1+0x4cd8] ;  /* 0x004cd800018e7983 */ /* 0x010f280000100a00 */
[----:B------:R3:W-:Y:S04]  /*64ed0*/  LDGSTS.E [R2+0x71500], [R208.64], P6 ;  /* 0x71500000d0027fae */ /* 0x0007e8000b121844 */
[----:B------:R-:W4:Y:S04]  /*64ee0*/  LDL.64 R150, [R1+0x4ce8] ;  /* 0x004ce80001967983 */ /* 0x000f280000100a00 */
[----:B------:R-:W4:Y:S04]  /*64ef0*/  LDL.64 R98, [R1+0x4ce0] ;  /* 0x004ce00001627983 */ /* 0x000f280000100a00 */
[----:B-1----:R-:W4:Y:S04]  /*64f00*/  LDL.64 R146, [R1+0x3d40] ;  /* 0x003d400001927983 */ /* 0x002f280000100a00 */
[----:B---3--:R-:W3:Y:S04]  /*64f10*/  LDL.64 R208, [R1+0x45c8] ;  /* 0x0045c80001d07983 */ /* 0x008ee80000100a00 */
[----:B------:R-:W3:Y:S04]  /*64f20*/  LDL.64 R212, [R1+0x188] ;  /* 0x0001880001d47983 */ /* 0x000ee80000100a00 */
[----:B------:R1:W-:Y:S04]  /*64f30*/  LDGSTS.E [R2+0x72400], [R144.64], P0 ;  /* 0x7240000090027fae */ /* 0x0003e80008121844 */
[----:B-1----:R-:W3:Y:S04]  /*64f40*/  LDL.64 R144, [R1+0x4cb8] ;  /* 0x004cb80001907983 */ /* 0x002ee80000100a00 */
[----:B------:R1:W-:Y:S04]  /*64f50*/  LDGSTS.E [R2+0x72500], [R210.64], P6 ;  /* 0x72500000d2027fae */ /* 0x0003e8000b121844 */
[----:B-1----:R-:W3:Y:S04]  /*64f60*/  LDL.64 R210, [R1+0x4cd0] ;  /* 0x004cd00001d27983 */ /* 0x002ee80000100a00 */
[----:B--2---:R1:W-:Y:S04]  /*64f70*/  LDGSTS.E [R2+0x73400], [R148.64], P0 ;  /* 0x7340000094027fae */ /* 0x0043e80008121844 */
[----:B-1----:R-:W2:Y:S04]  /*64f80*/  LDL.64 R148, [R1+0x150] ;  /* 0x0001500001947983 */ /* 0x002ea80000100a00 */
[----:B----4-:R1:W-:Y:S01]  /*64f90*/  LDGSTS.E [R2+0x73500], [R146.64], P6 ;  /* 0x7350000092027fae */ /* 0x0103e2000b121844 */
[----:B---3--:R3:W-:Y:S03]  /*64fa0*/  LDGSTS.E [R2+0x74400], [R208.64], P0 ;  /* 0x74400000d0027fae */ /* 0x0087e60008121844 */
[----:B------:R4:W-:Y:S01]  /*64fb0*/  LDGSTS.E [R2+0x74500], [R102.64], P6 ;  /* 0x7450000066027fae */ /* 0x0009e2000b121844 */
[----:B------:R3:W-:Y:S03]  /*64fc0*/  LDGSTS.E [R2+0x75400], [R162.64], P0 ;  /* 0x75400000a2027fae */ /* 0x0007e60008121844 */
        /* <DEDUP_REMOVED lines=10> */
[----:B------:R1:W-:Y:S01]  /*65070*/  LDGSTS.E [R2+0x79500], [R140.64], P6 ;  /* 0x795000008c027fae */ /* 0x0003e2000b121844 */
[----:B------:R1:W-:Y:S02]  /*65080*/  LDGSTS.E [R2+0x7a400], [R156.64], P0 ;  /* 0x7a4000009c027fae */ /* 0x0003e40008121844 */
[----:B------:R1:W-:Y:S02]  /*65090*/  LDGSTS.E [R2+0x7a500], [R100.64], P6 ;  /* 0x7a50000064027fae */ /* 0x0003e4000b121844 */
[----:B------:R1:W-:Y:S01]  /*650a0*/  LDGSTS.E [R2+0x7b400], [R154.64], P0 ;  /* 0x7b4000009a027fae */ /* 0x0003e20008121844 */
[----:B------:R1:W-:Y:S04]  /*650b0*/  LDGSTS.E [R2+0x7b500], [R96.64], P6 ;  /* 0x7b50000060027fae */ /* 0x0003e8000b121844 */
        /* <DEDUP_REMOVED lines=23> */
[----:B------:R1:W-:Y:S01]  /*65230*/  LDGSTS.E [R2+0x7e400], [R210.64], P0 ;  /* 0x7e400000d2027fae */ /* 0x0003e20008121844 */
[----:B------:R1:W-:Y:S02]  /*65240*/  LDGSTS.E [R2+0x7e500], [R142.64], P6 ;  /* 0x7e5000008e027fae */ /* 0x0003e4000b121844 */
[----:B------:R1:W-:Y:S02]  /*65250*/  LDGSTS.E [R2+0x7f400], [R150.64], P0 ;  /* 0x7f40000096027fae */ /* 0x0003e40008121844 */
[----:B------:R1:W-:Y:S02]  /*65260*/  LDGSTS.E [R2+0x7f500], [R98.64], P6 ;  /* 0x7f50000062027fae */ /* 0x0003e4000b121844 */
[----:B-1----:R-:W-:Y:S01]  /*65270*/  LOP3.LUT R211, R0, 0x30, RZ, 0x3c, !PT ;  /* 0x0000003000d37812 */ /* 0x002fe200078e3cff */
[----:B------:R-:W2:Y:S04]  /*65280*/  LDL.64 R142, [R1+0x3350] ;  /* 0x00335000018e7983 */ /* 0x000ea80000100a00 */
[----:B------:R-:W2:Y:S04]  /*65290*/  LDL.64 R150, [R1+0x3358] ;  /* 0x0033580001967983 */ /* 0x000ea80000100a00 */
[----:B------:R-:W2:Y:S04]  /*652a0*/  LDL.64 R98, [R1+0x33d0] ;  /* 0x0033d00001627983 */ /* 0x000ea80000100a00 */
[----:B--2---:R1:W-:Y:S01]  /*652b0*/  LDGSTS.E [R211+0x40600], [R148.64], P0 ;  /* 0x4060000094d37fae */ /* 0x0043e20008121844 */
[----:B------:R2:W-:Y:S03]  /*652c0*/  LDGSTS.E [R211+0x40700], [R212.64], P6 ;  /* 0x40700000d4d37fae */ /* 0x0005e6000b121844 */
[----:B-1----:R-:W4:Y:S04]  /*652d0*/  LDL.64 R148, [R1+0x2d58] ;  /* 0x002d580001947983 */ /* 0x002f280000100a00 */
[----:B------:R1:W-:Y:S01]  /*652e0*/  LDGSTS.E [R211+0x41600], [R146.64], P0 ;  /* 0x4160000092d37fae */ /* 0x0003e20008121844 */
[----:B---3--:R3:W-:Y:S03]  /*652f0*/  LDGSTS.E [R211+0x41700], [R208.64], P6 ;  /* 0x41700000d0d37fae */ /* 0x0087e6000b121844 */
[----:B--2---:R-:W2:Y:S04]  /*65300*/  LDL.64 R212, [R1+0x3450] ;  /* 0x0034500001d47983 */ /* 0x004ea80000100a00 */
[----:B-1----:R-:W2:Y:S04]  /*65310*/  LDL.64 R146, [R1+0x2dd0] ;  /* 0x002dd00001927983 */ /* 0x002ea80000100a00 */
[----:B---3--:R-:W3:Y:S04]  /*65320*/  LDL.64 R208, [R1+0x31d0] ;  /* 0x0031d00001d07983 */ /* 0x008ee80000100a00 */
[----:B------:R1:W-:Y:S04]  /*65330*/  LDGSTS.E [R211+0x42600], [R144.64], P0 ;  /* 0x4260000090d37fae */ /* 0x0003e80008121844 */
[----:B-1----:R-:W3:Y:S04]  /*65340*/  LDL.64 R144, [R1+0x33d8] ;  /* 0x0033d80001907983 */ /* 0x002ee80000100a00 */
        /* <DEDUP_REMOVED lines=28> */
[----:B--2---:R-:W2:Y:S04]  /*65510*/  LDL.64 R186, [R1+0x35d0] ;  /* 0x0035d00001ba7983 */ /* 0x004ea80000100a00 */
[----:B---3--:R-:W3:Y:S04]  /*65520*/  LDL.64 R208, [R1+0x34d8] ;  /* 0x0034d80001d07983 */ /* 0x008ee80000100a00 */
        /* <DEDUP_REMOVED lines=26> */
[----:B----4-:R1:W-:Y:S04]  /*656d0*/  LDGSTS.E [R211+0x50700], [R148.64], P6 ;  /* 0x5070000094d37fae */ /* 0x0103e8000b121844 */
[----:B-1----:R-:W4:Y:S04]  /*656e0*/  LDL.64 R148, [R1+0x3558] ;  /* 0x0035580001947983 */ /* 0x002f280000100a00 */
[----:B------:R1:W-:Y:S04]  /*656f0*/  LDGSTS.E [R211+0x51600], [R146.64], P0 ;  /* 0x5160000092d37fae */ /* 0x0003e80008121844 */
[----:B-1----:R-:W4:Y:S04]  /*65700*/  LDL.64 R146, [R1+0x3d08] ;  /* 0x003d080001927983 */ /* 0x002f280000100a00 */
[----:B---3--:R1:W-:Y:S04]  /*65710*/  LDGSTS.E [R211+0x51700], [R208.64], P6 ;  /* 0x51700000d0d37fae */ /* 0x0083e8000b121844 */
[----:B-1----:R-:W3:Y:S04]  /*65720*/  LDL.64 R208, [R1+0x4490] ;  /* 0x0044900001d07983 */ /* 0x002ee80000100a00 */
[----:B--2---:R1:W-:Y:S04]  /*65730*/  LDGSTS.E [R211+0x52600], [R144.64], P0 ;  /* 0x5260000090d37fae */ /* 0x0043e80008121844 */
[----:B-1----:R-:W4:Y:S04]  /*65740*/  LDL.64 R144, [R1+0x44e0] ;  /* 0x0044e00001907983 */ /* 0x002f280000100a00 */
        /* <DEDUP_REMOVED lines=26> */
[----:B---3--:R3:W-:Y:S02]  /*658f0*/  LDGSTS.E [R211+0x5f600], [R208.64], P0 ;  /* 0x5f600000d0d37fae */ /* 0x0087e40008121844 */
[----:B------:R4:W-:Y:S02]  /*65900*/  LDGSTS.E [R211+0x5f700], [R212.64], P6 ;  /* 0x5f700000d4d37fae */ /* 0x0009e4000b121844 */
[----:B----4-:R-:W4:Y:S04]  /*65910*/  LDL.64 R186, [R1+0x6978] ;  /* 0x0069780001ba7983 */ /* 0x010f280000100a00 */
[----:B-1----:R-:W4:Y:S04]  /*65920*/  LDL.64 R146, [R1+0x4d00] ;  /* 0x004d000001927983 */ /* 0x002f280000100a00 */
        /* <DEDUP_REMOVED lines=28> */
[----:B----4-:R1:W-:Y:S04]  /*65af0*/  LDGSTS.E [R211+0x61600], [R146.64], P0 ;  /* 0x6160000092d37fae */ /* 0x0103e80008121844 */
[----:B---3--:R3:W-:Y:S04]  /*65b00*/  LDGSTS.E [R211+0x61700], [R208.64], P6 ;  /* 0x61700000d0d37fae */ /* 0x0087e8000b121844 */
[----:B-1----:R-:W4:Y:S04]  /*65b10*/  LDL.64 R146, [R1+0x6ac8] ;  /* 0x006ac80001927983 */ /* 0x002f280000100a00 */
[----:B---3--:R-:W4:Y:S04]  /*65b20*/  LDL.64 R208, [R1+0x6ad8] ;  /* 0x006ad80001d07983 */ /* 0x008f280000100a00 */
        /* <DEDUP_REMOVED lines=41> */
[----:B-1----:R-:W3:Y:S04]  /*65dc0*/  LDL.64 R148, [R1+0x6ae8] ;  /* 0x006ae80001947983 */ /* 0x002ee80000100a00 */
[----:B--2---:R-:W2:Y:S04]  /*65dd0*/  LDL.64 R154, [R1+0x6b80] ;  /* 0x006b8000019a7983 */ /* 0x004ea80000100a00 */
[----:B------:R-:W2:Y:S04]  /*65de0*/  LDL.64 R96, [R1+0x6b90] ;  /* 0x006b900001607983 */ /* 0x000ea80000100a00 */
[----:B----4-:R1:W-:Y:S01]  /*65df0*/  LDGSTS.E [R211+0x6e700], [R146.64], P6 ;  /* 0x6e70000092d37fae */ /* 0x0103e2000b121844 */
[----:B------:R4:W-:Y:S03]  /*65e00*/  LDGSTS.E [R211+0x6f600], [R212.64], P0 ;  /* 0x6f600000d4d37fae */ /* 0x0009e60008121844 */
[----:B------:R-:W2:Y:S04]  /*65e10*/  LDL.64 R214, [R1+0x6b88] ;  /* 0x006b880001d67983 */ /* 0x000ea80000100a00 */
[----:B------:R-:W2:Y:S04]  /*65e20*/  LDL.64 R206, [R1+0x6ba0] ;  /* 0x006ba00001ce7983 */ /* 0x000ea80000100a00 */
[----:B------:R-:W2:Y:S04]  /*65e30*/  LDL.64 R152, [R1+0x6b98] ;  /* 0x006b980001987983 */ /* 0x000ea80000100a00 */
[----:B------:R-:W2:Y:S04]  /*65e40*/  LDL.64 R142, [R1+0x6ba8] ;  /* 0x006ba800018e7983 */ /* 0x000ea80000100a00 */
[----:B------:R-:W2:Y:S04]  /*65e50*/  LDL.64 R150, [R1+0x6bb0] ;  /* 0x006bb00001967983 */ /* 0x000ea80000100a00 */
[----:B------:R4:W-:Y:S04]  /*65e60*/  LDGSTS.E [R211+0x6f700], [R208.64], P6 ;  /* 0x6f700000d0d37fae */ /* 0x0009e8000b121844 */
[----:B------:R-:W2:Y:S04]  /*65e70*/  LDL.64 R98, [R1+0x6bb8] ;  /* 0x006bb80001627983 */ /* 0x000ea80000100a00 */
[----:B-1----:R-:W2:Y:S04]  /*65e80*/  LDL.64 R146, [R1+0x6af8] ;  /* 0x006af80001927983 */ /* 0x002ea80000100a00 */
[----:B----4-:R-:W4:Y:S04]  /*65e90*/  LDL.64 R212, [R1+0x3c80] ;  /* 0x003c800001d47983 */ /* 0x010f280000100a00 */
[----:B------:R-:W4:Y:S04]  /*65ea0*/  LDL.64 R208, [R1+0x6b00] ;  /* 0x006b000001d07983 */ /* 0x000f280000100a00 */
[----:B------:R1:W-:Y:S04]  /*65eb0*/  LDGSTS.E [R211+0x70600], [R144.64], P0 ;  /* 0x7060000090d37fae */ /* 0x0003e80008121844 */
[----:B-1----:R-:W4:Y:S04]  /*65ec0*/  LDL.64 R144, [R1+0x6bc0] ;  /* 0x006bc00001907983 */ /* 0x002f280000100a00 */
[----:B---3--:R1:W-:Y:S04]  /*65ed0*/  LDGSTS.E [R211+0x70700], [R148.64], P6 ;  /* 0x7070000094d37fae */ /* 0x0083e8000b121844 */
[----:B-1----:R-:W3:Y:S04]  /*65ee0*/  LDL.64 R148, [R1+0x6bc8] ;  /* 0x006bc80001947983 */ /* 0x002ee80000100a00 */
[----:B--2---:R1:W-:Y:S04]  /*65ef0*/  LDGSTS.E [R211+0x71600], [R146.64], P0 ;  /* 0x7160000092d37fae */ /* 0x0043e80008121844 */
[----:B----4-:R2:W-:Y:S04]  /*65f00*/  LDGSTS.E [R211+0x71700], [R208.64], P6 ;  /* 0x71700000d0d37fae */ /* 0x0105e8000b121844 */
        /* <DEDUP_REMOVED lines=52> */
[----:B---3--:R1:W-:Y:S04]  /*66250*/  LDGSTS.E [R211+0x7e700], [R148.64], P6 ;  /* 0x7e70000094d37fae */ /* 0x0083e8000b121844 */
[----:B----4-:R3:W-:Y:S04]  /*66260*/  LDGSTS.E [R211+0x7f600], [R146.64], P0 ;  /* 0x7f60000092d37fae */ /* 0x0107e80008121844 */
[----:B-1----:R-:W4:Y:S04]  /*66270*/  LDL.64 R148, [R1+0x32e8] ;  /* 0x0032e80001947983 */ /* 0x002f280000100a00 */
[----:B--2---:R1:W-:Y:S04]  /*66280*/  LDGSTS.E [R211+0x7f700], [R208.64], P6 ;  /* 0x7f700000d0d37fae */ /* 0x0043e8000b121844 */
[----:B---3--:R-:W2:Y:S04]  /*66290*/  LDL.64 R146, [R1+0x190] ;  /* 0x0001900001927983 */ /* 0x008ea80000100a00 */
[----:B-1----:R-:W3:Y:S04]  /*662a0*/  LDL.64 R208, [R1+0x3360] ;  /* 0x0033600001d07983 */ /* 0x002ee80000100a00 */
[----:B------:R-:W3:Y:S04]  /*662b0*/  LDL.64 R210, [R1+0x3368] ;  /* 0x0033680001d27983 */ /* 0x000ee80000100a00 */
[----:B------:R-:W1:Y:S02]  /*662c0*/  S2R R2, SR_TID.X ;  /* 0x0000000000027919 */ /* 0x000e640000002100 */
[----:B-1----:R-:W-:-:S05]  /*662d0*/  LOP3.LUT R2, R2, 0x3f, RZ, 0xc0, !PT ;  /* 0x0000003f02027812 */ /* 0x002fca00078ec0ff */
[----:B------:R-:W-:-:S05]  /*662e0*/  IMAD.SHL.U32 R2, R2, 0x4, RZ ;  /* 0x0000000402027824 */ /* 0x000fca00078e00ff */
[----:B------:R-:W-:-:S05]  /*662f0*/  LOP3.LUT R0, R2, 0x40, RZ, 0x3c, !PT ;  /* 0x0000004002007812 */ /* 0x000fca00078e3cff */
        /* <DEDUP_REMOVED lines=28> */
[----:B----4-:R4:W-:Y:S01]  /*664c0*/  LDGSTS.E [R0+0x4d900], [R148.64], P6 ;  /* 0x4d90000094007fae */ /* 0x0109e2000b121844 */
[----:B---3--:R3:W-:Y:S01]  /*664d0*/  LDGSTS.E [R0+0x4e800], [R208.64], P0 ;  /* 0x4e800000d0007fae */ /* 0x0087e20008121844 */
[----:B------:R1:W-:Y:S03]  /*664e0*/  LDGSTS.E [R0+0x4e900], [R210.64], P6 ;  /* 0x4e900000d2007fae */ /* 0x0003e6000b121844 */
        /* <DEDUP_REMOVED lines=27> */
[----:B----4-:R-:W4:Y:S04]  /*666a0*/  LDL.64 R148, [R1+0x4420] ;  /* 0x0044200001947983 */ /* 0x010f280000100a00 */
[----:B---3--:R-:W3:Y:S04]  /*666b0*/  LDL.64 R208, [R1+0x3c48] ;  /* 0x003c480001d07983 */ /* 0x008ee80000100a00 */
        /* <DEDUP_REMOVED lines=31> */
[----:B---3--:R3:W-:Y:S04]  /*668b0*/  LDGSTS.E [R0+0x5d900], [R208.64], P6 ;  /* 0x5d900000d0007fae */ /* 0x0087e8000b121844 */
        /* <DEDUP_REMOVED lines=30> */
[----:B------:R1:W-:Y:S04]  /*66aa0*/  LDGSTS.E [R0+0x5e900], [R210.64], P6 ;  /* 0x5e900000d2007fae */ /* 0x0003e8000b121844 */
[----:B-1----:R-:W3:Y:S04]  /*66ab0*/  LDL.64 R210, [R1+0x3bc8] ;  /* 0x003bc80001d27983 */ /* 0x002ee80000100a00 */
        /* <DEDUP_REMOVED lines=29> */
[----:B-1----:R-:W3:Y:S01]  /*66c90*/  LDL.64 R146, [R1+0x6ce8] ;  /* 0x006ce80001927983 */ /* 0x002ee20000100a00 */
        /* <DEDUP_REMOVED lines=29> */
[----:B------:R-:W4:Y:S04]  /*66e70*/  LDL.64 R208, [R1+0x6d80] ;  /* 0x006d800001d07983 */ /* 0x000f280000100a00 */
[----:B---3--:R1:W-:Y:S04]  /*66e80*/  LDGSTS.E [R0+0x6e800], [R146.64], P0 ;  /* 0x6e80000092007fae */ /* 0x0083e80008121844 */
[----:B--2---:R2:W-:Y:S04]  /*66e90*/  LDGSTS.E [R0+0x6e900], [R210.64], P6 ;  /* 0x6e900000d2007fae */ /* 0x0045e8000b121844 */
[----:B-1----:R-:W3:Y:S01]  /*66ea0*/  LDL.64 R146, [R1+0x6d98] ;  /* 0x006d980001927983 */ /* 0x002ee20000100a00 */
        /* <DEDUP_REMOVED lines=12> */
[----:B-1----:R-:W2:Y:S04]  /*66f70*/  LDL.64 R90, [R1+0x6da8] ;  /* 0x006da800015a7983 */ /* 0x002ea80000100a00 */
[----:B------:R-:W2:Y:S04]  /*66f80*/  LDL.64 R186, [R1+0x6da0] ;  /* 0x006da00001ba7983 */ /* 0x000ea80000100a00 */
[----:B------:R-:W2:Y:S04]  /*66f90*/  LDL.64 R164, [R1+0x6db8] ;  /* 0x006db80001a47983 */ /* 0x000ea80000100a00 */
[----:B------:R-:W2:Y:S04]  /*66fa0*/  LDL.64 R102, [R1+0x6db0] ;  /* 0x006db00001667983 */ /* 0x000ea80000100a00 */
[----:B------:R-:W2:Y:S04]  /*66fb0*/  LDL.64 R162, [R1+0x1d8] ;  /* 0x0001d80001a27983 */ /* 0x000ea80000100a00 */
[----:B----4-:R-:W4:Y:S04]  /*66fc0*/  LDL.64 R92, [R1+0x1e0] ;  /* 0x0001e000015c7983 */ /* 0x010f280000100a00 */
[----:B------:R-:W4:Y:S04]  /*66fd0*/  LDL.64 R218, [R1+0x2cf0] ;  /* 0x002cf00001da7983 */ /* 0x000f280000100a00 */
[----:B------:R-:W4:Y:S04]  /*66fe0*/  LDL.64 R204, [R1+0x2cf8] ;  /* 0x002cf80001cc7983 */ /* 0x000f280000100a00 */
[----:B------:R-:W4:Y:S04]  /*66ff0*/  LDL.64 R160, [R1+0x2d70] ;  /* 0x002d700001a07983 */ /* 0x000f280000100a00 */
[----:B------:R-:W4:Y:S04]  /*67000*/  LDL.64 R138, [R1+0x2d78] ;  /* 0x002d7800018a7983 */ /* 0x000f280000100a00 */
[----:B------:R1:W-:Y:S04]  /*67010*/  LDGSTS.E [R0+0x74900], [R94.64], P6 ;  /* 0x749000005e007fae */ /* 0x0003e8000b121844 */
[----:B------:R-:W4:Y:S01]  /*67020*/  LDL.64 R158, [R1+0x2df0] ;  /* 0x002df000019e7983 */ /* 0x000f220000100a00 */
        /* <DEDUP_REMOVED lines=22> */
[----:B------:R1:W-:Y:S04]  /*67190*/  LDGSTS.E [R0+0x7a900], [R98.64], P6 ;  /* 0x7a90000062007fae */ /* 0x0003e8000b121844 */
[----:B------:R-:W4:Y:S01]  /*671a0*/  LDL.64 R150, [R1+0x30f0] ;  /* 0x0030f00001967983 */ /* 0x000f220000100a00 */
[----:B------:R1:W-:Y:S02]  /*671b0*/  LDGSTS.E [R0+0x7b800], [R212.64], P0 ;  /* 0x7b800000d4007fae */ /* 0x0003e40008121844 */
[----:B------:R1:W-:Y:S02]  /*671c0*/  LDGSTS.E [R0+0x7b900], [R144.64], P6 ;  /* 0x7b90000090007fae */ /* 0x0003e4000b121844 */
[----:B------:R1:W-:Y:S01]  /*671d0*/  LDGSTS.E [R0+0x7c800], [R148.64], P0 ;  /* 0x7c80000094007fae */ /* 0x0003e20008121844 */
[----:B------:R1:W-:Y:S04]  /*671e0*/  LDGSTS.E [R0+0x7c900], [R208.64], P6 ;  /* 0x7c900000d0007fae */ /* 0x0003e8000b121844 */
[----:B-1----:R-:W4:Y:S04]  /*671f0*/  LDL.64 R98, [R1+0x30f8] ;  /* 0x0030f80001627983 */ /* 0x002f280000100a00 */
[----:B------:R-:W4:Y:S04]  /*67200*/  LDL.64 R212, [R1+0x3170] ;  /* 0x0031700001d47983 */ /* 0x000f280000100a00 */
[----:B------:R-:W4:Y:S04]  /*67210*/  LDL.64 R144, [R1+0x3178] ;  /* 0x0031780001907983 */ /* 0x000f280000100a00 */
[----:B------:R-:W4:Y:S04]  /*67220*/  LDL.64 R148, [R1+0x31f0] ;  /* 0x0031f00001947983 */ /* 0x000f280000100a00 */
[----:B------:R-:W4:Y:S01]  /*67230*/  LDL.64 R208, [R1+0x31f8] ;  /* 0x0031f80001d07983 */ /* 0x000f220000100a00 */
[----:B------:R-:W-:-:S03]  /*67240*/  LOP3.LUT R2, R2, 0x50, RZ, 0x3c, !PT ;  /* 0x0000005002027812 */ /* 0x000fc600078e3cff */
[----:B---3--:R1:W-:Y:S04]  /*67250*/  LDGSTS.E [R0+0x7d800], [R146.64], P0 ;  /* 0x7d80000092007fae */ /* 0x0083e80008121844 */
[----:B--2---:R2:W-:Y:S04]  /*67260*/  LDGSTS.E [R0+0x7d900], [R210.64], P6 ;  /* 0x7d900000d2007fae */ /* 0x0045e8000b121844 */
[----:B-1----:R-:W3:Y:S04]  /*67270*/  LDL.64 R146, [R1+0x3270] ;  /* 0x0032700001927983 */ /* 0x002ee80000100a00 */
[----:B------:R1:W-:Y:S01]  /*67280*/  LDGSTS.E [R0+0x7e800], [R90.64], P0 ;  /* 0x7e8000005a007fae */ /* 0x0003e20008121844 */
[----:B------:R4:W-:Y:S03]  /*67290*/  LDGSTS.E [R0+0x7e900], [R186.64], P6 ;  /* 0x7e900000ba007fae */ /* 0x0009e6000b121844 */
[----:B------:R4:W-:Y:S01]  /*672a0*/  LDGSTS.E [R0+0x7f800], [R164.64], P0 ;  /* 0x7f800000a4007fae */ /* 0x0009e20008121844 */
[----:B------:R4:W-:Y:S02]  /*672b0*/  LDGSTS.E [R0+0x7f900], [R102.64], P6 ;  /* 0x7f90000066007fae */ /* 0x0009e4000b121844 */
[----:B------:R4:W-:Y:S02]  /*672c0*/  LDGSTS.E [R2+0x40a00], [R162.64], P0 ;  /* 0x40a00000a2027fae */ /* 0x0009e40008121844 */
[----:B----4-:R4:W-:Y:S01]  /*672d0*/  LDGSTS.E [R2+0x40b00], [R92.64], P6 ;  /* 0x40b000005c027fae */ /* 0x0109e2000b121844 */
[----:B------:R4:W-:Y:S04]  /*672e0*/  LDGSTS.E [R2+0x41a00], [R218.64], P0 ;  /* 0x41a00000da027fae */ /* 0x0009e80008121844 */
[----:B--2---:R-:W2:Y:S04]  /*672f0*/  LDL.64 R210, [R1+0x3278] ;  /* 0x0032780001d27983 */ /* 0x004ea80000100a00 */
[----:B-1----:R-:W2:Y:S04]  /*67300*/  LDL.64 R90, [R1+0x32f8] ;  /* 0x0032f800015a7983 */ /* 0x002ea80000100a00 */
[----:B------:R-:W2:Y:S01]  /*67310*/  LDL.64 R186, [R1+0x3370] ;  /* 0x0033700001ba7983 */ /* 0x000ea20000100a00 */
[----:B------:R1:W-:Y:S02]  /*67320*/  LDGSTS.E [R2+0x41b00], [R204.64], P6 ;  /* 0x41b00000cc027fae */ /* 0x0003e4000b121844 */
[----:B------:R4:W-:Y:S02]  /*67330*/  LDGSTS.E [R2+0x42a00], [R160.64], P0 ;  /* 0x42a00000a0027fae */ /* 0x0009e40008121844 */
[----:B------:R4:W-:Y:S01]  /*67340*/  LDGSTS.E [R2+0x42b00], [R138.64], P6 ;  /* 0x42b000008a027fae */ /* 0x0009e2000b121844 */
[----:B------:R4:W-:Y:S04]  /*67350*/  LDGSTS.E [R2+0x43a00], [R158.64], P0 ;  /* 0x43a000009e027fae */ /* 0x0009e80008121844 */
[----:B------:R-:W2:Y:S04]  /*67360*/  LDL.64 R164, [R1+0x3378] ;  /* 0x0033780001a47983 */ /* 0x000ea80000100a00 */
[----:B------:R-:W2:Y:S04]  /*67370*/  LDL.64 R102, [R1+0x33f0] ;  /* 0x0033f00001667983 */ /* 0x000ea80000100a00 */
[----:B------:R-:W2:Y:S04]  /*67380*/  LDL.64 R162, [R1+0x33f8] ;  /* 0x0033f80001a27983 */ /* 0x000ea80000100a00 */
[----:B----4-:R-:W4:Y:S04]  /*67390*/  LDL.64 R92, [R1+0x3470] ;  /* 0x00347000015c7983 */ /* 0x010f280000100a00 */
[----:B------:R-:W4:Y:S04]  /*673a0*/  LDL.64 R218, [R1+0x3478] ;  /* 0x0034780001da7983 */ /* 0x000f280000100a00 */
[----:B------:R1:W-:Y:S04]  /*673b0*/  LDGSTS.E [R2+0x43b00], [R94.64], P6 ;  /* 0x43b000005e027fae */ /* 0x0003e8000b121844 */
        /* <DEDUP_REMOVED lines=19> */
[----:B------:R1:W-:Y:S02]  /*674f0*/  LDGSTS.E [R2+0x48b00], [R142.64], P6 ;  /* 0x48b000008e027fae */ /* 0x0003e4000b121844 */
[----:B------:R1:W-:Y:S01]  /*67500*/  LDGSTS.E [R2+0x49a00], [R150.64], P0 ;  /* 0x49a0000096027fae */ /* 0x0003e20008121844 */
        /* <DEDUP_REMOVED lines=13> */
[----:B------:R-:W4:Y:S04]  /*675e0*/  LDL.64 R144, [R1+0x41c8] ;  /* 0x0041c80001907983 */ /* 0x000f280000100a00 */
[----:B------:R-:W4:Y:S04]  /*675f0*/  LDL.64 R148, [R1+0x3b00] ;  /* 0x003b000001947983 */ /* 0x000f280000100a00 */
        /* <DEDUP_REMOVED lines=10> */
[----:B----4-:R4:W-:Y:S04]  /*676a0*/  LDGSTS.E [R2+0x50a00], [R92.64], P0 ;  /* 0x50a000005c027fae */ /* 0x0109e80008121844 */
[----:B------:R4:W-:Y:S04]  /*676b0*/  LDGSTS.E [R2+0x50b00], [R218.64], P6 ;  /* 0x50b00000da027fae */ /* 0x0009e8000b121844 */
[----:B--2---:R-:W2:Y:S04]  /*676c0*/  LDL.64 R210, [R1+0x4240] ;  /* 0x0042400001d27983 */ /* 0x004ea80000100a00 */
[----:B-1----:R-:W2:Y:S04]  /*676d0*/  LDL.64 R88, [R1+0x3ad0] ;  /* 0x003ad00001587983 */ /* 0x002ea80000100a00 */
[----:B------:R-:W2:Y:S04]  /*676e0*/  LDL.64 R90, [R1+0x4428] ;  /* 0x00442800015a7983 */ /* 0x000ea80000100a00 */
[----:B------:R-:W2:Y:S01]  /*676f0*/  LDL.64 R186, [R1+0x3ab8] ;  /* 0x003ab80001ba7983 */ /* 0x000ea20000100a00 */
[----:B------:R1:W-:Y:S02]  /*67700*/  LDGSTS.E [R2+0x51a00], [R204.64], P0 ;  /* 0x51a00000cc027fae */ /* 0x0003e40008121844 */
[----:B------:R4:W-:Y:S02]  /*67710*/  LDGSTS.E [R2+0x51b00], [R160.64], P6 ;  /* 0x51b00000a0027fae */ /* 0x0009e4000b121844 */
[----:B------:R4:W-:Y:S01]  /*67720*/  LDGSTS.E [R2+0x52a00], [R138.64], P0 ;  /* 0x52a000008a027fae */ /* 0x0009e20008121844 */
[----:B------:R-:W2:Y:S04]  /*67730*/  LDL.64 R164, [R1+0x4460] ;  /* 0x0044600001a47983 */ /* 0x000ea80000100a00 */
[----:B------:R-:W2:Y:S04]  /*67740*/  LDL.64 R102, [R1+0x4458] ;  /* 0x0044580001667983 */ /* 0x000ea80000100a00 */
[----:B------:R-:W2:Y:S04]  /*67750*/  LDL.64 R162, [R1+0x44b0] ;  /* 0x0044b00001a27983 */ /* 0x000ea80000100a00 */
[----:B----4-:R-:W4:Y:S04]  /*67760*/  LDL.64 R92, [R1+0x44a8] ;  /* 0x0044a800015c7983 */ /* 0x010f280000100a00 */
[----:B------:R-:W4:Y:S04]  /*67770*/  LDL.64 R218, [R1+0x4500] ;  /* 0x0045000001da7983 */ /* 0x000f280000100a00 */
[----:B------:R1:W-:Y:S01]  /*67780*/  LDGSTS.E [R2+0x52b00], [R158.64], P6 ;  /* 0x52b000009e027fae */ /* 0x0003e2000b121844 */
[----:B------:R1:W-:Y:S02]  /*67790*/  LDGSTS.E [R2+0x53a00], [R94.64], P0 ;  /* 0x53a000005e027fae */ /* 0x0003e40008121844 */
[----:B------:R1:W-:Y:S02]  /*677a0*/  LDGSTS.E [R2+0x53b00], [R216.64], P6 ;  /* 0x53b00000d8027fae */ /* 0x0003e4000b121844 */
[----:B-1----:R-:W4:Y:S04]  /*677b0*/  LDL.64 R204, [R1+0x44f8] ;  /* 0x0044f80001cc7983 */ /* 0x002f280000100a00 */
[----:B------:R-:W4:Y:S04]  /*677c0*/  LDL.64 R160, [R1+0x4d20] ;  /* 0x004d200001a07983 */ /* 0x000f280000100a00 */
[----:B------:R-:W4:Y:S04]  /*677d0*/  LDL.64 R138, [R1+0x4d18] ;  /* 0x004d1800018a7983 */ /* 0x000f280000100a00 */
[----:B------:R1:W-:Y:S01]  /*677e0*/  LDGSTS.E [R2+0x54a00], [R140.64], P0 ;  /* 0x54a000008c027fae */ /* 0x0003e20008121844 */
[----:B------:R1:W-:Y:S02]  /*677f0*/  LDGSTS.E [R2+0x54b00], [R156.64], P6 ;  /* 0x54b000009c027fae */ /* 0x0003e4000b121844 */
[----:B------:R1:W-:Y:S02]  /*67800*/  LDGSTS.E [R2+0x55a00], [R100.64], P0 ;  /* 0x55a0000064027fae */ /* 0x0003e40008121844 */
[----:B------:R1:W-:Y:S01]  /*67810*/  LDGSTS.E [R2+0x55b00], [R154.64], P6 ;  /* 0x55b000009a027fae */ /* 0x0003e2000b121844 */
[----:B------:R1:W-:Y:S04]  /*67820*/  LDGSTS.E [R2+0x56a00], [R96.64], P0 ;  /* 0x56a0000060027fae */ /* 0x0003e80008121844 */
[----:B------:R-:W4:Y:S04]  /*67830*/  LDL.64 R158, [R1+0x6990] ;  /* 0x00699000019e7983 */ /* 0x000f280000100a00 */
[----:B------:R-:W4:Y:S04]  /*67840*/  LDL.64 R94, [R1+0x6988] ;  /* 0x00698800015e7983 */ /* 0x000f280000100a00 */
[----:B------:R-:W4:Y:S01]  /*67850*/  LDL.64 R216, [R1+0x69d0] ;  /* 0x0069d00001d87983 */ /* 0x000f220000100a00 */
        /* <DEDUP_REMOVED lines=8> */
[----:B------:R1:W-:Y:S04]  /*678e0*/  LDGSTS.E [R2+0x58a00], [R142.64], P0 ;  /* 0x58a000008e027fae */ /* 0x0003e80008121844 */
[----:B------:R-:W4:Y:S04]  /*678f0*/  LDL.64 R214, [R1+0x6c20] ;  /* 0x006c200001d67983 */ /* 0x000f280000100a00 */
[----:B------:R-:W4:Y:S04]  /*67900*/  LDL.64 R206, [R1+0x6c18] ;  /* 0x006c180001ce7983 */ /* 0x000f280000100a00 */
[----:B------:R-:W4:Y:S01]  /*67910*/  LDL.64 R152, [R1+0x6c48] ;  /* 0x006c480001987983 */ /* 0x000f220000100a00 */
[----:B------:R1:W-:Y:S02]  /*67920*/  LDGSTS.E [R2+0x58b00], [R150.64], P6 ;  /* 0x58b0000096027fae */ /* 0x0003e4000b121844 */
[----:B------:R1:W-:Y:S02]  /*67930*/  LDGSTS.E [R2+0x59a00], [R98.64], P0 ;  /* 0x59a0000062027fae */ /* 0x0003e40008121844 */
[----:B------:R1:W-:Y:S01]  /*67940*/  LDGSTS.E [R2+0x59b00], [R212.64], P6 ;  /* 0x59b00000d4027fae */ /* 0x0003e2000b121844 */
[----:B------:R1:W-:Y:S01]  /*67950*/  LDGSTS.E [R2+0x5aa00], [R144.64], P0 ;  /* 0x5aa0000090027fae */ /* 0x0003e20008121844 */
        /* <DEDUP_REMOVED lines=18> */
[----:B----4-:R4:W-:Y:S01]  /*67a80*/  LDGSTS.E [R2+0x5fb00], [R92.64], P6 ;  /* 0x5fb000005c027fae */ /* 0x0109e2000b121844 */
[----:B------:R4:W-:Y:S04]  /*67a90*/  LDGSTS.E [R2+0x60a00], [R218.64], P0 ;  /* 0x60a00000da027fae */ /* 0x0009e80008121844 */
[----:B--2---:R-:W2:Y:S01]  /*67aa0*/  LDL.64 R210, [R1+0x3960] ;  /* 0x0039600001d27983 */ /* 0x004ea20000100a00 */
[----:B-1----:R-:W2:Y:S02]  /*67ab0*/  LDL.LU.64 R88, [R1+0x8020] ;  /* 0x0080200001587983 */ /* 0x002ea40000300a00 */
[----:B------:R-:W2:Y:S01]  /*67ac0*/  LDL.LU.64 R90, [R1+0x8018] ;  /* 0x00801800015a7983 */ /* 0x000ea20000300a00 */
[----:B------:R-:W2:Y:S01]  /*67ad0*/  LDL.LU.64 R186, [R1+0x8010] ;  /* 0x0080100001ba7983 */ /* 0x000ea20000300a00 */
[----:B------:R-:W2:Y:S03]  /*67ae0*/  LDL.LU.64 R164, [R1+0x8008] ;  /* 0x0080080001a47983 */ /* 0x000ea60000300a00 */
[----:B------:R1:W-:Y:S04]  /*67af0*/  LDGSTS.E [R2+0x60b00], [R204.64], P6 ;  /* 0x60b00000cc027fae */ /* 0x0003e8000b121844 */
[----:B------:R-:W2:Y:S01]  /*67b00*/  LDL.LU.64 R102, [R1+0x8000] ;  /* 0x0080000001667983 */ /* 0x000ea20000300a00 */
[----:B------:R-:W2:Y:S03]  /*67b10*/  LDL.LU.64 R162, [R1+0x7ff8] ;  /* 0x007ff80001a27983 */ /* 0x000ea60000300a00 */
[----:B----4-:R-:W4:Y:S01]  /*67b20*/  LDL.LU.64 R92, [R1+0x7ff0] ;  /* 0x007ff000015c7983 */ /* 0x010f220000300a00 */
[----:B------:R1:W-:Y:S03]  /*67b30*/  LDGSTS.E [R2+0x61a00], [R160.64], P0 ;  /* 0x61a00000a0027fae */ /* 0x0003e60008121844 */
[----:B------:R-:W4:Y:S04]  /*67b40*/  LDL.LU.64 R218, [R1+0x7fe8] ;  /* 0x007fe80001da7983 */ /* 0x000f280000300a00 */
[----:B------:R1:W-:Y:S01]  /*67b50*/  LDGSTS.E [R2+0x61b00], [R138.64], P6 ;  /* 0x61b000008a027fae */ /* 0x0003e2000b121844 */
[----:B------:R1:W-:Y:S02]  /*67b60*/  LDGSTS.E [R2+0x62a00], [R158.64], P0 ;  /* 0x62a000009e027fae */ /* 0x0003e40008121844 */
[----:B------:R1:W-:Y:S02]  /*67b70*/  LDGSTS.E [R2+0x62b00], [R94.64], P6 ;  /* 0x62b000005e027fae */ /* 0x0003e4000b121844 */
[----:B------:R1:W-:Y:S02]  /*67b80*/  LDGSTS.E [R2+0x63a00], [R216.64], P0 ;  /* 0x63a00000d8027fae */ /* 0x0003e40008121844 */
[----:B-1----:R-:W4:Y:S04]  /*67b90*/  LDL.LU.64 R204, [R1+0x7fe0] ;  /* 0x007fe00001cc7983 */ /* 0x002f280000300a00 */
[----:B------:R1:W-:Y:S04]  /*67ba0*/  LDGSTS.E [R2+0x63b00], [R140.64], P6 ;  /* 0x63b000008c027fae */ /* 0x0003e8000b121844 */
[----:B------:R-:W4:Y:S01]  /*67bb0*/  LDL.LU.64 R160, [R1+0x7fd8] ;  /* 0x007fd80001a07983 */ /* 0x000f220000300a00 */
[----:B------:R1:W-:Y:S02]  /*67bc0*/  LDGSTS.E [R2+0x64a00], [R156.64], P0 ;  /* 0x64a000009c027fae */ /* 0x0003e40008121844 */
[----:B------:R1:W-:Y:S02]  /*67bd0*/  LDGSTS.E [R2+0x64b00], [R100.64], P6 ;  /* 0x64b0000064027fae */ /* 0x0003e4000b121844 */
[----:B------:R1:W-:Y:S01]  /*67be0*/  LDGSTS.E [R2+0x65a00], [R154.64], P0 ;  /* 0x65a000009a027fae */ /* 0x0003e20008121844 */
[----:B------:R-:W4:Y:S01]  /*67bf0*/  LDL.LU.64 R138, [R1+0x7fd0] ;  /* 0x007fd000018a7983 */ /* 0x000f220000300a00 */
[----:B------:R-:W4:Y:S02]  /*67c00*/  LDL.LU.64 R158, [R1+0x7fc8] ;  /* 0x007fc800019e7983 */ /* 0x000f240000300a00 */
[----:B------:R-:W4:Y:S02]  /*67c10*/  LDL.LU.64 R94, [R1+0x7fc0] ;  /* 0x007fc000015e7983 */ /* 0x000f240000300a00 */
[----:B------:R-:W4:Y:S01]  /*67c20*/  LDL.LU.64 R216, [R1+0x7fb8] ;  /* 0x007fb80001d87983 */ /* 0x000f220000300a00 */
[----:B------:R1:W-:Y:S04]  /*67c30*/  LDGSTS.E [R2+0x65b00], [R96.64], P6 ;  /* 0x65b0000060027fae */ /* 0x0003e8000b121844 */
[----:B-1----:R-:W4:Y:S01]  /*67c40*/  LDL.LU.64 R140, [R1+0x7fb0] ;  /* 0x007fb000018c7983 */ /* 0x002f220000300a00 */
[----:B------:R1:W-:Y:S02]  /*67c50*/  LDGSTS.E [R2+0x66a00], [R214.64], P0 ;  /* 0x66a00000d6027fae */ /* 0x0003e40008121844 */
[----:B------:R1:W-:Y:S02]  /*67c60*/  LDGSTS.E [R2+0x66b00], [R206.64], P6 ;  /* 0x66b00000ce027fae */ /* 0x0003e4000b121844 */
[----:B------:R1:W-:Y:S01]  /*67c70*/  LDGSTS.E [R2+0x67a00], [R152.64], P0 ;  /* 0x67a0000098027fae */ /* 0x0003e20008121844 */
[----:B------:R-:W4:Y:S01]  /*67c80*/  LDL.LU.64 R156, [R1+0x7fa8] ;  /* 0x007fa800019c7983 */ /* 0x000f220000300a00 */
[----:B------:R-:W4:Y:S02]  /*67c90*/  LDL.LU.64 R100, [R1+0x7fa0] ;  /* 0x007fa00001647983 */ /* 0x000f240000300a00 */
[----:B------:R-:W4:Y:S01]  /*67ca0*/  LDL.LU.64 R154, [R1+0x7f98] ;  /* 0x007f9800019a7983 */ /* 0x000f220000300a00 */
[----:B------:R1:W-:Y:S04]  /*67cb0*/  LDGSTS.E [R2+0x67b00], [R142.64], P6 ;  /* 0x67b000008e027fae */ /* 0x0003e8000b121844 */
[----:B------:R-:W4:Y:S04]  /*67cc0*/  LDL.LU.64 R96, [R1+0x7f90] ;  /* 0x007f900001607983 */ /* 0x000f280000300a00 */
[----:B-1----:R-:W4:Y:S01]  /*67cd0*/  LDL.LU.64 R214, [R1+0x7f88] ;  /* 0x007f880001d67983 */ /* 0x002f220000300a00 */
[----:B------:R-:W4:Y:S03]  /*67ce0*/  LDL.LU.64 R206, [R1+0x7f80] ;  /* 0x007f800001ce7983 */ /* 0x000f260000300a00 */
[----:B------:R1:W-:Y:S04]  /*67cf0*/  LDGSTS.E [R2+0x68a00], [R150.64], P0 ;  /* 0x68a0000096027fae */ /* 0x0003e80008121844 */
[----:B------:R-:W4:Y:S01]  /*67d00*/  LDL.LU.64 R152, [R1+0x7f78] ;  /* 0x007f780001987983 */ /* 0x000f220000300a00 */
[----:B------:R1:W-:Y:S02]  /*67d10*/  LDGSTS.E [R2+0x68b00], [R98.64], P6 ;  /* 0x68b0000062027fae */ /* 0x0003e4000b121844 */
[----:B------:R1:W-:Y:S02]  /*67d20*/  LDGSTS.E [R2+0x69a00], [R212.64], P0 ;  /* 0x69a00000d4027fae */ /* 0x0003e40008121844 */
[----:B------:R1:W-:Y:S01]  /*67d30*/  LDGSTS.E [R2+0x69b00], [R144.64], P6 ;  /* 0x69b0000090027fae */ /* 0x0003e2000b121844 */
[----:B------:R-:W4:Y:S04]  /*67d40*/  LDL.LU.64 R142, [R1+0x7f70] ;  /* 0x007f7000018e7983 */ /* 0x000f280000300a00 */
[----:B------:R1:W-:Y:S01]  /*67d50*/  LDGSTS.E [R2+0x6aa00], [R148.64], P0 ;  /* 0x6aa0000094027fae */ /* 0x0003e20008121844 */
[----:B------:R1:W-:Y:S03]  /*67d60*/  LDGSTS.E [R2+0x6ab00], [R208.64], P6 ;  /* 0x6ab00000d0027fae */ /* 0x0003e6000b121844 */
[----:B-1----:R-:W4:Y:S01]  /*67d70*/  LDL.LU.64 R150, [R1+0x7f68] ;  /* 0x007f680001967983 */ /* 0x002f220000300a00 */
[----:B------:R-:W4:Y:S02]  /*67d80*/  LDL.LU.64 R98, [R1+0x7f60] ;  /* 0x007f600001627983 */ /* 0x000f240000300a00 */
[----:B------:R-:W4:Y:S01]  /*67d90*/  LDL.LU.64 R212, [R1+0x7f58] ;  /* 0x007f580001d47983 */ /* 0x000f220000300a00 */
[----:B------:R-:W4:Y:S01]  /*67da0*/  LDL.LU.64 R144, [R1+0x7f50] ;  /* 0x007f500001907983 */ /* 0x000f220000300a00 */
[----:B------:R-:W4:Y:S02]  /*67db0*/  LDL.LU.64 R148, [R1+0x7f48] ;  /* 0x007f480001947983 */ /* 0x000f240000300a00 */
[----:B------:R-:W4:Y:S01]  /*67dc0*/  LDL.LU.64 R208, [R1+0x7f40] ;  /* 0x007f400001d07983 */ /* 0x000f220000300a00 */
[----:B---3--:R1:W-:Y:S04]  /*67dd0*/  LDGSTS.E [R2+0x6ba00], [R146.64], P0 ;  /* 0x6ba0000092027fae */ /* 0x0083e80008121844 */
[----:B--2---:R2:W-:Y:S04]  /*67de0*/  LDGSTS.E [R2+0x6bb00], [R210.64], P6 ;  /* 0x6bb00000d2027fae */ /* 0x0045e8000b121844 */
[----:B-1----:R-:W3:Y:S04]  /*67df0*/  LDL.LU.64 R146, [R1+0x7f38] ;  /* 0x007f380001927983 */ /* 0x002ee80000300a00 */
[----:B--2---:R-:W2:Y:S04]  /*67e00*/  LDL.LU.64 R210, [R1+0x7f30] ;  /* 0x007f300001d27983 */ /* 0x004ea80000300a00 */
        /* <DEDUP_REMOVED lines=12> */
[----:B-1----:R-:W2:Y:S01]  /*67ed0*/  LDL.LU.64 R208, [R1+0x7f28] ;  /* 0x007f280001d07983 */ /* 0x002ea20000300a00 */
[----:B----4-:R-:W3:Y:S03]  /*67ee0*/  LDL.LU.64 R144, [R1+0x7f20] ;  /* 0x007f200001907983 */ /* 0x010ee60000300a00 */
[----:B------:R-:W2:Y:S01]  /*67ef0*/  LDL.LU.64 R142, [R1+0x7f18] ;  /* 0x007f1800018e7983 */ /* 0x000ea20000300a00 */
[----:B------:R-:W2:Y:S03]  /*67f00*/  LDL.LU.64 R206, [R1+0x7f10] ;  /* 0x007f100001ce7983 */ /* 0x000ea60000300a00 */
[----:B------:R-:W2:Y:S01]  /*67f10*/  LDL.LU.64 R100, [R1+0x7f08] ;  /* 0x007f080001647983 */ /* 0x000ea20000300a00 */
[----:B------:R-:W2:Y:S02]  /*67f20*/  LDL.LU.64 R140, [R1+0x7f00] ;  /* 0x007f0000018c7983 */ /* 0x000ea40000300a00 */
[----:B------:R-:W2:Y:S02]  /*67f30*/  LDL.LU.64 R138, [R1+0x7ef8] ;  /* 0x007ef800018a7983 */ /* 0x000ea40000300a00 */
[----:B------:R-:W2:Y:S01]  /*67f40*/  LDL.LU.64 R204, [R1+0x7ef0] ;  /* 0x007ef00001cc7983 */ /* 0x000ea20000300a00 */
[----:B------:R1:W-:Y:S04]  /*67f50*/  LDGSTS.E [R2+0x72a00], [R118.64], P0 ;  /* 0x72a0000076027fae */ /* 0x0003e80008121844 */
[----:B------:R-:W2:Y:S01]  /*67f60*/  LDL.LU.64 R102, [R1+0x7ee8] ;  /* 0x007ee80001667983 */ /* 0x000ea20000300a00 */
[----:B------:R1:W-:Y:S02]  /*67f70*/  LDGSTS.E [R2+0x72b00], [R116.64], P6 ;  /* 0x72b0000074027fae */ /* 0x0003e4000b121844 */
[----:B------:R-:W2:Y:S02]  /*67f80*/  LDL.64 R186, [R1+0x228] ;  /* 0x0002280001ba7983 */ /* 0x000ea40000100a00 */
[----:B------:R-:W2:Y:S01]  /*67f90*/  LDL.64 R120, [R1+0x2d00] ;  /* 0x002d000001787983 */ /* 0x000ea20000100a00 */
[----:B------:R-:W2:Y:S04]  /*67fa0*/  LDL.64 R184, [R1+0x2d08] ;  /* 0x002d080001b87983 */ /* 0x000ea80000100a00 */
[----:B------:R1:W-:Y:S01]  /*67fb0*/  LDGSTS.E [R2+0x73a00], [R198.64], P0 ;  /* 0x73a00000c6027fae */ /* 0x0003e20008121844 */
[----:B------:R1:W-:Y:S02]  /*67fc0*/  LDGSTS.E [R2+0x73b00], [R196.64], P6 ;  /* 0x73b00000c4027fae */ /* 0x0003e4000b121844 */
[----:B------:R1:W-:Y:S02]  /*67fd0*/  LDGSTS.E [R2+0x74a00], [R194.64], P0 ;  /* 0x74a00000c2027fae */ /* 0x0003e40008121844 */
[----:B------:R1:W-:Y:S01]  /*67fe0*/  LDGSTS.E [R2+0x74b00], [R192.64], P6 ;  /* 0x74b00000c0027fae */ /* 0x0003e2000b121844 */
[----:B------:R1:W-:Y:S04]  /*67ff0*/  LDGSTS.E [R2+0x75a00], [R190.64], P0 ;  /* 0x75a00000be027fae */ /* 0x0003e80008121844 */
[----:B-1----:R-:W2:Y:S04]  /*68000*/  LDL.64 R118, [R1+0x2d80] ;  /* 0x002d800001767983 */ /* 0x002ea80000100a00 */
[----:B------:R-:W2:Y:S01]  /*68010*/  LDL.64 R116, [R1+0x1e8] ;  /* 0x0001e80001747983 */ /* 0x000ea20000100a00 */
        /* <DEDUP_REMOVED lines=20> */
[----:B-1----:R-:W3:Y:S01]  /*68160*/  LDL.64 R136, [R1+0x2d88] ;  /* 0x002d880001887983 */ /* 0x002ee20000100a00 */
[----:B------:R1:W-:Y:S03]  /*68170*/  LDGSTS.E [R2+0x7fb00], [R104.64], P6 ;  /* 0x7fb0000068027fae */ /* 0x0003e6000b121844 */
        /* <DEDUP_REMOVED lines=36> */
[----:B------:R3:W-:Y:S03]  /*683c0*/  LDGSTS.E [R55+0x43c00], [R134.64], P0 ;  /* 0x43c0000086377fae */ /* 0x0007e60008121844 */
[----:B------:R3:W-:Y:S04]  /*683d0*/  LDGSTS.E [R55+0x43d00], [R104.64], P6 ;  /* 0x43d0000068377fae */ /* 0x0007e8000b121844 */
[----:B-1----:R-:W2:Y:S04]  /*683e0*/  LDL.64 R136, [R1+0x3580] ;  /* 0x0035800001887983 */ /* 0x002ea80000100a00 */
[----:B---3--:R-:W2:Y:S01]  /*683f0*/  LDL.64 R134, [R1+0x3588] ;  /* 0x0035880001867983 */ /* 0x008ea20000100a00 */
        /* <DEDUP_REMOVED lines=8> */
[----:B------:R-:W2:Y:S01]  /*68480*/  LDL.64 R104, [R1+0x3600] ;  /* 0x0036000001687983 */ /* 0x000ea20000100a00 */
        /* <DEDUP_REMOVED lines=23> */
[----:B-1----:R-:W2:Y:S01]  /*68600*/  LDL.64 R194, [R1+0x4190] ;  /* 0x0041900001c27983 */ /* 0x002ea20000100a00 */
        /* <DEDUP_REMOVED lines=14> */
[----:B----4-:R1:W-:Y:S04]  /*686f0*/  LDGSTS.E [R55+0x4fd00], [R116.64], P6 ;  /* 0x4fd0000074377fae */ /* 0x0103e8000b121844 */
[----:B--2---:R2:W-:Y:S01]  /*68700*/  LDGSTS.E [R55+0x50c00], [R186.64], P0 ;  /* 0x50c00000ba377fae */ /* 0x0045e20008121844 */
[----:B------:R4:W-:Y:S02]  /*68710*/  LDGSTS.E [R55+0x50d00], [R120.64], P6 ;  /* 0x50d0000078377fae */ /* 0x0009e4000b121844 */
[----:B------:R2:W-:Y:S01]  /*68720*/  LDGSTS.E [R55+0x51c00], [R184.64], P0 ;  /* 0x51c00000b8377fae */ /* 0x0005e20008121844 */
[----:B------:R2:W-:Y:S04]  /*68730*/  LDGSTS.E [R55+0x51d00], [R118.64], P6 ;  /* 0x51d0000076377fae */ /* 0x0005e8000b121844 */
[----:B-1----:R-:W3:Y:S04]  /*68740*/  LDL.64 R116, [R1+0x44c0] ;  /* 0x0044c00001747983 */ /* 0x002ee80000100a00 */
[----:B--2---:R-:W2:Y:S04]  /*68750*/  LDL.64 R186, [R1+0x44b8] ;  /* 0x0044b80001ba7983 */ /* 0x004ea80000100a00 */
[----:B----4-:R-:W4:Y:S04]  /*68760*/  LDL.64 R120, [R1+0x4508] ;  /* 0x0045080001787983 */ /* 0x010f280000100a00 */
[----:B------:R-:W4:Y:S04]  /*68770*/  LDL.64 R184, [R1+0x3d10] ;  /* 0x003d100001b87983 */ /* 0x000f280000100a00 */
[----:B------:R-:W4:Y:S04]  /*68780*/  LDL.64 R118, [R1+0x4d30] ;  /* 0x004d300001767983 */ /* 0x000f280000100a00 */
[----:B------:R1:W-:Y:S01]  /*68790*/  LDGSTS.E [R55+0x52c00], [R136.64], P0 ;  /* 0x52c0000088377fae */ /* 0x0003e20008121844 */
[----:B------:R1:W-:Y:S03]  /*687a0*/  LDGSTS.E [R55+0x52d00], [R134.64], P6 ;  /* 0x52d0000086377fae */ /* 0x0003e6000b121844 */
[----:B------:R1:W-:Y:S04]  /*687b0*/  LDGSTS.E [R55+0x53c00], [R104.64], P0 ;  /* 0x53c0000068377fae */ /* 0x0003e80008121844 */
[----:B-1----:R-:W4:Y:S01]  /*687c0*/  LDL.LU.64 R136, [R1+0x7ee0] ;  /* 0x007ee00001887983 */ /* 0x002f220000300a00 */
[----:B------:R-:W4:Y:S03]  /*687d0*/  LDL.LU.64 R134, [R1+0x7ed8] ;  /* 0x007ed80001867983 */ /* 0x000f260000300a00 */
[----:B------:R1:W-:Y:S01]  /*687e0*/  LDGSTS.E [R55+0x53d00], [R106.64], P6 ;  /* 0x53d000006a377fae */ /* 0x0003e2000b121844 */
[----:B------:R1:W-:Y:S02]  /*687f0*/  LDGSTS.E [R55+0x54c00], [R132.64], P0 ;  /* 0x54c0000084377fae */ /* 0x0003e40008121844 */
[----:B------:R1:W-:Y:S01]  /*68800*/  LDGSTS.E [R55+0x54d00], [R130.64], P6 ;  /* 0x54d0000082377fae */ /* 0x0003e2000b121844 */
[----:B------:R1:W-:Y:S01]  /*68810*/  LDGSTS.E [R55+0x55c00], [R108.64], P0 ;  /* 0x55c000006c377fae */ /* 0x0003e20008121844 */
[----:B------:R1:W-:Y:S02]  /*68820*/  LDGSTS.E [R55+0x55d00], [R198.64], P6 ;  /* 0x55d00000c6377fae */ /* 0x0003e4000b121844 */
[----:B------:R1:W-:Y:S02]  /*68830*/  LDGSTS.E [R55+0x56c00], [R128.64], P0 ;  /* 0x56c0000080377fae */ /* 0x0003e40008121844 */
[----:B------:R1:W-:Y:S01]  /*68840*/  LDGSTS.E [R55+0x56d00], [R126.64], P6 ;  /* 0x56d000007e377fae */ /* 0x0003e2000b121844 */
[----:B------:R1:W-:Y:S04]  /*68850*/  LDGSTS.E [R55+0x57c00], [R110.64], P0 ;  /* 0x57c000006e377fae */ /* 0x0003e80008121844 */
[----:B------:R-:W4:Y:S04]  /*68860*/  LDL.LU.64 R104, [R1+0x7ed0] ;  /* 0x007ed00001687983 */ /* 0x000f280000300a00 */
[----:B-1----:R-:W4:Y:S01]  /*68870*/  LDL.LU.64 R106, [R1+0x7ec8] ;  /* 0x007ec800016a7983 */ /* 0x002f220000300a00 */
[----:B------:R1:W-:Y:S02]  /*68880*/  LDGSTS.E [R55+0x57d00], [R196.64], P6 ;  /* 0x57d00000c4377fae */ /* 0x0003e4000b121844 */
[----:B------:R1:W-:Y:S01]  /*68890*/  LDGSTS.E [R55+0x58c00], [R124.64], P0 ;  /* 0x58c000007c377fae */ /* 0x0003e20008121844 */
[----:B------:R-:W4:Y:S01]  /*688a0*/  LDL.LU.64 R132, [R1+0x7ec0] ;  /* 0x007ec00001847983 */ /* 0x000f220000300a00 */
[----:B------:R-:W4:Y:S02]  /*688b0*/  LDL.LU.64 R130, [R1+0x7eb8] ;  /* 0x007eb80001827983 */ /* 0x000f240000300a00 */
[----:B------:R-:W4:Y:S01]  /*688c0*/  LDL.LU.64 R108, [R1+0x7eb0] ;  /* 0x007eb000016c7983 */ /* 0x000f220000300a00 */
[----:B------:R1:W-:Y:S04]  /*688d0*/  LDGSTS.E [R55+0x58d00], [R172.64], P6 ;  /* 0x58d00000ac377fae */ /* 0x0003e8000b121844 */
[----:B------:R-:W4:Y:S01]  /*688e0*/  LDL.LU.64 R198, [R1+0x7ea8] ;  /* 0x007ea80001c67983 */ /* 0x000f220000300a00 */
[----:B------:R-:W4:Y:S02]  /*688f0*/  LDL.LU.64 R128, [R1+0x7ea0] ;  /* 0x007ea00001807983 */ /* 0x000f240000300a00 */
[----:B------:R-:W4:Y:S02]  /*68900*/  LDL.LU.64 R126, [R1+0x7e98] ;  /* 0x007e9800017e7983 */ /* 0x000f240000300a00 */
[----:B------:R-:W4:Y:S01]  /*68910*/  LDL.LU.64 R110, [R1+0x7e90] ;  /* 0x007e9000016e7983 */ /* 0x000f220000300a00 */
[----:B------:R1:W-:Y:S04]  /*68920*/  LDGSTS.E [R55+0x59c00], [R194.64], P0 ;  /* 0x59c00000c2377fae */ /* 0x0003e80008121844 */
[----:B-1----:R-:W4:Y:S01]  /*68930*/  LDL.LU.64 R196, [R1+0x7e88] ;  /* 0x007e880001c47983 */ /* 0x002f220000300a00 */
[----:B------:R-:W4:Y:S03]  /*68940*/  LDL.LU.64 R124, [R1+0x7e80] ;  /* 0x007e8000017c7983 */ /* 0x000f260000300a00 */
[----:B------:R1:W-:Y:S01]  /*68950*/  LDGSTS.E [R55+0x59d00], [R112.64], P6 ;  /* 0x59d0000070377fae */ /* 0x0003e2000b121844 */
[----:B------:R1:W-:Y:S02]  /*68960*/  LDGSTS.E [R55+0x5ac00], [R174.64], P0 ;  /* 0x5ac00000ae377fae */ /* 0x0003e40008121844 */
[----:B------:R1:W-:Y:S01]  /*68970*/  LDGSTS.E [R55+0x5ad00], [R176.64], P6 ;  /* 0x5ad00000b0377fae */ /* 0x0003e2000b121844 */
[----:B------:R-:W4:Y:S04]  /*68980*/  LDL.LU.64 R172, [R1+0x7e78] ;  /* 0x007e780001ac7983 */ /* 0x000f280000300a00 */
[----:B------:R1:W-:Y:S01]  /*68990*/  LDGSTS.E [R55+0x5bc00], [R192.64], P0 ;  /* 0x5bc00000c0377fae */ /* 0x0003e20008121844 */
[----:B------:R1:W-:Y:S02]  /*689a0*/  LDGSTS.E [R55+0x5bd00], [R190.64], P6 ;  /* 0x5bd00000be377fae */ /* 0x0003e4000b121844 */
[----:B------:R1:W-:Y:S02]  /*689b0*/  LDGSTS.E [R55+0x5cc00], [R178.64], P0 ;  /* 0x5cc00000b2377fae */ /* 0x0003e40008121844 */
[----:B------:R1:W-:Y:S01]  /*689c0*/  LDGSTS.E [R55+0x5cd00], [R180.64], P6 ;  /* 0x5cd00000b4377fae */ /* 0x0003e2000b121844 */
[----:B------:R-:W4:Y:S04]  /*689d0*/  LDL.LU.64 R194, [R1+0x7e70] ;  /* 0x007e700001c27983 */ /* 0x000f280000300a00 */
[----:B-1----:R-:W4:Y:S04]  /*689e0*/  LDL.LU.64 R112, [R1+0x7e68] ;  /* 0x007e680001707983 */ /* 0x002f280000300a00 */
[----:B------:R1:W-:Y:S04]  /*689f0*/  LDGSTS.E [R55+0x5dc00], [R114.64], P0 ;  /* 0x5dc0000072377fae */ /* 0x0003e80008121844 */
[----:B------:R-:W4:Y:S01]  /*68a00*/  LDL.LU.64 R174, [R1+0x7e60] ;  /* 0x007e600001ae7983 */ /* 0x000f220000300a00 */
[----:B------:R-:W4:Y:S02]  /*68a10*/  LDL.LU.64 R176, [R1+0x7e58] ;  /* 0x007e580001b07983 */ /* 0x000f240000300a00 */
[----:B------:R1:W-:Y:S02]  /*68a20*/  LDGSTS.E [R55+0x5dd00], [R188.64], P6 ;  /* 0x5dd00000bc377fae */ /* 0x0003e4000b121844 */
[----:B------:R1:W-:Y:S01]  /*68a30*/  LDGSTS.E [R55+0x5ec00], [R122.64], P0 ;  /* 0x5ec000007a377fae */ /* 0x0003e20008121844 */
[----:B------:R1:W-:Y:S04]  /*68a40*/  LDGSTS.E [R55+0x5ed00], [R182.64], P6 ;  /* 0x5ed00000b6377fae */ /* 0x0003e8000b121844 */
[----:B------:R-:W4:Y:S01]  /*68a50*/  LDL.LU.64 R192, [R1+0x7e50] ;  /* 0x007e500001c07983 */ /* 0x000f220000300a00 */
[----:B------:R-:W4:Y:S02]  /*68a60*/  LDL.LU.64 R190, [R1+0x7e48] ;  /* 0x007e480001be7983 */ /* 0x000f240000300a00 */
[----:B------:R-:W4:Y:S02]  /*68a70*/  LDL.LU.64 R178, [R1+0x7e40] ;  /* 0x007e400001b27983 */ /* 0x000f240000300a00 */
[----:B------:R-:W4:Y:S01]  /*68a80*/  LDL.LU.64 R180, [R1+0x7e38] ;  /* 0x007e380001b47983 */ /* 0x000f220000300a00 */
[----:B-1----:R-:W4:Y:S01]  /*68a90*/  LDL.LU.64 R114, [R1+0x7e30] ;  /* 0x007e300001727983 */ /* 0x002f220000300a00 */
[----:B------:R-:W4:Y:S03]  /*68aa0*/  LDL.LU.64 R188, [R1+0x7e28] ;  /* 0x007e280001bc7983 */ /* 0x000f260000300a00 */
[----:B------:R-:W4:Y:S01]  /*68ab0*/  LDL.LU.64 R122, [R1+0x7e20] ;  /* 0x007e2000017a7983 */ /* 0x000f220000300a00 */
[----:B------:R-:W4:Y:S03]  /*68ac0*/  LDL.LU.64 R182, [R1+0x7e18] ;  /* 0x007e180001b67983 */ /* 0x000f260000300a00 */
[----:B---3--:R1:W-:Y:S04]  /*68ad0*/  LDGSTS.E [R55+0x5fc00], [R116.64], P0 ;  /* 0x5fc0000074377fae */ /* 0x0083e80008121844 */
[----:B--2---:R2:W-:Y:S01]  /*68ae0*/  LDGSTS.E [R55+0x5fd00], [R186.64], P6 ;  /* 0x5fd00000ba377fae */ /* 0x0045e2000b121844 */
[----:B----4-:R3:W-:Y:S03]  /*68af0*/  LDGSTS.E [R55+0x60c00], [R120.64], P0 ;  /* 0x60c0000078377fae */ /* 0x0107e60008121844 */
[----:B------:R3:W-:Y:S04]  /*68b00*/  LDGSTS.E [R55+0x60d00], [R184.64], P6 ;  /* 0x60d00000b8377fae */ /* 0x0007e8000b121844 */
[----:B------:R3:W-:Y:S04]  /*68b10*/  LDGSTS.E [R55+0x61c00], [R118.64], P0 ;  /* 0x61c0000076377fae */ /* 0x0007e80008121844 */
[----:B-1----:R-:W4:Y:S01]  /*68b20*/  LDL.LU.64 R116, [R1+0x7e10] ;  /* 0x007e100001747983 */ /* 0x002f220000300a00 */
[----:B--2---:R-:W2:Y:S03]  /*68b30*/  LDL.LU.64 R186, [R1+0x7e08] ;  /* 0x007e080001ba7983 */ /* 0x004ea60000300a00 */
[----:B---3--:R-:W4:Y:S01]  /*68b40*/  LDL.LU.64 R120, [R1+0x7e00] ;  /* 0x007e000001787983 */ /* 0x008f220000300a00 */
[----:B------:R-:W2:Y:S03]  /*68b50*/  LDL.LU.64 R184, [R1+0x7df8] ;  /* 0x007df80001b87983 */ /* 0x000ea60000300a00 */
[----:B------:R-:W2:Y:S04]  /*68b60*/  LDL.LU.64 R118, [R1+0x7df0] ;  /* 0x007df00001767983 */ /* 0x000ea80000300a00 */
[----:B--2---:R1:W-:Y:S01]  /*68b70*/  LDGSTS.E [R55+0x61d00], [R118.64], P6 ;  /* 0x61d0000076377fae */ /* 0x0043e2000b121844 */
[----:B------:R2:W-:Y:S02]  /*68b80*/  LDGSTS.E [R55+0x62c00], [R186.64], P0 ;  /* 0x62c00000ba377fae */ /* 0x0005e40008121844 */
[----:B----4-:R4:W-:Y:S02]  /*68b90*/  LDGSTS.E [R55+0x62d00], [R116.64], P6 ;  /* 0x62d0000074377fae */ /* 0x0109e4000b121844 */
        /* <DEDUP_REMOVED lines=9> */
[----:B-1----:R-:W3:Y:S01]  /*68c30*/  LDL.LU.64 R118, [R1+0x7de8] ;  /* 0x007de80001767983 */ /* 0x002ee20000300a00 */
[----:B--2---:R-:W2:Y:S02]  /*68c40*/  LDL.LU.64 R186, [R1+0x7de0] ;  /* 0x007de00001ba7983 */ /* 0x004ea40000300a00 */
[----:B----4-:R-:W4:Y:S01]  /*68c50*/  LDL.LU.64 R116, [R1+0x7dd8] ;  /* 0x007dd80001747983 */ /* 0x010f220000300a00 */
[----:B------:R-:W2:Y:S04]  /*68c60*/  LDL.LU.64 R188, [R1+0x7dd0] ;  /* 0x007dd00001bc7983 */ /* 0x000ea80000300a00 */
[----:B------:R-:W2:Y:S01]  /*68c70*/  LDL.LU.64 R114, [R1+0x7dc8] ;  /* 0x007dc80001727983 */ /* 0x000ea20000300a00 */
[----:B------:R-:W2:Y:S02]  /*68c80*/  LDL.LU.64 R190, [R1+0x7dc0] ;  /* 0x007dc00001be7983 */ /* 0x000ea40000300a00 */
[----:B------:R-:W2:Y:S02]  /*68c90*/  LDL.LU.64 R192, [R1+0x7db8] ;  /* 0x007db80001c07983 */ /* 0x000ea40000300a00 */
[----:B------:R-:W2:Y:S01]  /*68ca0*/  LDL.LU.64 R112, [R1+0x7db0] ;  /* 0x007db00001707983 */ /* 0x000ea20000300a00 */
[----:B------:R-:W2:Y:S01]  /*68cb0*/  LDL.LU.64 R194, [R1+0x7da8] ;  /* 0x007da80001c27983 */ /* 0x000ea20000300a00 */
[----:B------:R-:W2:Y:S02]  /*68cc0*/  LDL.LU.64 R196, [R1+0x7da0] ;  /* 0x007da00001c47983 */ /* 0x000ea40000300a00 */
[----:B------:R-:W2:Y:S01]  /*68cd0*/  LDL.LU.64 R110, [R1+0x7d98] ;  /* 0x007d9800016e7983 */ /* 0x000ea20000300a00 */
[----:B------:R1:W-:Y:S01]  /*68ce0*/  LDGSTS.E [R55+0x67d00], [R108.64], P6 ;  /* 0x67d000006c377fae */ /* 0x0003e2000b121844 */
[----:B------:R-:W2:Y:S02]  /*68cf0*/  LDL.LU.64 R198, [R1+0x7d90] ;  /* 0x007d900001c67983 */ /* 0x000ea40000300a00 */
        /* <DEDUP_REMOVED lines=12> */
[----:B------:R-:W2:Y:S01]  /*68dc0*/  LDL.LU.64 R104, [R1+0x7d78] ;  /* 0x007d780001687983 */ /* 0x000ea20000300a00 */
[----:B------:R1:W-:Y:S04]  /*68dd0*/  LDGSTS.E [R55+0x6dc00], [R214.64], P0 ;  /* 0x6dc00000d6377fae */ /* 0x0003e80008121844 */
        /* <DEDUP_REMOVED lines=8> */
[----:B------:R1:W-:Y:S04]  /*68e60*/  LDGSTS.E [R55+0x6dd00], [R96.64], P6 ;  /* 0x6dd0000060377fae */ /* 0x0003e8000b121844 */
[----:B-1----:R-:W2:Y:S01]  /*68e70*/  LDL.LU.64 R214, [R1+0x7d30] ;  /* 0x007d300001d67983 */ /* 0x002ea20000300a00 */
        /* <DEDUP_REMOVED lines=8> */
[----:B------:R-:W2:Y:S01]  /*68f00*/  LDL.LU.64 R96, [R1+0x7d28] ;  /* 0x007d280001607983 */ /* 0x000ea20000300a00 */
        /* <DEDUP_REMOVED lines=9> */
[----:B------:R-:W2:Y:S02]  /*68fa0*/  LDL.64 R234, [R1+0x230] ;  /* 0x0002300001ea7983 */ /* 0x000ea40000100a00 */
[----:B------:R-:W3:Y:S01]  /*68fb0*/  LDL.64 R230, [R1+0x2d10] ;  /* 0x002d100001e67983 */ /* 0x000ee20000100a00 */
[----:B------:R1:W-:Y:S04]  /*68fc0*/  LDGSTS.E [R55+0x73d00], [R86.64], P6 ;  /* 0x73d0000056377fae */ /* 0x0003e8000b121844 */
[----:B------:R-:W3:Y:S04]  /*68fd0*/  LDL.64 R228, [R1+0x2d0] ;  /* 0x0002d00001e47983 */ /* 0x000ee80000100a00 */
        /* <DEDUP_REMOVED lines=10> */
[----:B-1----:R-:W4:Y:S01]  /*69080*/  LDL.LU.64 R86, [R1+0x7cf0] ;  /* 0x007cf00001567983 */ /* 0x002f220000300a00 */
[----:B------:R1:W-:Y:S02]  /*69090*/  LDGSTS.E [R55+0x78c00], [R68.64], P0 ;  /* 0x78c0000044377fae */ /* 0x0003e40008121844 */
[----:B------:R1:W-:Y:S02]  /*690a0*/  LDGSTS.E [R55+0x78d00], [R66.64], P6 ;  /* 0x78d0000042377fae */ /* 0x0003e4000b121844 */
[----:B------:R1:W-:Y:S01]  /*690b0*/  LDGSTS.E [R55+0x79c00], [R64.64], P0 ;  /* 0x79c0000040377fae */ /* 0x0003e20008121844 */
[----:B------:R-:W4:Y:S01]  /*690c0*/  LDL.LU.64 R84, [R1+0x7ce8] ;  /* 0x007ce80001547983 */ /* 0x000f220000300a00 */
[----:B------:R-:W4:Y:S02]  /*690d0*/  LDL.LU.64 R82, [R1+0x7ce0] ;  /* 0x007ce00001527983 */ /* 0x000f240000300a00 */
[----:B------:R-:W4:Y:S02]  /*690e0*/  LDL.LU.64 R80, [R1+0x7cd8] ;  /* 0x007cd80001507983 */ /* 0x000f240000300a00 */
[----:B------:R-:W4:Y:S01]  /*690f0*/  LDL.LU.64 R78, [R1+0x7cd0] ;  /* 0x007cd000014e7983 */ /* 0x000f220000300a00 */
[----:B------:R-:W4:Y:S01]  /*69100*/  LDL.LU.64 R76, [R1+0x7cc8] ;  /* 0x007cc800014c7983 */ /* 0x000f220000300a00 */
[----:B------:R-:W4:Y:S02]  /*69110*/  LDL.LU.64 R74, [R1+0x7cc0] ;  /* 0x007cc000014a7983 */ /* 0x000f240000300a00 */
[----:B------:R-:W4:Y:S02]  /*69120*/  LDL.LU.64 R72, [R1+0x7cb8] ;  /* 0x007cb80001487983 */ /* 0x000f240000300a00 */
[----:B------:R-:W4:Y:S01]  /*69130*/  LDL.LU.64 R70, [R1+0x7cb0] ;  /* 0x007cb00001467983 */ /* 0x000f220000300a00 */
[----:B------:R1:W-:Y:S04]  /*69140*/  LDGSTS.E [R55+0x79d00], [R62.64], P6 ;  /* 0x79d000003e377fae */ /* 0x0003e8000b121844 */
[----:B-1----:R-:W4:Y:S01]  /*69150*/  LDL.LU.64 R68, [R1+0x7ca8] ;  /* 0x007ca80001447983 */ /* 0x002f220000300a00 */
[----:B------:R-:W4:Y:S02]  /*69160*/  LDL.LU.64 R66, [R1+0x7ca0] ;  /* 0x007ca00001427983 */ /* 0x000f240000300a00 */
[----:B------:R-:W4:Y:S02]  /*69170*/  LDL.LU.64 R64, [R1+0x7c98] ;  /* 0x007c980001407983 */ /* 0x000f240000300a00 */
[----:B------:R1:W-:Y:S01]  /*69180*/  LDGSTS.E [R55+0x7ac00], [R60.64], P0 ;  /* 0x7ac000003c377fae */ /* 0x0003e20008121844 */
[----:B------:R1:W-:Y:S01]  /*69190*/  LDGSTS.E [R55+0x7ad00], [R58.64], P6 ;  /* 0x7ad000003a377fae */ /* 0x0003e2000b121844 */
[----:B------:R1:W-:Y:S02]  /*691a0*/  LDGSTS.E [R55+0x7bc00], [R56.64], P0 ;  /* 0x7bc0000038377fae */ /* 0x0003e40008121844 */
[----:B------:R1:W-:Y:S02]  /*691b0*/  LDGSTS.E [R55+0x7bd00], [R248.64], P6 ;  /* 0x7bd00000f8377fae */ /* 0x0003e4000b121844 */
[----:B------:R1:W-:Y:S01]  /*691c0*/  LDGSTS.E [R55+0x7cc00], [R250.64], P0 ;  /* 0x7cc00000fa377fae */ /* 0x0003e20008121844 */
[----:B------:R1:W-:Y:S04]  /*691d0*/  LDGSTS.E [R55+0x7cd00], [R244.64], P6 ;  /* 0x7cd00000f4377fae */ /* 0x0003e8000b121844 */
[----:B------:R-:W4:Y:S01]  /*691e0*/  LDL.LU.64 R62, [R1+0x7c90] ;  /* 0x007c9000013e7983 */ /* 0x000f220000300a00 */
[----:B------:R1:W-:Y:S02]  /*691f0*/  LDGSTS.E [R55+0x7dc00], [R246.64], P0 ;  /* 0x7dc00000f6377fae */ /* 0x0003e40008121844 */
[----:B------:R1:W-:Y:S01]  /*69200*/  LDGSTS.E [R55+0x7dd00], [R240.64], P6 ;  /* 0x7dd00000f0377fae */ /* 0x0003e2000b121844 */
[----:B------:R-:W-:Y:S01]  /*69210*/  LOP3.LUT R54, R54, 0x70, RZ, 0x3c, !PT ;  /* 0x0000007036367812 */ /* 0x000fe200078e3cff */
[----:B------:R1:W-:Y:S04]  /*69220*/  LDGSTS.E [R55+0x7ec00], [R242.64], P0 ;  /* 0x7ec00000f2377fae */ /* 0x0003e80008121844 */
[----:B-1----:R-:W4:Y:S01]  /*69230*/  LDL.LU.64 R60, [R1+0x7c88] ;  /* 0x007c8800013c7983 */ /* 0x002f220000300a00 */
[----:B------:R-:W4:Y:S02]  /*69240*/  LDL.LU.64 R58, [R1+0x7c80] ;  /* 0x007c8000013a7983 */ /* 0x000f240000300a00 */
[----:B------:R-:W4:Y:S02]  /*69250*/  LDL.LU.64 R56, [R1+0x7c78] ;  /* 0x007c780001387983 */ /* 0x000f240000300a00 */
        /* <DEDUP_REMOVED lines=8> */
[----:B------:R1:W-:Y:S02]  /*692e0*/  LDGSTS.E [R55+0x7fd00], [R232.64], P6 ;  /* 0x7fd00000e8377fae */ /* 0x0003e4000b121844 */
[----:B-1----:R-:W4:Y:S04]  /*692f0*/  LDL.LU.64 R236, [R1+0x7c40] ;  /* 0x007c400001ec7983 */ /* 0x002f280000300a00 */
[----:B------:R-:W4:Y:S04]  /*69300*/  LDL.LU.64 R238, [R1+0x7c38] ;  /* 0x007c380001ee7983 */ /* 0x000f280000300a00 */
[----:B------:R-:W4:Y:S04]  /*69310*/  LDL.LU.64 R232, [R1+0x7c30] ;  /* 0x007c300001e87983 */ /* 0x000f280000300a00 */
[----:B--2---:R1:W-:Y:S01]  /*69320*/  LDGSTS.E [R54+0x40e00], [R234.64], P0 ;  /* 0x40e00000ea367fae */ /* 0x0043e20008121844 */
[----:B---3--:R2:W-:Y:S02]  /*69330*/  LDGSTS.E [R54+0x40f00], [R228.64], P6 ;  /* 0x40f00000e4367fae */ /* 0x0085e4000b121844 */
[----:B------:R3:W-:Y:S01]  /*69340*/  LDGSTS.E [R54+0x41e00], [R230.64], P0 ;  /* 0x41e00000e6367fae */ /* 0x0007e20008121844 */
[----:B----4-:R3:W-:Y:S01]  /*69350*/  LDGSTS.E [R54+0x41f00], [R224.64], P6 ;  /* 0x41f00000e0367fae */ /* 0x0107e2000b121844 */
[----:B------:R3:W-:Y:S03]  /*69360*/  LDGSTS.E [R54+0x42e00], [R226.64], P0 ;  /* 0x42e00000e2367fae */ /* 0x0007e60008121844 */
[----:B-1----:R-:W4:Y:S01]  /*69370*/  LDL.LU.64 R234, [R1+0x7c28] ;  /* 0x007c280001ea7983 */ /* 0x002f220000300a00 */
[----:B--2---:R-:W2:Y:S02]  /*69380*/  LDL.LU.64 R228, [R1+0x7c20] ;  /* 0x007c200001e47983 */ /* 0x004ea40000300a00 */
[----:B---3--:R-:W3:Y:S01]  /*69390*/  LDL.LU.64 R230, [R1+0x7c18] ;  /* 0x007c180001e67983 */ /* 0x008ee20000300a00 */
[----:B------:R-:W2:Y:S01]  /*693a0*/  LDL.LU.64 R224, [R1+0x7c10] ;  /* 0x007c100001e07983 */ /* 0x000ea20000300a00 */
[----:B------:R-:W2:Y:S03]  /*693b0*/  LDL.LU.64 R226, [R1+0x7c08] ;  /* 0x007c080001e27983 */ /* 0x000ea60000300a00 */
[----:B--2---:R1:W-:Y:S01]  /*693c0*/  LDGSTS.E [R54+0x42f00], [R226.64], P6 ;  /* 0x42f00000e2367fae */ /* 0x0043e2000b121844 */
[----:B------:R2:W-:Y:S02]  /*693d0*/  LDGSTS.E [R54+0x43e00], [R224.64], P0 ;  /* 0x43e00000e0367fae */ /* 0x0005e40008121844 */
[----:B---3--:R3:W-:Y:S02]  /*693e0*/  LDGSTS.E [R54+0x43f00], [R230.64], P6 ;  /* 0x43f00000e6367fae */ /* 0x0087e4000b121844 */
[----:B------:R3:W-:Y:S01]  /*693f0*/  LDGSTS.E [R54+0x44e00], [R228.64], P0 ;  /* 0x44e00000e4367fae */ /* 0x0007e20008121844 */
        /* <DEDUP_REMOVED lines=8> */
[----:B-1----:R1:W5:Y:S01]  /*69480*/  LDL.LU.64 R226, [R1+0x7c00] ;  /* 0x007c000001e27983 */ /* 0x0023620000300a00 */
[----:B--2---:R1:W5:Y:S02]  /*69490*/  LDL.LU.64 R224, [R1+0x7bf8] ;  /* 0x007bf80001e07983 */ /* 0x0043640000300a00 */
[----:B---3--:R1:W5:Y:S02]  /*694a0*/  LDL.LU.64 R230, [R1+0x7bf0] ;  /* 0x007bf00001e67983 */ /* 0x0083640000300a00 */
[----:B------:R1:W5:Y:S01]  /*694b0*/  LDL.LU.64 R228, [R1+0x7be8] ;  /* 0x007be80001e47983 */ /* 0x0003620000300a00 */
[----:B----4-:R1:W5:Y:S01]  /*694c0*/  LDL.LU.64 R234, [R1+0x7be0] ;  /* 0x007be00001ea7983 */ /* 0x0103620000300a00 */
[----:B------:R1:W5:Y:S02]  /*694d0*/  LDL.LU.64 R232, [R1+0x7bd8] ;  /* 0x007bd80001e87983 */ /* 0x0003640000300a00 */
[----:B------:R1:W5:Y:S02]  /*694e0*/  LDL.LU.64 R238, [R1+0x7bd0] ;  /* 0x007bd00001ee7983 */ /* 0x0003640000300a00 */
[----:B------:R1:W5:Y:S01]  /*694f0*/  LDL.LU.64 R236, [R1+0x7bc8] ;  /* 0x007bc80001ec7983 */ /* 0x0003620000300a00 */
[----:B------:R1:W5:Y:S01]  /*69500*/  LDL.LU.64 R242, [R1+0x7bc0] ;  /* 0x007bc00001f27983 */ /* 0x0003620000300a00 */
[----:B------:R1:W5:Y:S02]  /*69510*/  LDL.LU.64 R240, [R1+0x7bb8] ;  /* 0x007bb80001f07983 */ /* 0x0003640000300a00 */
[----:B------:R1:W5:Y:S02]  /*69520*/  LDL.LU.64 R246, [R1+0x7bb0] ;  /* 0x007bb00001f67983 */ /* 0x0003640000300a00 */
[----:B------:R1:W5:Y:S01]  /*69530*/  LDL.LU.64 R244, [R1+0x7ba8] ;  /* 0x007ba80001f47983 */ /* 0x0003620000300a00 */
        /* <DEDUP_REMOVED lines=12> */
[----:B--2---:R2:W5:Y:S01]  /*69600*/  LDL.LU.64 R250, [R1+0x7ba0] ;  /* 0x007ba00001fa7983 */ /* 0x0045620000300a00 */
[----:B---3--:R2:W5:Y:S02]  /*69610*/  LDL.LU.64 R248, [R1+0x7b98] ;  /* 0x007b980001f87983 */ /* 0x0085640000300a00 */
[----:B----4-:R2:W5:Y:S02]  /*69620*/  LDL.LU.64 R56, [R1+0x7b90] ;  /* 0x007b900001387983 */ /* 0x0105640000300a00 */
[----:B-1----:R2:W5:Y:S01]  /*69630*/  LDL.LU.64 R58, [R1+0x7b88] ;  /* 0x007b8800013a7983 */ /* 0x0025620000300a00 */
[----:B------:R2:W5:Y:S01]  /*69640*/  LDL.LU.64 R60, [R1+0x7b80] ;  /* 0x007b8000013c7983 */ /* 0x0005620000300a00 */
        /* <DEDUP_REMOVED lines=20> */
[----:B---3--:R1:W5:Y:S02]  /*69790*/  LDL.LU.64 R78, [R1+0x7b38] ;  /* 0x007b3800014e7983 */ /* 0x0083640000300a00 */
[----:B----4-:R1:W5:Y:S02]  /*697a0*/  LDL.LU.64 R80, [R1+0x7b30] ;  /* 0x007b300001507983 */ /* 0x0103640000300a00 */
[----:B--2---:R1:W5:Y:S01]  /*697b0*/  LDL.LU.64 R82, [R1+0x7b28] ;  /* 0x007b280001527983 */ /* 0x0043620000300a00 */
        /* <DEDUP_REMOVED lines=126> */
[----:B------:R2:W-:Y:S02]  /*69fa0*/  STL [R1+0x1f84], RZ ;  /* 0x001f84ff01007387 */ /* 0x0005e40000100800 */
[----:B------:R2:W-:Y:S01]  /*69fb0*/  STL [R1+0x1f88], RZ ;  /* 0x001f88ff01007387 */ /* 0x0005e20000100800 */
[----:B------:R2:W-:Y:S01]  /*69fc0*/  STL [R1+0x1f8c], RZ ;  /* 0x001f8cff01007387 */ /* 0x0005e20000100800 */
[----:B------:R2:W-:Y:S02]  /*69fd0*/  STL [R1+0x1f70], RZ ;  /* 0x001f70ff01007387 */ /* 0x0005e40000100800 */
        /* <DEDUP_REMOVED lines=271> */
[----:B------:R2:W-:Y:S03]  /*6b0d0*/  STL [R1+0x930], RZ ;  /* 0x000930ff01007387 */ /* 0x0005e60000100800 */
[----:B------:R1:W-:Y:S01]  /*6b0e0*/  LDGSTS.E [R54+0x72f00], [R202.64], P6 ;  /* 0x72f00000ca367fae */ /* 0x0003e2000b121844 */
[----:B------:R2:W-:Y:S02]  /*6b0f0*/  STL [R1+0x934], RZ ;  /* 0x000934ff01007387 */ /* 0x0005e40000100800 */
[----:B------:R3:W-:Y:S02]  /*6b100*/  LDGSTS.E [R54+0x73e00], [R200.64], P0 ;  /* 0x73e00000c8367fae */ /* 0x0007e40008121844 */
[----:B------:R2:W-:Y:S01]  /*6b110*/  STL [R1+0x938], RZ ;  /* 0x000938ff01007387 */ /* 0x0005e20000100800 */
[----:B------:R4:W-:Y:S04]  /*6b120*/  LDGSTS.E [R54+0x73f00], [R52.64], P6 ;  /* 0x73f0000034367fae */ /* 0x0009e8000b121844 */
[----:B------:R2:W-:Y:S01]  /*6b130*/  STL [R1+0x93c], RZ ;  /* 0x00093cff01007387 */ /* 0x0005e20000100800 */
[----:B------:R1:W-:Y:S02]  /*6b140*/  LDGSTS.E [R54+0x74e00], [R50.64], P0 ;  /* 0x74e0000032367fae */ /* 0x0003e40008121844 */
[----:B------:R2:W-:Y:S02]  /*6b150*/  STL [R1+0x920], RZ ;  /* 0x000920ff01007387 */ /* 0x0005e40000100800 */
[----:B------:R1:W-:Y:S01]  /*6b160*/  LDGSTS.E [R54+0x74f00], [R48.64], P6 ;  /* 0x74f0000030367fae */ /* 0x0003e2000b121844 */
[----:B------:R2:W-:Y:S04]  /*6b170*/  STL [R1+0x924], RZ ;  /* 0x000924ff01007387 */ /* 0x0005e80000100800 */
        /* <DEDUP_REMOVED lines=28> */
[----:B------:R-:W0:Y:S01]  /*6b340*/  LDGDEPBAR ;  /* 0x00000000000079af */ /* 0x000e220000000000 */
[----:B---3--:R-:W-:Y:S01]  /*6b350*/  CS2R R200, SRZ ;  /* 0x0000000000c87805 */ /* 0x008fe2000001ff00 */
[----:B-1----:R-:W-:Y:S01]  /*6b360*/  CS2R R202, SRZ ;  /* 0x0000000000ca7805 */ /* 0x002fe2000001ff00 */
[----:B------:R-:W-:Y:S01]  /*6b370*/  CS2R R220, SRZ ;  /* 0x0000000000dc7805 */ /* 0x000fe2000001ff00 */
[----:B------:R-:W-:Y:S01]  /*6b380*/  CS2R R222, SRZ ;  /* 0x0000000000de7805 */ /* 0x000fe2000001ff00 */
[----:B----4-:R-:W-:Y:S01]  /*6b390*/  CS2R R52, SRZ ;  /* 0x0000000000347805 */ /* 0x010fe2000001ff00 */
[----:B------:R-:W-:Y:S01]  /*6b3a0*/  CS2R R48, SRZ ;  /* 0x0000000000307805 */ /* 0x000fe2000001ff00 */
[----:B------:R-:W-:Y:S01]  /*6b3b0*/  CS2R R50, SRZ ;  /* 0x0000000000327805 */ /* 0x000fe2000001ff00 */
[----:B------:R-:W-:Y:S01]  /*6b3c0*/  CS2R R44, SRZ ;  /* 0x00000000002c7805 */ /* 0x000fe2000001ff00 */
[----:B------:R-:W-:Y:S01]  /*6b3d0*/  CS2R R46, SRZ ;  /* 0x00000000002e7805 */ /* 0x000fe2000001ff00 */
[----:B------:R-:W-:Y:S01]  /*6b3e0*/  CS2R R40, SRZ ;  /* 0x0000000000287805 */ /* 0x000fe2000001ff00 */
[----:B--2---:R-:W-:Y:S01]  /*6b3f0*/  CS2R R54, SRZ ;  /* 0x0000000000367805 */ /* 0x004fe2000001ff00 */
[----:B------:R-:W-:Y:S01]  /*6b400*/  CS2R R42, SRZ ;  /* 0x00000000002a7805 */ /* 0x000fe2000001ff00 */
        /* <DEDUP_REMOVED lines=18> */
[----:B------:R-:W-:Y:S05]  /*6b530*/  @!P1 BRA `(.L_x_0) ;  /* 0x00119ff000009947 */ /* 0x000fea0003800000 */
[----:B------:R-:W2:Y:S04]  /*6b540*/  LDL.LU.64 R8, [R1+0x25f0] ;  /* 0x0025f00001087983 */ /* 0x000ea80000300a00 */
[----:B------:R-:W3:Y:S04]  /*6b550*/  LDL.LU.64 R10, [R1+0x21e8] ;  /* 0x0021e800010a7983 */ /* 0x000ee80000300a00 */
[----:B------:R-:W4:Y:S04]  /*6b560*/  LDL.LU.64 R4, [R1+0x21e0] ;  /* 0x0021e00001047983 */ /* 0x000f280000300a00 */
[----:B------:R-:W3:Y:S04]  /*6b570*/  LDL.LU.64 R6, [R1+0x1c88] ;  /* 0x001c880001067983 */ /* 0x000ee80000300a00 */
[----:B------:R-:W3:Y:S04]  /*6b580*/  LDL.LU.64 R22, [R1+0x16e0] ;  /* 0x0016e00001167983 */ /* 0x000ee80000300a00 */
[----:B------:R-:W3:Y:S04]  /*6b590*/  LDL.LU.64 R16, [R1+0x16d8] ;  /* 0x0016d80001107983 */ /* 0x000ee80000300a00 */
[----:B------:R-:W4:Y:S04]  /*6b5a0*/  LDL.LU.64 R26, [R1+0x16d0] ;  /* 0x0016d000011a7983 */ /* 0x000f280000300a00 */
[----:B------:R-:W4:Y:S04]  /*6b5b0*/  LDL.LU.64 R18, [R1+0x16c8] ;  /* 0x0016c80001127983 */ /* 0x000f280000300a00 */
[----:B------:R-:W4:Y:S04]  /*6b5c0*/  LDL.LU.64 R12, [R1+0x1120] ;  /* 0x00112000010c7983 */ /* 0x000f280000300a00 */
[----:B------:R-:W4:Y:S04]  /*6b5d0*/  LDL.LU.64 R20, [R1+0x1118] ;  /* 0x0011180001147983 */ /* 0x000f280000300a00 */
[----:B------:R-:W4:Y:S04]  /*6b5e0*/  LDL.LU.64 R14, [R1+0x1110] ;  /* 0x00111000010e7983 */ /* 0x000f280000300a00 */
[----:B--2---:R1:W-:Y:S01]  /*6b5f0*/  STL [R1+0x6958], R8 ;  /* 0x0069580801007387 */ /* 0x0043e20000100800 */
[----:B------:R-:W-:-:S03]  /*6b600*/  MOV R0, R9 ;  /* 0x0000000900007202 */ /* 0x000fc60000000f00 */
[----:B-1----:R-:W2:Y:S04]  /*6b610*/  LDL.LU.64 R8, [R1+0x1108] ;  /* 0x0011080001087983 */ /* 0x002ea80000300a00 */
[----:B------:R1:W-:Y:S04]  /*6b620*/  STL [R1+0x6950], R0 ;  /* 0x0069500001007387 */ /* 0x0003e80000100800 */
[----:B---3--:R3:W-:Y:S01]  /*6b630*/  STL [R1+0x6954], R10 ;  /* 0x0069540a01007387 */ /* 0x0087e20000100800 */
[----:B-1----:R-:W-:-:S03]  /*6b640*/  IMAD.MOV.U32 R0, RZ, RZ, R11 ;  /* 0x000000ffff007224 */ /* 0x002fc600078e000b */
[----:B---3--:R-:W3:Y:S04]  /*6b650*/  LDL.LU.64 R10, [R1+0x2b0] ;  /* 0x0002b000010a7983 */ /* 0x008ee80000300a00 */
[----:B------:R1:W-:Y:S04]  /*6b660*/  STL [R1+0x6948], R0 ;  /* 0x0069480001007387 */ /* 0x0003e80000100800 */
[----:B----4-:R4:W-:Y:S01]  /*6b670*/  STL [R1+0x694c], R4 ;  /* 0x00694c0401007387 */ /* 0x0109e20000100800 */
[----:B-1----:R-:W-:-:S03]  /*6b680*/  IMAD.MOV.U32 R0, RZ, RZ, R5 ;  /* 0x000000ffff007224 */ /* 0x002fc600078e0005 */
[----:B----4-:R-:W4:Y:S04]  /*6b690*/  LDL.LU.64 R4, [R1+0x2a8] ;  /* 0x0002a80001047983 */ /* 0x010f280000300a00 */
[----:B------:R1:W-:Y:S04]  /*6b6a0*/  STL [R1+0x6940], R0 ;  /* 0x0069400001007387 */ /* 0x0003e80000100800 */
[----:B------:R1:W-:Y:S02]  /*6b6b0*/  STL [R1+0x6944], R6 ;  /* 0x0069440601007387 */ /* 0x0003e40000100800 */
[----:B-1----:R-:W-:-:S02]  /*6b6c0*/  MOV R0, R7 ;  /* 0x0000000700007202 */ /* 0x002fc40000000f00 */
[----:B------:R-:W4:Y:S04]  /*6b6d0*/  LDL.LU.64 R6, [R1+0x2a0] ;  /* 0x0002a00001067983 */ /* 0x000f280000300a00 */
[----:B------:R1:W-:Y:S04]  /*6b6e0*/  STL [R1+0x6938], R0 ;  /* 0x0069380001007387 */ /* 0x0003e80000100800 */
[----:B------:R1:W-:Y:S02]  /*6b6f0*/  STL [R1+0x693c], R22 ;  /* 0x00693c1601007387 */ /* 0x0003e40000100800 */
[----:B-1----:R-:W-:-:S02]  /*6b700*/  IMAD.MOV.U32 R0, RZ, RZ, R23 ;  /* 0x000000ffff007224 */ /* 0x002fc400078e0017 */
[----:B------:R-:W4:Y:S04]  /*6b710*/  LDL.LU.64 R22, [R1+0x298] ;  /* 0x0002980001167983 */ /* 0x000f280000300a00 */
[----:B------:R1:W-:Y:S04]  /*6b720*/  STL [R1+0x6930], R0 ;  /* 0x0069300001007387 */ /* 0x0003e80000100800 */
[----:B------:R1:W-:Y:S02]  /*6b730*/  STL [R1+0x6934], R16 ;  /* 0x0069341001007387 */ /* 0x0003e40000100800 */
[----:B-1----:R-:W-:-:S02]  /*6b740*/  IMAD.MOV.U32 R0, RZ, RZ, R17 ;  /* 0x000000ffff007224 */ /* 0x002fc400078e0011 */
[----:B------:R-:W4:Y:S04]  /*6b750*/  LDL.LU.64 R16, [R1+0x1c80] ;  /* 0x001c800001107983 */ /* 0x000f280000300a00 */
        /* <DEDUP_REMOVED lines=21> */
[----:B--2---:R2:W-:Y:S01]  /*6b8b0*/  STL [R1+0x6904], R8 ;  /* 0x0069040801007387 */ /* 0x0045e20000100800 */
[----:B-1----:R-:W-:-:S03]  /*6b8c0*/  IMAD.MOV.U32 R0, RZ, RZ, R9 ;  /* 0x000000ffff007224 */ /* 0x002fc600078e0009 */
[----:B--2---:R-:W2:Y:S04]  /*6b8d0*/  LDL.LU.64 R8, [R1+0x16b0] ;  /* 0x0016b00001087983 */ /* 0x004ea80000300a00 */
[----:B------:R1:W-:Y:S04]  /*6b8e0*/  STL [R1+0x68f8], R0 ;  /* 0x0068f80001007387 */ /* 0x0003e80000100800 */
[----:B---3--:R3:W-:Y:S01]  /*6b8f0*/  STL [R1+0x68fc], R10 ;  /* 0x0068fc0a01007387 */ /* 0x0087e20000100800 */
[----:B-1----:R-:W-:-:S03]  /*6b900*/  MOV R0, R11 ;  /* 0x0000000b00007202 */ /* 0x002fc60000000f00 */
[----:B---3--:R-:W3:Y:S04]  /*6b910*/  LDL.LU.64 R10, [R1+0x16a8] ;  /* 0x0016a800010a7983 */ /* 0x008ee80000300a00 */
[----:B------:R1:W-:Y:S04]  /*6b920*/  STL [R1+0x68f0], R0 ;  /* 0x0068f00001007387 */ /* 0x0003e80000100800 */
[----:B----4-:R4:W-:Y:S01]  /*6b930*/  STL [R1+0x68f4], R4 ;  /* 0x0068f40401007387 */ /* 0x0109e20000100800 */
[----:B-1----:R-:W-:-:S03]  /*6b940*/  IMAD.MOV.U32 R0, RZ, RZ, R5 ;  /* 0x000000ffff007224 */ /* 0x002fc600078e0005 */
[----:B----4-:R-:W4:Y:S04]  /*6b950*/  LDL.LU.64 R4, [R1+0x1100] ;  /* 0x0011000001047983 */ /* 0x010f280000300a00 */
        /* <DEDUP_REMOVED lines=33> */
[----:B--2---:R2:W-:Y:S01]  /*6bb70*/  STL [R1+0x68ac], R8 ;  /* 0x0068ac0801007387 */ /* 0x0045e20000100800 */
[----:B-1----:R-:W-:-:S03]  /*6bb80*/  IMAD.MOV.U32 R0, RZ, RZ, R9 ;  /* 0x000000ffff007224 */ /* 0x002fc600078e0009 */
[----:B--2---:R-:W2:Y:S04]  /*6bb90*/  LDL.LU.64 R8, [R1+0x1c48] ;  /* 0x001c480001087983 */ /* 0x004ea80000300a00 */
[----:B------:R1:W-:Y:S04]  /*6bba0*/  STL [R1+0x68a0], R0 ;  /* 0x0068a00001007387 */ /* 0x0003e80000100800 */
[----:B---3--:R3:W-:Y:S01]  /*6bbb0*/  STL [R1+0x68a4], R10 ;  /* 0x0068a40a01007387 */ /* 0x0087e20000100800 */
[----:B-1----:R-:W-:-:S03]  /*6bbc0*/  IMAD.MOV.U32 R0, RZ, RZ, R11 ;  /* 0x000000ffff007224 */ /* 0x002fc600078e000b */
[----:B---3--:R-:W3:Y:S04]  /*6bbd0*/  LDL.LU.64 R10, [R1+0x1c40] ;  /* 0x001c4000010a7983 */ /* 0x008ee80000300a00 */
[----:B------:R1:W-:Y:S04]  /*6bbe0*/  STL [R1+0x6898], R0 ;  /* 0x0068980001007387 */ /* 0x0003e80000100800 */
[----:B----4-:R4:W-:Y:S01]  /*6bbf0*/  STL [R1+0x689c], R4 ;  /* 0x00689c0401007387 */ /* 0x0109e20000100800 */
[----:B-1----:R-:W-:-:S03]  /*6bc00*/  MOV R0, R5 ;  /* 0x0000000500007202 */ /* 0x002fc60000000f00 */
[----:B----4-:R-:W4:Y:S04]  /*6bc10*/  LDL.LU.64 R4, [R1+0x1c38] ;  /* 0x001c380001047983 */ /* 0x010f280000300a00 */
        /* <DEDUP_REMOVED lines=33> */
[----:B--2---:R2:W-:Y:S01]  /*6be30*/  STL [R1+0x6854], R8 ;  /* 0x0068540801007387 */ /* 0x0045e20000100800 */
[----:B-1----:R-:W-:-:S03]  /*6be40*/  MOV R0, R9 ;  /* 0x0000000900007202 */ /* 0x002fc60000000f00 */
[----:B--2---:R-:W2:Y:S04]  /*6be50*/  LDL.LU.64 R8, [R1+0x270] ;  /* 0x0002700001087983 */ /* 0x004ea80000300a00 */
        /* <DEDUP_REMOVED lines=505> */
[----:B------:R-:W-:Y:S04]  /*6ddf0*/  STL [R1+0x645c], R26 ;  /* 0x00645c1a01007387 */ /* 0x000fe80000100800 */
[----:B------:R-:W4:Y:S01]  /*6de00*/  LDL.LU.64 R24, [R1+0xe88] ;  /* 0x000e880001187983 */ /* 0x000f220000300a00 */
[----:B-1----:R-:W-:-:S05]  /*6de10*/  IMAD.MOV.U32 R0, RZ, RZ, R27 ;  /* 0x000000ffff007224 */ /* 0x002fca00078e001b */
[----:B------:R1:W-:Y:S04]  /*6de20*/  STL [R1+0x6450], R0 ;  /* 0x0064500001007387 */ /* 0x0003e80000100800 */
[----:B------:R1:W-:Y:S02]  /*6de30*/  STL [R1+0x6454], R18 ;  /* 0x0064541201007387 */ /* 0x0003e40000100800 */
[----:B-1----:R-:W-:Y:S02]  /*6de40*/  IMAD.MOV.U32 R0, RZ, RZ, R19 ;  /* 0x000000ffff007224 */ /* 0x002fe400078e0013 */
[----:B------:R-:W4:Y:S04]  /*6de50*/  LDL.LU.64 R18, [R1+0xe0] ;  /* 0x0000e00001127983 */ /* 0x000f280000300a00 */
[----:B------:R1:W-:Y:S04]  /*6de60*/  STL [R1+0x6448], R0 ;  /* 0x0064480001007387 */ /* 0x0003e80000100800 */
[----:B------:R1:W-:Y:S02]  /*6de70*/  STL [R1+0x644c], R12 ;  /* 0x00644c0c01007387 */ /* 0x0003e40000100800 */
[----:B-1----:R-:W-:-:S02]  /*6de80*/  MOV R0, R13 ;  /* 0x0000000d00007202 */ /* 0x002fc40000000f00 */
[----:B------:R-:W4:Y:S04]  /*6de90*/  LDL.LU.64 R12, [R1+0xd8] ;  /* 0x0000d800010c7983 */ /* 0x000f280000300a00 */
[----:B------:R1:W-:Y:S04]  /*6dea0*/  STL [R1+0x6440], R0 ;  /* 0x0064400001007387 */ /* 0x0003e80000100800 */
[----:B------:R1:W-:Y:S04]  /*6deb0*/  STL [R1+0x6444], R20 ;  /* 0x0064441401007387 */ /* 0x0003e80000100800 */
[----:B------:R-:W4:Y:S01]  /*6dec0*/  LDL.LU.64 R26, [R1+0xd0] ;  /* 0x0000d000011a7983 */ /* 0x000f220000300a00 */
[----:B-1----:R-:W-:-:S03]  /*6ded0*/  IMAD.MOV.U32 R0, RZ, RZ, R21 ;  /* 0x000000ffff007224 */ /* 0x002fc600078e0015 */
[----:B------:R-:W-:Y:S04]  /*6dee0*/  STL [R1+0x643c], R14 ;  /* 0x00643c0e01007387 */ /* 0x000fe80000100800 */
[----:B------:R1:W-:Y:S04]  /*6def0*/  STL [R1+0x6438], R0 ;  /* 0x0064380001007387 */ /* 0x0003e80000100800 */
[----:B------:R-:W4:Y:S01]  /*6df00*/  LDL.LU.64 R20, [R1+0xc8] ;  /* 0x0000c80001147983 */ /* 0x000f220000300a00 */
[----:B-1----:R-:W-:-:S03]  /*6df10*/  IMAD.MOV.U32 R0, RZ, RZ, R15 ;  /* 0x000000ffff007224 */ /* 0x002fc600078e000f */
[----:B--2---:R-:W-:Y:S04]  /*6df20*/  STL [R1+0x6434], R8 ;  /* 0x0064340801007387 */ /* 0x004fe80000100800 */
[----:B------:R1:W-:Y:S04]  /*6df30*/  STL [R1+0x6430], R0 ;  /* 0x0064300001007387 */ /* 0x0003e80000100800 */
[----:B------:R-:W2:Y:S01]  /*6df40*/  LDL.LU.64 R14, [R1+0x1b20] ;  /* 0x001b2000010e7983 */ /* 0x000ea20000300a00 */
[----:B-1----:R-:W-:-:S03]  /*6df50*/  MOV R0, R9 ;  /* 0x0000000900007202 */ /* 0x002fc60000000f00 */
[----:B---3--:R-:W-:Y:S04]  /*6df60*/  STL [R1+0x642c], R10 ;  /* 0x00642c0a01007387 */ /* 0x008fe80000100800 */
[----:B------:R1:W-:Y:S04]  /*6df70*/  STL [R1+0x6428], R0 ;  /* 0x0064280001007387 */ /* 0x0003e80000100800 */
[----:B------:R-:W3:Y:S01]  /*6df80*/  LDL.LU.64 R8, [R1+0x1b18] ;  /* 0x001b180001087983 */ /* 0x000ee20000300a00 */
[----:B-1----:R-:W-:-:S03]  /*6df90*/  IMAD.MOV.U32 R0, RZ, RZ, R11 ;  /* 0x000000ffff007224 */ /* 0x002fc600078e000b */
[----:B----4-:R-:W-:Y:S04]  /*6dfa0*/  STL [R1+0x6424], R4 ;  /* 0x0064240401007387 */ /* 0x010fe80000100800 */
[----:B------:R1:W-:Y:S04]  /*6dfb0*/  STL [R1+0x6420], R0 ;  /* 0x0064200001007387 */ /* 0x0003e80000100800 */
[----:B------:R-:W4:Y:S01]  /*6dfc0*/  LDL.LU.64 R10, [R1+0x1b10] ;  /* 0x001b1000010a7983 */ /* 0x000f220000300a00 */
[----:B-1----:R-:W-:-:S03]  /*6dfd0*/  IMAD.MOV.U32 R0, RZ, RZ, R5 ;  /* 0x000000ffff007224 */ /* 0x002fc600078e0005 */
[----:B------:R-:W-:Y:S04]  /*6dfe0*/  STL [R1+0x641c], R6 ;  /* 0x00641c0601007387 */ /* 0x000fe80000100800 */
[----:B------:R1:W-:Y:S04]  /*6dff0*/  STL [R1+0x6418], R0 ;  /* 0x0064180001007387 */ /* 0x0003e80000100800 */
[----:B------:R-:W4:Y:S01]  /*6e000*/  LDL.LU.64 R4, [R1+0x1b08] ;  /* 0x001b080001047983 */ /* 0x000f220000300a00 */
[----:B-1----:R-:W-:-:S03]  /*6e010*/  MOV R0, R7 ;  /* 0x0000000700007202 */ /* 0x002fc60000000f00 */
[----:B------:R-:W-:Y:S04]  /*6e020*/  STL [R1+0x6414], R22 ;  /* 0x0064141601007387 */ /* 0x000fe80000100800 */
[----:B------:R1:W-:Y:S04]  /*6e030*/  STL [R1+0x6410], R0 ;  /* 0x0064100001007387 */ /* 0x0003e80000100800 */
[----:B------:R-:W4:Y:S01]  /*6e040*/  LDL.LU.64 R6, [R1+0x13c0] ;  /* 0x0013c00001067983 */ /* 0x000f220000300a00 */
[----:B-1----:R-:W-:-:S03]  /*6e050*/  IMAD.MOV.U32 R0, RZ, RZ, R23 ;  /* 0x000000ffff007224 */ /* 0x002fc600078e0017 */
[----:B------:R-:W-:Y:S04]  /*6e060*/  STL [R1+0x640c], R16 ;  /* 0x00640c1001007387 */ /* 0x000fe80000100800 */
        /* <DEDUP_REMOVED lines=8> */
[----:B------:R1:W-:Y:S02]  /*6e0f0*/  STL [R1+0x63f8], R0 ;  /* 0x0063f80001007387 */ /* 0x0003e40000100800 */
[----:B-1----:R-:W-:Y:S02]  /*6e100*/  IMAD.MOV.U32 R0, RZ, RZ, R19 ;  /* 0x000000ffff007224 */ /* 0x002fe400078e0013 */
[----:B------:R-:W4:Y:S04]  /*6e110*/  LDL.LU.64 R18, [R1+0x13a8] ;  /* 0x0013a80001127983 */ /* 0x000f280000300a00 */
[----:B------:R1:W-:Y:S04]  /*6e120*/  STL [R1+0x63f0], R0 ;  /* 0x0063f00001007387 */ /* 0x0003e80000100800 */
[----:B------:R1:W-:Y:S02]  /*6e130*/  STL [R1+0x63f4], R12 ;  /* 0x0063f40c01007387 */ /* 0x0003e40000100800 */
[----:B-1----:R-:W-:-:S02]  /*6e140*/  IMAD.MOV.U32 R0, RZ, RZ, R13 ;  /* 0x000000ffff007224 */ /* 0x002fc400078e000d */
[----:B------:R-:W-:Y:S04]  /*6e150*/  STL [R1+0x63ec], R26 ;  /* 0x0063ec1a01007387 */ /* 0x000fe80000100800 */
[----:B------:R1:W-:Y:S04]  /*6e160*/  STL [R1+0x63e8], R0 ;  /* 0x0063e80001007387 */ /* 0x0003e80000100800 */
[----:B------:R-:W4:Y:S01]  /*6e170*/  LDL.LU.64 R12, [R1+0xe80] ;  /* 0x000e8000010c7983 */ /* 0x000f220000300a00 */
[----:B-1----:R-:W-:-:S03]  /*6e180*/  MOV R0, R27 ;  /* 0x0000001b00007202 */ /* 0x002fc60000000f00 */
[----:B------:R-:W-:Y:S04]  /*6e190*/  STL [R1+0x63e4], R20 ;  /* 0x0063e41401007387 */ /* 0x000fe80000100800 */
[----:B------:R1:W-:Y:S04]  /*6e1a0*/  STL [R1+0x63e0], R0 ;  /* 0x0063e00001007387 */ /* 0x0003e80000100800 */
[----:B------:R-:W4:Y:S01]  /*6e1b0*/  LDL.LU.64 R28, [R1+0xe68] ;  /* 0x000e6800011c7983 */ /* 0x000f220000300a00 */
[----:B-1----:R-:W-:-:S05]  /*6e1c0*/  IMAD.MOV.U32 R0, RZ, RZ, R21 ;  /* 0x000000ffff007224 */ /* 0x002fca00078e0015 */
        /* <DEDUP_REMOVED lines=9> */
[----:B----4-:R4:W-:Y:S04]  /*6e260*/  STL [R1+0x63cc], R10 ;  /* 0x0063cc0a01007387 */ /* 0x0109e80000100800 */
[----:B------:R-:W3:Y:S01]  /*6e270*/  LDL.LU.64 R30, [R1+0xc0] ;  /* 0x0000c000011e7983 */ /* 0x000ee20000300a00 */
[----:B-1----:R-:W-:-:S03]  /*6e280*/  IMAD.MOV.U32 R0, RZ, RZ, R11 ;  /* 0x000000ffff007224 */ /* 0x002fc600078e000b */
[----:B------:R-:W-:Y:S04]  /*6e290*/  STL [R1+0x63c4], R4 ;  /* 0x0063c40401007387 */ /* 0x000fe80000100800 */
[----:B------:R1:W-:Y:S04]  /*6e2a0*/  STL [R1+0x63c0], R0 ;  /* 0x0063c00001007387 */ /* 0x0003e80000100800 */
[----:B----4-:R-:W4:Y:S01]  /*6e2b0*/  LDL.LU.64 R10, [R1+0xb8] ;  /* 0x0000b800010a7983 */ /* 0x010f220000300a00 */
        /* <DEDUP_REMOVED lines=11> */
[----:B------:R-:W4:Y:S04]  /*6e370*/  LDL.LU.64 R24, [R1+0x1b00] ;  /* 0x001b000001187983 */ /* 0x000f280000300a00 */
[----:B------:R-:W4:Y:S01]  /*6e380*/  LDL.LU.64 R26, [R1+0x1af8] ;  /* 0x001af800011a7983 */ /* 0x000f220000300a00 */
[----:B-1----:R-:W-:-:S05]  /*6e390*/  IMAD.MOV.U32 R0, RZ, RZ, R17 ;  /* 0x000000ffff007224 */ /* 0x002fca00078e0011 */
[----:B------:R1:W-:Y:S04]  /*6e3a0*/  STL [R1+0x63a0], R0 ;  /* 0x0063a00001007387 */ /* 0x0003e80000100800 */
[----:B------:R-:W-:Y:S04]  /*6e3b0*/  STL [R1+0x63a4], R18 ;  /* 0x0063a41201007387 */ /* 0x000fe80000100800 */
[----:B------:R-:W4:Y:S01]  /*6e3c0*/  LDL.LU.64 R20, [R1+0x1af0] ;  /* 0x001af00001147983 */ /* 0x000f220000300a00 */
[----:B-1----:R-:W-:-:S03]  /*6e3d0*/  MOV R0, R19 ;  /* 0x0000001300007202 */ /* 0x002fc60000000f00 */
[----:B------:R-:W4:Y:S04]  /*6e3e0*/  LDL.LU.64 R22, [R1+0x1ae8] ;  /* 0x001ae80001167983 */ /* 0x000f280000300a00 */
[----:B------:R1:W-:Y:S04]  /*6e3f0*/  STL [R1+0x6398], R0 ;  /* 0x0063980001007387 */ /* 0x0003e80000100800 */
[----:B------:R1:W-:Y:S04]  /*6e400*/  STL [R1+0x639c], R12 ;  /* 0x00639c0c01007387 */ /* 0x0003e80000100800 */
[----:B------:R-:W4:Y:S01]  /*6e410*/  LDL.LU.64 R16, [R1+0x13a0] ;  /* 0x0013a00001107983 */ /* 0x000f220000300a00 */
[----:B-1----:R-:W-:-:S03]  /*6e420*/  IMAD.MOV.U32 R0, RZ, RZ, R13 ;  /* 0x000000ffff007224 */ /* 0x002fc600078e000d */
[----:B------:R-:W4:Y:S04]  /*6e430*/  LDL.LU.64 R18, [R1+0x1398] ;  /* 0x0013980001127983 */ /* 0x000f280000300a00 */
[----:B------:R1:W-:Y:S04]  /*6e440*/  STL [R1+0x6390], R0 ;  /* 0x0063900001007387 */ /* 0x0003e80000100800 */
[----:B------:R-:W-:Y:S04]  /*6e450*/  STL [R1+0x6394], R28 ;  /* 0x0063941c01007387 */ /* 0x000fe80000100800 */
[----:B------:R-:W4:Y:S01]  /*6e460*/  LDL.LU.64 R12, [R1+0x1390] ;  /* 0x00139000010c7983 */ /* 0x000f220000300a00 */
[----:B-1----:R-:W-:-:S03]  /*6e470*/  IMAD.MOV.U32 R0, RZ, RZ, R29 ;  /* 0x000000ffff007224 */ /* 0x002fc600078e001d */
[----:B--2---:R-:W-:Y:S04]  /*6e480*/  STL [R1+0x638c], R14 ;  /* 0x00638c0e01007387 */ /* 0x004fe80000100800 */
[----:B------:R1:W-:Y:S02]  /*6e490*/  STL [R1+0x6388], R0 ;  /* 0x0063880001007387 */ /* 0x0003e40000100800 */
[----:B-1----:R-:W-:Y:S02]  /*6e4a0*/  MOV R0, R15 ;  /* 0x0000000f00007202 */ /* 0x002fe40000000f00 */
[----:B------:R-:W2:Y:S04]  /*6e4b0*/  LDL.LU.64 R14, [R1+0x1388] ;  /* 0x00138800010e7983 */ /* 0x000ea80000300a00 */
[----:B------:R1:W-:Y:S04]  /*6e4c0*/  STL [R1+0x6380], R0 ;  /* 0x0063800001007387 */ /* 0x0003e80000100800 */
[----:B---3--:R3:W-:Y:S01]  /*6e4d0*/  STL [R1+0x6384], R8 ;  /* 0x0063840801007387 */ /* 0x0087e20000100800 */
[----:B-1----:R-:W-:-:S03]  /*6e4e0*/  IMAD.MOV.U32 R0, RZ, RZ, R9 ;  /* 0x000000ffff007224 */ /* 0x002fc600078e0009 */
[----:B------:R-:W-:Y:S04]  /*6e4f0*/  STL [R1+0x637c], R30 ;  /* 0x00637c1e01007387 */ /* 0x000fe80000100800 */
[----:B------:R1:W-:Y:S04]  /*6e500*/  STL [R1+0x6378], R0 ;  /* 0x0063780001007387 */ /* 0x0003e80000100800 */
[----:B---3--:R-:W3:Y:S01]  /*6e510*/  LDL.LU.64 R8, [R1+0xe40] ;  /* 0x000e400001087983 */ /* 0x008ee20000300a00 */
[----:B-1----:R-:W-:-:S03]  /*6e520*/  IMAD.MOV.U32 R0, RZ, RZ, R31 ;  /* 0x000000ffff007224 */ /* 0x002fc600078e001f */
[----:B----4-:R-:W-:Y:S04]  /*6e530*/  STL [R1+0x6374], R10 ;  /* 0x0063740a01007387 */ /* 0x010fe80000100800 */
[----:B------:R1:W-:Y:S02]  /*6e540*/  STL [R1+0x6370], R0 ;  /* 0x0063700001007387 */ /* 0x0003e40000100800 */
[----:B-1----:R-:W-:Y:S02]  /*6e550*/  MOV R0, R11 ;  /* 0x0000000b00007202 */ /* 0x002fe40000000f00 */
        /* <DEDUP_REMOVED lines=10> */
[----:B------:R-:W-:Y:S01]  /*6e600*/  STL [R1+0x635c], R24 ;  /* 0x00635c1801007387 */ /* 0x000fe20000100800 */
[----:B-1----:R-:W-:-:S03]  /*6e610*/  MOV R0, R25 ;  /* 0x0000001900007202 */ /* 0x002fc60000000f00 */
[----:B------:R-:W-:Y:S04]  /*6e620*/  STL [R1+0x6354], R26 ;  /* 0x0063541a01007387 */ /* 0x000fe80000100800 */
[----:B------:R1:W-:Y:S02]  /*6e630*/  STL [R1+0x6350], R0 ;  /* 0x0063500001007387 */ /* 0x0003e40000100800 */
[----:B-1----:R-:W-:Y:S02]  /*6e640*/  IMAD.MOV.U32 R0, RZ, RZ, R27 ;  /* 0x000000ffff007224 */ /* 0x002fe400078e001b */
[----:B------:R-:W-:Y:S04]  /*6e650*/  STL [R1+0x634c], R20 ;  /* 0x00634c1401007387 */ /* 0x000fe80000100800 */
[----:B------:R1:W-:Y:S04]  /*6e660*/  STL [R1+0x6348], R0 ;  /* 0x0063480001007387 */ /* 0x0003e80000100800 */
[----:B------:R-:W-:Y:S01]  /*6e670*/  STL [R1+0x6344], R22 ;  /* 0x0063441601007387 */ /* 0x000fe20000100800 */
[----:B-1----:R-:W-:-:S05]  /*6e680*/  IMAD.MOV.U32 R0, RZ, RZ, R21 ;  /* 0x000000ffff007224 */ /* 0x002fca00078e0015 */
[----:B------:R1:W-:Y:S04]  /*6e690*/  STL [R1+0x6340], R0 ;  /* 0x0063400001007387 */ /* 0x0003e80000100800 */
[----:B------:R-:W-:Y:S01]  /*6e6a0*/  STL [R1+0x633c], R16 ;  /* 0x00633c1001007387 */ /* 0x000fe20000100800 */
[----:B-1----:R-:W-:-:S05]  /*6e6b0*/  MOV R0, R23 ;  /* 0x0000001700007202 */ /* 0x002fca0000000f00 */
[----:B------:R1:W-:Y:S04]  /*6e6c0*/  STL [R1+0x6338], R0 ;  /* 0x0063380001007387 */ /* 0x0003e80000100800 */
[----:B------:R-:W-:Y:S01]  /*6e6d0*/  STL [R1+0x6334], R18 ;  /* 0x0063341201007387 */ /* 0x000fe20000100800 */
[----:B-1----:R-:W-:-:S05]  /*6e6e0*/  IMAD.MOV.U32 R0, RZ, RZ, R17 ;  /* 0x000000ffff007224 */ /* 0x002fca00078e0011 */
[----:B------:R1:W-:Y:S04]  /*6e6f0*/  STL [R1+0x6330], R0 ;  /* 0x0063300001007387 */ /* 0x0003e80000100800 */
[----:B------:R-:W-:Y:S01]  /*6e700*/  STL [R1+0x632c], R12 ;  /* 0x00632c0c01007387 */ /* 0x000fe20000100800 */
[----:B-1----:R-:W-:-:S05]  /*6e710*/  IMAD.MOV.U32 R0, RZ, RZ, R19 ;  /* 0x000000ffff007224 */ /* 0x002fca00078e0013 */
[----:B------:R1:W-:Y:S04]  /*6e720*/  STL [R1+0x6328], R0 ;  /* 0x0063280001007387 */ /* 0x0003e80000100800 */
[----:B------:R-:W4:Y:S04]  /*6e730*/  LDL.LU.64 R24, [R1+0x1ae0] ;  /* 0x001ae00001187983 */ /* 0x000f280000300a00 */
[----:B------:R-:W4:Y:S01]  /*6e740*/  LDL.LU.64 R26, [R1+0x1ad8] ;  /* 0x001ad800011a7983 */ /* 0x000f220000300a00 */
[----:B-1----:R-:W-:-:S05]  /*6e750*/  MOV R0, R13 ;  /* 0x0000000d00007202 */ /* 0x002fca0000000f00 */
[----:B------:R1:W-:Y:S04]  /*6e760*/  STL [R1+0x6320], R0 ;  /* 0x0063200001007387 */ /* 0x0003e80000100800 */
[----:B--2---:R-:W-:Y:S04]  /*6e770*/  STL [R1+0x6324], R14 ;  /* 0x0063240e01007387 */ /* 0x004fe80000100800 */
[----:B------:R-:W2:Y:S01]  /*6e780*/  LDL.LU.64 R20, [R1+0x1ad0] ;  /* 0x001ad00001147983 */ /* 0x000ea20000300a00 */
[----:B-1----:R-:W-:-:S03]  /*6e790*/  IMAD.MOV.U32 R0, RZ, RZ, R15 ;  /* 0x000000ffff007224 */ /* 0x002fc600078e000f */
[----:B------:R-:W2:Y:S04]  /*6e7a0*/  LDL.LU.64 R22, [R1+0x1ac8] ;  /* 0x001ac80001167983 */ /* 0x000ea80000300a00 */
[----:B------:R1:W-:Y:S04]  /*6e7b0*/  STL [R1+0x6318], R0 ;  /* 0x0063180001007387 */ /* 0x0003e80000100800 */
[----:B---3--:R-:W-:Y:S04]  /*6e7c0*/  STL [R1+0x631c], R8 ;  /* 0x00631c0801007387 */ /* 0x008fe80000100800 */
[----:B------:R-:W3:Y:S01]  /*6e7d0*/  LDL.LU.64 R16, [R1+0x1380] ;  /* 0x0013800001107983 */ /* 0x000ee20000300a00 */
[----:B-1----:R-:W-:-:S03]  /*6e7e0*/  IMAD.MOV.U32 R0, RZ, RZ, R9 ;  /* 0x000000ffff007224 */ /* 0x002fc600078e0009 */
[----:B------:R-:W3:Y:S04]  /*6e7f0*/  LDL.LU.64 R18, [R1+0x1378] ;  /* 0x0013780001127983 */ /* 0x000ee80000300a00 */
[----:B------:R1:W-:Y:S04]  /*6e800*/  STL [R1+0x6310], R0 ;  /* 0x0063100001007387 */ /* 0x0003e80000100800 */
[----:B----4-:R-:W-:Y:S04]  /*6e810*/  STL [R1+0x6314], R10 ;  /* 0x0063140a01007387 */ /* 0x010fe80000100800 */
[----:B------:R-:W4:Y:S01]  /*6e820*/  LDL.LU.64 R12, [R1+0x1370] ;  /* 0x00137000010c7983 */ /* 0x000f220000300a00 */
[----:B-1----:R-:W-:-:S03]  /*6e830*/  MOV R0, R11 ;  /* 0x0000000b00007202 */ /* 0x002fc60000000f00 */
[----:B------:R-:W-:Y:S04]  /*6e840*/  STL [R1+0x630c], R4 ;  /* 0x00630c0401007387 */ /* 0x000fe80000100800 */
[----:B------:R1:W-:Y:S04]  /*6e850*/  STL [R1+0x6308], R0 ;  /* 0x0063080001007387 */ /* 0x0003e80000100800 */
[----:B------:R-:W4:Y:S01]  /*6e860*/  LDL.LU.64 R14, [R1+0x1368] ;  /* 0x00136800010e7983 */ /* 0x000f220000300a00 */
[----:B-1----:R-:W-:-:S05]  /*6e870*/  IMAD.MOV.U32 R0, RZ, RZ, R5 ;  /* 0x000000ffff007224 */ /* 0x002fca00078e0005 */
[----:B------:R1:W-:Y:S04]  /*6e880*/  STL [R1+0x6300], R0 ;  /* 0x0063000001007387 */ /* 0x0003e80000100800 */
[----:B------:R1:W-:Y:S02]  /*6e890*/  STL [R1+0x6304], R6 ;  /* 0x0063040601007387 */ /* 0x0003e40000100800 */
[----:B-1----:R-:W-:Y:S02]  /*6e8a0*/  IMAD.MOV.U32 R0, RZ, RZ, R7 ;  /* 0x000000ffff007224 */ /* 0x002fe400078e0007 */
[----:B-----5:R-:W-:Y:S04]  /*6e8b0*/  STL [R1+0x62fc], R170 ;  /* 0x0062fcaa01007387 */ /* 0x020fe80000100800 */
[----:B------:R1:W-:Y:S04]  /*6e8c0*/  STL [R1+0x62f8], R0 ;  /* 0x0062f80001007387 */ /* 0x0003e80000100800 */
[----:B------:R-:W4:Y:S04]  /*6e8d0*/  LDL.LU.64 R8, [R1+0xe00] ;  /* 0x000e000001087983 */ /* 0x000f280000300a00 */
[----:B------:R-:W-:Y:S04]  /*6e8e0*/  STL [R1+0x62f0], R171 ;  /* 0x0062f0ab01007387 */ /* 0x000fe80000100800 */
[----:B------:R-:W-:Y:S04]  /*6e8f0*/  STL [R1+0x62f4], R168 ;  /* 0x0062f4a801007387 */ /* 0x000fe80000100800 */
[----:B------:R-:W-:Y:S04]  /*6e900*/  STL [R1+0x62e8], R169 ;  /* 0x0062e8a901007387 */ /* 0x000fe80000100800 */
[----:B------:R-:W4:Y:S04]  /*6e910*/  LDL.LU.64 R10, [R1+0xde8] ;  /* 0x000de800010a7983 */ /* 0x000f280000300a00 */
[----:B------:R-:W-:Y:S04]  /*6e920*/  STL [R1+0x62ec], R166 ;  /* 0x0062eca601007387 */ /* 0x000fe80000100800 */
[----:B------:R-:W-:Y:S04]  /*6e930*/  STL [R1+0x62e0], R167 ;  /* 0x0062e0a701007387 */ /* 0x000fe80000100800 */
[----:B------:R-:W4:Y:S04]  /*6e940*/  LDL.LU.64 R4, [R1+0xde0] ;  /* 0x000de00001047983 */ /* 0x000f280000300a00 */
[----:B------:R-:W-:Y:S04]  /*6e950*/  STL [R1+0x62e4], R164 ;  /* 0x0062e4a401007387 */ /* 0x000fe80000100800 */
[----:B------:R-:W-:Y:S04]  /*6e960*/  STL [R1+0x62d8], R165 ;  /* 0x0062d8a501007387 */ /* 0x000fe80000100800 */
[----:B------:R-:W4:Y:S01]  /*6e970*/  LDL.LU.64 R6, [R1+0xdd8] ;  /* 0x000dd80001067983 */ /* 0x000f220000300a00 */
[----:B-1----:R-:W-:-:S03]  /*6e980*/  MOV R0, R25 ;  /* 0x0000001900007202 */ /* 0x002fc60000000f00 */
[----:B------:R-:W-:Y:S04]  /*6e990*/  STL [R1+0x62dc], R24 ;  /* 0x0062dc1801007387 */ /* 0x000fe80000100800 */
[----:B------:R-:W-:Y:S04]  /*6e9a0*/  STL [R1+0x62d4], R26 ;  /* 0x0062d41a01007387 */ /* 0x000fe80000100800 */
[----:B------:R1:W-:Y:S02]  /*6e9b0*/  STL [R1+0x62d0], R0 ;  /* 0x0062d00001007387 */ /* 0x0003e40000100800 */
[----:B-1----:R-:W-:-:S02]  /*6e9c0*/  IMAD.MOV.U32 R0, RZ, RZ, R27 ;  /* 0x000000ffff007224 */ /* 0x002fc400078e001b */
[----:B--2---:R-:W-:Y:S04]  /*6e9d0*/  STL [R1+0x62cc], R20 ;  /* 0x0062cc1401007387 */ /* 0x004fe80000100800 */
[----:B------:R1:W-:Y:S04]  /*6e9e0*/  STL [R1+0x62c8], R0 ;  /* 0x0062c80001007387 */ /* 0x0003e80000100800 */
[----:B------:R-:W-:Y:S01]  /*6e9f0*/  STL [R1+0x62c4], R22 ;  /* 0x0062c41601007387 */ /* 0x000fe20000100800 */
[----:B-1----:R-:W-:-:S05]  /*6ea00*/  IMAD.MOV.U32 R0, RZ, RZ, R21 ;  /* 0x000000ffff007224 */ /* 0x002fca00078e0015 */
[----:B------:R1:W-:Y:S04]  /*6ea10*/  STL [R1+0x62c0], R0 ;  /* 0x0062c00001007387 */ /* 0x0003e80000100800 */
[----:B---3--:R-:W-:Y:S01]  /*6ea20*/  STL [R1+0x62bc], R16 ;  /* 0x0062bc1001007387 */ /* 0x008fe20000100800 */
[----:B-1----:R-:W-:-:S05]  /*6ea30*/  MOV R0, R23 ;  /* 0x0000001700007202 */ /* 0x002fca0000000f00 */
[----:B------:R1:W-:Y:S04]  /*6ea40*/  STL [R1+0x62b8], R0 ;  /* 0x0062b80001007387 */ /* 0x0003e80000100800 */
[----:B------:R-:W-:Y:S01]  /*6ea50*/  STL [R1+0x62b4], R18 ;  /* 0x0062b41201007387 */ /* 0x000fe20000100800 */
[----:B-1----:R-:W-:-:S05]  /*6ea60*/  IMAD.MOV.U32 R0, RZ, RZ, R17 ;  /* 0x000000ffff007224 */ /* 0x002fca00078e0011 */
[----:B------:R1:W-:Y:S02]  /*6ea70*/  STL [R1+0x62b0], R0 ;  /* 0x0062b00001007387 */ /* 0x0003e40000100800 */
[----:B-1----:R-:W-:Y:S02]  /*6ea80*/  IMAD.MOV.U32 R0, RZ, RZ, R19 ;  /* 0x000000ffff007224 */ /* 0x002fe400078e0013 */
[----:B----4-:R-:W-:Y:S04]  /*6ea90*/  STL [R1+0x62ac], R12 ;  /* 0x0062ac0c01007387 */ /* 0x010fe80000100800 */
[----:B------:R1:W-:Y:S04]  /*6eaa0*/  STL [R1+0x62a8], R0 ;  /* 0x0062a80001007387 */ /* 0x0003e80000100800 */
[----:B------:R-:W2:Y:S04]  /*6eab0*/  LDL.LU.64 R24, [R1+0x1ac0] ;  /* 0x001ac00001187983 */ /* 0x000ea80000300a00 */
[----:B------:R-:W3:Y:S01]  /*6eac0*/  LDL.LU.64 R26, [R1+0x1ab8] ;  /* 0x001ab800011a7983 */ /* 0x000ee20000300a00 */
[----:B-1----:R-:W-:-:S05]  /*6ead0*/  MOV R0, R13 ;  /* 0x0000000d00007202 */ /* 0x002fca0000000f00 */
[----:B------:R1:W-:Y:S04]  /*6eae0*/  STL [R1+0x62a0], R0 ;  /* 0x0062a00001007387 */ /* 0x0003e80000100800 */
[----:B------:R-:W-:Y:S04]  /*6eaf0*/  STL [R1+0x62a4], R14 ;  /* 0x0062a40e01007387 */ /* 0x000fe80000100800 */
[----:B------:R-:W4:Y:S01]  /*6eb00*/  LDL.LU.64 R20, [R1+0x1ab0] ;  /* 0x001ab00001147983 */ /* 0x000f220000300a00 */
[----:B-1----:R-:W-:-:S03]  /*6eb10*/  IMAD.MOV.U32 R0, RZ, RZ, R15 ;  /* 0x000000ffff007224 */ /* 0x002fc600078e000f */
[----:B------:R-:W4:Y:S04]  /*6eb20*/  LDL.LU.64 R22, [R1+0x1aa8] ;  /* 0x001aa80001167983 */ /* 0x000f280000300a00 */
        /* <DEDUP_REMOVED lines=16> */
[----:B------:R-:W-:Y:S04]  /*6ec30*/  STL [R1+0x627c], R162 ;  /* 0x00627ca201007387 */ /* 0x000fe80000100800 */
        /* <DEDUP_REMOVED lines=12> */
[----:B--2---:R-:W-:-:S03]  /*6ed00*/  MOV R0, R25 ;  /* 0x0000001900007202 */ /* 0x004fc60000000f00 */
[----:B------:R-:W-:Y:S04]  /*6ed10*/  STL [R1+0x625c], R24 ;  /* 0x00625c1801007387 */ /* 0x000fe80000100800 */
[----:B---3--:R-:W-:Y:S04]  /*6ed20*/  STL [R1+0x6254], R26 ;  /* 0x0062541a01007387 */ /* 0x008fe80000100800 */
[----:B------:R1:W-:Y:S02]  /*6ed30*/  STL [R1+0x6250], R0 ;  /* 0x0062500001007387 */ /* 0x0003e40000100800 */
[----:B-1----:R-:W-:-:S02]  /*6ed40*/  IMAD.MOV.U32 R0, RZ, RZ, R27 ;  /* 0x000000ffff007224 */ /* 0x002fc400078e001b */
[----:B----4-:R-:W-:Y:S04]  /*6ed50*/  STL [R1+0x624c], R20 ;  /* 0x00624c1401007387 */ /* 0x010fe80000100800 */
[----:B------:R1:W-:Y:S04]  /*6ed60*/  STL [R1+0x6248], R0 ;  /* 0x0062480001007387 */ /* 0x0003e80000100800 */
[----:B------:R-:W-:Y:S01]  /*6ed70*/  STL [R1+0x6244], R22 ;  /* 0x0062441601007387 */ /* 0x000fe20000100800 */
[----:B-1----:R-:W-:-:S05]  /*6ed80*/  IMAD.MOV.U32 R0, RZ, RZ, R21 ;  /* 0x000000ffff007224 */ /* 0x002fca00078e0015 */
[----:B------:R1:W-:Y:S02]  /*6ed90*/  STL [R1+0x6240], R0 ;  /* 0x0062400001007387 */ /* 0x0003e40000100800 */
[----:B-1----:R-:W-:Y:S02]  /*6eda0*/  MOV R0, R23 ;  /* 0x0000001700007202 */ /* 0x002fe40000000f00 */
[----:B------:R-:W-:Y:S04]  /*6edb0*/  STL [R1+0x623c], R16 ;  /* 0x00623c1001007387 */ /* 0x000fe80000100800 */
[----:B------:R1:W-:Y:S04]  /*6edc0*/  STL [R1+0x6238], R0 ;  /* 0x0062380001007387 */ /* 0x0003e80000100800 */
[----:B------:R-:W-:Y:S01]  /*6edd0*/  STL [R1+0x6234], R18 ;  /* 0x0062341201007387 */ /* 0x000fe20000100800 */
[----:B-1----:R-:W-:-:S05]  /*6ede0*/  IMAD.MOV.U32 R0, RZ, RZ, R17 ;  /* 0x000000ffff007224 */ /* 0x002fca00078e0011 */
[----:B------:R1:W-:Y:S04]  /*6edf0*/  STL [R1+0x6230], R0 ;  /* 0x0062300001007387 */ /* 0x0003e80000100800 */
[----:B------:R-:W-:Y:S01]  /*6ee00*/  STL [R1+0x622c], R12 ;  /* 0x00622c0c01007387 */ /* 0x000fe20000100800 */
[----:B-1----:R-:W-:-:S05]  /*6ee10*/  IMAD.MOV.U32 R0, RZ, RZ, R19 ;  /* 0x000000ffff007224 */ /* 0x002fca00078e0013 */
        /* <DEDUP_REMOVED lines=689> */
[----:B-1----:R-:W-:-:S05]  /*71930*/  MOV R0, R9 ;  /* 0x0000000900007202 */ /* 0x002fca0000000f00 */
[----:B------:R1:W-:Y:S04]  /*71940*/  STL [R1+0x5c08], R0 ;  /* 0x005c080001007387 */ /* 0x0003e80000100800 */
[----:B------:R-:W-:Y:S04]  /*71950*/  STL [R1+0x5c0c], R10 ;  /* 0x005c0c0a01007387 */ /* 0x000fe80000100800 */
[----:B------:R-:W4:Y:S01]  /*71960*/  LDL.LU.64 R12, [R1+0x11a8] ;  /* 0x0011a800010c7983 */ /* 0x000f220000300a00 */
[----:B-1----:R-:W-:-:S05]  /*71970*/  IMAD.MOV.U32 R0, RZ, RZ, R11 ;  /* 0x000000ffff007224 */ /* 0x002fca00078e000b */
[----:B------:R1:W-:Y:S04]  /*71980*/  STL [R1+0x5c00], R0 ;  /* 0x005c000001007387 */ /* 0x0003e80000100800 */
[----:B------:R1:W-:Y:S04]  /*71990*/  STL [R1+0x5c04], R4 ;  /* 0x005c040401007387 */ /* 0x0003e80000100800 */
[----:B------:R-:W4:Y:S01]  /*719a0*/  LDL.LU.64 R14, [R1+0x368] ;  /* 0x00036800010e7983 */ /* 0x000f220000300a00 */
[----:B-1----:R-:W-:-:S05]  /*719b0*/  IMAD.MOV.U32 R0, RZ, RZ, R5 ;  /* 0x000000ffff007224 */ /* 0x002fca00078e0005 */
[----:B------:R2:W-:Y:S04]  /*719c0*/  STL [R1+0x5bf8], R0 ;  /* 0x005bf80001007387 */ /* 0x0005e80000100800 */
[----:B------:R-:W-:Y:S04]  /*719d0*/  STL [R1+0x5bfc], R214 ;  /* 0x005bfcd601007387 */ /* 0x000fe80000100800 */
[----:B------:R-:W-:Y:S04]  /*719e0*/  STL [R1+0x5bf0], R215 ;  /* 0x005bf0d701007387 */ /* 0x000fe80000100800 */
[----:B------:R-:W4:Y:S04]  /*719f0*/  LDL.LU.64 R8, [R1+0x360] ;  /* 0x0003600001087983 */ /* 0x000f280000300a00 */
[----:B------:R-:W-:Y:S04]  /*71a00*/  STL [R1+0x5bf4], R96 ;  /* 0x005bf46001007387 */ /* 0x000fe80000100800 */
[----:B------:R-:W-:Y:S04]  /*71a10*/  STL [R1+0x5be8], R97 ;  /* 0x005be86101007387 */ /* 0x000fe80000100800 */
[----:B------:R-:W4:Y:S04]  /*71a20*/  LDL.LU.64 R10, [R1+0x358] ;  /* 0x00035800010a7983 */ /* 0x000f280000300a00 */
[----:B------:R-:W-:Y:S04]  /*71a30*/  STL [R1+0x5bec], R216 ;  /* 0x005becd801007387 */ /* 0x000fe80000100800 */
[----:B------:R-:W4:Y:S04]  /*71a40*/  LDL.LU.64 R4, [R1+0x350] ;  /* 0x0003500001047983 */ /* 0x000f280000300a00 */
[----:B------:R-:W-:Y:S04]  /*71a50*/  STL [R1+0x5be0], R217 ;  /* 0x005be0d901007387 */ /* 0x000fe80000100800 */
[----:B------:R-:W-:Y:S04]  /*71a60*/  STL [R1+0x5be4], R94 ;  /* 0x005be45e01007387 */ /* 0x000fe80000100800 */
[----:B------:R-:W-:Y:S01]  /*71a70*/  STL [R1+0x5bd8], R95 ;  /* 0x005bd85f01007387 */ /* 0x000fe20000100800 */
        /* <DEDUP_REMOVED lines=15> */
[----:B------:R1:W-:Y:S02]  /*71b70*/  STL [R1+0x5bb0], R0 ;  /* 0x005bb00001007387 */ /* 0x0003e40000100800 */
[----:B-1----:R-:W-:Y:S02]  /*71b80*/  IMAD.MOV.U32 R0, RZ, RZ, R7 ;  /* 0x000000ffff007224 */ /* 0x002fe400078e0007 */
[----:B------:R-:W2:Y:S04]  /*71b90*/  LDL.LU.64 R6, [R1+0x1900] ;  /* 0x0019000001067983 */ /* 0x000ea80000300a00 */
[----:B------:R1:W-:Y:S04]  /*71ba0*/  STL [R1+0x5ba8], R0 ;  /* 0x005ba80001007387 */ /* 0x0003e80000100800 */
[----:B------:R-:W-:Y:S04]  /*71bb0*/  STL [R1+0x5bac], R18 ;  /* 0x005bac1201007387 */ /* 0x000fe80000100800 */
[----:B------:R-:W3:Y:S01]  /*71bc0*/  LDL.LU.64 R22, [R1+0x18f8] ;  /* 0x0018f80001167983 */ /* 0x000ee20000300a00 */
[----:B-1----:R-:W-:-:S05]  /*71bd0*/  MOV R0, R19 ;  /* 0x0000001300007202 */ /* 0x002fca0000000f00 */
[----:B------:R1:W-:Y:S04]  /*71be0*/  STL [R1+0x5ba0], R0 ;  /* 0x005ba00001007387 */ /* 0x0003e80000100800 */
[----:B------:R-:W-:Y:S04]  /*71bf0*/  STL [R1+0x5ba4], R12 ;  /* 0x005ba40c01007387 */ /* 0x000fe80000100800 */
        /* <DEDUP_REMOVED lines=9> */
[----:B-1----:R-:W-:-:S05]  /*71c90*/  MOV R0, R9 ;  /* 0x0000000900007202 */ /* 0x002fca0000000f00 */
[----:B------:R1:W-:Y:S04]  /*71ca0*/  STL [R1+0x5b88], R0 ;  /* 0x005b880001007387 */ /* 0x0003e80000100800 */
[----:B------:R-:W-:Y:S01]  /*71cb0*/  STL [R1+0x5b8c], R10 ;  /* 0x005b8c0a01007387 */ /* 0x000fe20000100800 */
[----:B-1----:R-:W-:-:S03]  /*71cc0*/  IMAD.MOV.U32 R0, RZ, RZ, R11 ;  /* 0x000000ffff007224 */ /* 0x002fc600078e000b */
[----:B------:R-:W-:Y:S04]  /*71cd0*/  STL [R1+0x5b84], R4 ;  /* 0x005b840401007387 */ /* 0x000fe80000100800 */
[----:B------:R1:W-:Y:S04]  /*71ce0*/  STL [R1+0x5b80], R0 ;  /* 0x005b800001007387 */ /* 0x0003e80000100800 */
[----:B------:R-:W4:Y:S01]  /*71cf0*/  LDL.LU.64 R30, [R1+0x1198] ;  /* 0x00119800011e7983 */ /* 0x000f220000300a00 */
[----:B-1----:R-:W-:-:S03]  /*71d00*/  IMAD.MOV.U32 R0, RZ, RZ, R5 ;  /* 0x000000ffff007224 */ /* 0x002fc600078e0005 */
[----:B------:R-:W-:Y:S04]  /*71d10*/  STL [R1+0x5b7c], R218 ;  /* 0x005b7cda01007387 */ /* 0x000fe80000100800 */
[----:B------:R1:W-:Y:S04]  /*71d20*/  STL [R1+0x5b78], R0 ;  /* 0x005b780001007387 */ /* 0x0003e80000100800 */
        /* <DEDUP_REMOVED lines=8> */
[----:B------:R-:W4:Y:S04]  /*71db0*/  LDL.LU.64 R10, [R1+0x340] ;  /* 0x00034000010a7983 */ /* 0x000f280000300a00 */
[----:B------:R-:W-:Y:S04]  /*71dc0*/  STL [R1+0x5b64], R88 ;  /* 0x005b645801007387 */ /* 0x000fe80000100800 */
[----:B------:R-:W-:Y:S04]  /*71dd0*/  STL [R1+0x5b58], R89 ;  /* 0x005b585901007387 */ /* 0x000fe80000100800 */
[----:B------:R-:W4:Y:S04]  /*71de0*/  LDL.LU.64 R4, [R1+0x338] ;  /* 0x0003380001047983 */ /* 0x000f280000300a00 */
[----:B--2---:R2:W-:Y:S01]  /*71df0*/  STL [R1+0x5b5c], R6 ;  /* 0x005b5c0601007387 */ /* 0x0045e20000100800 */
[----:B-1----:R-:W-:-:S03]  /*71e00*/  MOV R0, R7 ;  /* 0x0000000700007202 */ /* 0x002fc60000000f00 */
[----:B--2---:R-:W2:Y:S04]  /*71e10*/  LDL.LU.64 R6, [R1+0x330] ;  /* 0x0003300001067983 */ /* 0x004ea80000300a00 */
[----:B------:R1:W-:Y:S04]  /*71e20*/  STL [R1+0x5b50], R0 ;  /* 0x005b500001007387 */ /* 0x0003e80000100800 */
[----:B---3--:R-:W-:Y:S01]  /*71e30*/  STL [R1+0x5b54], R22 ;  /* 0x005b541601007387 */ /* 0x008fe20000100800 */
[----:B-1----:R-:W-:-:S03]  /*71e40*/  IMAD.MOV.U32 R0, RZ, RZ, R23 ;  /* 0x000000ffff007224 */ /* 0x002fc600078e0017 */
[----:B----4-:R-:W-:Y:S04]  /*71e50*/  STL [R1+0x5b4c], R16 ;  /* 0x005b4c1001007387 */ /* 0x010fe80000100800 */
[----:B------:R1:W-:Y:S04]  /*71e60*/  STL [R1+0x5b48], R0 ;  /* 0x005b480001007387 */ /* 0x0003e80000100800 */
[----:B------:R-:W3:Y:S01]  /*71e70*/  LDL.LU.64 R26, [R1+0x18d8] ;  /* 0x0018d800011a7983 */ /* 0x000ee20000300a00 */
        /* <DEDUP_REMOVED lines=15> */
[----:B------:R-:W-:Y:S04]  /*71f70*/  STL [R1+0x5b2c], R14 ;  /* 0x005b2c0e01007387 */ /* 0x000fe80000100800 */
[----:B------:R1:W-:Y:S02]  /*71f80*/  STL [R1+0x5b28], R0 ;  /* 0x005b280001007387 */ /* 0x0003e40000100800 */
[----:B-1----:R-:W-:Y:S02]  /*71f90*/  MOV R0, R15 ;  /* 0x0000000f00007202 */ /* 0x002fe40000000f00 */
[----:B------:R-:W4:Y:S04]  /*71fa0*/  LDL.LU.64 R14, [R1+0x1168] ;  /* 0x00116800010e7983 */ /* 0x000f280000300a00 */
[----:B------:R1:W-:Y:S04]  /*71fb0*/  STL [R1+0x5b20], R0 ;  /* 0x005b200001007387 */ /* 0x0003e80000100800 */
[----:B------:R1:W-:Y:S02]  /*71fc0*/  STL [R1+0x5b24], R8 ;  /* 0x005b240801007387 */ /* 0x0003e40000100800 */
[----:B-1----:R-:W-:-:S02]  /*71fd0*/  IMAD.MOV.U32 R0, RZ, RZ, R9 ;  /* 0x000000ffff007224 */ /* 0x002fc400078e0009 */
[----:B------:R-:W-:Y:S04]  /*71fe0*/  STL [R1+0x5b1c], R24 ;  /* 0x005b1c1801007387 */ /* 0x000fe80000100800 */
[----:B------:R1:W-:Y:S04]  /*71ff0*/  STL [R1+0x5b18], R0 ;  /* 0x005b180001007387 */ /* 0x0003e80000100800 */
        /* <DEDUP_REMOVED lines=15> */
[----:B------:R-:W-:Y:S04]  /*720f0*/  STL [R1+0x5afc], R86 ;  /* 0x005afc5601007387 */ /* 0x000fe80000100800 */
[----:B------:R-:W-:Y:S01]  /*72100*/  STL [R1+0x5af0], R87 ;  /* 0x005af05701007387 */ /* 0x000fe20000100800 */
[----:B---3--:R-:W-:-:S03]  /*72110*/  MOV R0, R27 ;  /* 0x0000001b00007202 */ /* 0x008fc60000000f00 */
[----:B------:R-:W-:Y:S04]  /*72120*/  STL [R1+0x5af4], R26 ;  /* 0x005af41a01007387 */ /* 0x000fe80000100800 */
[----:B----4-:R-:W-:Y:S04]  /*72130*/  STL [R1+0x5aec], R20 ;  /* 0x005aec1401007387 */ /* 0x010fe80000100800 */
[----:B------:R1:W-:Y:S04]  /*72140*/  STL [R1+0x5ae8], R0 ;  /* 0x005ae80001007387 */ /* 0x0003e80000100800 */
[----:B------:R-:W-:Y:S01]  /*72150*/  STL [R1+0x5ae4], R22 ;  /* 0x005ae41601007387 */ /* 0x000fe20000100800 */
[----:B-1----:R-:W-:-:S05]  /*72160*/  IMAD.MOV.U32 R0, RZ, RZ, R21 ;  /* 0x000000ffff007224 */ /* 0x002fca00078e0015 */
        /* <DEDUP_REMOVED lines=10> */
[----:B------:R-:W3:Y:S04]  /*72210*/  LDL.LU.64 R24, [R1+0x18b0] ;  /* 0x0018b00001187983 */ /* 0x000ee80000300a00 */
        /* <DEDUP_REMOVED lines=17> */
[----:B------:R1:W-:Y:S04]  /*72330*/  STL [R1+0x5aa8], R0 ;  /* 0x005aa80001007387 */ /* 0x0003e80000100800 */
[----:B------:R-:W4:Y:S01]  /*72340*/  LDL.LU.64 R14, [R1+0x1148] ;  /* 0x00114800010e7983 */ /* 0x000f220000300a00 */
[----:B-1----:R-:W-:-:S05]  /*72350*/  MOV R0, R5 ;  /* 0x0000000500007202 */ /* 0x002fca0000000f00 */
[----:B------:R2:W-:Y:S02]  /*72360*/  STL [R1+0x5aa0], R0 ;  /* 0x005aa00001007387 */ /* 0x0005e40000100800 */
[----:B--2---:R-:W-:Y:S02]  /*72370*/  IMAD.MOV.U32 R0, RZ, RZ, R7 ;  /* 0x000000ffff007224 */ /* 0x004fe400078e0007 */
[----:B------:R1:W-:Y:S04]  /*72380*/  STL [R1+0x5aa4], R6 ;  /* 0x005aa40601007387 */ /* 0x0003e80000100800 */
[----:B------:R-:W-:Y:S04]  /*72390*/  STL [R1+0x5a9c], R78 ;  /* 0x005a9c4e01007387 */ /* 0x000fe80000100800 */
[----:B------:R3:W-:Y:S04]  /*723a0*/  STL [R1+0x5a98], R0 ;  /* 0x005a980001007387 */ /* 0x0007e80000100800 */
[----:B------:R-:W2:Y:S04]  /*723b0*/  LDL.LU.64 R10, [R1+0x300] ;  /* 0x00030000010a7983 */ /* 0x000ea80000300a00 */
[----:B------:R-:W-:Y:S04]  /*723c0*/  STL [R1+0x5a90], R79 ;  /* 0x005a904f01007387 */ /* 0x000fe80000100800 */
[----:B------:R-:W-:Y:S04]  /*723d0*/  STL [R1+0x5a94], R76 ;  /* 0x005a944c01007387 */ /* 0x000fe80000100800 */
[----:B------:R-:W-:Y:S04]  /*723e0*/  STL [R1+0x5a88], R77 ;  /* 0x005a884d01007387 */ /* 0x000fe80000100800 */
[----:B------:R-:W2:Y:S04]  /*723f0*/  LDL.LU.64 R8, [R1+0x2f0] ;  /* 0x0002f00001087983 */ /* 0x000ea80000300a00 */
[----:B------:R-:W-:Y:S04]  /*72400*/  STL [R1+0x5a8c], R74 ;  /* 0x005a8c4a01007387 */ /* 0x000fe80000100800 */
[----:B------:R-:W-:Y:S04]  /*72410*/  STL [R1+0x5a80], R75 ;  /* 0x005a804b01007387 */ /* 0x000fe80000100800 */
[----:B------:R-:W2:Y:S04]  /*72420*/  LDL.LU.64 R4, [R1+0x2e8] ;  /* 0x0002e80001047983 */ /* 0x000ea80000300a00 */
[----:B------:R-:W-:Y:S04]  /*72430*/  STL [R1+0x5a84], R72 ;  /* 0x005a844801007387 */ /* 0x000fe80000100800 */
[----:B------:R-:W-:Y:S04]  /*72440*/  STL [R1+0x5a78], R73 ;  /* 0x005a784901007387 */ /* 0x000fe80000100800 */
[----:B-1----:R-:W2:Y:S01]  /*72450*/  LDL.LU.64 R6, [R1+0x2e0] ;  /* 0x0002e00001067983 */ /* 0x002ea20000300a00 */
[----:B---3--:R-:W-:-:S03]  /*72460*/  IMAD.MOV.U32 R0, RZ, RZ, R25 ;  /* 0x000000ffff007224 */ /* 0x008fc600078e0019 */
[----:B------:R-:W-:Y:S04]  /*72470*/  STL [R1+0x5a7c], R24 ;  /* 0x005a7c1801007387 */ /* 0x000fe80000100800 */
[----:B----4-:R-:W-:Y:S04]  /*72480*/  STL [R1+0x5a74], R26 ;  /* 0x005a741a01007387 */ /* 0x010fe80000100800 */
[----:B------:R1:W-:Y:S02]  /*72490*/  STL [R1+0x5a70], R0 ;  /* 0x005a700001007387 */ /* 0x0003e40000100800 */
[----:B-1----:R-:W-:-:S02]  /*724a0*/  MOV R0, R27 ;  /* 0x0000001b00007202 */ /* 0x002fc40000000f00 */
        /* <DEDUP_REMOVED lines=15> */
[----:B------:R-:W3:Y:S01]  /*725a0*/  LDL.LU.64 R26, [R1+0x16f8] ;  /* 0x0016f800011a7983 */ /* 0x000ee20000300a00 */
[----:B-1----:R-:W-:-:S05]  /*725b0*/  IMAD.MOV.U32 R0, RZ, RZ, R13 ;  /* 0x000000ffff007224 */ /* 0x002fca00078e000d */
[----:B------:R1:W-:Y:S04]  /*725c0*/  STL [R1+0x5a40], R0 ;  /* 0x005a400001007387 */ /* 0x0003e80000100800 */
[----:B------:R-:W-:Y:S04]  /*725d0*/  STL [R1+0x5a44], R14 ;  /* 0x005a440e01007387 */ /* 0x000fe80000100800 */
[----:B------:R-:W3:Y:S01]  /*725e0*/  LDL.LU.64 R20, [R1+0x16f0] ;  /* 0x0016f00001147983 */ /* 0x000ee20000300a00 */
[----:B-1----:R-:W-:-:S03]  /*725f0*/  MOV R0, R15 ;  /* 0x0000000f00007202 */ /* 0x002fc60000000f00 */
[----:B------:R-:W3:Y:S04]  /*72600*/  LDL.LU.64 R22, [R1+0x16e8] ;  /* 0x0016e80001167983 */ /* 0x000ee80000300a00 */
[----:B------:R1:W-:Y:S04]  /*72610*/  STL [R1+0x5a38], R0 ;  /* 0x005a380001007387 */ /* 0x0003e80000100800 */
[----:B--2---:R2:W-:Y:S04]  /*72620*/  STL [R1+0x5a3c], R10 ;  /* 0x005a3c0a01007387 */ /* 0x0045e80000100800 */
[----:B------:R-:W4:Y:S01]  /*72630*/  LDL.LU.64 R16, [R1+0x1140] ;  /* 0x0011400001107983 */ /* 0x000f220000300a00 */
[----:B-1----:R-:W-:-:S03]  /*72640*/  IMAD.MOV.U32 R0, RZ, RZ, R11 ;  /* 0x000000ffff007224 */ /* 0x002fc600078e000b */
[----:B------:R-:W4:Y:S04]  /*72650*/  LDL.LU.64 R18, [R1+0x1138] ;  /* 0x0011380001127983 */ /* 0x000f280000300a00 */
[----:B------:R1:W-:Y:S04]  /*72660*/  STL [R1+0x5a30], R0 ;  /* 0x005a300001007387 */ /* 0x0003e80000100800 */
[----:B------:R-:W-:Y:S04]  /*72670*/  STL [R1+0x5a34], R8 ;  /* 0x005a340801007387 */ /* 0x000fe80000100800 */
[----:B--2---:R-:W2:Y:S01]  /*72680*/  LDL.LU.64 R10, [R1+0x1130] ;  /* 0x00113000010a7983 */ /* 0x004ea20000300a00 */
[----:B-1----:R-:W-:-:S03]  /*72690*/  IMAD.MOV.U32 R0, RZ, RZ, R9 ;  /* 0x000000ffff007224 */ /* 0x002fc600078e0009 */
[----:B------:R-:W-:Y:S04]  /*726a0*/  STL [R1+0x5a2c], R4 ;  /* 0x005a2c0401007387 */ /* 0x000fe80000100800 */
[----:B------:R1:W-:Y:S04]  /*726b0*/  STL [R1+0x5a28], R0 ;  /* 0x005a280001007387 */ /* 0x0003e80000100800 */
[----:B------:R-:W2:Y:S01]  /*726c0*/  LDL.LU.64 R12, [R1+0x1128] ;  /* 0x00112800010c7983 */ /* 0x000ea20000300a00 */
[----:B-1----:R-:W-:-:S03]  /*726d0*/  MOV R0, R5 ;  /* 0x0000000500007202 */ /* 0x002fc60000000f00 */
[----:B------:R-:W-:Y:S04]  /*726e0*/  STL [R1+0x5a24], R6 ;  /* 0x005a240601007387 */ /* 0x000fe80000100800 */
[----:B------:R1:W-:Y:S04]  /*726f0*/  STL [R1+0x5a20], R0 ;  /* 0x005a200001007387 */ /* 0x0003e80000100800 */
[----:B------:R-:W2:Y:S01]  /*72700*/  LDL.LU.64 R14, [R1+0x2d8] ;  /* 0x0002d800010e7983 */ /* 0x000ea20000300a00 */
[----:B-1----:R-:W-:-:S03]  /*72710*/  IMAD.MOV.U32 R0, RZ, RZ, R7 ;  /* 0x000000ffff007224 */ /* 0x002fc600078e0007 */
[----:B------:R-:W-:Y:S04]  /*72720*/  STL [R1+0x5a1c], R70 ;  /* 0x005a1c4601007387 */ /* 0x000fe80000100800 */
[----:B------:R3:W-:Y:S04]  /*72730*/  STL [R1+0x5a18], R0 ;  /* 0x005a180001007387 */ /* 0x0007e80000100800 */
[----:B------:R-:W2:Y:S04]  /*72740*/  LDL.LU.64 R8, [R1+0x2c8] ;  /* 0x0002c80001087983 */ /* 0x000ea80000300a00 */
        /* <DEDUP_REMOVED lines=8> */
[----:B------:R-:W-:Y:S01]  /*727d0*/  STL [R1+0x59f8], R65 ;  /* 0x0059f84101007387 */ /* 0x000fe20000100800 */
[----:B---3--:R-:W-:-:S03]  /*727e0*/  IMAD.MOV.U32 R0, RZ, RZ, R25 ;  /* 0x000000ffff007224 */ /* 0x008fc600078e0019 */
[----:B------:R-:W-:Y:S04]  /*727f0*/  STL [R1+0x59fc], R24 ;  /* 0x0059fc1801007387 */ /* 0x000fe80000100800 */
[----:B------:R-:W-:Y:S04]  /*72800*/  STL [R1+0x59f4], R26 ;  /* 0x0059f41a01007387 */ /* 0x000fe80000100800 */
[----:B------:R1:W-:Y:S02]  /*72810*/  STL [R1+0x59f0], R0 ;  /* 0x0059f00001007387 */ /* 0x0003e40000100800 */
[----:B-1----:R-:W-:-:S02]  /*72820*/  MOV R0, R27 ;  /* 0x0000001b00007202 */ /* 0x002fc40000000f00 */
[----:B------:R-:W-:Y:S04]  /*72830*/  STL [R1+0x59ec], R20 ;  /* 0x0059ec1401007387 */ /* 0x000fe80000100800 */
[----:B------:R1:W-:Y:S04]  /*72840*/  STL [R1+0x59e8], R0 ;  /* 0x0059e80001007387 */ /* 0x0003e80000100800 */
[----:B------:R-:W-:Y:S01]  /*72850*/  STL [R1+0x59e4], R22 ;  /* 0x0059e41601007387 */ /* 0x000fe20000100800 */
[----:B-1----:R-:W-:-:S05]  /*72860*/  IMAD.MOV.U32 R0, RZ, RZ, R21 ;  /* 0x000000ffff007224 */ /* 0x002fca00078e0015 */
[----:B------:R1:W-:Y:S02]  /*72870*/  STL [R1+0x59e0], R0 ;  /* 0x0059e00001007387 */ /* 0x0003e40000100800 */
[----:B-1----:R-:W-:Y:S02]  /*72880*/  IMAD.MOV.U32 R0, RZ, RZ, R23 ;  /* 0x000000ffff007224 */ /* 0x002fe400078e0017 */
[----:B----4-:R-:W-:Y:S04]  /*72890*/  STL [R1+0x59dc], R16 ;  /* 0x0059dc1001007387 */ /* 0x010fe80000100800 */
[----:B------:R1:W-:Y:S04]  /*728a0*/  STL [R1+0x59d8], R0 ;  /* 0x0059d80001007387 */ /* 0x0003e80000100800 */
[----:B------:R-:W-:Y:S01]  /*728b0*/  STL [R1+0x59d4], R18 ;  /* 0x0059d41201007387 */ /* 0x000fe20000100800 */
[----:B-1----:R-:W-:-:S05]  /*728c0*/  MOV R0, R17 ;  /* 0x0000001100007202 */ /* 0x002fca0000000f00 */
[----:B------:R1:W-:Y:S04]  /*728d0*/  STL [R1+0x59d0], R0 ;  /* 0x0059d00001007387 */ /* 0x0003e80000100800 */
[----:B--2---:R-:W-:Y:S01]  /*728e0*/  STL [R1+0x59cc], R10 ;  /* 0x0059cc0a01007387 */ /* 0x004fe20000100800 */
        /* <DEDUP_REMOVED lines=11> */
[----:B-1----:R-:W-:-:S05]  /*729a0*/  IMAD.MOV.U32 R0, RZ, RZ, R15 ;  /* 0x000000ffff007224 */ /* 0x002fca00078e000f */
[----:B------:R1:W-:Y:S04]  /*729b0*/  STL [R1+0x59b0], R0 ;  /* 0x0059b00001007387 */ /* 0x0003e80000100800 */
[----:B------:R-:W-:Y:S04]  /*729c0*/  STL [R1+0x59b4], R8 ;  /* 0x0059b40801007387 */ /* 0x000fe80000100800 */
[----:B------:R-:W4:Y:S01]  /*729d0*/  LDL.LU.64 R20, [R1+0x108] ;  /* 0x0001080001147983 */ /* 0x000f220000300a00 */
[----:B-1----:R-:W-:-:S05]  /*729e0*/  IMAD.MOV.U32 R0, RZ, RZ, R9 ;  /* 0x000000ffff007224 */ /* 0x002fca00078e0009 */
[----:B------:R1:W-:Y:S04]  /*729f0*/  STL [R1+0x59a8], R0 ;  /* 0x0059a80001007387 */ /* 0x0003e80000100800 */
[----:B------:R1:W-:Y:S02]  /*72a00*/  STL [R1+0x59ac], R6 ;  /* 0x0059ac0601007387 */ /* 0x0003e40000100800 */
[----:B-1----:R-:W-:Y:S02]  /*72a10*/  MOV R0, R7 ;  /* 0x0000000700007202 */ /* 0x002fe40000000f00 */
[----:B------:R-:W4:Y:S04]  /*72a20*/  LDL.LU.64 R6, [R1+0x110] ;  /* 0x0001100001067983 */ /* 0x000f280000300a00 */
        /* <DEDUP_REMOVED lines=320> */
[----:B------:R-:W-:Y:S04]  /*73e30*/  STL [R1+0x58c0], R26 ;  /* 0x0058c01a01007387 */ /* 0x000fe80000100800 */
[----:B------:R-:W4:Y:S01]  /*73e40*/  LDL.LU.64 R24, [R1+0x2ed0] ;  /* 0x002ed00001187983 */ /* 0x000f220000300a00 */
[----:B-1----:R-:W-:-:S05]  /*73e50*/  IMAD.MOV.U32 R0, RZ, RZ, R27 ;  /* 0x000000ffff007224 */ /* 0x002fca00078e001b */
[----:B------:R1:W-:Y:S04]  /*73e60*/  STL [R1+0x58bc], R0 ;  /* 0x0058bc0001007387 */ /* 0x0003e80000100800 */
[----:B------:R-:W-:Y:S01]  /*73e70*/  STL [R1+0x58c8], R4 ;  /* 0x0058c80401007387 */ /* 0x000fe20000100800 */
[----:B-1----:R-:W-:-:S03]  /*73e80*/  MOV R0, R5 ;  /* 0x0000000500007202 */ /* 0x002fc60000000f00 */
[----:B------:R-:W4:Y:S04]  /*73e90*/  LDL.LU.64 R26, [R1+0x2ed8] ;  /* 0x002ed800011a7983 */ /* 0x000f280000300a00 */
[----:B------:R1:W-:Y:S04]  /*73ea0*/  STL [R1+0x58c4], R0 ;  /* 0x0058c40001007387 */ /* 0x0003e80000100800 */
[----:B--2---:R2:W-:Y:S01]  /*73eb0*/  STL [R1+0x58d0], R10 ;  /* 0x0058d00a01007387 */ /* 0x0045e20000100800 */
[----:B-1----:R-:W-:-:S03]  /*73ec0*/  IMAD.MOV.U32 R0, RZ, RZ, R11 ;  /* 0x000000ffff007224 */ /* 0x002fc600078e000b */
[----:B------:R-:W4:Y:S04]  /*73ed0*/  LDL.LU.64 R4, [R1+0x2ee0] ;  /* 0x002ee00001047983 */ /* 0x000f280000300a00 */
[----:B---3--:R-:W-:Y:S04]  /*73ee0*/  STL [R1+0x58d8], R16 ;  /* 0x0058d81001007387 */ /* 0x008fe80000100800 */
[----:B------:R1:W-:Y:S04]  /*73ef0*/  STL [R1+0x58cc], R0 ;  /* 0x0058cc0001007387 */ /* 0x0003e80000100800 */
[----:B--2---:R-:W2:Y:S01]  /*73f00*/  LDL.LU.64 R10, [R1+0x2ee8] ;  /* 0x002ee800010a7983 */ /* 0x004ea20000300a00 */
[----:B-1----:R-:W-:-:S03]  /*73f10*/  IMAD.MOV.U32 R0, RZ, RZ, R17 ;  /* 0x000000ffff007224 */ /* 0x002fc600078e0011 */
[----:B----4-:R-:W-:Y:S04]  /*73f20*/  STL [R1+0x58e0], R18 ;  /* 0x0058e01201007387 */ /* 0x010fe80000100800 */
[----:B------:R1:W-:Y:S04]  /*73f30*/  STL [R1+0x58d4], R0 ;  /* 0x0058d40001007387 */ /* 0x0003e80000100800 */
[----:B------:R-:W3:Y:S01]  /*73f40*/  LDL.LU.64 R16, [R1+0x2ef0] ;  /* 0x002ef00001107983 */ /* 0x000ee20000300a00 */
[----:B-1----:R-:W-:-:S03]  /*73f50*/  MOV R0, R19 ;  /* 0x0000001300007202 */ /* 0x002fc60000000f00 */
[----:B------:R-:W-:Y:S04]  /*73f60*/  STL [R1+0x58e8], R20 ;  /* 0x0058e81401007387 */ /* 0x000fe80000100800 */
[----:B------:R1:W-:Y:S04]  /*73f70*/  STL [R1+0x58dc], R0 ;  /* 0x0058dc0001007387 */ /* 0x0003e80000100800 */
[----:B------:R-:W3:Y:S01]  /*73f80*/  LDL.LU.64 R18, [R1+0x2ef8] ;  /* 0x002ef80001127983 */ /* 0x000ee20000300a00 */
[----:B-1----:R-:W-:-:S03]  /*73f90*/  IMAD.MOV.U32 R0, RZ, RZ, R21 ;  /* 0x000000ffff007224 */ /* 0x002fc600078e0015 */
[----:B------:R-:W-:Y:S04]  /*73fa0*/  STL [R1+0x58f0], R6 ;  /* 0x0058f00601007387 */ /* 0x000fe80000100800 */
[----:B------:R1:W-:Y:S04]  /*73fb0*/  STL [R1+0x58e4], R0 ;  /* 0x0058e40001007387 */ /* 0x0003e80000100800 */
[----:B------:R-:W3:Y:S01]  /*73fc0*/  LDL.LU.64 R20, [R1+0x2f00] ;  /* 0x002f000001147983 */ /* 0x000ee20000300a00 */
[----:B-1----:R-:W-:-:S03]  /*73fd0*/  IMAD.MOV.U32 R0, RZ, RZ, R7 ;  /* 0x000000ffff007224 */ /* 0x002fc600078e0007 */
[----:B------:R-:W-:Y:S04]  /*73fe0*/  STL [R1+0x58f8], R22 ;  /* 0x0058f81601007387 */ /* 0x000fe80000100800 */
        /* <DEDUP_REMOVED lines=20> */
[----:B------:R1:W-:Y:S02]  /*74130*/  STL [R1+0x5914], R0 ;  /* 0x0059140001007387 */ /* 0x0003e40000100800 */
[----:B-1----:R-:W-:Y:S02]  /*74140*/  IMAD.MOV.U32 R0, RZ, RZ, R27 ;  /* 0x000000ffff007224 */ /* 0x002fe400078e001b */
[----:B------:R-:W-:Y:S04]  /*74150*/  STL [R1+0x5928], R4 ;  /* 0x0059280401007387 */ /* 0x000fe80000100800 */
        /* <DEDUP_REMOVED lines=12> */
[----:B------:R1:W-:Y:S02]  /*74220*/  STL [R1+0x5940], R18 ;  /* 0x0059401201007387 */ /* 0x0003e40000100800 */
[----:B-1----:R-:W-:-:S02]  /*74230*/  MOV R0, R19 ;  /* 0x0000001300007202 */ /* 0x002fc40000000f00 */
[----:B------:R-:W3:Y:S04]  /*74240*/  LDL.LU.64 R18, [R1+0x2f48] ;  /* 0x002f480001127983 */ /* 0x000ee80000300a00 */
[----:B------:R1:W-:Y:S04]  /*74250*/  STL [R1+0x593c], R0 ;  /* 0x00593c0001007387 */ /* 0x0003e80000100800 */
[----:B------:R-:W-:Y:S04]  /*74260*/  STL [R1+0x5948], R20 ;  /* 0x0059481401007387 */ /* 0x000fe80000100800 */
[----:B------:R-:W3:Y:S01]  /*74270*/  LDL.LU.64 R26, [R1+0x2f50] ;  /* 0x002f5000011a7983 */ /* 0x000ee20000300a00 */
[----:B-1----:R-:W-:-:S05]  /*74280*/  IMAD.MOV.U32 R0, RZ, RZ, R21 ;  /* 0x000000ffff007224 */ /* 0x002fca00078e0015 */
[----:B------:R1:W-:Y:S04]  /*74290*/  STL [R1+0x5944], R0 ;  /* 0x0059440001007387 */ /* 0x0003e80000100800 */
[----:B------:R1:W-:Y:S02]  /*742a0*/  STL [R1+0x5950], R6 ;  /* 0x0059500601007387 */ /* 0x0003e40000100800 */
[----:B-1----:R-:W-:Y:S02]  /*742b0*/  IMAD.MOV.U32 R0, RZ, RZ, R7 ;  /* 0x000000ffff007224 */ /* 0x002fe400078e0007 */
[----:B------:R-:W3:Y:S04]  /*742c0*/  LDL.LU.64 R6, [R1+0x2f58] ;  /* 0x002f580001067983 */ /* 0x000ee80000300a00 */
[----:B------:R1:W-:Y:S04]  /*742d0*/  STL [R1+0x594c], R0 ;  /* 0x00594c0001007387 */ /* 0x0003e80000100800 */
[----:B------:R-:W-:Y:S04]  /*742e0*/  STL [R1+0x5958], R22 ;  /* 0x0059581601007387 */ /* 0x000fe80000100800 */
[----:B------:R-:W3:Y:S01]  /*742f0*/  LDL.LU.64 R20, [R1+0x2f60] ;  /* 0x002f600001147983 */ /* 0x000ee20000300a00 */
[----:B-1----:R-:W-:-:S05]  /*74300*/  MOV R0, R23 ;  /* 0x0000001700007202 */ /* 0x002fca0000000f00 */
[----:B------:R1:W-:Y:S04]  /*74310*/  STL [R1+0x5954], R0 ;  /* 0x0059540001007387 */ /* 0x0003e80000100800 */
[----:B------:R1:W-:Y:S02]  /*74320*/  STL [R1+0x5960], R12 ;  /* 0x0059600c01007387 */ /* 0x0003e40000100800 */
[----:B-1----:R-:W-:Y:S02]  /*74330*/  IMAD.MOV.U32 R0, RZ, RZ, R13 ;  /* 0x000000ffff007224 */ /* 0x002fe400078e000d */
[----:B------:R-:W3:Y:S04]  /*74340*/  LDL.LU.64 R12, [R1+0x2f68] ;  /* 0x002f6800010c7983 */ /* 0x000ee80000300a00 */
[----:B------:R1:W-:Y:S04]  /*74350*/  STL [R1+0x595c], R0 ;  /* 0x00595c0001007387 */ /* 0x0003e80000100800 */
[----:B------:R1:W-:Y:S02]  /*74360*/  STL [R1+0x5968], R14 ;  /* 0x0059680e01007387 */ /* 0x0003e40000100800 */
[----:B-1----:R-:W-:-:S02]  /*74370*/  IMAD.MOV.U32 R0, RZ, RZ, R15 ;  /* 0x000000ffff007224 */ /* 0x002fc400078e000f */
[----:B------:R-:W3:Y:S04]  /*74380*/  LDL.LU.64 R14, [R1+0x2f70] ;  /* 0x002f7000010e7983 */ /* 0x000ee80000300a00 */
[----:B------:R1:W-:Y:S04]  /*74390*/  STL [R1+0x5964], R0 ;  /* 0x0059640001007387 */ /* 0x0003e80000100800 */
[----:B------:R1:W-:Y:S02]  /*743a0*/  STL [R1+0x5970], R8 ;  /* 0x0059700801007387 */ /* 0x0003e40000100800 */
[----:B-1----:R-:W-:-:S02]  /*743b0*/  MOV R0, R9 ;  /* 0x0000000900007202 */ /* 0x002fc40000000f00 */
[----:B------:R-:W3:Y:S04]  /*743c0*/  LDL.LU.64 R8, [R1+0x2f78] ;  /* 0x002f780001087983 */ /* 0x000ee80000300a00 */
[----:B------:R1:W-:Y:S04]  /*743d0*/  STL [R1+0x596c], R0 ;  /* 0x00596c0001007387 */ /* 0x0003e80000100800 */
[----:B------:R-:W-:Y:S04]  /*743e0*/  STL [R1+0x5974], R82 ;  /* 0x0059745201007387 */ /* 0x000fe80000100800 */
[----:B------:R-:W-:Y:S04]  /*743f0*/  STL [R1+0x5490], R83 ;  /* 0x0054905301007387 */ /* 0x000fe80000100800 */
[----:B------:R-:W3:Y:S04]  /*74400*/  LDL.LU.64 R22, [R1+0x2f80] ;  /* 0x002f800001167983 */ /* 0x000ee80000300a00 */
[----:B----4-:R4:W-:Y:S01]  /*74410*/  STL [R1+0x5498], R4 ;  /* 0x0054980401007387 */ /* 0x0109e20000100800 */
[----:B-1----:R-:W-:-:S03]  /*74420*/  IMAD.MOV.U32 R0, RZ, RZ, R5 ;  /* 0x000000ffff007224 */ /* 0x002fc600078e0005 */
[----:B----4-:R-:W4:Y:S04]  /*74430*/  LDL.LU.64 R4, [R1+0x2f88] ;  /* 0x002f880001047983 */ /* 0x010f280000300a00 */
        /* <DEDUP_REMOVED lines=9> */
[----:B------:R1:W-:Y:S02]  /*744d0*/  STL [R1+0x54b0], R18 ;  /* 0x0054b01201007387 */ /* 0x0003e40000100800 */
[----:B-1----:R-:W-:-:S02]  /*744e0*/  IMAD.MOV.U32 R0, RZ, RZ, R19 ;  /* 0x000000ffff007224 */ /* 0x002fc400078e0013 */
        /* <DEDUP_REMOVED lines=30> */
[----:B----4-:R4:W-:Y:S01]  /*746d0*/  STL [R1+0x54f0], R4 ;  /* 0x0054f00401007387 */ /* 0x0109e20000100800 */
[----:B-1----:R-:W-:-:S03]  /*746e0*/  MOV R0, R5 ;  /* 0x0000000500007202 */ /* 0x002fc60000000f00 */
[----:B----4-:R-:W4:Y:S04]  /*746f0*/  LDL.LU.64 R4, [R1+0x2fe0] ;  /* 0x002fe00001047983 */ /* 0x010f280000300a00 */
        /* <DEDUP_REMOVED lines=41> */
[----:B----4-:R4:W-:Y:S01]  /*74990*/  STL [R1+0x5548], R4 ;  /* 0x0055480401007387 */ /* 0x0109e20000100800 */
[----:B-1----:R-:W-:-:S03]  /*749a0*/  IMAD.MOV.U32 R0, RZ, RZ, R5 ;  /* 0x000000ffff007224 */ /* 0x002fc600078e0005 */
[----:B----4-:R-:W4:Y:S04]  /*749b0*/  LDL.LU.64 R4, [R1+0x3038] ;  /* 0x0030380001047983 */ /* 0x010f280000300a00 */
        /* <DEDUP_REMOVED lines=717> */
[----:B------:R-:W-:Y:S04]  /*77690*/  STL [R1+0x5318], R26 ;  /* 0x0053181a01007387 */ /* 0x000fe80000100800 */
[----:B------:R-:W3:Y:S01]  /*776a0*/  LDL.LU.64 R24, [R1+0x35d0] ;  /* 0x0035d00001187983 */ /* 0x000ee20000300a00 */
[----:B-1----:R-:W-:-:S05]  /*776b0*/  IMAD.MOV.U32 R0, RZ, RZ, R27 ;  /* 0x000000ffff007224 */ /* 0x002fca00078e001b */
[----:B------:R1:W-:Y:S04]  /*776c0*/  STL [R1+0x5314], R0 ;  /* 0x0053140001007387 */ /* 0x0003e80000100800 */
[----:B------:R1:W-:Y:S02]  /*776d0*/  STL [R1+0x5320], R6 ;  /* 0x0053200601007387 */ /* 0x0003e40000100800 */
[----:B-1----:R-:W-:Y:S02]  /*776e0*/  MOV R0, R7 ;  /* 0x0000000700007202 */ /* 0x002fe40000000f00 */
        /* <DEDUP_REMOVED lines=21> */
[----:B------:R4:W-:Y:S02]  /*77840*/  STL [R1+0x5344], R0 ;  /* 0x0053440001007387 */ /* 0x0009e40000100800 */
[----:B----4-:R-:W-:Y:S02]  /*77850*/  MOV R0, R5 ;  /* 0x0000000500007202 */ /* 0x010fe40000000f00 */
[----:B------:R1:W-:Y:S04]  /*77860*/  STL [R1+0x5350], R4 ;  /* 0x0053500401007387 */ /* 0x0003e80000100800 */
[----:B-1----:R-:W4:Y:S04]  /*77870*/  LDL.LU.64 R4, [R1+0x3608] ;  /* 0x0036080001047983 */ /* 0x002f280000300a00 */
[----:B------:R1:W-:Y:S04]  /*77880*/  STL [R1+0x534c], R0 ;  /* 0x00534c0001007387 */ /* 0x0003e80000100800 */
[----:B--2---:R2:W-:Y:S01]  /*77890*/  STL [R1+0x5358], R10 ;  /* 0x0053580a01007387 */ /* 0x0045e20000100800 */
[----:B-1----:R-:W-:-:S03]  /*778a0*/  IMAD.MOV.U32 R0, RZ, RZ, R11 ;  /* 0x000000ffff007224 */ /* 0x002fc600078e000b */
[----:B--2---:R-:W2:Y:S04]  /*778b0*/  LDL.LU.64 R10, [R1+0x3610] ;  /* 0x00361000010a7983 */ /* 0x004ea80000300a00 */
[----:B------:R1:W-:Y:S04]  /*778c0*/  STL [R1+0x5354], R0 ;  /* 0x0053540001007387 */ /* 0x0003e80000100800 */
[----:B---3--:R-:W-:Y:S04]  /*778d0*/  STL [R1+0x5360], R16 ;  /* 0x0053601001007387 */ /* 0x008fe80000100800 */
        /* <DEDUP_REMOVED lines=9> */
[----:B-1----:R-:W-:-:S03]  /*77970*/  IMAD.MOV.U32 R0, RZ, RZ, R25 ;  /* 0x000000ffff007224 */ /* 0x002fc600078e0019 */
[----:B------:R-:W-:Y:S04]  /*77980*/  STL [R1+0x5378], R6 ;  /* 0x0053780601007387 */ /* 0x000fe80000100800 */
        /* <DEDUP_REMOVED lines=38> */
[----:B------:R-:W-:Y:S04]  /*77bf0*/  STL [R1+0x53c8], R18 ;  /* 0x0053c81201007387 */ /* 0x000fe80000100800 */
[----:B------:R1:W-:Y:S04]  /*77c00*/  STL [R1+0x53bc], R0 ;  /* 0x0053bc0001007387 */ /* 0x0003e80000100800 */
[----:B------:R-:W3:Y:S01]  /*77c10*/  LDL.LU.64 R16, [R1+0x3678] ;  /* 0x0036780001107983 */ /* 0x000ee20000300a00 */
[----:B-1----:R-:W-:-:S03]  /*77c20*/  MOV R0, R19 ;  /* 0x0000001300007202 */ /* 0x002fc60000000f00 */
        /* <DEDUP_REMOVED lines=10> */
[----:B------:R-:W-:Y:S01]  /*77cd0*/  STL [R1+0x53e0], R12 ;  /* 0x0053e00c01007387 */ /* 0x000fe20000100800 */
[----:B-1----:R-:W-:-:S03]  /*77ce0*/  MOV R0, R13 ;  /* 0x0000000d00007202 */ /* 0x002fc60000000f00 */
[----:B------:R-:W3:Y:S04]  /*77cf0*/  LDL.LU.64 R26, [R1+0x3698] ;  /* 0x00369800011a7983 */ /* 0x000ee80000300a00 */
[----:B------:R1:W-:Y:S04]  /*77d00*/  STL [R1+0x53dc], R0 ;  /* 0x0053dc0001007387 */ /* 0x0003e80000100800 */
[----:B------:R1:W-:Y:S02]  /*77d10*/  STL [R1+0x53e8], R14 ;  /* 0x0053e80e01007387 */ /* 0x0003e40000100800 */
[----:B-1----:R-:W-:-:S02]  /*77d20*/  IMAD.MOV.U32 R0, RZ, RZ, R15 ;  /* 0x000000ffff007224 */ /* 0x002fc400078e000f */
[----:B------:R-:W3:Y:S04]  /*77d30*/  LDL.LU.64 R12, [R1+0x36a0] ;  /* 0x0036a000010c7983 */ /* 0x000ee80000300a00 */
        /* <DEDUP_REMOVED lines=8> */
[----:B----4-:R-:W-:Y:S04]  /*77dc0*/  STL [R1+0x5400], R4 ;  /* 0x0054000401007387 */ /* 0x010fe80000100800 */
[----:B------:R1:W-:Y:S04]  /*77dd0*/  STL [R1+0x53f4], R0 ;  /* 0x0053f40001007387 */ /* 0x0003e80000100800 */
[----:B------:R-:W4:Y:S01]  /*77de0*/  LDL.LU.64 R20, [R1+0x36b8] ;  /* 0x0036b80001147983 */ /* 0x000f220000300a00 */
[----:B-1----:R-:W-:-:S03]  /*77df0*/  IMAD.MOV.U32 R0, RZ, RZ, R5 ;  /* 0x000000ffff007224 */ /* 0x002fc600078e0005 */
[----:B--2---:R-:W-:Y:S04]  /*77e00*/  STL [R1+0x5408], R10 ;  /* 0x0054080a01007387 */ /* 0x004fe80000100800 */
[----:B------:R1:W-:Y:S04]  /*77e10*/  STL [R1+0x53fc], R0 ;  /* 0x0053fc0001007387 */ /* 0x0003e80000100800 */
[----:B------:R-:W2:Y:S01]  /*77e20*/  LDL.LU.64 R4, [R1+0x36c0] ;  /* 0x0036c00001047983 */ /* 0x000ea20000300a00 */
[----:B-1----:R-:W-:-:S03]  /*77e30*/  IMAD.MOV.U32 R0, RZ, RZ, R11 ;  /* 0x000000ffff007224 */ /* 0x002fc600078e000b */
[----:B---3--:R-:W-:Y:S04]  /*77e40*/  STL [R1+0x5410], R22 ;  /* 0x0054101601007387 */ /* 0x008fe80000100800 */
[----:B------:R1:W-:Y:S04]  /*77e50*/  STL [R1+0x5404], R0 ;  /* 0x0054040001007387 */ /* 0x0003e80000100800 */
[----:B------:R-:W3:Y:S01]  /*77e60*/  LDL.LU.64 R10, [R1+0x36c8] ;  /* 0x0036c800010a7983 */ /* 0x000ee20000300a00 */
[----:B-1----:R-:W-:-:S03]  /*77e70*/  MOV R0, R23 ;  /* 0x0000001700007202 */ /* 0x002fc60000000f00 */
[----:B------:R-:W3:Y:S04]  /*77e80*/  LDL.LU.64 R22, [R1+0x36d0] ;  /* 0x0036d00001167983 */ /* 0x000ee80000300a00 */
[----:B------:R1:W-:Y:S04]  /*77e90*/  STL [R1+0x540c], R0 ;  /* 0x00540c0001007387 */ /* 0x0003e80000100800 */
[----:B------:R1:W-:Y:S02]  /*77ea0*/  STL [R1+0x5418], R16 ;  /* 0x0054181001007387 */ /* 0x0003e40000100800 */
[----:B-1----:R-:W-:-:S02]  /*77eb0*/  IMAD.MOV.U32 R0, RZ, RZ, R17 ;  /* 0x000000ffff007224 */ /* 0x002fc400078e0011 */
        /* <DEDUP_REMOVED lines=36> */
[----:B---3--:R3:W-:Y:S01]  /*78100*/  STL [R1+0x5468], R10 ;  /* 0x0054680a01007387 */ /* 0x0087e20000100800 */
[----:B-1----:R-:W-:-:S03]  /*78110*/  IMAD.MOV.U32 R0, RZ, RZ, R11 ;  /* 0x000000ffff007224 */ /* 0x002fc600078e000b */
[----:B------:R-:W-:Y:S04]  /*78120*/  STL [R1+0x5470], R22 ;  /* 0x0054701601007387 */ /* 0x000fe80000100800 */
[----:B------:R1:W-:Y:S04]  /*78130*/  STL [R1+0x5464], R0 ;  /* 0x0054640001007387 */ /* 0x0003e80000100800 */
[----:B---3--:R-:W3:Y:S01]  /*78140*/  LDL.LU.64 R10, [R1+0x3738] ;  /* 0x00373800010a7983 */ /* 0x008ee20000300a00 */
[----:B-1----:R-:W-:-:S03]  /*78150*/  MOV R0, R23 ;  /* 0x0000001700007202 */ /* 0x002fc60000000f00 */
[----:B------:R-:W3:Y:S04]  /*78160*/  LDL.LU.64 R22, [R1+0x3740] ;  /* 0x0037400001167983 */ /* 0x000ee80000300a00 */
[----:B------:R1:W-:Y:S04]  /*78170*/  STL [R1+0x546c], R0 ;  /* 0x00546c0001007387 */ /* 0x0003e80000100800 */
[----:B------:R-:W-:Y:S04]  /*78180*/  STL [R1+0x5478], R16 ;  /* 0x0054781001007387 */ /* 0x000fe80000100800 */
[----:B------:R-:W3:Y:S01]  /*78190*/  LDL.LU.64 R24, [R1+0x3748] ;  /* 0x0037480001187983 */ /* 0x000ee20000300a00 */
[----:B-1----:R-:W-:-:S05]  /*781a0*/  IMAD.MOV.U32 R0, RZ, RZ, R17 ;  /* 0x000000ffff007224 */ /* 0x002fca00078e0011 */
[----:B------:R1:W-:Y:S04]  /*781b0*/  STL [R1+0x5474], R0 ;  /* 0x0054740001007387 */ /* 0x0003e80000100800 */
[----:B------:R-:W-:Y:S01]  /*781c0*/  STL [R1+0x5480], R18 ;  /* 0x0054801201007387 */ /* 0x000fe20000100800 */
[----:B-1----:R-:W-:-:S03]  /*781d0*/  IMAD.MOV.U32 R0, RZ, RZ, R19 ;  /* 0x000000ffff007224 */ /* 0x002fc600078e0013 */
        /* <DEDUP_REMOVED lines=28> */
[----:B------:R-:W2:Y:S04]  /*783a0*/  LDL.LU.64 R4, [R1+0x3798] ;  /* 0x0037980001047983 */ /* 0x000ea80000300a00 */
[----:B------:R1:W-:Y:S04]  /*783b0*/  STL [R1+0x4d68], R0 ;  /* 0x004d680001007387 */ /* 0x0003e80000100800 */
[----:B---3--:R3:W-:Y:S01]  /*783c0*/  STL [R1+0x4d74], R10 ;  /* 0x004d740a01007387 */ /* 0x0087e20000100800 */
[----:B-1----:R-:W-:-:S03]  /*783d0*/  MOV R0, R11 ;  /* 0x0000000b00007202 */ /* 0x002fc60000000f00 */
[----:B------:R-:W-:Y:S04]  /*783e0*/  STL [R1+0x4d7c], R22 ;  /* 0x004d7c1601007387 */ /* 0x000fe80000100800 */
[----:B------:R1:W-:Y:S04]  /*783f0*/  STL [R1+0x4d70], R0 ;  /* 0x004d700001007387 */ /* 0x0003e80000100800 */
[----:B---3--:R-:W3:Y:S01]  /*78400*/  LDL.LU.64 R10, [R1+0x37a0] ;  /* 0x0037a000010a7983 */ /* 0x008ee20000300a00 */
[----:B-1----:R-:W-:-:S03]  /*78410*/  IMAD.MOV.U32 R0, RZ, RZ, R23 ;  /* 0x000000ffff007224 */ /* 0x002fc600078e0017 */
[----:B------:R-:W-:Y:S04]  /*78420*/  STL [R1+0x4d84], R24 ;  /* 0x004d841801007387 */ /* 0x000fe80000100800 */
[----:B------:R1:W-:Y:S04]  /*78430*/  STL [R1+0x4d78], R0 ;  /* 0x004d780001007387 */ /* 0x0003e80000100800 */
[----:B------:R-:W3:Y:S01]  /*78440*/  LDL.LU.64 R22, [R1+0x37a8] ;  /* 0x0037a80001167983 */ /* 0x000ee20000300a00 */
[----:B-1----:R-:W-:-:S03]  /*78450*/  IMAD.MOV.U32 R0, RZ, RZ, R25 ;  /* 0x000000ffff007224 */ /* 0x002fc600078e0019 */
[----:B------:R-:W-:Y:S04]  /*78460*/  STL [R1+0x4d8c], R16 ;  /* 0x004d8c1001007387 */ /* 0x000fe80000100800 */
[----:B------:R1:W-:Y:S02]  /*78470*/  STL [R1+0x4d80], R0 ;  /* 0x004d800001007387 */ /* 0x0003e40000100800 */
[----:B-1----:R-:W-:Y:S02]  /*78480*/  MOV R0, R17 ;  /* 0x0000001100007202 */ /* 0x002fe40000000f00 */
        /* <DEDUP_REMOVED lines=8> */
[----:B------:R-:W-:Y:S04]  /*78510*/  STL [R1+0x4da4], R26 ;  /* 0x004da41a01007387 */ /* 0x000fe80000100800 */
[----:B------:R1:W-:Y:S04]  /*78520*/  STL [R1+0x4d98], R0 ;  /* 0x004d980001007387 */ /* 0x0003e80000100800 */
[----:B------:R-:W3:Y:S01]  /*78530*/  LDL.LU.64 R6, [R1+0x37c0] ;  /* 0x0037c00001067983 */ /* 0x000ee20000300a00 */
[----:B-1----:R-:W-:-:S03]  /*78540*/  MOV R0, R27 ;  /* 0x0000001b00007202 */ /* 0x002fc60000000f00 */
[----:B------:R-:W-:Y:S04]  /*78550*/  STL [R1+0x4dac], R12 ;  /* 0x004dac0c01007387 */ /* 0x000fe80000100800 */
[----:B------:R1:W-:Y:S02]  /*78560*/  STL [R1+0x4da0], R0 ;  /* 0x004da00001007387 */ /* 0x0003e40000100800 */
[----:B-1----:R-:W-:Y:S02]  /*78570*/  IMAD.MOV.U32 R0, RZ, RZ, R13 ;  /* 0x000000ffff007224 */ /* 0x002fe400078e000d */
        /* <DEDUP_REMOVED lines=10> */
[----:B--2---:R-:W-:Y:S01]  /*78620*/  STL [R1+0x4dc4], R20 ;  /* 0x004dc41401007387 */ /* 0x004fe20000100800 */
[----:B-1----:R-:W-:-:S03]  /*78630*/  IMAD.MOV.U32 R0, RZ, RZ, R21 ;  /* 0x000000ffff007224 */ /* 0x002fc600078e0015 */
[----:B------:R-:W-:Y:S04]  /*78640*/  STL [R1+0x4dcc], R4 ;  /* 0x004dcc0401007387 */ /* 0x000fe80000100800 */
[----:B------:R1:W-:Y:S04]  /*78650*/  STL [R1+0x4dc0], R0 ;  /* 0x004dc00001007387 */ /* 0x0003e80000100800 */
[----:B------:R-:W2:Y:S01]  /*78660*/  LDL.LU.64 R28, [R1+0x37e0] ;  /* 0x0037e000011c7983 */ /* 0x000ea20000300a00 */
[----:B-1----:R-:W-:-:S03]  /*78670*/  IMAD.MOV.U32 R0, RZ, RZ, R5 ;  /* 0x000000ffff007224 */ /* 0x002fc600078e0005 */
[----:B------:R-:W2:Y:S04]  /*78680*/  LDL.LU.64 R4, [R1+0x37e8] ;  /* 0x0037e80001047983 */ /* 0x000ea80000300a00 */
[----:B------:R1:W-:Y:S04]  /*78690*/  STL [R1+0x4dc8], R0 ;  /* 0x004dc80001007387 */ /* 0x0003e80000100800 */
[----:B---3--:R3:W-:Y:S04]  /*786a0*/  STL [R1+0x4dd4], R10 ;  /* 0x004dd40a01007387 */ /* 0x0087e80000100800 */
[----:B------:R-:W2:Y:S01]  /*786b0*/  LDL.LU.64 R30, [R1+0x37f0] ;  /* 0x0037f000011e7983 */ /* 0x000ea20000300a00 */
[----:B-1----:R-:W-:-:S03]  /*786c0*/  MOV R0, R11 ;  /* 0x0000000b00007202 */ /* 0x002fc60000000f00 */
[----:B------:R-:W-:Y:S04]  /*786d0*/  STL [R1+0x4ddc], R22 ;  /* 0x004ddc1601007387 */ /* 0x000fe80000100800 */
[----:B------:R1:W-:Y:S04]  /*786e0*/  STL [R1+0x4dd0], R0 ;  /* 0x004dd00001007387 */ /* 0x0003e80000100800 */
[----:B---3--:R-:W3:Y:S04]  /*786f0*/  LDL.LU.64 R10, [R1+0x37f8] ;  /* 0x0037f800010a7983 */ /* 0x008ee80000300a00 */
[----:B------:R-:W3:Y:S01]  /*78700*/  LDL.LU.64 R24, [R1+0x3800] ;  /* 0x0038000001187983 */ /* 0x000ee20000300a00 */
[----:B-1----:R-:W-:-:S05]  /*78710*/  IMAD.MOV.U32 R0, RZ, RZ, R23 ;  /* 0x000000ffff007224 */ /* 0x002fca00078e0017 */
[----:B------:R1:W-:Y:S02]  /*78720*/  STL [R1+0x4dd8], R0 ;  /* 0x004dd80001007387 */ /* 0x0003e40000100800 */
[----:B-1----:R-:W-:Y:S02]  /*78730*/  IMAD.MOV.U32 R0, RZ, RZ, R17 ;  /* 0x000000ffff007224 */ /* 0x002fe400078e0011 */
[----:B------:R-:W-:Y:S04]  /*78740*/  STL [R1+0x4de4], R16 ;  /* 0x004de41001007387 */ /* 0x000fe80000100800 */
[----:B------:R-:W3:Y:S04]  /*78750*/  LDL.LU.64 R26, [R1+0x3808] ;  /* 0x00380800011a7983 */ /* 0x000ee80000300a00 */
[----:B------:R1:W-:Y:S02]  /*78760*/  STL [R1+0x4de0], R0 ;  /* 0x004de00001007387 */ /* 0x0003e40000100800 */
[----:B-1----:R-:W-:-:S02]  /*78770*/  MOV R0, R19 ;  /* 0x0000001300007202 */ /* 0x002fc40000000f00 */
[----:B------:R-:W-:Y:S04]  /*78780*/  STL [R1+0x4dec], R18 ;  /* 0x004dec1201007387 */ /* 0x000fe80000100800 */
[----:B------:R-:W3:Y:S04]  /*78790*/  LDL.LU.64 R20, [R1+0x3818] ;  /* 0x0038180001147983 */ /* 0x000ee80000300a00 */
[----:B------:R-:W3:Y:S04]  /*787a0*/  LDL.LU.64 R22, [R1+0x3820] ;  /* 0x0038200001167983 */ /* 0x000ee80000300a00 */
[----:B------:R1:W-:Y:S02]  /*787b0*/  STL [R1+0x4de8], R0 ;  /* 0x004de80001007387 */ /* 0x0003e40000100800 */
[----:B-1----:R-:W-:-:S02]  /*787c0*/  IMAD.MOV.U32 R0, RZ, RZ, R7 ;  /* 0x000000ffff007224 */ /* 0x002fc400078e0007 */
[----:B------:R1:W-:Y:S04]  /*787d0*/  STL [R1+0x4df4], R6 ;  /* 0x004df40601007387 */ /* 0x0003e80000100800 */
[----:B------:R-:W3:Y:S04]  /*787e0*/  LDL.LU.64 R16, [R1+0x3828] ;  /* 0x0038280001107983 */ /* 0x000ee80000300a00 */
[----:B-1----:R-:W3:Y:S04]  /*787f0*/  LDL.LU.64 R6, [R1+0x3830] ;  /* 0x0038300001067983 */ /* 0x002ee80000300a00 */
[----:B------:R1:W-:Y:S02]  /*78800*/  STL [R1+0x4df0], R0 ;  /* 0x004df00001007387 */ /* 0x0003e40000100800 */
[----:B-1----:R-:W-:-:S02]  /*78810*/  IMAD.MOV.U32 R0, RZ, RZ, R13 ;  /* 0x000000ffff007224 */ /* 0x002fc400078e000d */
[----:B------:R-:W-:Y:S04]  /*78820*/  STL [R1+0x4dfc], R12 ;  /* 0x004dfc0c01007387 */ /* 0x000fe80000100800 */
[----:B------:R-:W3:Y:S04]  /*78830*/  LDL.LU.64 R18, [R1+0x3838] ;  /* 0x0038380001127983 */ /* 0x000ee80000300a00 */
[----:B------:R1:W-:Y:S02]  /*78840*/  STL [R1+0x4df8], R0 ;  /* 0x004df80001007387 */ /* 0x0003e40000100800 */
[----:B-1----:R-:W-:-:S02]  /*78850*/  MOV R0, R15 ;  /* 0x0000000f00007202 */ /* 0x002fc40000000f00 */
[----:B------:R1:W-:Y:S04]  /*78860*/  STL [R1+0x4e04], R14 ;  /* 0x004e040e01007387 */ /* 0x0003e80000100800 */
[----:B------:R-:W3:Y:S04]  /*78870*/  LDL.LU.64 R12, [R1+0x3840] ;  /* 0x00384000010c7983 */ /* 0x000ee80000300a00 */
[----:B----4-:R-:W-:Y:S04]  /*78880*/  STL [R1+0x4e0c], R8 ;  /* 0x004e0c0801007387 */ /* 0x010fe80000100800 */
[----:B------:R4:W-:Y:S04]  /*78890*/  STL [R1+0x4e00], R0 ;  /* 0x004e000001007387 */ /* 0x0009e80000100800 */
[----:B-1----:R-:W3:Y:S01]  /*788a0*/  LDL.LU.64 R14, [R1+0x3848] ;  /* 0x00384800010e7983 */ /* 0x002ee20000300a00 */
[----:B----4-:R-:W-:-:S03]  /*788b0*/  IMAD.MOV.U32 R0, RZ, RZ, R9 ;  /* 0x000000ffff007224 */ /* 0x010fc600078e0009 */
[----:B------:R-:W4:Y:S04]  /*788c0*/  LDL.LU.64 R8, [R1+0x3858] ;  /* 0x0038580001087983 */ /* 0x000f280000300a00 */
[----:B------:R1:W-:Y:S04]  /*788d0*/  STL [R1+0x4e08], R0 ;  /* 0x004e080001007387 */ /* 0x0003e80000100800 */
[----:B--2---:R-:W-:Y:S01]  /*788e0*/  STL [R1+0x4e14], R28 ;  /* 0x004e141c01007387 */ /* 0x004fe20000100800 */
[----:B-1----:R-:W-:-:S03]  /*788f0*/  IMAD.MOV.U32 R0, RZ, RZ, R29 ;  /* 0x000000ffff007224 */ /* 0x002fc600078e001d */
[----:B------:R-:W-:Y:S04]  /*78900*/  STL [R1+0x4e1c], R4 ;  /* 0x004e1c0401007387 */ /* 0x000fe80000100800 */
[----:B------:R1:W-:Y:S02]  /*78910*/  STL [R1+0x4e10], R0 ;  /* 0x004e100001007387 */ /* 0x0003e40000100800 */
[----:B-1----:R-:W-:Y:S02]  /*78920*/  MOV R0, R5 ;  /* 0x0000000500007202 */ /* 0x002fe40000000f00 */
[----:B------:R-:W-:Y:S04]  /*78930*/  STL [R1+0x4e24], R30 ;  /* 0x004e241e01007387 */ /* 0x000fe80000100800 */
[----:B------:R1:W-:Y:S04]  /*78940*/  STL [R1+0x4e18], R0 ;  /* 0x004e180001007387 */ /* 0x0003e80000100800 */
[----:B------:R-:W2:Y:S01]  /*78950*/  LDL.LU.64 R4, [R1+0x3860] ;  /* 0x0038600001047983 */ /* 0x000ea20000300a00 */
[----:B-1----:R-:W-:-:S03]  /*78960*/  IMAD.MOV.U32 R0, RZ, RZ, R31 ;  /* 0x000000ffff007224 */ /* 0x002fc600078e001f */
[----:B---3--:R-:W-:Y:S04]  /*78970*/  STL [R1+0x4e2c], R10 ;  /* 0x004e2c0a01007387 */ /* 0x008fe80000100800 */
[----:B------:R1:W-:Y:S04]  /*78980*/  STL [R1+0x4e20], R0 ;  /* 0x004e200001007387 */ /* 0x0003e80000100800 */
[----:B------:R-:W-:Y:S01]  /*78990*/  STL [R1+0x4e34], R24 ;  /* 0x004e341801007387 */ /* 0x000fe20000100800 */
[----:B-1----:R-:W-:-:S05]  /*789a0*/  IMAD.MOV.U32 R0, RZ, RZ, R11 ;  /* 0x000000ffff007224 */ /* 0x002fca00078e000b */
[----:B------:R1:W-:Y:S04]  /*789b0*/  STL [R1+0x4e28], R0 ;  /* 0x004e280001007387 */ /* 0x0003e80000100800 */
[----:B------:R-:W3:Y:S01]  /*789c0*/  LDL.LU.64 R10, [R1+0x3870] ;  /* 0x00387000010a7983 */ /* 0x000ee20000300a00 */
        /* <DEDUP_REMOVED lines=8> */
[----:B------:R1:W-:Y:S02]  /*78a50*/  STL [R1+0x4e40], R0 ;  /* 0x004e400001007387 */ /* 0x0003e40000100800 */
[----:B-1----:R-:W-:Y:S02]  /*78a60*/  MOV R0, R23 ;  /* 0x0000001700007202 */ /* 0x002fe40000000f00 */
[----:B------:R-:W-:Y:S04]  /*78a70*/  STL [R1+0x4e54], R16 ;  /* 0x004e541001007387 */ /* 0x000fe80000100800 */
[----:B------:R1:W-:Y:S04]  /*78a80*/  STL [R1+0x4e48], R0 ;  /* 0x004e480001007387 */ /* 0x0003e80000100800 */
[----:B------:R1:W-:Y:S02]  /*78a90*/  STL [R1+0x4e5c], R6 ;  /* 0x004e5c0601007387 */ /* 0x0003e40000100800 */
[----:B-1----:R-:W-:-:S02]  /*78aa0*/  IMAD.MOV.U32 R0, RZ, RZ, R17 ;  /* 0x000000ffff007224 */ /* 0x002fc400078e0011 */
[----:B------:R-:W1:Y:S04]  /*78ab0*/  S2R R6, SR_TID.X ;  /* 0x0000000000067919 */ /* 0x000e680000002100 */
[----:B------:R1:W-:Y:S02]  /*78ac0*/  STL [R1+0x4e50], R0 ;  /* 0x004e500001007387 */ /* 0x0003e40000100800 */
[----:B-1----:R-:W-:-:S05]  /*78ad0*/  IMAD.MOV.U32 R0, RZ, RZ, R7 ;  /* 0x000000ffff007224 */ /* 0x002fca00078e0007 */
[----:B------:R1:W-:Y:S04]  /*78ae0*/  STL [R1+0x4e58], R0 ;  /* 0x004e580001007387 */ /* 0x0003e80000100800 */
[----:B------:R-:W-:Y:S01]  /*78af0*/  STL [R1+0x4e64], R18 ;  /* 0x004e641201007387 */ /* 0x000fe20000100800 */
[----:B-1----:R-:W-:Y:S01]  /*78b00*/  MOV R0, R19 ;  /* 0x0000001300007202 */ /* 0x002fe20000000f00 */
[----:B------:R-:W-:Y:S02]  /*78b10*/  IMAD.MOV.U32 R2, RZ, RZ, R13 ;  /* 0x000000ffff027224 */ /* 0x000fe400078e000d */
[----:B------:R-:W-:Y:S04]  /*78b20*/  STL [R1+0x4e6c], R12 ;  /* 0x004e6c0c01007387 */ /* 0x000fe80000100800 */
[----:B------:R1:W-:Y:S01]  /*78b30*/  STL [R1+0x4e60], R0 ;  /* 0x004e600001007387 */ /* 0x0003e20000100800 */
[----:B------:R-:W-:Y:S01]  /*78b40*/  IMAD.MOV.U32 R7, RZ, RZ, 0x7f ;  /* 0x0000007fff077424 */ /* 0x000fe200078e00ff */
[----:B-1----:R-:W-:-:S05]  /*78b50*/  LOP3.LUT R0, R6, 0x7, RZ, 0xc0, !PT ;  /* 0x0000000706007812 */ /* 0x002fca00078ec0ff */
[----:B------:R-:W-:Y:S01]  /*78b60*/  IMAD R0, R0, 0x210, RZ ;  /* 0x0000021000007824 */ /* 0x000fe200078e02ff */
[----:B------:R-:W-:Y:S01]  /*78b70*/  IADD3 R7, R7, c[0x0][0x180], RZ ;  /* 0x0000600007077a10 */ /* 0x000fe20007ffe0ff */
[----:B------:R-:W-:Y:S04]  /*78b80*/  STL [R1+0x4e74], R14 ;  /* 0x004e740e01007387 */ /* 0x000fe80000100800 */
[----:B------:R1:W-:Y:S04]  /*78b90*/  STL [R1+0x4e68], R2 ;  /* 0x004e680201007387 */ /* 0x0003e80000100800 */
[----:B----4-:R4:W-:Y:S01]  /*78ba0*/  STL [R1+0x4e7c], R8 ;  /* 0x004e7c0801007387 */ /* 0x0109e20000100800 */
[----:B-1----:R-:W-:-:S02]  /*78bb0*/  IMAD.MOV.U32 R2, RZ, RZ, R15 ;  /* 0x000000ffff027224 */ /* 0x002fc400078e000f */
[----:B----4-:R-:W-:-:S03]  /*78bc0*/  IMAD.MOV.U32 R8, RZ, RZ, R9 ;  /* 0x000000ffff087224 */ /* 0x010fc600078e0009 */
[----:B------:R1:W-:Y:S04]  /*78bd0*/  STL [R1+0x4e70], R2 ;  /* 0x004e700201007387 */ /* 0x0003e80000100800 */
[----:B------:R-:W-:Y:S01]  /*78be0*/  STL [R1+0x4e78], R8 ;  /* 0x004e780801007387 */ /* 0x000fe20000100800 */
[----:B-1----:R-:W-:-:S04]  /*78bf0*/  SHF.L.U32 R2, R6, 0x1, RZ ;  /* 0x0000000106027819 */ /* 0x002fc800000006ff */
[----:B------:R-:W-:Y:S02]  /*78c00*/  LOP3.LUT R0, R0, 0x30, R2, 0x78, !PT ;  /* 0x0000003000007812 */ /* 0x000fe400078e7802 */
[C---:B------:R-:W-:Y:S01]  /*78c10*/  LOP3.LUT R2, R6.reuse, 0x1c, RZ, 0xc0, !PT ;  /* 0x0000001c06027812 */ /* 0x040fe200078ec0ff */
[----:B--2---:R1:W-:Y:S04]  /*78c20*/  STL [R1+0x4e84], R4 ;  /* 0x004e840401007387 */ /* 0x0043e80000100800 */
[----:B------:R2:W-:Y:S01]  /*78c30*/  STL [R1+0x4e80], R5 ;  /* 0x004e800501007387 */ /* 0x0005e20000100800 */
[----:B-1----:R-:W-:Y:S02]  /*78c40*/  SHF.R.S32.HI R4, RZ, 0x1f, R7 ;  /* 0x0000001fff047819 */ /* 0x002fe40000011407 */
[----:B--2---:R-:W-:-:S02]  /*78c50*/  LOP3.LUT R5, R6, 0x3, RZ, 0xc0, !PT ;  /* 0x0000000306057812 */ /* 0x004fc400078ec0ff */
[----:B------:R-:W-:Y:S02]  /*78c60*/  SHF.L.U32 R6, R6, 0x7, RZ ;  /* 0x0000000706067819 */ /* 0x000fe400000006ff */
[----:B------:R-:W-:Y:S02]  /*78c70*/  LEA.HI R4, R4, R7, RZ, 0x7 ;  /* 0x0000000704047211 */ /* 0x000fe400078f38ff */
[----:B------:R-:W-:Y:S01]  /*78c80*/  LOP3.LUT R56, R0, 0x1000, R6, 0xf8, !PT ;  /* 0x0000100000387812 */ /* 0x000fe200078ef806 */
[----:B---3--:R-:W-:Y:S01]  /*78c90*/  IMAD.MOV.U32 R8, RZ, RZ, R11 ;  /* 0x000000ffff087224 */ /* 0x008fe200078e000b */
[----:B------:R-:W-:Y:S04]  /*78ca0*/  STL [R1+0x4e8c], R10 ;  /* 0x004e8c0a01007387 */ /* 0x000fe80000100800 */
[----:B------:R1:W-:Y:S04]  /*78cb0*/  STL [R1+0x4e88], R8 ;  /* 0x004e880801007387 */ /* 0x0003e80000100800 */
[----:B------:R-:W2:Y:S04]  /*78cc0*/  LDL.LU.64 R6, [R1+0x3f40] ;  /* 0x003f400001067983 */ /* 0x000ea80000300a00 */
[----:B-1----:R-:W3:Y:S04]  /*78cd0*/  LDL.LU.64 R8, [R1+0x3f48] ;  /* 0x003f480001087983 */ /* 0x002ee80000300a00 */
[----:B--2---:R1:W-:Y:S04]  /*78ce0*/  STL.64 [R1+0x40f8], R6 ;  /* 0x0040f80601007387 */ /* 0x0043e80000100a00 */
[----:B-1----:R-:W2:Y:S04]  /*78cf0*/  LDL.LU.64 R6, [R1+0x3df8] ;  /* 0x003df80001067983 */ /* 0x002ea80000300a00 */
[----:B---3--:R1:W-:Y:S04]  /*78d00*/  STL.64 [R1+0x3b80], R8 ;  /* 0x003b800801007387 */ /* 0x0083e80000100a00 */
[----:B------:R-:W-:Y:S04]  /*78d10*/  STL [R1+0x6960], R56 ;  /* 0x0069603801007387 */ /* 0x000fe80000100800 */
[----:B-1----:R-:W3:Y:S04]  /*78d20*/  LDL.LU.64 R8, [R1+0x3f50] ;  /* 0x003f500001087983 */ /* 0x002ee80000300a00 */
[----:B--2---:R1:W-:Y:S04]  /*78d30*/  STL.64 [R1+0x3b78], R6 ;  /* 0x003b780601007387 */ /* 0x0043e80000100a00 */
[----:B-1----:R-:W2:Y:S04]  /*78d40*/  LDL.LU.64 R6, [R1+0x3f58] ;  /* 0x003f580001067983 */ /* 0x002ea80000300a00 */
[----:B---3--:R1:W-:Y:S04]  /*78d50*/  STL.64 [R1+0x3a48], R8 ;  /* 0x003a480801007387 */ /* 0x0083e80000100a00 */
        /* <DEDUP_REMOVED lines=1262> */
[----:B-1----:R-:W2:Y:S01]  /*7dc40*/  LDL.LU.64 R6, [R1+0x70f8] ;  /* 0x0070f80001067983 */ /* 0x002ea20000300a00 */
[----:B------:R-:W-:Y:S01]  /*7dc50*/  IMAD R57, R5, 0x420, R2 ;  /* 0x0000042005397824 */ /* 0x000fe200078e0202 */
[----:B------:R-:W-:Y:S01]  /*7dc60*/  SHF.R.S32.HI R2, RZ, 0x1f, R3 ;  /* 0x0000001fff027819 */ /* 0x000fe20000011403 */
[----:B------:R-:W-:Y:S01]  /*7dc70*/  IMAD.MOV.U32 R5, RZ, RZ, 0x1 ;  /* 0x00000001ff057424 */ /* 0x000fe200078e00ff */
[----:B---3--:R-:W-:Y:S02]  /*7dc80*/  STL.64 [R1+0x4cb8], R8 ;  /* 0x004cb80801007387 */ /* 0x008fe40000100a00 */
[----:B------:R-:W-:Y:S01]  /*7dc90*/  SHF.L.U64.HI R2, R3, 0x2, R2 ;  /* 0x0000000203027819 */ /* 0x000fe20000010202 */
[----:B------:R-:W-:Y:S01]  /*7dca0*/  MOV R3, 0xffffffff ;  /* 0xffffffff00037802 */ /* 0x000fe20000000f00 */
[----:B--2---:R-:W-:Y:S01]  /*7dcb0*/  STL.64 [R1+0x4cb0], R6 ;  /* 0x004cb00601007387 */ /* 0x004fe20000100a00 */
[----:B------:R-:W-:Y:S02]  /*7dcc0*/  STL [R1+0x3734], RZ ;  /* 0x003734ff01007387 */ /* 0x000fe40000100800 */
[----:B------:R-:W-:Y:S02]  /*7dcd0*/  STL [R1+0x3710], R5 ;  /* 0x0037100501007387 */ /* 0x000fe40000100800 */
[----:B------:R-:W-:Y:S01]  /*7dce0*/  STL [R1+0x2c90], RZ ;  /* 0x002c90ff01007387 */ /* 0x000fe20000100800 */
[----:B------:R1:W-:Y:S01]  /*7dcf0*/  STL [R1+0x3718], R3 ;  /* 0x0037180301007387 */ /* 0x0003e20000100800 */
        /* <DEDUP_REMOVED lines=1667> */
[----:B------:R2:W-:Y:S01]  /*84530*/  STL [R1], RZ ;  /* 0x000000ff01007387 */ /* 0x0005e20000100800 */
        /* <DEDUP_REMOVED lines=280> */
[----:B------:R2:W-:Y:S01]  /*856c0*/  STL [R1+0x934], RZ ;  /* 0x000934ff01007387 */ /* 0x0005e20000100800 */
[----:B-1----:R-:W-:Y:S01]  /*856d0*/  SHF.R.S32.HI R3, RZ, 0x7, R4 ;  /* 0x00000007ff037819 */ /* 0x002fe20000011404 */
[----:B------:R2:W-:Y:S01]  /*856e0*/  STL [R1+0x938], RZ ;  /* 0x000938ff01007387 */ /* 0x0005e20000100800 */
[----:B------:R2:W-:Y:S01]  /*856f0*/  STL [R1+0x93c], RZ ;  /* 0x00093cff01007387 */ /* 0x0005e20000100800 */
[----:B------:R2:W-:Y:S02]  /*85700*/  STL [R1+0x920], RZ ;  /* 0x000920ff01007387 */ /* 0x0005e40000100800 */
[----:B------:R2:W-:Y:S01]  /*85710*/  STL [R1+0x924], RZ ;  /* 0x000924ff01007387 */ /* 0x0005e20000100800 */
[----:B------:R-:W-:-:S02]  /*85720*/  LOP3.LUT R60, R57, 0x20, RZ, 0x3c, !PT ;  /* 0x00000020393c7812 */ /* 0x000fc400078e3cff */
[C---:B------:R-:W-:Y:S02]  /*85730*/  LOP3.LUT R59, R57.reuse, 0x40, RZ, 0x3c, !PT ;  /* 0x00000040393b7812 */ /* 0x040fe400078e3cff */
[----:B------:R-:W-:Y:S01]  /*85740*/  LOP3.LUT R58, R57, 0x60, RZ, 0x3c, !PT ;  /* 0x00000060393a7812 */ /* 0x000fe200078e3cff */
[----:B------:R2:W-:Y:S01]  /*85750*/  STL [R1+0x928], RZ ;  /* 0x000928ff01007387 */ /* 0x0005e20000100800 */
[----:B------:R-:W-:Y:S01]  /*85760*/  IADD3 R57, R3, -0x2, RZ ;  /* 0xfffffffe03397810 */ /* 0x000fe20007ffe0ff */
[----:B------:R2:W-:Y:S01]  /*85770*/  STL [R1+0x92c], RZ ;  /* 0x00092cff01007387 */ /* 0x0005e20000100800 */
[----:B------:R-:W-:Y:S01]  /*85780*/  LOP3.LUT R3, R56, 0x40, RZ, 0x3c, !PT ;  /* 0x0000004038037812 */ /* 0x000fe200078e3cff */
[----:B------:R2:W-:Y:S01]  /*85790*/  STL [R1+0x830], RZ ;  /* 0x000830ff01007387 */ /* 0x0005e20000100800 */
[----:B------:R2:W-:Y:S02]  /*857a0*/  STL [R1+0x834], RZ ;  /* 0x000834ff01007387 */ /* 0x0005e40000100800 */
[----:B------:R2:W-:Y:S02]  /*857b0*/  STL [R1+0x838], RZ ;  /* 0x000838ff01007387 */ /* 0x0005e40000100800 */
[----:B------:R2:W-:Y:S01]  /*857c0*/  STL [R1+0x83c], RZ ;  /* 0x00083cff01007387 */ /* 0x0005e20000100800 */
[----:B------:R2:W-:Y:S01]  /*857d0*/  STL [R1+0x6968], R3 ;  /* 0x0069680301007387 */ /* 0x0005e20000100800 */
[----:B------:R-:W-:Y:S01]  /*857e0*/  SHF.R.S32.HI R0, RZ, 0x1f, R252 ;  /* 0x0000001fff007819 */ /* 0x000fe200000114fc */
[----:B------:R-:W-:Y:S01]  /*857f0*/  CS2R R248, SRZ ;  /* 0x0000000000f87805 */ /* 0x000fe2000001ff00 */
[----:B------:R-:W-:Y:S01]  /*85800*/  CS2R R250, SRZ ;  /* 0x0000000000fa7805 */ /* 0x000fe2000001ff00 */
[----:B------:R-:W-:Y:S01]  /*85810*/  CS2R R244, SRZ ;  /* 0x0000000000f47805 */ /* 0x000fe2000001ff00 */
[----:B------:R-:W-:Y:S01]  /*85820*/  SHF.L.U64.HI R0, R252, 0x2, R0 ;  /* 0x00000002fc007819 */ /* 0x000fe20000010200 */
        /* <DEDUP_REMOVED lines=40> */
[----:B--2---:R-:W-:-:S02]  /*85ab0*/  CS2R R6, SRZ ;  /* 0x0000000000067805 */ /* 0x004fc4000001ff00 */
.L_x_1:
[----:B------:R-:W2:Y:S01]  /*85ac0*/  LDL.LU R3, [R1+0x3718] ;  /* 0x0037180001037983 */ /* 0x000ea20000300800 */
[----:B------:R-:W-:-:S04]  /*85ad0*/  DEPBAR.LE SB0, 0x2 ;  /* 0x000080800000791a */ /* 0x000fc80000000000 */
[----:B------:R-:W3:Y:S04]  /*85ae0*/  LDL R60, [R1+0x6960] ;  /* 0x00696000013c7983 */ /* 0x000ee80000100800 */
[----:B-----5:R-:W-:Y:S04]  /*85af0*/  STL.64 [R1+0x8cf0], R242 ;  /* 0x008cf0f201007387 */ /* 0x020fe80000100a00 */
        /* <DEDUP_REMOVED lines=23> */
[----:B------:R-:W-:Y:S04]  /*85c70*/  STL [R1+0x8c34], R32 ;  /* 0x008c342001007387 */ /* 0x000fe80000100800 */
[----:B------:R-:W-:Y:S04]  /*85c80*/  STL [R1+0x8c30], R33 ;  /* 0x008c302101007387 */ /* 0x000fe80000100800 */
[----:B------:R-:W-:Y:S04]  /*85c90*/  STL [R1+0x8c2c], R34 ;  /* 0x008c2c2201007387 */ /* 0x000fe80000100800 */
[----:B------:R-:W-:Y:S04]  /*85ca0*/  STL [R1+0x8c28], R35 ;  /* 0x008c282301007387 */ /* 0x000fe80000100800 */
[----:B------:R-:W-:Y:S04]  /*85cb0*/  STL [R1+0x8c24], R28 ;  /* 0x008c241c01007387 */ /* 0x000fe80000100800 */
[----:B------:R-:W-:Y:S04]  /*85cc0*/  STL [R1+0x8c20], R29 ;  /* 0x008c201d01007387 */ /* 0x000fe80000100800 */
[----:B------:R-:W-:Y:S04]  /*85cd0*/  STL [R1+0x8c1c], R30 ;  /* 0x008c1c1e01007387 */ /* 0x000fe80000100800 */
[----:B------:R-:W1:Y:S04]  /*85ce0*/  S2R R58, SR_TID.X ;  /* 0x00000000003a7919 */ /* 0x000e680000002100 */
[----:B------:R-:W-:Y:S04]  /*85cf0*/  STL [R1+0x8c18], R31 ;  /* 0x008c181f01007387 */ /* 0x000fe80000100800 */
[----:B------:R-:W-:Y:S04]  /*85d00*/  STL [R1+0x8c14], R24 ;  /* 0x008c141801007387 */ /* 0x000fe80000100800 */
[----:B------:R-:W-:Y:S04]  /*85d10*/  STL [R1+0x8c10], R25 ;  /* 0x008c101901007387 */ /* 0x000fe80000100800 */
[----:B------:R-:W-:Y:S04]  /*85d20*/  STL [R1+0x8c0c], R26 ;  /* 0x008c0c1a01007387 */ /* 0x000fe80000100800 */
[----:B------:R-:W-:Y:S04]  /*85d30*/  STL [R1+0x8c08], R27 ;  /* 0x008c081b01007387 */ /* 0x000fe80000100800 */
[----:B------:R-:W-:Y:S01]  /*85d40*/  STL [R1+0x8c04], R20 ;  /* 0x008c041401007387 */ /* 0x000fe20000100800 */
[----:B-1----:R-:W-:-:S02]  /*85d50*/  LOP3.LUT R61, R58, 0x1c, RZ, 0xc0, !PT ;  /* 0x0000001c3a3d7812 */ /* 0x002fc400078ec0ff */
[C---:B------:R-:W-:Y:S01]  /*85d60*/  LOP3.LUT R59, R58.reuse, 0x3, RZ, 0xc0, !PT ;  /* 0x000000033a3b7812 */ /* 0x040fe200078ec0ff */
[----:B------:R-:W-:Y:S01]  /*85d70*/  STL [R1+0x8c00], R21 ;  /* 0x008c001501007387 */ /* 0x000fe20000100800 */
[C---:B------:R-:W-:Y:S02]  /*85d80*/  LOP3.LUT R57, R58.reuse, 0x1c, RZ, 0xc0, !PT ;  /* 0x0000001c3a397812 */ /* 0x040fe400078ec0ff */
[----:B------:R-:W-:Y:S01]  /*85d90*/  LOP3.LUT R56, R58, 0x3, RZ, 0xc0, !PT ;  /* 0x000000033a387812 */ /* 0x000fe200078ec0ff */
[----:B------:R-:W-:Y:S01]  /*85da0*/  STL [R1+0x8bfc], R22 ;  /* 0x008bfc1601007387 */ /* 0x000fe20000100800 */
[----:B------:R-:W-:-:S03]  /*85db0*/  IMAD R59, R59, 0x420, R61 ;  /* 0x000004203b3b7824 */ /* 0x000fc600078e023d */
[----:B------:R-:W-:Y:S01]  /*85dc0*/  STL [R1+0x8bf8], R23 ;  /* 0x008bf81701007387 */ /* 0x000fe20000100800 */
[----:B------:R-:W-:-:S03]  /*85dd0*/  IMAD R56, R56, 0x420, R57 ;  /* 0x0000042038387824 */ /* 0x000fc600078e0239 */
[----:B------:R-:W-:Y:S02]  /*85de0*/  STL [R1+0x8bf4], R16 ;  /* 0x008bf41001007387 */ /* 0x000fe40000100800 */
[----:B------:R-:W-:Y:S02]  /*85df0*/  LOP3.LUT R56, R56, 0x20, RZ, 0x3c, !PT ;  /* 0x0000002038387812 */ /* 0x000fe400078e3cff */
[----:B------:R-:W-:Y:S04]  /*85e00*/  STL [R1+0x8bf0], R17 ;  /* 0x008bf01101007387 */ /* 0x000fe80000100800 */
        /* <DEDUP_REMOVED lines=15> */
[----:B------:R1:W-:Y:S01]  /*85f00*/  STL [R1+0x7928], R0 ;  /* 0x0079280001007387 */ /* 0x0003e20000100800 */
[----:B--2---:R-:W-:-:S03]  /*85f10*/  IADD3 R3, R3, 0x1, RZ ;  /* 0x0000000103037810 */ /* 0x004fc60007ffe0ff */
[----:B------:R-:W-:Y:S01]  /*85f20*/  BAR.SYNC.DEFER_BLOCKING 0x0 ;  /* 0x0000000000007b1d */ /* 0x000fe20000010000 */
[----:B------:R-:W-:-:S04]  /*85f30*/  ISETP.GT.AND P0, PT, R3, 0x1, PT ;  /* 0x000000010300780c */ /* 0x000fc80003f04270 */
[----:B-1----:R-:W-:-:S04]  /*85f40*/  SEL R0, R3, RZ, !P0 ;  /* 0x000000ff03007207 */ /* 0x002fc80004000000 */
[C---:B---3--:R-:W-:Y:S01]  /*85f50*/  LEA R3, R0.reuse, R60, 0x12 ;  /* 0x0000003c00037211 */ /* 0x048fe200078e90ff */
[C---:B------:R-:W-:Y:S01]  /*85f60*/  IMAD R2, R0.reuse, 0x20000, R59 ;  /* 0x0002000000027824 */ /* 0x040fe200078e023b */
[----:B------:R-:W-:Y:S01]  /*85f70*/  STL [R1+0x3718], R0 ;  /* 0x0037180001007387 */ /* 0x000fe20000100800 */
[----:B------:R-:W-:Y:S01]  /*85f80*/  IMAD R252, R0, 0x20000, R56 ;  /* 0x0002000000fc7824 */ /* 0x000fe200078e0238 */
[C---:B------:R-:W-:Y:S02]  /*85f90*/  LOP3.LUT R56, R58.reuse, 0x3, RZ, 0xc0, !PT ;  /* 0x000000033a387812 */ /* 0x040fe400078ec0ff */
[----:B------:R-:W-:Y:S01]  /*85fa0*/  STL [R1+0x21e8], R2 ;  /* 0x0021e80201007387 */ /* 0x000fe20000100800 */
[C---:B------:R-:W-:Y:S02]  /*85fb0*/  LOP3.LUT R59, R58.reuse, 0x1c, RZ, 0xc0, !PT ;  /* 0x0000001c3a3b7812 */ /* 0x040fe400078ec0ff */
[----:B------:R-:W-:Y:S01]  /*85fc0*/  LOP3.LUT R58, R58, 0x3, RZ, 0xc0, !PT ;  /* 0x000000033a3a7812 */ /* 0x000fe200078ec0ff */
[----:B------:R-:W2:Y:S01]  /*85fd0*/  LDL.LU.64 R4, [R1+0x2c90] ;  /* 0x002c900001047983 */ /* 0x000ea20000300a00 */
[----:B------:R-:W-:-:S03]  /*85fe0*/  IMAD R56, R56, 0x420, R57 ;  /* 0x0000042038387824 */ /* 0x000fc600078e0239 */
[----:B------:R-:W2:Y:S01]  /*85ff0*/  LDL.LU.64 R6, [R1+0x2c98] ;  /* 0x002c980001067983 */ /* 0x000ea20000300a00 */
[----:B------:R-:W-:Y:S01]  /*86000*/  IMAD R58, R58, 0x420, R59 ;  /* 0x000004203a3a7824 */ /* 0x000fe200078e023b */
[----:B------:R-:W-:Y:S02]  /*86010*/  LOP3.LUT R56, R56, 0x60, RZ, 0x3c, !PT ;  /* 0x0000006038387812 */ /* 0x000fe400078e3cff */
[----:B------:R-:W3:Y:S02]  /*86020*/  LDL.LU.64 R8, [R1+0x2c80] ;  /* 0x002c800001087983 */ /* 0x000ee40000300a00 */
[----:B------:R-:W-:Y:S01]  /*86030*/  LOP3.LUT R58, R58, 0x40, RZ, 0x3c, !PT ;  /* 0x000000403a3a7812 */ /* 0x000fe200078e3cff */
[C---:B------:R-:W-:Y:S01]  /*86040*/  IMAD R211, R0.reuse, 0x20000, R56 ;  /* 0x0002000000d37824 */ /* 0x040fe200078e0238 */
[----:B------:R-:W3:Y:S03]  /*86050*/  LDL.LU.64 R10, [R1+0x2c88] ;  /* 0x002c8800010a7983 */ /* 0x000ee60000300a00 */
[----:B------:R-:W-:Y:S01]  /*86060*/  IMAD R209, R0, 0x20000, R58 ;  /* 0x0002000000d17824 */ /* 0x000fe200078e023a */
[----:B------:R-:W4:Y:S04]  /*86070*/  LDL.LU.64 R12, [R1+0x2c70] ;  /* 0x002c7000010c7983 */ /* 0x000f280000300a00 */
[----:B------:R-:W4:Y:S04]  /*86080*/  LDL.LU.64 R14, [R1+0x2c78] ;  /* 0x002c7800010e7983 */ /* 0x000f280000300a00 */
[----:B------:R-:W1:Y:S04]  /*86090*/  LDSM.16.M88.4 R88, [R3+0x10000] ;  /* 0x010000000358783b */ /* 0x000e680000000200 */
        /* <DEDUP_REMOVED lines=10> */
[----:B------:R-:W-:Y:S04]  /*86140*/  LDS R184, [R2+0x80000] ;  /* 0x0800000002b87984 */ /* 0x000fe80000000800 */
[----:B------:R-:W-:Y:S04]  /*86150*/  LDS R186, [R2+0x81000] ;  /* 0x0810000002ba7984 */ /* 0x000fe80000000800 */
[----:B------:R-:W-:Y:S04]  /*86160*/  LDS R185, [R252+0x80000] ;  /* 0x08000000fcb97984 */ /* 0x000fe80000000800 */
[----:B------:R-:W-:Y:S04]  /*86170*/  LDS R187, [R252+0x81000] ;  /* 0x08100000fcbb7984 */ /* 0x000fe80000000800 */
[----:B------:R-:W-:Y:S04]  /*86180*/  LDSM.16.M88.4 R56, [R3] ;  /* 0x000000000338783b */ /* 0x000fe80000000200 */
[----:B------:R-:W1:Y:S04]  /*86190*/  LDSM.16.M88.4 R136, [R3+0x28000] ;  /* 0x028000000388783b */ /* 0x000e680000000200 */
[----:B------:R-:W1:Y:S04]  /*861a0*/  LDSM.16.M88.4 R140, [R3+0x2a000] ;  /* 0x02a00000038c783b */ /* 0x000e680000000200 */
[----:B------:R-:W1:Y:S04]  /*861b0*/  LDSM.16.M88.4 R144, [R3+0x2c000] ;  /* 0x02c000000390783b */ /* 0x000e680000000200 */
[----:B------:R-:W1:Y:S04]  /*861c0*/  LDSM.16.M88.4 R148, [R3+0x2e000] ;  /* 0x02e000000394783b */ /* 0x000e680000000200 */
[----:B------:R-:W1:Y:S04]  /*861d0*/  LDSM.16.M88.4 R152, [R3+0x30000] ;  /* 0x030000000398783b */ /* 0x000e680000000200 */
[----:B------:R-:W1:Y:S04]  /*861e0*/  LDSM.16.M88.4 R156, [R3+0x32000] ;  /* 0x03200000039c783b */ /* 0x000e680000000200 */
[----:B------:R-:W4:Y:S04]  /*861f0*/  LDL.LU.64 R16, [R1+0x2c60] ;  /* 0x002c600001107983 */ /* 0x000f280000300a00 */
[----:B------:R-:W2:Y:S04]  /*86200*/  LDSM.16.M88.4 R160, [R3+0x34000] ;  /* 0x0340000003a0783b */ /* 0x000ea80000000200 */
[----:B------:R-:W4:Y:S04]  /*86210*/  LDL.LU.64 R18, [R1+0x2c68] ;  /* 0x002c680001127983 */ /* 0x000f280000300a00 */
[----:B------:R-:W4:Y:S04]  /*86220*/  LDL.LU.64 R20, [R1+0x2c50] ;  /* 0x002c500001147983 */ /* 0x000f280000300a00 */
[----:B------:R-:W2:Y:S04]  /*86230*/  LDSM.16.M88.4 R164, [R3+0x36000] ;  /* 0x0360000003a4783b */ /* 0x000ea80000000200 */
[----:B------:R-:W4:Y:S04]  /*86240*/  LDL.LU.64 R22, [R1+0x2c58] ;  /* 0x002c580001167983 */ /* 0x000f280000300a00 */
[----:B------:R-:W-:Y:S04]  /*86250*/  STL [R1+0x21e0], R209 ;  /* 0x0021e0d101007387 */ /* 0x000fe80000100800 */
[----:B------:R-:W2:Y:S04]  /*86260*/  LDSM.16.M88.4 R168, [R3+0x38000] ;  /* 0x0380000003a8783b */ /* 0x000ea80000000200 */
[----:B------:R-:W-:Y:S04]  /*86270*/  STL [R1+0x21e4], R211 ;  /* 0x0021e4d301007387 */ /* 0x000fe80000100800 */
[----:B-1----:R-:W-:Y:S04]  /*86280*/  STL [R1+0x8a00], R90 ;  /* 0x008a005a01007387 */ /* 0x002fe80000100800 */
[----:B------:R-:W1:Y:S04]  /*86290*/  LDSM.16.M88.4 R172, [R3+0x3a000] ;  /* 0x03a0000003ac783b */ /* 0x000e680000000200 */
[----:B------:R-:W-:Y:S04]  /*862a0*/  STL [R1+0x89fc], R91 ;  /* 0x0089fc5b01007387 */ /* 0x000fe80000100800 */
[----:B------:R-:W-:Y:S04]  /*862b0*/  STL [R1+0x89f8], R94 ;  /* 0x0089f85e01007387 */ /* 0x000fe80000100800 */
[----:B------:R-:W1:Y:S04]  /*862c0*/  LDSM.16.M88.4 R176, [R3+0x3c000] ;  /* 0x03c0000003b0783b */ /* 0x000e680000000200 */
[----:B------:R-:W-:Y:S04]  /*862d0*/  STL [R1+0x89f4], R95 ;  /* 0x0089f45f01007387 */ /* 0x000fe80000100800 */
[----:B------:R-:W-:Y:S04]  /*862e0*/  STL [R1+0x89f0], R98 ;  /* 0x0089f06201007387 */ /* 0x000fe80000100800 */
[----:B------:R-:W1:Y:S04]  /*862f0*/  LDSM.16.M88.4 R180, [R3+0x3e000] ;  /* 0x03e0000003b4783b */ /* 0x000e680000000200 */
[----:B------:R-:W-:Y:S04]  /*86300*/  STL [R1+0x89ec], R99 ;  /* 0x0089ec6301007387 */ /* 0x000fe80000100800 */
[----:B------:R-:W-:Y:S04]  /*86310*/  STL [R1+0x8a08], R102 ;  /* 0x008a086601007387 */ /* 0x000fe80000100800 */
[----:B------:R-:W3:Y:S04]  /*86320*/  LDSM.16.M88.4 R60, [R3+0x2000] ;  /* 0x00200000033c783b */ /* 0x000ee80000000200 */
        /* <DEDUP_REMOVED lines=8> */
[----:B------:R-:W4:Y:S04]  /*863b0*/  LDSM.16.M88.4 R64, [R3+0x4000] ;  /* 0x004000000340783b */ /* 0x000f280000000200 */
        /* <DEDUP_REMOVED lines=17> */
[----:B------:R-:W1:Y:S04]  /*864d0*/  LDSM.16.M88.4 R68, [R3+0x6000] ;  /* 0x006000000344783b */ /* 0x000e680000000200 */
[----:B------:R-:W3:Y:S01]  /*864e0*/  LDSM.16.M88.4 R72, [R3+0x8000] ;  /* 0x008000000348783b */ /* 0x000ee20000000200 */
[----:B--2---:R-:W-:Y:S03]  /*864f0*/  HMMA.1688.F32.TF32 R24, R184, R56, R4 ;  /* 0x00000038b818723c */ /* 0x004fe60000081004 */
        /* <DEDUP_REMOVED lines=8> */
[----:B-1----:R-:W-:Y:S04]  /*86580*/  STL [R1+0x8a8c], R174 ;  /* 0x008a8cae01007387 */ /* 0x002fe80000100800 */
[----:B------:R-:W-:Y:S04]  /*86590*/  STL [R1+0x8a88], R175 ;  /* 0x008a88af01007387 */ /* 0x000fe80000100800 */
[----:B------:R-:W-:Y:S01]  /*865a0*/  STL [R1+0x8a94], R178 ;  /* 0x008a94b201007387 */ /* 0x000fe20000100800 */
[----:B------:R-:W-:-:S03]  /*865b0*/  MOV R4, R24 ;  /* 0x0000001800047202 */ /* 0x000fc60000000f00 */
[----:B------:R-:W-:Y:S01]  /*865c0*/  STL [R1+0x8a90], R179 ;  /* 0x008a90b301007387 */ /* 0x000fe20000100800 */
[----:B------:R-:W-:-:S03]  /*865d0*/  IMAD.MOV.U32 R5, RZ, RZ, R25 ;  /* 0x000000ffff057224 */ /* 0x000fc600078e0019 */
[----:B------:R-:W-:Y:S01]  /*865e0*/  STL [R1+0x8a9c], R182 ;  /* 0x008a9cb601007387 */ /* 0x000fe20000100800 */
[----:B------:R-:W-:Y:S01]  /*865f0*/  IMAD.MOV.U32 R6, RZ, RZ, R26 ;  /* 0x000000ffff067224 */ /* 0x000fe200078e001a */
[----:B------:R-:W-:Y:S02]  /*86600*/  MOV R7, R27 ;  /* 0x0000001b00077202 */ /* 0x000fe40000000f00 */
[----:B------:R-:W-:Y:S01]  /*86610*/  STL [R1+0x8a98], R183 ;  /* 0x008a98b701007387 */ /* 0x000fe20000100800 */
[C---:B---3--:R-:W-:Y:S03]  /*86620*/  HMMA.1688.F32.TF32 R28, R184.reuse, R60, R8 ;  /* 0x0000003cb81c723c */ /* 0x048fe60000081008 */
[----:B------:R-:W-:Y:S04]  /*86630*/  STL [R1+0x8044], R3 ;  /* 0x0080440301007387 */ /* 0x000fe80000100800 */
[----:B------:R-:W2:Y:S04]  /*86640*/  LDL.LU.64 R24, [R1+0x2c40] ;  /* 0x002c400001187983 */ /* 0x000ea80000300a00 */
[----:B------:R-:W2:Y:S01]  /*86650*/  LDL.LU.64 R26, [R1+0x2c48] ;  /* 0x002c4800011a7983 */ /* 0x000ea20000300a00 */
[----:B----4-:R-:W-:Y:S03]  /*86660*/  HMMA.1688.F32.TF32 R32, R184, R64, R12 ;  /* 0x00000040b820723c */ /* 0x010fe6000008100c */
[----:B------:R-:W2:Y:S04]  /*86670*/  LDSM.16.M88.4 R76, [R3+0xa000] ;  /* 0x00a00000034c783b */ /* 0x000ea80000000200 */
[----:B------:R-:W1:Y:S04]  /*86680*/  LDSM.16.M88.4 R80, [R3+0xc000] ;  /* 0x00c000000350783b */ /* 0x000e680000000200 */
[----:B------:R-:W3:Y:S01]  /*86690*/  LDSM.16.M88.4 R112, [R3+0x1c000] ;  /* 0x01c000000370783b */ /* 0x000ee20000000200 */
[----:B------:R-:W-:Y:S01]  /*866a0*/  IMAD.MOV.U32 R8, RZ, RZ, R28 ;  /* 0x000000ffff087224 */ /* 0x000fe200078e001c */
[----:B------:R-:W-:Y:S01]  /*866b0*/  MOV R10, R30 ;  /* 0x0000001e000a7202 */ /* 0x000fe20000000f00 */
[----:B------:R-:W-:Y:S01]  /*866c0*/  IMAD.MOV.U32 R9, RZ, RZ, R29 ;  /* 0x000000ffff097224 */ /* 0x000fe200078e001d */
[----:B------:R-:W4:Y:S01]  /*866d0*/  LDSM.16.M88.4 R84, [R3+0xe000] ;  /* 0x00e000000354783b */ /* 0x000f220000000200 */
[----:B------:R-:W-:-:S03]  /*866e0*/  IMAD.MOV.U32 R11, RZ, RZ, R31 ;  /* 0x000000ffff0b7224 */ /* 0x000fc600078e001f */
[----:B------:R-:W1:Y:S04]  /*866f0*/  LDL.LU.64 R28, [R1+0x2c30] ;  /* 0x002c3000011c7983 */ /* 0x000e680000300a00 */
[----:B------:R-:W1:Y:S01]  /*86700*/  LDL.LU.64 R30, [R1+0x2c38] ;  /* 0x002c3800011e7983 */ /* 0x000e620000300a00 */
[----:B------:R-:W-:Y:S01]  /*86710*/  IMAD.MOV.U32 R12, RZ, RZ, R32 ;  /* 0x000000ffff0c7224 */ /* 0x000fe200078e0020 */
[----:B------:R-:W-:Y:S01]  /*86720*/  MOV R13, R33 ;  /* 0x00000021000d7202 */ /* 0x000fe20000000f00 */
[----:B------:R-:W-:Y:S01]  /*86730*/  IMAD.MOV.U32 R14, RZ, RZ, R34 ;  /* 0x000000ffff0e7224 */ /* 0x000fe200078e0022 */
[----:B------:R-:W4:Y:S01]  /*86740*/  LDL.LU.64 R32, [R1+0x2c20] ;  /* 0x002c200001207983 */ /* 0x000f220000300a00 */
[----:B------:R-:W-:-:S03]  /*86750*/  IMAD.MOV.U32 R15, RZ, RZ, R35 ;  /* 0x000000ffff0f7224 */ /* 0x000fc600078e0023 */
[----:B------:R-:W4:Y:S04]  /*86760*/  LDL.LU.64 R34, [R1+0x2c28] ;  /* 0x002c280001227983 */ /* 0x000f280000300a00 */
[----:B------:R-:W3:Y:S04]  /*86770*/  LDL.LU.64 R36, [R1+0x2c10] ;  /* 0x002c100001247983 */ /* 0x000ee80000300a00 */
[----:B------:R-:W3:Y:S04]  /*86780*/  LDL.LU.64 R38, [R1+0x2c18] ;  /* 0x002c180001267983 */ /* 0x000ee80000300a00 */
[----:B------:R-:W4:Y:S04]  /*86790*/  LDL.LU.64 R44, [R1+0x2c00] ;  /* 0x002c0000012c7983 */ /* 0x000f280000300a00 */
[----:B------:R-:W4:Y:S01]  /*867a0*/  LDL.LU.64 R46, [R1+0x2c08] ;  /* 0x002c0800012e7983 */ /* 0x000f220000300a00 */
[----:B------:R-:W-:Y:S03]  /*867b0*/  HMMA.1688.F32.TF32 R40, R184, R68, R16 ;  /* 0x00000044b828723c */ /* 0x000fe60000081010 */
[----:B------:R-:W-:Y:S04]  /*867c0*/  LDS R188, [R209+0x80000] ;  /* 0x08000000d1bc7984 */ /* 0x000fe80000000800 */
[----:B------:R-:W-:Y:S04]  /*867d0*/  LDS R190, [R209+0x81000] ;  /* 0x08100000d1be7984 */ /* 0x000fe80000000800 */
[----:B------:R-:W-:Y:S04]  /*867e0*/  LDS R189, [R211+0x80000] ;  /* 0x08000000d3bd7984 */ /* 0x000fe80000000800 */
[----:B------:R-:W1:Y:S04]  /*867f0*/  LDS R191, [R211+0x81000] ;  /* 0x08100000d3bf7984 */ /* 0x000e680000000800 */
[----:B------:R-:W-:Y:S04]  /*86800*/  LDS R208, [R209+0x80380] ;  /* 0x08038000d1d07984 */ /* 0x000fe80000000800 */
[----:B------:R-:W-:Y:S01]  /*86810*/  LDS R210, [R209+0x81380] ;  /* 0x08138000d1d27984 */ /* 0x000fe20000000800 */
[----:B------:R-:W-:Y:S01]  /*86820*/  MOV R16, R40 ;  /* 0x0000002800107202 */ /* 0x000fe20000000f00 */
[----:B------:R-:W-:Y:S01]  /*86830*/  IMAD.MOV.U32 R17, RZ, RZ, R41 ;  /* 0x000000ffff117224 */ /* 0x000fe200078e0029 */
[----:B------:R-:W-:Y:S01]  /*86840*/  MOV R19, R43 ;  /* 0x0000002b00137202 */ /* 0x000fe20000000f00 */
[----:B------:R-:W-:-:S02]  /*86850*/  IMAD.MOV.U32 R18, RZ, RZ, R42 ;  /* 0x000000ffff127224 */ /* 0x000fc400078e002a */
[C---:B------:R-:W-:Y:S11]  /*86860*/  HMMA.1688.F32.TF32 R40, R184.reuse, R72, R20 ;  /* 0x00000048b828723c */ /* 0x040ff60000081014 */
[----:B------:R-:W-:Y:S11]  /*86870*/  @!UPT UIADD3 URZ, URZ, URZ, URZ ;  /* 0x0000003f3f3ff290 */ /* 0x000ff6000fffe03f */
[----:B------:R-:W-:Y:S02]  /*86880*/  @!UPT UIADD3 URZ, URZ, URZ, URZ ;  /* 0x0000003f3f3ff290 */ /* 0x000fe4000fffe03f */
[----:B------:R-:W-:Y:S01]  /*86890*/  IMAD.MOV.U32 R20, RZ, RZ, R40 ;  /* 0x000000ffff147224 */ /* 0x000fe200078e0028 */
[----:B------:R-:W-:Y:S01]  /*868a0*/  MOV R22, R42 ;  /* 0x0000002a00167202 */ /* 0x000fe20000000f00 */
[----:B------:R-:W-:Y:S02]  /*868b0*/  IMAD.MOV.U32 R21, RZ, RZ, R41 ;  /* 0x000000ffff157224 */ /* 0x000fe400078e0029 */
[----:B------:R-:W-:Y:S02]  /*868c0*/  IMAD.MOV.U32 R23, RZ, RZ, R43 ;  /* 0x000000ffff177224 */ /* 0x000fe400078e002b */
[C---:B--2---:R-:W-:Y:S11]  /*868d0*/  HMMA.1688.F32.TF32 R40, R184.reuse, R76, R24 ;  /* 0x0000004cb828723c */ /* 0x044ff60000081018 */
[----:B------:R-:W-:Y:S11]  /*868e0*/  @!UPT UIADD3 URZ, URZ, URZ, URZ ;  /* 0x0000003f3f3ff290 */ /* 0x000ff6000fffe03f */
[----:B------:R-:W-:Y:S02]  /*868f0*/  @!UPT UIADD3 URZ, URZ, URZ, URZ ;  /* 0x0000003f3f3ff290 */ /* 0x000fe4000fffe03f */
[----:B------:R-:W-:Y:S01]  /*86900*/  IMAD.MOV.U32 R24, RZ, RZ, R40 ;  /* 0x000000ffff187224 */ /* 0x000fe200078e0028 */
[----:B------:R-:W-:Y:S01]  /*86910*/  MOV R25, R41 ;  /* 0x0000002900197202 */ /* 0x000fe20000000f00 */
[----:B------:R-:W-:Y:S02]  /*86920*/  IMAD.MOV.U32 R26, RZ, RZ, R42 ;  /* 0x000000ffff1a7224 */ /* 0x000fe400078e002a */
[----:B------:R-:W-:Y:S02]  /*86930*/  IMAD.MOV.U32 R27, RZ, RZ, R43 ;  /* 0x000000ffff1b7224 */ /* 0x000fe400078e002b */
[C---:B-1----:R-:W-:Y:S08]  /*86940*/  HMMA.1688.F32.TF32 R40, R184.reuse, R80, R28 ;  /* 0x00000050b828723c */ /* 0x042ff0000008101c */
[----:B---3--:R-:W-:Y:S11]  /*86950*/  HMMA.1688.F32.TF32 R36, R184, R88, R36 ;  /* 0x00000058b824723c */ /* 0x008ff60000081024 */
[----:B------:R-:W-:Y:S05]  /*86960*/  @!UPT UIADD3 URZ, URZ, URZ, URZ ;  /* 0x0000003f3f3ff290 */ /* 0x000fea000fffe03f */
[----:B------:R-:W-:Y:S01]  /*86970*/  MOV R28, R40 ;  /* 0x00000028001c7202 */ /* 0x000fe20000000f00 */
[----:B------:R-:W-:Y:S01]  /*86980*/  IMAD.MOV.U32 R29, RZ, RZ, R41 ;  /* 0x000000ffff1d7224 */ /* 0x000fe200078e0029 */
[----:B------:R-:W-:Y:S01]  /*86990*/  MOV R31, R43 ;  /* 0x0000002b001f7202 */ /* 0x000fe20000000f00 */
[----:B------:R-:W-:Y:S01]  /*869a0*/  IMAD.MOV.U32 R30, RZ, RZ, R42 ;  /* 0x000000ffff1e7224 */ /* 0x000fe200078e002a */
[----:B------:R-:W2:Y:S04]  /*869b0*/  LDL.LU.64 R40, [R1+0x2bf0] ;  /* 0x002bf00001287983 */ /* 0x000ea80000300a00 */
[----:B------:R-:W2:Y:S01]  /*869c0*/  LDL.LU.64 R42, [R1+0x2bf8] ;  /* 0x002bf800012a7983 */ /* 0x000ea20000300a00 */
[----:B------:R-:W-:Y:S01]  /*869d0*/  IMAD.MOV.U32 R162, RZ, RZ, R36 ;  /* 0x000000ffffa27224 */ /* 0x000fe200078e0024 */
[----:B------:R-:W-:Y:S01]  /*869e0*/  MOV R163, R37 ;  /* 0x0000002500a37202 */ /* 0x000fe20000000f00 */
[----:B------:R-:W-:Y:S01]  /*869f0*/  IMAD.MOV.U32 R158, RZ, RZ, R38 ;  /* 0x000000ffff9e7224 */ /* 0x000fe200078e0026 */
[----:B------:R-:W3:Y:S01]  /*86a00*/  LDL.LU.64 R36, [R1+0x2be0] ;  /* 0x002be00001247983 */ /* 0x000ee20000300a00 */
[----:B------:R-:W-:-:S03]  /*86a10*/  IMAD.MOV.U32 R159, RZ, RZ, R39 ;  /* 0x000000ffff9f7224 */ /* 0x000fc600078e0027 */
[----:B------:R-:W3:Y:S01]  /*86a20*/  LDL.LU.64 R38, [R1+0x2be8] ;  /* 0x002be80001267983 */ /* 0x000ee20000300a00 */
[C---:B----4-:R-:W-:Y:S03]  /*86a30*/  HMMA.1688.F32.TF32 R44, R184.reuse, R92, R44 ;  /* 0x0000005cb82c723c */ /* 0x050fe6000008102c */
[----:B------:R-:W-:Y:S04]  /*86a40*/  STL [R1+0x8aac], R159 ;  /* 0x008aac9f01007387 */ /* 0x000fe80000100800 */
[----:B------:R-:W-:Y:S04]  /*86a50*/  STL [R1+0x8aa8], R158 ;  /* 0x008aa89e01007387 */ /* 0x000fe80000100800 */
[----:B------:R1:W-:Y:S04]  /*86a60*/  STL [R1+0x8aa4], R163 ;  /* 0x008aa4a301007387 */ /* 0x0003e80000100800 */
[----:B------:R4:W-:Y:S09]  /*86a70*/  STL [R1+0x8aa0], R162 ;  /* 0x008aa0a201007387 */ /* 0x0009f20000100800 */
[----:B------:R-:W-:Y:S01]  /*86a80*/  MOV R170, R44 ;  /* 0x0000002c00aa7202 */ /* 0x000fe20000000f00 */
[----:B------:R-:W-:Y:S01]  /*86a90*/  IMAD.MOV.U32 R171, RZ, RZ, R45 ;  /* 0x000000ffffab7224 */ /* 0x000fe200078e002d */
[----:B------:R-:W-:Y:S01]  /*86aa0*/  MOV R167, R47 ;  /* 0x0000002f00a77202 */ /* 0x000fe20000000f00 */
[----:B------:R-:W-:Y:S01]  /*86ab0*/  IMAD.MOV.U32 R166, RZ, RZ, R46 ;  /* 0x000000ffffa67224 */ /* 0x000fe200078e002e */
[----:B------:R-:W4:Y:S04]  /*86ac0*/  LDL.LU.64 R44, [R1+0x2bd0] ;  /* 0x002bd000012c7983 */ /* 0x000f280000300a00 */
[----:B------:R-:W4:Y:S04]  /*86ad0*/  LDL.LU.64 R46, [R1+0x2bd8] ;  /* 0x002bd800012e7983 */ /* 0x000f280000300a00 */
[----:B------:R-:W-:Y:S04]  /*86ae0*/  STL [R1+0x8abc], R167 ;  /* 0x008abca701007387 */ /* 0x000fe80000100800 */
[----:B------:R-:W-:Y:S04]  /*86af0*/  STL [R1+0x8ab8], R166 ;  /* 0x008ab8a601007387 */ /* 0x000fe80000100800 */
[----:B------:R1:W-:Y:S04]  /*86b00*/  STL [R1+0x8ab4], R171 ;  /* 0x008ab4ab01007387 */ /* 0x0003e80000100800 */
[----:B------:R1:W-:Y:S01]  /*86b10*/  STL [R1+0x8ab0], R170 ;  /* 0x008ab0aa01007387 */ /* 0x0003e20000100800 */
[C---:B--2---:R-:W-:Y:S08]  /*86b20*/  HMMA.1688.F32.TF32 R40, R184.reuse, R96, R40 ;  /* 0x00000060b828723c */ /* 0x044ff00000081028 */
[----:B---3--:R-:W-:Y:S11]  /*86b30*/  HMMA.1688.F32.TF32 R36, R184, R100, R36 ;  /* 0x00000064b824723c */ /* 0x008ff60000081024 */
[----:B------:R-:W-:Y:S05]  /*86b40*/  @!UPT UIADD3 URZ, URZ, URZ, URZ ;  /* 0x0000003f3f3ff290 */ /* 0x000fea000fffe03f */
[----:B------:R-:W-:Y:S01]  /*86b50*/  IMAD.MOV.U32 R154, RZ, RZ, R40 ;  /* 0x000000ffff9a7224 */ /* 0x000fe200078e0028 */
[----:B------:R-:W-:Y:S01]  /*86b60*/  MOV R150, R42 ;  /* 0x0000002a00967202 */ /* 0x000fe20000000f00 */
[----:B------:R-:W-:Y:S02]  /*86b70*/  IMAD.MOV.U32 R155, RZ, RZ, R41 ;  /* 0x000000ffff9b7224 */ /* 0x000fe400078e0029 */
[----:B------:R-:W-:Y:S01]  /*86b80*/  IMAD.MOV.U32 R151, RZ, RZ, R43 ;  /* 0x000000ffff977224 */ /* 0x000fe200078e002b */
[----:B------:R-:W2:Y:S04]  /*86b90*/  LDL.LU.64 R40, [R1+0x2bc0] ;  /* 0x002bc00001287983 */ /* 0x000ea80000300a00 */
[----:B------:R-:W2:Y:S01]  /*86ba0*/  LDL.LU.64 R42, [R1+0x2bc8] ;  /* 0x002bc800012a7983 */ /* 0x000ea20000300a00 */
[----:B------:R-:W-:-:S03]  /*86bb0*/  IMAD.MOV.U32 R178, RZ, RZ, R36 ;  /* 0x000000ffffb27224 */ /* 0x000fc600078e0024 */
[----:B------:R-:W-:Y:S01]  /*86bc0*/  STL [R1+0x8acc], R151 ;  /* 0x008acc9701007387 */ /* 0x000fe20000100800 */
[----:B------:R-:W-:-:S03]  /*86bd0*/  MOV R179, R37 ;  /* 0x0000002500b37202 */ /* 0x000fc60000000f00 */
[----:B------:R-:W-:Y:S01]  /*86be0*/  STL [R1+0x8ac8], R150 ;  /* 0x008ac89601007387 */ /* 0x000fe20000100800 */
[----:B------:R-:W-:-:S03]  /*86bf0*/  IMAD.MOV.U32 R174, RZ, RZ, R38 ;  /* 0x000000ffffae7224 */ /* 0x000fc600078e0026 */
[----:B------:R3:W-:Y:S01]  /*86c00*/  STL [R1+0x8ac4], R155 ;  /* 0x008ac49b01007387 */ /* 0x0007e20000100800 */
[----:B------:R-:W-:-:S03]  /*86c10*/  IMAD.MOV.U32 R175, RZ, RZ, R39 ;  /* 0x000000ffffaf7224 */ /* 0x000fc600078e0027 */
[----:B------:R1:W-:Y:S04]  /*86c20*/  STL [R1+0x8ac0], R154 ;  /* 0x008ac09a01007387 */ /* 0x0003e80000100800 */
[----:B------:R-:W3:Y:S04]  /*86c30*/  LDL.LU.64 R36, [R1+0x2bb0] ;  /* 0x002bb00001247983 */ /* 0x000ee80000300a00 */
[----:B------:R-:W3:Y:S01]  /*86c40*/  LDL.LU.64 R38, [R1+0x2bb8] ;  /* 0x002bb80001267983 */ /* 0x000ee20000300a00 */
[C---:B----4-:R-:W-:Y:S03]  /*86c50*/  HMMA.1688.F32.TF32 R44, R184.reuse, R104, R44 ;  /* 0x00000068b82c723c */ /* 0x050fe6000008102c */
[----:B------:R-:W-:Y:S04]  /*86c60*/  STL [R1+0x8adc], R175 ;  /* 0x008adcaf01007387 */ /* 0x000fe80000100800 */
[----:B------:R-:W-:Y:S04]  /*86c70*/  STL [R1+0x8ad8], R174 ;  /* 0x008ad8ae01007387 */ /* 0x000fe80000100800 */
[----:B------:R4:W-:Y:S04]  /*86c80*/  STL [R1+0x8ad4], R179 ;  /* 0x008ad4b301007387 */ /* 0x0009e80000100800 */
[----:B------:R2:W-:Y:S09]  /*86c90*/  STL [R1+0x8ad0], R178 ;  /* 0x008ad0b201007387 */ /* 0x0005f20000100800 */
[----:B-1----:R-:W-:Y:S01]  /*86ca0*/  MOV R163, R44 ;  /* 0x0000002c00a37202 */ /* 0x002fe20000000f00 */
        /* <DEDUP_REMOVED lines=17> */
[----:B------:R-:W2:Y:S04]  /*86dc0*/  LDL.LU.64 R42, [R1+0x2b98] ;  /* 0x002b9800012a7983 */ /* 0x000ea80000300a00 */
[----:B------:R-:W-:Y:S04]  /*86dd0*/  STL [R1+0x8afc], R158 ;  /* 0x008afc9e01007387 */ /* 0x000fe80000100800 */
[----:B------:R-:W-:Y:S04]  /*86de0*/  STL [R1+0x8af8], R159 ;  /* 0x008af89f01007387 */ /* 0x000fe80000100800 */
[----:B------:R3:W-:Y:S01]  /*86df0*/  STL [R1+0x8af4], R170 ;  /* 0x008af4aa01007387 */ /* 0x0007e20000100800 */
[----:B------:R-:W-:Y:S01]  /*86e00*/  IMAD.MOV.U32 R146, RZ, RZ, R36 ;  /* 0x000000ffff927224 */ /* 0x000fe200078e0024 */
[----:B------:R-:W-:-:S02]  /*86e10*/  MOV R147, R37 ;  /* 0x0000002500937202 */ /* 0x000fc40000000f00 */
[----:B------:R1:W-:Y:S01]  /*86e20*/  STL [R1+0x8af0], R171 ;  /* 0x008af0ab01007387 */ /* 0x0003e20000100800 */
[----:B------:R-:W-:Y:S02]  /*86e30*/  IMAD.MOV.U32 R142, RZ, RZ, R38 ;  /* 0x000000ffff8e7224 */ /* 0x000fe400078e0026 */
[----:B------:R-:W-:Y:S01]  /*86e40*/  IMAD.MOV.U32 R143, RZ, RZ, R39 ;  /* 0x000000ffff8f7224 */ /* 0x000fe200078e0027 */
[----:B------:R-:W3:Y:S04]  /*86e50*/  LDL.LU.64 R36, [R1+0x2b80] ;  /* 0x002b800001247983 */ /* 0x000ee80000300a00 */
        /* <DEDUP_REMOVED lines=28> */
[----:B-1----:R-:W-:Y:S01]  /*87020*/  IMAD.MOV.U32 R162, RZ, RZ, R36 ;  /* 0x000000ffffa27224 */ /* 0x002fe200078e0024 */
[----:B------:R-:W-:-:S02]  /*87030*/  MOV R163, R37 ;  /* 0x0000002500a37202 */ /* 0x000fc40000000f00 */
[----:B------:R1:W-:Y:S01]  /*87040*/  STL [R1+0x8b20], R179 ;  /* 0x008b20b301007387 */ /* 0x0003e20000100800 */
[----:B------:R-:W-:Y:S02]  /*87050*/  IMAD.MOV.U32 R175, RZ, RZ, R38 ;  /* 0x000000ffffaf7224 */ /* 0x000fe400078e0026 */
[----:B------:R-:W-:Y:S01]  /*87060*/  IMAD.MOV.U32 R174, RZ, RZ, R39 ;  /* 0x000000ffffae7224 */ /* 0x000fe200078e0027 */
[----:B------:R-:W3:Y:S04]  /*87070*/  LDL.LU.64 R36, [R1+0x2b50] ;  /* 0x002b500001247983 */ /* 0x000ee80000300a00 */
[----:B------:R-:W3:Y:S01]  /*87080*/  LDL.LU.64 R38, [R1+0x2b58] ;  /* 0x002b580001267983 */ /* 0x000ee20000300a00 */
[----:B----4-:R-:W-:Y:S03]  /*87090*/  HMMA.1688.F32.TF32 R44, R184, R128, R44 ;  /* 0x00000080b82c723c */ /* 0x010fe6000008102c */
[----:B------:R-:W-:Y:S04]  /*870a0*/  STL [R1+0x8b3c], R174 ;  /* 0x008b3cae01007387 */ /* 0x000fe80000100800 */
[----:B------:R-:W-:Y:S04]  /*870b0*/  STL [R1+0x8b38], R175 ;  /* 0x008b38af01007387 */ /* 0x000fe80000100800 */
[----:B------:R4:W-:Y:S04]  /*870c0*/  STL [R1+0x8b34], R163 ;  /* 0x008b34a301007387 */ /* 0x0009e80000100800 */
[----:B------:R1:W-:Y:S09]  /*870d0*/  STL [R1+0x8b30], R162 ;  /* 0x008b30a201007387 */ /* 0x0003f20000100800 */
[----:B------:R-:W-:Y:S01]  /*870e0*/  MOV R135, R47 ;  /* 0x0000002f00877202 */ /* 0x000fe20000000f00 */
[----:B------:R-:W-:Y:S01]  /*870f0*/  IMAD.MOV.U32 R134, RZ, RZ, R46 ;  /* 0x000000ffff867224 */ /* 0x000fe200078e002e */
[----:B------:R-:W-:Y:S01]  /*87100*/  MOV R138, R44 ;  /* 0x0000002c008a7202 */ /* 0x000fe20000000f00 */
[----:B------:R-:W-:-:S02]  /*87110*/  IMAD.MOV.U32 R139, RZ, RZ, R45 ;  /* 0x000000ffff8b7224 */ /* 0x000fc400078e002d */
[----:B------:R-:W4:Y:S04]  /*87120*/  LDL.LU.64 R44, [R1+0x2b40] ;  /* 0x002b4000012c7983 */ /* 0x000f280000300a00 */
[----:B------:R-:W4:Y:S04]  /*87130*/  LDL.LU.64 R46, [R1+0x2b48] ;  /* 0x002b4800012e7983 */ /* 0x000f280000300a00 */
[----:B------:R-:W-:Y:S04]  /*87140*/  STL [R1+0x8b4c], R135 ;  /* 0x008b4c8701007387 */ /* 0x000fe80000100800 */
[----:B------:R-:W-:Y:S04]  /*87150*/  STL [R1+0x8b48], R134 ;  /* 0x008b488601007387 */ /* 0x000fe80000100800 */
[----:B------:R-:W-:Y:S04]  /*87160*/  STL [R1+0x8b44], R139 ;  /* 0x008b448b01007387 */ /* 0x000fe80000100800 */
        /* <DEDUP_REMOVED lines=20> */
[C---:B----4-:R-:W-:Y:S08]  /*872b0*/  HMMA.1688.F32.TF32 R44, R184.reuse, R140, R44 ;  /* 0x0000008cb82c723c */ /* 0x050ff0000008102c */
[----:B------:R-:W-:Y:S01]  /*872c0*/  HMMA.1688.F32.TF32 R48, R184, R84, R32 ;  /* 0x00000054b830723c */ /* 0x000fe20000081020 */
[----:B------:R-:W-:Y:S04]  /*872d0*/  STL [R1+0x8b6c], R159 ;  /* 0x008b6c9f01007387 */ /* 0x000fe80000100800 */
[----:B------:R-:W-:Y:S04]  /*872e0*/  STL [R1+0x8b68], R158 ;  /* 0x008b689e01007387 */ /* 0x000fe80000100800 */
[----:B------:R4:W-:Y:S04]  /*872f0*/  STL [R1+0x8b64], R146 ;  /* 0x008b649201007387 */ /* 0x0009e80000100800 */
[----:B------:R1:W-:Y:S03]  /*87300*/  STL [R1+0x8b60], R147 ;  /* 0x008b609301007387 */ /* 0x0003e60000100800 */
        /* <DEDUP_REMOVED lines=8> */
[----:B------:R-:W-:Y:S04]  /*87390*/  STL [R1+0x8b74], R155 ;  /* 0x008b749b01007387 */ /* 0x000fe80000100800 */
[----:B------:R-:W-:Y:S01]  /*873a0*/  STL [R1+0x8b70], R154 ;  /* 0x008b709a01007387 */ /* 0x000fe20000100800 */
[----:B------:R-:W-:Y:S01]  /*873b0*/  IMAD.MOV.U32 R32, RZ, RZ, R48 ;  /* 0x000000ffff207224 */ /* 0x000fe200078e0030 */
[----:B------:R-:W-:Y:S01]  /*873c0*/  MOV R34, R50 ;  /* 0x0000003200227202 */ /* 0x000fe20000000f00 */
[----:B------:R-:W-:-:S02]  /*873d0*/  IMAD.MOV.U32 R33, RZ, RZ, R49 ;  /* 0x000000ffff217224 */ /* 0x000fc400078e0031 */
[----:B------:R-:W-:Y:S01]  /*873e0*/  IMAD.MOV.U32 R35, RZ, RZ, R51 ;  /* 0x000000ffff237224 */ /* 0x000fe200078e0033 */
[C---:B--2---:R-:W-:Y:S08]  /*873f0*/  HMMA.1688.F32.TF32 R40, R184.reuse, R144, R40 ;  /* 0x00000090b828723c */ /* 0x044ff00000081028 */
[----:B---3--:R-:W-:Y:S11]  /*87400*/  HMMA.1688.F32.TF32 R36, R184, R148, R36 ;  /* 0x00000094b824723c */ /* 0x008ff60000081024 */
[----:B------:R-:W-:Y:S05]  /*87410*/  @!UPT UIADD3 URZ, URZ, URZ, URZ ;  /* 0x0000003f3f3ff290 */ /* 0x000fea000fffe03f */
[----:B------:R-:W-:Y:S01]  /*87420*/  IMAD.MOV.U32 R127, RZ, RZ, R43 ;  /* 0x000000ffff7f7224 */ /* 0x000fe200078e002b */
[----:B------:R-:W-:Y:S01]  /*87430*/  MOV R126, R42 ;  /* 0x0000002a007e7202 */ /* 0x000fe20000000f00 */
[----:B------:R-:W-:Y:S02]  /*87440*/  IMAD.MOV.U32 R130, RZ, RZ, R40 ;  /* 0x000000ffff827224 */ /* 0x000fe400078e0028 */
[----:B------:R-:W-:Y:S02]  /*87450*/  IMAD.MOV.U32 R131, RZ, RZ, R41 ;  /* 0x000000ffff837224 */ /* 0x000fe400078e0029 */
[----:B------:R-:W2:Y:S04]  /*87460*/  LDL.LU.64 R40, [R1+0x2b00] ;  /* 0x002b000001287983 */ /* 0x000ea80000300a00 */
[----:B------:R-:W2:Y:S04]  /*87470*/  LDL.LU.64 R42, [R1+0x2b08] ;  /* 0x002b0800012a7983 */ /* 0x000ea80000300a00 */
[----:B------:R-:W-:Y:S04]  /*87480*/  STL [R1+0x8b8c], R127 ;  /* 0x008b8c7f01007387 */ /* 0x000fe80000100800 */
[----:B------:R-:W-:Y:S04]  /*87490*/  STL [R1+0x8b88], R126 ;  /* 0x008b887e01007387 */ /* 0x000fe80000100800 */
[----:B------:R-:W-:Y:S01]  /*874a0*/  STL [R1+0x8b84], R131 ;  /* 0x008b848301007387 */ /* 0x000fe20000100800 */
[----:B------:R-:W-:Y:S01]  /*874b0*/  IMAD.MOV.U32 R178, RZ, RZ, R36 ;  /* 0x000000ffffb27224 */ /* 0x000fe200078e0024 */
[----:B-1----:R-:W-:-:S02]  /*874c0*/  MOV R179, R37 ;  /* 0x0000002500b37202 */ /* 0x002fc40000000f00 */
[----:B------:R-:W-:Y:S01]  /*874d0*/  STL [R1+0x8b80], R130 ;  /* 0x008b808201007387 */ /* 0x000fe20000100800 */
[----:B------:R-:W-:-:S03]  /*874e0*/  IMAD.MOV.U32 R166, RZ, RZ, R38 ;  /* 0x000000ffffa67224 */ /* 0x000fc600078e0026 */
[----:B------:R-:W3:Y:S01]  /*874f0*/  LDL.LU.64 R48, [R1+0x2af0] ;  /* 0x002af00001307983 */ /* 0x000ee20000300a00 */
[----:B------:R-:W-:-:S03]  /*87500*/  IMAD.MOV.U32 R167, RZ, RZ, R39 ;  /* 0x000000ffffa77224 */ /* 0x000fc600078e0027 */
[----:B------:R-:W3:Y:S04]  /*87510*/  LDL.LU.64 R50, [R1+0x2af8] ;  /* 0x002af80001327983 */ /* 0x000ee80000300a00 */
        /* <DEDUP_REMOVED lines=15> */
[----:B------:R1:W-:Y:S04]  /*87610*/  STL [R1+0x8ba4], R162 ;  /* 0x008ba4a201007387 */ /* 0x0003e80000100800 */
[----:B------:R1:W-:Y:S04]  /*87620*/  STL [R1+0x8ba0], R163 ;  /* 0x008ba0a301007387 */ /* 0x0003e80000100800 */
[----:B------:R-:W4:Y:S04]  /*87630*/  LDL.LU.64 R192, [R1+0x2ac0] ;  /* 0x002ac00001c07983 */ /* 0x000f280000300a00 */
[----:B------:R-:W4:Y:S01]  /*87640*/  LDL.LU.64 R194, [R1+0x2ac8] ;  /* 0x002ac80001c27983 */ /* 0x000f220000300a00 */
[C---:B--2---:R-:W-:Y:S08]  /*87650*/  HMMA.1688.F32.TF32 R40, R184.reuse, R156, R40 ;  /* 0x0000009cb828723c */ /* 0x044ff00000081028 */
[----:B---3--:R-:W-:Y:S11]  /*87660*/  HMMA.1688.F32.TF32 R36, R184, R164, R36 ;  /* 0x000000a4b824723c */ /* 0x008ff60000081024 */
[----:B------:R-:W-:Y:S05]  /*87670*/  @!UPT UIADD3 URZ, URZ, URZ, URZ ;  /* 0x0000003f3f3ff290 */ /* 0x000fea000fffe03f */
[----:B------:R-:W-:Y:S02]  /*87680*/  IMAD.MOV.U32 R138, RZ, RZ, R41 ;  /* 0x000000ffff8a7224 */ /* 0x000fe400078e0029 */
[----:B------:R-:W-:Y:S01]  /*87690*/  IMAD.MOV.U32 R139, RZ, RZ, R40 ;  /* 0x000000ffff8b7224 */ /* 0x000fe200078e0028 */
[----:B------:R-:W-:Y:S01]  /*876a0*/  MOV R174, R42 ;  /* 0x0000002a00ae7202 */ /* 0x000fe20000000f00 */
[----:B------:R-:W-:Y:S01]  /*876b0*/  IMAD.MOV.U32 R175, RZ, RZ, R43 ;  /* 0x000000ffffaf7224 */ /* 0x000fe200078e002b */
[----:B------:R-:W2:Y:S04]  /*876c0*/  LDL.LU.64 R40, [R1+0x2ce0] ;  /* 0x002ce00001287983 */ /* 0x000ea80000300a00 */
[----:B------:R-:W2:Y:S04]  /*876d0*/  LDL.LU.64 R42, [R1+0x2ce8] ;  /* 0x002ce800012a7983 */ /* 0x000ea80000300a00 */
[----:B------:R3:W-:Y:S04]  /*876e0*/  STL [R1+0x8bb4], R138 ;  /* 0x008bb48a01007387 */ /* 0x0007e80000100800 */
[----:B------:R1:W-:Y:S04]  /*876f0*/  STL [R1+0x8bb0], R139 ;  /* 0x008bb08b01007387 */ /* 0x0003e80000100800 */
[----:B------:R-:W3:Y:S01]  /*87700*/  LDL.LU.64 R52, [R1+0x5f0] ;  /* 0x0005f00001347983 */ /* 0x000ee20000300a00 */
[----:B------:R-:W-:Y:S01]  /*87710*/  MOV R171, R36 ;  /* 0x0000002400ab7202 */ /* 0x000fe20000000f00 */
[----:B------:R-:W-:-:S02]  /*87720*/  IMAD.MOV.U32 R170, RZ, RZ, R37 ;  /* 0x000000ffffaa7224 */ /* 0x000fc400078e0025 */
[----:B------:R-:W3:Y:S01]  /*87730*/  LDL.LU.64 R54, [R1+0x5f8] ;  /* 0x0005f80001367983 */ /* 0x000ee20000300a00 */
[----:B------:R-:W-:Y:S01]  /*87740*/  IMAD.MOV.U32 R135, RZ, RZ, R38 ;  /* 0x000000ffff877224 */ /* 0x000fe200078e0026 */
[----:B------:R-:W-:Y:S02]  /*87750*/  MOV R134, R39 ;  /* 0x0000002700867202 */ /* 0x000fe40000000f00 */
[----:B------:R-:W3:Y:S04]  /*87760*/  LDL.LU.64 R36, [R1+0x5e0] ;  /* 0x0005e00001247983 */ /* 0x000ee80000300a00 */
[----:B------:R-:W3:Y:S01]  /*87770*/  LDL.LU.64 R38, [R1+0x5e8] ;  /* 0x0005e80001267983 */ /* 0x000ee20000300a00 */
[C---:B------:R-:W-:Y:S08]  /*87780*/  HMMA.1688.F32.TF32 R48, R184.reuse, R160, R48 ;  /* 0x000000a0b830723c */ /* 0x040ff00000081030 */
[----:B----4-:R-:W-:Y:S11]  /*87790*/  HMMA.1688.F32.TF32 R44, R184, R168, R44 ;  /* 0x000000a8b82c723c */ /* 0x010ff6000008102c */
[----:B------:R-:W-:Y:S05]  /*877a0*/  @!UPT UIADD3 URZ, URZ, URZ, URZ ;  /* 0x0000003f3f3ff290 */ /* 0x000fea000fffe03f */
[----:B------:R-:W-:Y:S01]  /*877b0*/  IMAD.MOV.U32 R122, RZ, RZ, R48 ;  /* 0x000000ffff7a7224 */ /* 0x000fe200078e0030 */
[----:B------:R-:W-:Y:S01]  /*877c0*/  MOV R123, R49 ;  /* 0x00000031007b7202 */ /* 0x000fe20000000f00 */
[----:B------:R-:W-:Y:S01]  /*877d0*/  IMAD.MOV.U32 R118, RZ, RZ, R50 ;  /* 0x000000ffff767224 */ /* 0x000fe200078e0032 */
[----:B------:R-:W4:Y:S01]  /*877e0*/  LDL.LU.64 R48, [R1+0x5d0] ;  /* 0x0005d00001307983 */ /* 0x000f220000300a00 */
[----:B------:R-:W-:-:S03]  /*877f0*/  IMAD.MOV.U32 R119, RZ, RZ, R51 ;  /* 0x000000ffff777224 */ /* 0x000fc600078e0033 */
[----:B------:R-:W4:Y:S01]  /*87800*/  LDL.LU.64 R50, [R1+0x5d8] ;  /* 0x0005d80001327983 */ /* 0x000f220000300a00 */
[----:B------:R-:W-:Y:S01]  /*87810*/  IMAD.MOV.U32 R146, RZ, RZ, R44 ;  /* 0x000000ffff927224 */ /* 0x000fe200078e002c */
[----:B------:R-:W-:Y:S01]  /*87820*/  MOV R182, R46 ;  /* 0x0000002e00b67202 */ /* 0x000fe20000000f00 */
[----:B------:R-:W-:Y:S02]  /*87830*/  IMAD.MOV.U32 R147, RZ, RZ, R45 ;  /* 0x000000ffff937224 */ /* 0x000fe400078e002d */
[----:B------:R-:W-:Y:S01]  /*87840*/  IMAD.MOV.U32 R183, RZ, RZ, R47 ;  /* 0x000000ffffb77224 */ /* 0x000fe200078e002f */
[----:B------:R-:W4:Y:S04]  /*87850*/  LDL.LU.64 R44, [R1+0x5c0] ;  /* 0x0005c000012c7983 */ /* 0x000f280000300a00 */
[----:B------:R-:W4:Y:S01]  /*87860*/  LDL.LU.64 R46, [R1+0x5c8] ;  /* 0x0005c800012e7983 */ /* 0x000f220000300a00 */
[----:B--2---:R-:W-:Y:S08]  /*87870*/  HMMA.1688.F32.TF32 R40, R184, R176, R40 ;  /* 0x000000b0b828723c */ /* 0x004ff00000081028 */
        /* <DEDUP_REMOVED lines=8> */
[----:B-1----:R-:W-:Y:S01]  /*87900*/  IMAD.MOV.U32 R179, RZ, RZ, R36 ;  /* 0x000000ffffb37224 */ /* 0x002fe200078e0024 */
[----:B------:R-:W-:Y:S01]  /*87910*/  MOV R178, R37 ;  /* 0x0000002500b27202 */ /* 0x000fe20000000f00 */
[----:B------:R-:W-:Y:S01]  /*87920*/  IMAD.MOV.U32 R127, RZ, RZ, R38 ;  /* 0x000000ffff7f7224 */ /* 0x000fe200078e0026 */
[----:B------:R-:W3:Y:S01]  /*87930*/  LDL.LU.64 R36, [R1+0x5a0] ;  /* 0x0005a00001247983 */ /* 0x000ee20000300a00 */
[----:B------:R-:W-:-:S03]  /*87940*/  IMAD.MOV.U32 R126, RZ, RZ, R39 ;  /* 0x000000ffff7e7224 */ /* 0x000fc600078e0027 */
[----:B------:R-:W3:Y:S01]  /*87950*/  LDL.LU.64 R38, [R1+0x5a8] ;  /* 0x0005a80001267983 */ /* 0x000ee20000300a00 */
[C---:B------:R-:W-:Y:S03]  /*87960*/  HMMA.1688.F32.TF32 R192, R184.reuse, R172, R192 ;  /* 0x000000acb8c0723c */ /* 0x040fe600000810c0 */
[----:B------:R-:W3:Y:S04]  /*87970*/  LDL.LU.64 R204, [R1+0x590] ;  /* 0x0005900001cc7983 */ /* 0x000ee80000300a00 */
[----:B------:R-:W3:Y:S01]  /*87980*/  LDL.LU.64 R206, [R1+0x598] ;  /* 0x0005980001ce7983 */ /* 0x000ee20000300a00 */
[----:B------:R-:W-:Y:S03]  /*87990*/  HMMA.1688.F32.TF32 R52, R184, R180, R52 ;  /* 0x000000b4b834723c */ /* 0x000fe60000081034 */
[----:B------:R-:W3:Y:S04]  /*879a0*/  LDL.LU.64 R200, [R1+0x580] ;  /* 0x0005800001c87983 */ /* 0x000ee80000300a00 */
[----:B------:R-:W3:Y:S01]  /*879b0*/  LDL.LU.64 R202, [R1+0x588] ;  /* 0x0005880001ca7983 */ /* 0x000ee20000300a00 */
[C---:B----4-:R-:W-:Y:S03]  /*879c0*/  HMMA.1688.F32.TF32 R48, R188.reuse, R60, R48 ;  /* 0x0000003cbc30723c */ /* 0x050fe60000081030 */
[----:B------:R-:W4:Y:S04]  /*879d0*/  LDL.LU.64 R196, [R1+0x570] ;  /* 0x0005700001c47983 */ /* 0x000f280000300a00 */
[----:B------:R-:W4:Y:S01]  /*879e0*/  LDL.LU.64 R198, [R1+0x578] ;  /* 0x0005780001c67983 */ /* 0x000f220000300a00 */
[----:B------:R-:W-:Y:S01]  /*879f0*/  HMMA.1688.F32.TF32 R44, R188, R64, R44 ;  /* 0x00000040bc2c723c */ /* 0x000fe2000008102c */
[----:B------:R-:W-:Y:S01]  /*87a00*/  IMAD.MOV.U32 R155, RZ, RZ, R192 ;  /* 0x000000ffff9b7224 */ /* 0x000fe200078e00c0 */
[----:B------:R-:W-:Y:S01]  /*87a10*/  MOV R154, R193 ;  /* 0x000000c1009a7202 */ /* 0x000fe20000000f00 */
[----:B------:R-:W4:Y:S01]  /*87a20*/  LDL.LU.64 R184, [R1+0x560] ;  /* 0x0005600001b87983 */ /* 0x000f220000300a00 */
[----:B------:R-:W-:-:S02]  /*87a30*/  IMAD.MOV.U32 R159, RZ, RZ, R194 ;  /* 0x000000ffff9f7224 */ /* 0x000fc400078e00c2 */
[----:B------:R-:W-:Y:S01]  /*87a40*/  IMAD.MOV.U32 R158, RZ, RZ, R195 ;  /* 0x000000ffff9e7224 */ /* 0x000fe200078e00c3 */
[----:B------:R-:W4:Y:S01]  /*87a50*/  LDL.LU.64 R186, [R1+0x568] ;  /* 0x0005680001ba7983 */ /* 0x000f220000300a00 */
[----:B------:R-:W-:Y:S01]  /*87a60*/  IMAD.MOV.U32 R131, RZ, RZ, R52 ;  /* 0x000000ffff837224 */ /* 0x000fe200078e0034 */
[----:B------:R-:W-:Y:S01]  /*87a70*/  MOV R142, R54 ;  /* 0x00000036008e7202 */ /* 0x000fe20000000f00 */
[----:B------:R-:W-:Y:S01]  /*87a80*/  IMAD.MOV.U32 R130, RZ, RZ, R53 ;  /* 0x000000ffff827224 */ /* 0x000fe200078e0035 */
[----:B------:R-:W4:Y:S01]  /*87a90*/  LDL.LU.64 R192, [R1+0x2ab0] ;  /* 0x002ab00001c07983 */ /* 0x000f220000300a00 */
[----:B------:R-:W-:-:S03]  /*87aa0*/  IMAD.MOV.U32 R143, RZ, RZ, R55 ;  /* 0x000000ffff8f7224 */ /* 0x000fc600078e0037 */
[----:B------:R-:W4:Y:S01]  /*87ab0*/  LDL.LU.64 R194, [R1+0x2ab8] ;  /* 0x002ab80001c27983 */ /* 0x000f220000300a00 */
[----:B------:R-:W-:Y:S01]  /*87ac0*/  MOV R162, R48 ;  /* 0x0000003000a27202 */ /* 0x000fe20000000f00 */
[----:B------:R-:W-:Y:S02]  /*87ad0*/  IMAD.MOV.U32 R163, RZ, RZ, R49 ;  /* 0x000000ffffa37224 */ /* 0x000fe400078e0031 */
[----:B------:R-:W4:Y:S01]  /*87ae0*/  LDL.LU.64 R52, [R1+0x2aa0] ;  /* 0x002aa00001347983 */ /* 0x000f220000300a00 */
[----:B------:R-:W-:Y:S01]  /*87af0*/  IMAD.MOV.U32 R167, RZ, RZ, R50 ;  /* 0x000000ffffa77224 */ /* 0x000fe200078e0032 */
[----:B------:R-:W-:Y:S02]  /*87b00*/  MOV R166, R51 ;  /* 0x0000003300a67202 */ /* 0x000fe40000000f00 */
[----:B------:R-:W4:Y:S01]  /*87b10*/  LDL.LU.64 R54, [R1+0x2aa8] ;  /* 0x002aa80001367983 */ /* 0x000f220000300a00 */
[----:B------:R-:W-:Y:S01]  /*87b20*/  IMAD.MOV.U32 R103, RZ, RZ, R44 ;  /* 0x000000ffff677224 */ /* 0x000fe200078e002c */
[----:B------:R-:W-:Y:S01]  /*87b30*/  MOV R91, R46 ;  /* 0x0000002e005b7202 */ /* 0x000fe20000000f00 */
[----:B------:R-:W-:Y:S01]  /*87b40*/  IMAD.MOV.U32 R90, RZ, RZ, R45 ;  /* 0x000000ffff5a7224 */ /* 0x000fe200078e002d */
[----:B------:R-:W4:Y:S01]  /*87b50*/  LDL.LU.64 R48, [R1+0x2a90] ;  /* 0x002a900001307983 */ /* 0x000f220000300a00 */
[----:B------:R-:W-:-:S03]  /*87b60*/  IMAD.MOV.U32 R94, RZ, RZ, R47 ;  /* 0x000000ffff5e7224 */ /* 0x000fc600078e002f */
[----:B------:R-:W4:Y:S04]  /*87b70*/  LDL.LU.64 R50, [R1+0x2a98] ;  /* 0x002a980001327983 */ /* 0x000f280000300a00 */
[----:B------:R-:W4:Y:S04]  /*87b80*/  LDL.LU.64 R44, [R1+0x2a80] ;  /* 0x002a8000012c7983 */ /* 0x000f280000300a00 */
[----:B------:R-:W4:Y:S01]  /*87b90*/  LDL.LU.64 R46, [R1+0x2a88] ;  /* 0x002a8800012e7983 */ /* 0x000f220000300a00 */
[C---:B--2---:R-:W-:Y:S08]  /*87ba0*/  HMMA.1688.F32.TF32 R40, R188.reuse, R68, R40 ;  /* 0x00000044bc28723c */ /* 0x044ff00000081028 */
[----:B---3--:R-:W-:Y:S11]  /*87bb0*/  HMMA.1688.F32.TF32 R36, R188, R72, R36 ;  /* 0x00000048bc24723c */ /* 0x008ff60000081024 */
[----:B------:R-:W-:Y:S05]  /*87bc0*/  @!UPT UIADD3 URZ, URZ, URZ, URZ ;  /* 0x0000003f3f3ff290 */ /* 0x000fea000fffe03f */
[----:B------:R-:W-:Y:S01]  /*87bd0*/  IMAD.MOV.U32 R138, RZ, RZ, R40 ;  /* 0x000000ffff8a7224 */ /* 0x000fe200078e0028 */
[----:B------:R-:W-:Y:S01]  /*87be0*/  MOV R139, R41 ;  /* 0x00000029008b7202 */ /* 0x000fe20000000f00 */
[----:B------:R-:W-:Y:S01]  /*87bf0*/  IMAD.MOV.U32 R151, RZ, RZ, R42 ;  /* 0x000000ffff977224 */ /* 0x000fe200078e002a */
[----:B------:R-:W2:Y:S01]  /*87c00*/  LDL.LU.64 R40, [R1+0x2a70] ;  /* 0x002a700001287983 */ /* 0x000ea20000300a00 */
[----:B------:R-:W-:-:S03]  /*87c10*/  IMAD.MOV.U32 R150, RZ, RZ, R43 ;  /* 0x000000ffff967224 */ /* 0x000fc600078e002b */
[----:B------:R-:W2:Y:S01]  /*87c20*/  LDL.LU.64 R42, [R1+0x2a78] ;  /* 0x002a7800012a7983 */ /* 0x000ea20000300a00 */
[----:B------:R-:W-:Y:S01]  /*87c30*/  MOV R95, R36 ;  /* 0x00000024005f7202 */ /* 0x000fe20000000f00 */
[----:B------:R-:W-:Y:S01]  /*87c40*/  IMAD.MOV.U32 R98, RZ, RZ, R37 ;  /* 0x000000ffff627224 */ /* 0x000fe200078e0025 */
[----:B------:R-:W-:Y:S01]  /*87c50*/  MOV R107, R39 ;  /* 0x00000027006b7202 */ /* 0x000fe20000000f00 */
[----:B------:R-:W-:Y:S01]  /*87c60*/  IMAD.MOV.U32 R99, RZ, RZ, R38 ;  /* 0x000000ffff637224 */ /* 0x000fe200078e0026 */
[----:B------:R-:W3:Y:S04]  /*87c70*/  LDL.LU.64 R36, [R1+0x2a60] ;  /* 0x002a600001247983 */ /* 0x000ee80000300a00 */
[----:B------:R-:W3:Y:S01]  /*87c80*/  LDL.LU.64 R38, [R1+0x2a68] ;  /* 0x002a680001267983 */ /* 0x000ee20000300a00 */
[C---:B------:R-:W-:Y:S08]  /*87c90*/  HMMA.1688.F32.TF32 R212, R188.reuse, R76, R204 ;  /* 0x0000004cbcd4723c */ /* 0x040ff000000810cc */
[C---:B------:R-:W-:Y:S08]  /*87ca0*/  HMMA.1688.F32.TF32 R204, R188.reuse, R80, R200 ;  /* 0x00000050bccc723c */ /* 0x040ff000000810c8 */
[C---:B----4-:R-:W-:Y:S08]  /*87cb0*/  HMMA.1688.F32.TF32 R200, R188.reuse, R84, R196 ;  /* 0x00000054bcc8723c */ /* 0x050ff000000810c4 */
[C---:B------:R-:W-:Y:S08]  /*87cc0*/  HMMA.1688.F32.TF32 R196, R188.reuse, R88, R184 ;  /* 0x00000058bcc4723c */ /* 0x040ff000000810b8 */
[C---:B------:R-:W-:Y:S08]  /*87cd0*/  HMMA.1688.F32.TF32 R192, R188.reuse, R92, R192 ;  /* 0x0000005cbcc0723c */ /* 0x040ff000000810c0 */
[C---:B------:R-:W-:Y:S08]  /*87ce0*/  HMMA.1688.F32.TF32 R52, R188.reuse, R96, R52 ;  /* 0x00000060bc34723c */ /* 0x040ff00000081034 */
[C---:B------:R-:W-:Y:S08]  /*87cf0*/  HMMA.1688.F32.TF32 R48, R188.reuse, R100, R48 ;  /* 0x00000064bc30723c */ /* 0x040ff00000081030 */
[C---:B------:R-:W-:Y:S01]  /*87d00*/  HMMA.1688.F32.TF32 R44, R188.reuse, R104, R44 ;  /* 0x00000068bc2c723c */ /* 0x040fe2000008102c */
[----:B------:R1:W-:Y:S04]  /*87d10*/  STL.64 [R1+0x1a10], R212 ;  /* 0x001a10d401007387 */ /* 0x0003e80000100a00 */
        /* <DEDUP_REMOVED lines=15> */
[----:B------:R-:W4:Y:S04]  /*87e10*/  LDL.LU.64 R240, [R1+0x2a50] ;  /* 0x002a500001f07983 */ /* 0x000f280000300a00 */
[----:B------:R-:W-:Y:S04]  /*87e20*/  LDS R184, [R2+0x80080] ;  /* 0x0800800002b87984 */ /* 0x000fe80000000800 */
[----:B------:R-:W-:Y:S04]  /*87e30*/  LDS R186, [R2+0x81080] ;  /* 0x0810800002ba7984 */ /* 0x000fe80000000800 */
[----:B------:R-:W-:Y:S04]  /*87e40*/  LDS R185, [R252+0x80080] ;  /* 0x08008000fcb97984 */ /* 0x000fe80000000800 */
[----:B------:R-:W1:Y:S01]  /*87e50*/  LDS R187, [R252+0x81080] ;  /* 0x08108000fcbb7984 */ /* 0x000e620000000800 */
[C---:B--2---:R-:W-:Y:S08]  /*87e60*/  HMMA.1688.F32.TF32 R40, R188.reuse, R108, R40 ;  /* 0x0000006cbc28723c */ /* 0x044ff00000081028 */
[C---:B---3--:R-:W-:Y:S11]  /*87e70*/  HMMA.1688.F32.TF32 R36, R188.reuse, R112, R36 ;  /* 0x00000070bc24723c */ /* 0x048ff60000081024 */
[----:B------:R-:W-:Y:S04]  /*87e80*/  @!UPT UIADD3 URZ, URZ, URZ, URZ ;  /* 0x0000003f3f3ff290 */ /* 0x000fe8000fffe03f */
[----:B------:R2:W-:Y:S04]  /*87e90*/  STL.64 [R1+0x19a0], R40 ;  /* 0x0019a02801007387 */ /* 0x0005e80000100a00 */
[----:B------:R2:W-:Y:S04]  /*87ea0*/  STL.64 [R1+0x19a8], R42 ;  /* 0x0019a82a01007387 */ /* 0x0005e80000100a00 */
[----:B------:R-:W3:Y:S04]  /*87eb0*/  LDL.LU.64 R242, [R1+0x2a58] ;  /* 0x002a580001f27983 */ /* 0x000ee80000300a00 */
[----:B------:R1:W-:Y:S04]  /*87ec0*/  STL.64 [R1+0x1990], R36 ;  /* 0x0019902401007387 */ /* 0x0003e80000100a00 */
[----:B------:R1:W-:Y:S04]  /*87ed0*/  STL.64 [R1+0x1998], R38 ;  /* 0x0019982601007387 */ /* 0x0003e80000100a00 */
[----:B------:R-:W3:Y:S04]  /*87ee0*/  LDL.LU.64 R236, [R1+0x2a40] ;  /* 0x002a400001ec7983 */ /* 0x000ee80000300a00 */
        /* <DEDUP_REMOVED lines=11> */
[----:B-1----:R-:W3:Y:S04]  /*87fa0*/  LDL.LU.64 R212, [R1+0x29e0] ;  /* 0x0029e00001d47983 */ /* 0x002ee80000300a00 */
[----:B----4-:R-:W4:Y:S04]  /*87fb0*/  LDL.LU.64 R214, [R1+0x29e8] ;  /* 0x0029e80001d67983 */ /* 0x010f280000300a00 */
[----:B------:R-:W4:Y:S04]  /*87fc0*/  LDL.LU.64 R204, [R1+0x29d0] ;  /* 0x0029d00001cc7983 */ /* 0x000f280000300a00 */
        /* <DEDUP_REMOVED lines=13> */
[----:B--2---:R-:W2:Y:S04]  /*880a0*/  LDL.LU.64 R40, [R1+0x2cd0] ;  /* 0x002cd00001287983 */ /* 0x004ea80000300a00 */
[----:B------:R-:W2:Y:S04]  /*880b0*/  LDL.LU.64 R42, [R1+0x2cd8] ;  /* 0x002cd800012a7983 */ /* 0x000ea80000300a00 */
[----:B------:R-:W2:Y:S04]  /*880c0*/  LDL.LU.64 R36, [R1+0x550] ;  /* 0x0005500001247983 */ /* 0x000ea80000300a00 */
[----:B------:R-:W2:Y:S01]  /*880d0*/  LDL.LU.64 R38, [R1+0x558] ;  /* 0x0005580001267983 */ /* 0x000ea20000300a00 */
[C---:B---3--:R-:W-:Y:S08]  /*880e0*/  HMMA.1688.F32.TF32 R240, R188.reuse, R116, R240 ;  /* 0x00000074bcf0723c */ /* 0x048ff000000810f0 */
[C---:B------:R-:W-:Y:S08]  /*880f0*/  HMMA.1688.F32.TF32 R236, R188.reuse, R120, R236 ;  /* 0x00000078bcec723c */ /* 0x040ff000000810ec */
[C---:B------:R-:W-:Y:S08]  /*88100*/  HMMA.1688.F32.TF32 R232, R188.reuse, R124, R232 ;  /* 0x0000007cbce8723c */ /* 0x040ff000000810e8 */
[C---:B------:R-:W-:Y:S08]  /*88110*/  HMMA.1688.F32.TF32 R228, R188.reuse, R128, R228 ;  /* 0x00000080bce4723c */ /* 0x040ff000000810e4 */
[C---:B------:R-:W-:Y:S08]  /*88120*/  HMMA.1688.F32.TF32 R224, R188.reuse, R132, R224 ;  /* 0x00000084bce0723c */ /* 0x040ff000000810e0 */
[C---:B------:R-:W-:Y:S08]  /*88130*/  HMMA.1688.F32.TF32 R220, R188.reuse, R136, R220 ;  /* 0x00000088bcdc723c */ /* 0x040ff000000810dc */
[C---:B------:R-:W-:Y:S08]  /*88140*/  HMMA.1688.F32.TF32 R216, R188.reuse, R140, R216 ;  /* 0x0000008cbcd8723c */ /* 0x040ff000000810d8 */
[C---:B----4-:R-:W-:Y:S01]  /*88150*/  HMMA.1688.F32.TF32 R212, R188.reuse, R144, R212 ;  /* 0x00000090bcd4723c */ /* 0x050fe200000810d4 */
[----:B------:R-:W-:Y:S07]  /*88160*/  STL.64 [R1+0x1980], R240 ;  /* 0x001980f001007387 */ /* 0x000fee0000100a00 */
[C---:B------:R-:W-:Y:S01]  /*88170*/  HMMA.1688.F32.TF32 R204, R188.reuse, R148, R204 ;  /* 0x00000094bccc723c */ /* 0x040fe200000810cc */
        /* <DEDUP_REMOVED lines=8> */
[----:B------:R-:W-:Y:S04]  /*88200*/  STL.64 [R1+0x1968], R234 ;  /* 0x001968ea01007387 */ /* 0x000fe80000100a00 */
[----:B------:R1:W-:Y:S03]  /*88210*/  STL.64 [R1+0x1950], R228 ;  /* 0x001950e401007387 */ /* 0x0003e60000100a00 */
[C---:B------:R-:W-:Y:S01]  /*88220*/  HMMA.1688.F32.TF32 R48, R188.reuse, R168, R48 ;  /* 0x000000a8bc30723c */ /* 0x040fe20000081030 */
[----:B------:R3:W-:Y:S04]  /*88230*/  STL.64 [R1+0x1958], R230 ;  /* 0x001958e601007387 */ /* 0x0007e80000100a00 */
[----:B------:R4:W-:Y:S03]  /*88240*/  STL.64 [R1+0x1940], R224 ;  /* 0x001940e001007387 */ /* 0x0009e60000100a00 */
[C---:B------:R-:W-:Y:S01]  /*88250*/  HMMA.1688.F32.TF32 R44, R188.reuse, R172, R44 ;  /* 0x000000acbc2c723c */ /* 0x040fe2000008102c */
[----:B------:R1:W-:Y:S04]  /*88260*/  STL.64 [R1+0x1948], R226 ;  /* 0x001948e201007387 */ /* 0x0003e80000100a00 */
[----:B------:R1:W-:Y:S03]  /*88270*/  STL.64 [R1+0x1930], R220 ;  /* 0x001930dc01007387 */ /* 0x0003e60000100a00 */
[C---:B--2---:R-:W-:Y:S01]  /*88280*/  HMMA.1688.F32.TF32 R40, R188.reuse, R176, R40 ;  /* 0x000000b0bc28723c */ /* 0x044fe20000081028 */
[----:B------:R3:W-:Y:S04]  /*88290*/  STL.64 [R1+0x1938], R222 ;  /* 0x001938de01007387 */ /* 0x0007e80000100a00 */
[----:B------:R1:W-:Y:S03]  /*882a0*/  STL.64 [R1+0x1920], R216 ;  /* 0x001920d801007387 */ /* 0x0003e60000100a00 */
[----:B------:R-:W-:Y:S01]  /*882b0*/  HMMA.1688.F32.TF32 R36, R188, R180, R36 ;  /* 0x000000b4bc24723c */ /* 0x000fe20000081024 */
        /* <DEDUP_REMOVED lines=17> */
[----:B-1----:R-:W2:Y:S04]  /*883d0*/  LDL.LU.64 R228, [R1+0x1870] ;  /* 0x0018700001e47983 */ /* 0x002ea80000300a00 */
[----:B------:R1:W-:Y:S04]  /*883e0*/  STL.64 [R1+0x1890], R40 ;  /* 0x0018902801007387 */ /* 0x0003e80000100a00 */
[----:B------:R1:W-:Y:S04]  /*883f0*/  STL.64 [R1+0x1898], R42 ;  /* 0x0018982a01007387 */ /* 0x0003e80000100a00 */
[----:B---3--:R-:W2:Y:S04]  /*88400*/  LDL.LU.64 R230, [R1+0x1878] ;  /* 0x0018780001e67983 */ /* 0x008ea80000300a00 */
[----:B------:R3:W-:Y:S04]  /*88410*/  STL.64 [R1+0x1680], R36 ;  /* 0x0016802401007387 */ /* 0x0007e80000100a00 */
[----:B------:R1:W-:Y:S04]  /*88420*/  STL.64 [R1+0x1688], R38 ;  /* 0x0016882601007387 */ /* 0x0003e80000100a00 */
        /* <DEDUP_REMOVED lines=22> */
[----:B-1----:R-:W4:Y:S04]  /*88590*/  LDL.LU.64 R40, [R1+0x17b0] ;  /* 0x0017b00001287983 */ /* 0x002f280000300a00 */
[----:B------:R-:W4:Y:S04]  /*885a0*/  LDL.LU.64 R42, [R1+0x17b8] ;  /* 0x0017b800012a7983 */ /* 0x000f280000300a00 */
[----:B---3--:R-:W3:Y:S04]  /*885b0*/  LDL.LU.64 R36, [R1+0x17a0] ;  /* 0x0017a00001247983 */ /* 0x008ee80000300a00 */
[----:B------:R-:W3:Y:S04]  /*885c0*/  LDL.LU.64 R38, [R1+0x17a8] ;  /* 0x0017a80001267983 */ /* 0x000ee80000300a00 */
[----:B------:R-:W-:Y:S04]  /*885d0*/  LDS R188, [R209+0x80080] ;  /* 0x08008000d1bc7984 */ /* 0x000fe80000000800 */
[----:B------:R-:W-:Y:S04]  /*885e0*/  LDS R190, [R209+0x81080] ;  /* 0x08108000d1be7984 */ /* 0x000fe80000000800 */
[----:B------:R-:W-:Y:S04]  /*885f0*/  LDS R189, [R211+0x80080] ;  /* 0x08008000d3bd7984 */ /* 0x000fe80000000800 */
[----:B------:R-:W1:Y:S01]  /*88600*/  LDS R191, [R211+0x81080] ;  /* 0x08108000d3bf7984 */ /* 0x000e620000000800 */
[C---:B--2---:R-:W-:Y:S08]  /*88610*/  HMMA.1688.F32.TF32 R232, R184.reuse, R56, R228 ;  /* 0x00000038b8e8723c */ /* 0x044ff000000810e4 */
[C---:B----4-:R-:W-:Y:S08]  /*88620*/  HMMA.1688.F32.TF32 R228, R184.reuse, R60, R224 ;  /* 0x0000003cb8e4723c */ /* 0x050ff000000810e0 */
[C---:B------:R-:W-:Y:S08]  /*88630*/  HMMA.1688.F32.TF32 R224, R184.reuse, R64, R220 ;  /* 0x00000040b8e0723c */ /* 0x040ff000000810dc */
[C---:B------:R-:W-:Y:S08]  /*88640*/  HMMA.1688.F32.TF32 R220, R184.reuse, R68, R216 ;  /* 0x00000044b8dc723c */ /* 0x040ff000000810d8 */
[C---:B------:R-:W-:Y:S08]  /*88650*/  HMMA.1688.F32.TF32 R216, R184.reuse, R72, R212 ;  /* 0x00000048b8d8723c */ /* 0x040ff000000810d4 */
[C---:B------:R-:W-:Y:S08]  /*88660*/  HMMA.1688.F32.TF32 R212, R184.reuse, R76, R204 ;  /* 0x0000004cb8d4723c */ /* 0x040ff000000810cc */
[C---:B------:R-:W-:Y:S08]  /*88670*/  HMMA.1688.F32.TF32 R204, R184.reuse, R80, R200 ;  /* 0x00000050b8cc723c */ /* 0x040ff000000810c8 */
[C---:B------:R-:W-:Y:S01]  /*88680*/  HMMA.1688.F32.TF32 R200, R184.reuse, R84, R196 ;  /* 0x00000054b8c8723c */ /* 0x040fe200000810c4 */
[----:B------:R2:W-:Y:S07]  /*88690*/  STL.64 [R1+0x1870], R232 ;  /* 0x001870e801007387 */ /* 0x0005ee0000100a00 */
[C---:B------:R-:W-:Y:S01]  /*886a0*/  HMMA.1688.F32.TF32 R196, R184.reuse, R88, R192 ;  /* 0x00000058b8c4723c */ /* 0x040fe200000810c0 */
[----:B------:R2:W-:Y:S07]  /*886b0*/  STL.64 [R1+0x1878], R234 ;  /* 0x001878ea01007387 */ /* 0x0005ee0000100a00 */
[C---:B------:R-:W-:Y:S01]  /*886c0*/  HMMA.1688.F32.TF32 R192, R184.reuse, R92, R52 ;  /* 0x0000005cb8c0723c */ /* 0x040fe20000081034 */
[----:B------:R1:W-:Y:S07]  /*886d0*/  STL.64 [R1+0x1860], R228 ;  /* 0x001860e401007387 */ /* 0x0003ee0000100a00 */
[C---:B------:R-:W-:Y:S01]  /*886e0*/  HMMA.1688.F32.TF32 R52, R184.reuse, R96, R48 ;  /* 0x00000060b834723c */ /* 0x040fe20000081030 */
[----:B------:R1:W-:Y:S07]  /*886f0*/  STL.64 [R1+0x1868], R230 ;  /* 0x001868e601007387 */ /* 0x0003ee0000100a00 */
[C---:B------:R-:W-:Y:S01]  /*88700*/  HMMA.1688.F32.TF32 R48, R184.reuse, R100, R44 ;  /* 0x00000064b830723c */ /* 0x040fe2000008102c */
[----:B------:R1:W-:Y:S04]  /*88710*/  STL.64 [R1+0x1850], R224 ;  /* 0x001850e001007387 */ /* 0x0003e80000100a00 */
[----:B------:R1:W-:Y:S03]  /*88720*/  STL.64 [R1+0x1858], R226 ;  /* 0x001858e201007387 */ /* 0x0003e60000100a00 */
        /* <DEDUP_REMOVED lines=20> */
[----:B------:R1:W-:Y:S04]  /*88870*/  STL.64 [R1+0x17b0], R44 ;  /* 0x0017b02c01007387 */ /* 0x0003e80000100a00 */
[----:B------:R1:W-:Y:S04]  /*88880*/  STL.64 [R1+0x17b8], R46 ;  /* 0x0017b82e01007387 */ /* 0x0003e80000100a00 */
[----:B------:R-:W4:Y:S01]  /*88890*/  LDL.LU.64 R42, [R1+0x1798] ;  /* 0x00179800012a7983 */ /* 0x000f220000300a00 */
[C---:B---3--:R-:W-:Y:S11]  /*888a0*/  HMMA.1688.F32.TF32 R36, R184.reuse, R108, R36 ;  /* 0x0000006cb824723c */ /* 0x048ff60000081024 */
[----:B------:R-:W-:Y:S11]  /*888b0*/  @!UPT UIADD3 URZ, URZ, URZ, URZ ;  /* 0x0000003f3f3ff290 */ /* 0x000ff6000fffe03f */
[----:B------:R-:W-:Y:S01]  /*888c0*/  @!UPT UIADD3 URZ, URZ, URZ, URZ ;  /* 0x0000003f3f3ff290 */ /* 0x000fe2000fffe03f */
[----:B------:R3:W-:Y:S04]  /*888d0*/  STL.64 [R1+0x17a0], R36 ;  /* 0x0017a02401007387 */ /* 0x0007e80000100a00 */
[----:B------:R1:W-:Y:S04]  /*888e0*/  STL.64 [R1+0x17a8], R38 ;  /* 0x0017a82601007387 */ /* 0x0003e80000100a00 */
[----:B--2---:R-:W2:Y:S04]  /*888f0*/  LDL.LU.64 R232, [R1+0x1780] ;  /* 0x0017800001e87983 */ /* 0x004ea80000300a00 */
[----:B------:R-:W2:Y:S04]  /*88900*/  LDL.LU.64 R234, [R1+0x1788] ;  /* 0x0017880001ea7983 */ /* 0x000ea80000300a00 */
[----:B-1----:R-:W2:Y:S04]  /*88910*/  LDL.LU.64 R228, [R1+0x1770] ;  /* 0x0017700001e47983 */ /* 0x002ea80000300a00 */
[----:B------:R-:W2:Y:S04]  /*88920*/  LDL.LU.64 R230, [R1+0x1778] ;  /* 0x0017780001e67983 */ /* 0x000ea80000300a00 */
        /* <DEDUP_REMOVED lines=22> */
[----:B---3--:R-:W3:Y:S04]  /*88a90*/  LDL.LU.64 R36, [R1+0x2ca0] ;  /* 0x002ca00001247983 */ /* 0x008ee80000300a00 */
[----:B------:R-:W3:Y:S01]  /*88aa0*/  LDL.LU.64 R38, [R1+0x2ca8] ;  /* 0x002ca80001267983 */ /* 0x000ee20000300a00 */
[C---:B----4-:R-:W-:Y:S03]  /*88ab0*/  HMMA.1688.F32.TF32 R236, R184.reuse, R112, R40 ;  /* 0x00000070b8ec723c */ /* 0x050fe60000081028 */
[----:B------:R-:W4:Y:S04]  /*88ac0*/  LDL.LU.64 R40, [R1+0x2960] ;  /* 0x0029600001287983 */ /* 0x000f280000300a00 */
[----:B------:R-:W4:Y:S11]  /*88ad0*/  LDL.LU.64 R42, [R1+0x2968] ;  /* 0x00296800012a7983 */ /* 0x000f360000300a00 */
[----:B------:R-:W-:Y:S05]  /*88ae0*/  @!UPT UIADD3 URZ, URZ, URZ, URZ ;  /* 0x0000003f3f3ff290 */ /* 0x000fea000fffe03f */
[----:B------:R-:W-:Y:S04]  /*88af0*/  STL.64 [R1+0x1790], R236 ;  /* 0x001790ec01007387 */ /* 0x000fe80000100a00 */
[----:B------:R2:W-:Y:S02]  /*88b00*/  STL.64 [R1+0x1798], R238 ;  /* 0x001798ee01007387 */ /* 0x0005e40000100a00 */
[C---:B--2---:R-:W-:Y:S08]  /*88b10*/  HMMA.1688.F32.TF32 R236, R184.reuse, R116, R232 ;  /* 0x00000074b8ec723c */ /* 0x044ff000000810e8 */
[C---:B------:R-:W-:Y:S08]  /*88b20*/  HMMA.1688.F32.TF32 R232, R184.reuse, R120, R228 ;  /* 0x00000078b8e8723c */ /* 0x040ff000000810e4 */
[C---:B------:R-:W-:Y:S08]  /*88b30*/  HMMA.1688.F32.TF32 R228, R184.reuse, R124, R224 ;  /* 0x0000007cb8e4723c */ /* 0x040ff000000810e0 */
[C---:B------:R-:W-:Y:S08]  /*88b40*/  HMMA.1688.F32.TF32 R224, R184.reuse, R128, R220 ;  /* 0x00000080b8e0723c */ /* 0x040ff000000810dc */
[C---:B------:R-:W-:Y:S08]  /*88b50*/  HMMA.1688.F32.TF32 R220, R184.reuse, R132, R216 ;  /* 0x00000084b8dc723c */ /* 0x040ff000000810d8 */
[C---:B------:R-:W-:Y:S08]  /*88b60*/  HMMA.1688.F32.TF32 R216, R184.reuse, R136, R212 ;  /* 0x00000088b8d8723c */ /* 0x040ff000000810d4 */
[C---:B------:R-:W-:Y:S08]  /*88b70*/  HMMA.1688.F32.TF32 R212, R184.reuse, R140, R204 ;  /* 0x0000008cb8d4723c */ /* 0x040ff000000810cc */
        /* <DEDUP_REMOVED lines=10> */
[----:B------:R-:W-:Y:S03]  /*88c20*/  STL.64 [R1+0x1768], R230 ;  /* 0x001768e601007387 */ /* 0x000fe60000100a00 */
        /* <DEDUP_REMOVED lines=14> */
[----:B------:R1:W-:Y:S01]  /*88d10*/  STL.64 [R1+0x16f8], R198 ;  /* 0x0016f8c601007387 */ /* 0x0003e20000100a00 */
[C---:B---3--:R-:W-:Y:S03]  /*88d20*/  HMMA.1688.F32.TF32 R44, R184.reuse, R168, R36 ;  /* 0x000000a8b82c723c */ /* 0x048fe60000081024 */
[----:B------:R2:W-:Y:S04]  /*88d30*/  STL.64 [R1+0x16e0], R192 ;  /* 0x0016e0c001007387 */ /* 0x0005e80000100a00 */
[----:B------:R1:W-:Y:S04]  /*88d40*/  STL.64 [R1+0x16e8], R194 ;  /* 0x0016e8c201007387 */ /* 0x0003e80000100a00 */
[----:B------:R1:W-:Y:S04]  /*88d50*/  STL.64 [R1+0x16d0], R52 ;  /* 0x0016d03401007387 */ /* 0x0003e80000100a00 */
[----:B------:R1:W-:Y:S04]  /*88d60*/  STL.64 [R1+0x16d8], R54 ;  /* 0x0016d83601007387 */ /* 0x0003e80000100a00 */
[----:B------:R-:W3:Y:S04]  /*88d70*/  LDL.LU.64 R36, [R1+0x1480] ;  /* 0x0014800001247983 */ /* 0x000ee80000300a00 */
[----:B------:R1:W-:Y:S04]  /*88d80*/  STL.64 [R1+0x16c0], R48 ;  /* 0x0016c03001007387 */ /* 0x0003e80000100a00 */
[----:B------:R1:W-:Y:S04]  /*88d90*/  STL.64 [R1+0x16c8], R50 ;  /* 0x0016c83201007387 */ /* 0x0003e80000100a00 */
[----:B------:R-:W3:Y:S04]  /*88da0*/  LDL.LU.64 R38, [R1+0x1488] ;  /* 0x0014880001267983 */ /* 0x000ee80000300a00 */
[----:B------:R2:W-:Y:S04]  /*88db0*/  STL.64 [R1+0x16b0], R44 ;  /* 0x0016b02c01007387 */ /* 0x0005e80000100a00 */
[----:B------:R4:W-:Y:S04]  /*88dc0*/  STL.64 [R1+0x16b8], R46 ;  /* 0x0016b82e01007387 */ /* 0x0009e80000100a00 */
[----:B-1----:R-:W3:Y:S04]  /*88dd0*/  LDL.LU.64 R224, [R1+0x540] ;  /* 0x0005400001e07983 */ /* 0x002ee80000300a00 */
[----:B--2---:R-:W2:Y:S01]  /*88de0*/  LDL.LU.64 R226, [R1+0x548] ;  /* 0x0005480001e27983 */ /* 0x004ea20000300a00 */
[C---:B----4-:R-:W-:Y:S11]  /*88df0*/  HMMA.1688.F32.TF32 R40, R184.reuse, R172, R40 ;  /* 0x000000acb828723c */ /* 0x050ff60000081028 */
[----:B------:R-:W-:Y:S11]  /*88e00*/  @!UPT UIADD3 URZ, URZ, URZ, URZ ;  /* 0x0000003f3f3ff290 */ /* 0x000ff6000fffe03f */
[----:B------:R-:W-:Y:S01]  /*88e10*/  @!UPT UIADD3 URZ, URZ, URZ, URZ ;  /* 0x0000003f3f3ff290 */ /* 0x000fe2000fffe03f */
[----:B------:R1:W-:Y:S04]  /*88e20*/  STL.64 [R1+0x16a0], R40 ;  /* 0x0016a02801007387 */ /* 0x0003e80000100a00 */
[----:B------:R4:W-:Y:S04]  /*88e30*/  STL.64 [R1+0x16a8], R42 ;  /* 0x0016a82a01007387 */ /* 0x0009e80000100a00 */
        /* <DEDUP_REMOVED lines=19> */
[----:B------:R-:W2:Y:S01]  /*88f70*/  LDL.LU.64 R46, [R1+0x2958] ;  /* 0x00295800012e7983 */ /* 0x000ea20000300a00 */
[C---:B---3--:R-:W-:Y:S11]  /*88f80*/  HMMA.1688.F32.TF32 R36, R184.reuse, R176, R36 ;  /* 0x000000b0b824723c */ /* 0x048ff60000081024 */
[----:B------:R-:W-:Y:S11]  /*88f90*/  @!UPT UIADD3 URZ, URZ, URZ, URZ ;  /* 0x0000003f3f3ff290 */ /* 0x000ff6000fffe03f */
[----:B------:R-:W-:Y:S01]  /*88fa0*/  @!UPT UIADD3 URZ, URZ, URZ, URZ ;  /* 0x0000003f3f3ff290 */ /* 0x000fe2000fffe03f */
[----:B------:R3:W-:Y:S04]  /*88fb0*/  STL.64 [R1+0x1690], R36 ;  /* 0x0016902401007387 */ /* 0x0007e80000100a00 */
[----:B------:R3:W-:Y:S04]  /*88fc0*/  STL.64 [R1+0x1698], R38 ;  /* 0x0016982601007387 */ /* 0x0007e80000100a00 */
[----:B-1----:R-:W2:Y:S04]  /*88fd0*/  LDL.LU.64 R40, [R1+0x2940] ;  /* 0x0029400001287983 */ /* 0x002ea80000300a00 */
[----:B----4-:R-:W4:Y:S04]  /*88fe0*/  LDL.LU.64 R42, [R1+0x2948] ;  /* 0x00294800012a7983 */ /* 0x010f280000300a00 */
[----:B---3--:R-:W3:Y:S04]  /*88ff0*/  LDL.LU.64 R36, [R1+0x15c0] ;  /* 0x0015c00001247983 */ /* 0x008ee80000300a00 */
[----:B------:R-:W3:Y:S01]  /*89000*/  LDL.LU.64 R38, [R1+0x15c8] ;  /* 0x0015c80001267983 */ /* 0x000ee20000300a00 */
[----:B--2---:R-:W-:Y:S11]  /*89010*/  HMMA.1688.F32.TF32 R224, R184, R180, R224 ;  /* 0x000000b4b8e0723c */ /* 0x004ff600000810e0 */
[----:B------:R-:W-:Y:S11]  /*89020*/  @!UPT UIADD3 URZ, URZ, URZ, URZ ;  /* 0x0000003f3f3ff290 */ /* 0x000ff6000fffe03f */
[----:B------:R-:W-:Y:S01]  /*89030*/  @!UPT UIADD3 URZ, URZ, URZ, URZ ;  /* 0x0000003f3f3ff290 */ /* 0x000fe2000fffe03f */
[----:B------:R-:W-:Y:S04]  /*89040*/  STL.64 [R1+0x1670], R224 ;  /* 0x001670e001007387 */ /* 0x000fe80000100a00 */
[----:B------:R-:W-:Y:S01]  /*89050*/  STL.64 [R1+0x1678], R226 ;  /* 0x001678e201007387 */ /* 0x000fe20000100a00 */
[C---:B------:R-:W-:Y:S08]  /*89060*/  HMMA.1688.F32.TF32 R184, R188.reuse, R56, R220 ;  /* 0x00000038bcb8723c */ /* 0x040ff000000810dc */
[C---:B------:R-:W-:Y:S08]  /*89070*/  HMMA.1688.F32.TF32 R216, R188.reuse, R60, R216 ;  /* 0x0000003cbcd8723c */ /* 0x040ff000000810d8 */
[C---:B------:R-:W-:Y:S07]  /*89080*/  HMMA.1688.F32.TF32 R212, R188.reuse, R64, R212 ;  /* 0x00000040bcd4723c */ /* 0x040fee00000810d4 */
[----:B------:R-:W-:Y:S04]  /*89090*/  STL.64 [R1+0x1660], R184 ;  /* 0x001660b801007387 */ /* 0x000fe80000100a00 */
[----:B------:R1:W-:Y:S02]  /*890a0*/  STL.64 [R1+0x1668], R186 ;  /* 0x001668ba01007387 */ /* 0x0003e40000100a00 */
[C---:B-1----:R-:W-:Y:S02]  /*890b0*/  HMMA.1688.F32.TF32 R184, R188.reuse, R68, R204 ;  /* 0x00000044bcb8723c */ /* 0x042fe400000810cc */
[----:B------:R-:W-:Y:S04]  /*890c0*/  STL.64 [R1+0x1650], R216 ;  /* 0x001650d801007387 */ /* 0x000fe80000100a00 */
[----:B------:R-:W-:Y:S02]  /*890d0*/  STL.64 [R1+0x1658], R218 ;  /* 0x001658da01007387 */ /* 0x000fe40000100a00 */
[C---:B------:R-:W-:Y:S02]  /*890e0*/  HMMA.1688.F32.TF32 R200, R188.reuse, R72, R200 ;  /* 0x00000048bcc8723c */ /* 0x040fe400000810c8 */
[----:B------:R-:W-:Y:S04]  /*890f0*/  STL.64 [R1+0x1640], R212 ;  /* 0x001640d401007387 */ /* 0x000fe80000100a00 */
[----:B------:R-:W-:Y:S02]  /*89100*/  STL.64 [R1+0x1648], R214 ;  /* 0x001648d601007387 */ /* 0x000fe40000100a00 */
[C---:B------:R-:W-:Y:S07]  /*89110*/  HMMA.1688.F32.TF32 R196, R188.reuse, R76, R196 ;  /* 0x0000004cbcc4723c */ /* 0x040fee00000810c4 */
[----:B------:R-:W-:Y:S01]  /*89120*/  STL.64 [R1+0x1630], R184 ;  /* 0x001630b801007387 */ /* 0x000fe20000100a00 */
[C---:B------:R-:W-:Y:S03]  /*89130*/  HMMA.1688.F32.TF32 R52, R188.reuse, R84, R52 ;  /* 0x00000054bc34723c */ /* 0x040fe60000081034 */
[----:B------:R1:W-:Y:S05]  /*89140*/  STL.64 [R1+0x1638], R186 ;  /* 0x001638ba01007387 */ /* 0x0003ea0000100a00 */
[C---:B------:R-:W-:Y:S08]  /*89150*/  HMMA.1688.F32.TF32 R48, R188.reuse, R88, R48 ;  /* 0x00000058bc30723c */ /* 0x040ff00000081030 */
[C---:B-1----:R-:W-:Y:S01]  /*89160*/  HMMA.1688.F32.TF32 R184, R188.reuse, R80, R192 ;  /* 0x00000050bcb8723c */ /* 0x042fe200000810c0 */
[----:B------:R-:W-:Y:S04]  /*89170*/  STL.64 [R1+0x1620], R200 ;  /* 0x001620c801007387 */ /* 0x000fe80000100a00 */
[----:B------:R-:W-:Y:S04]  /*89180*/  STL.64 [R1+0x1628], R202 ;  /* 0x001628ca01007387 */ /* 0x000fe80000100a00 */
[----:B------:R-:W-:Y:S04]  /*89190*/  STL.64 [R1+0x1610], R196 ;  /* 0x001610c401007387 */ /* 0x000fe80000100a00 */
[----:B------:R-:W-:Y:S10]  /*891a0*/  STL.64 [R1+0x1618], R198 ;  /* 0x001618c601007387 */ /* 0x000ff40000100a00 */
[----:B------:R-:W-:Y:S04]  /*891b0*/  STL.64 [R1+0x1600], R184 ;  /* 0x001600b801007387 */ /* 0x000fe80000100a00 */
[----:B------:R-:W-:Y:S04]  /*891c0*/  STL.64 [R1+0x1608], R186 ;  /* 0x001608ba01007387 */ /* 0x000fe80000100a00 */
[----:B------:R-:W-:Y:S04]  /*891d0*/  STL.64 [R1+0x15f0], R52 ;  /* 0x0015f03401007387 */ /* 0x000fe80000100a00 */
[----:B------:R-:W-:Y:S04]  /*891e0*/  STL.64 [R1+0x15f8], R54 ;  /* 0x0015f83601007387 */ /* 0x000fe80000100a00 */
[----:B------:R-:W-:Y:S04]  /*891f0*/  STL.64 [R1+0x1480], R48 ;  /* 0x0014803001007387 */ /* 0x000fe80000100a00 */
[----:B------:R1:W-:Y:S04]  /*89200*/  STL.64 [R1+0x1488], R50 ;  /* 0x0014883201007387 */ /* 0x0003e80000100a00 */
[----:B------:R-:W-:Y:S04]  /*89210*/  LDS R184, [R2+0x80100] ;  /* 0x0801000002b87984 */ /* 0x000fe80000000800 */
[----:B------:R-:W-:Y:S01]  /*89220*/  LDS R186, [R2+0x81100] ;  /* 0x0811000002ba7984 */ /* 0x000fe20000000800 */
[C---:B-1----:R-:W-:Y:S03]  /*89230*/  HMMA.1688.F32.TF32 R48, R188.reuse, R92, R44 ;  /* 0x0000005cbc30723c */ /* 0x042fe6000008102c */
[----:B------:R-:W-:Y:S04]  /*89240*/  LDS R185, [R252+0x80100] ;  /* 0x08010000fcb97984 */ /* 0x000fe80000000800 */
[----:B------:R-:W1:Y:S11]  /*89250*/  LDS R187, [R252+0x81100] ;  /* 0x08110000fcbb7984 */ /* 0x000e760000000800 */
[----:B------:R-:W-:Y:S05]  /*89260*/  @!UPT UIADD3 URZ, URZ, URZ, URZ ;  /* 0x0000003f3f3ff290 */ /* 0x000fea000fffe03f */
[----:B------:R2:W-:Y:S04]  /*89270*/  STL.64 [R1+0x15e0], R48 ;  /* 0x0015e03001007387 */ /* 0x0005e80000100a00 */
[----:B------:R1:W-:Y:S01]  /*89280*/  STL.64 [R1+0x15e8], R50 ;  /* 0x0015e83201007387 */ /* 0x0003e20000100a00 */
[C---:B----4-:R-:W-:Y:S08]  /*89290*/  HMMA.1688.F32.TF32 R44, R188.reuse, R96, R40 ;  /* 0x00000060bc2c723c */ /* 0x050ff00000081028 */
[C---:B---3--:R-:W-:Y:S01]  /*892a0*/  HMMA.1688.F32.TF32 R40, R188.reuse, R100, R36 ;  /* 0x00000064bc28723c */ /* 0x048fe20000081024 */
[----:B------:R-:W3:Y:S11]  /*892b0*/  LDL.LU.64 R36, [R1+0x15b0] ;  /* 0x0015b00001247983 */ /* 0x000ef60000300a00 */
[----:B------:R-:W-:Y:S03]  /*892c0*/  @!UPT UIADD3 URZ, URZ, URZ, URZ ;  /* 0x0000003f3f3ff290 */ /* 0x000fe6000fffe03f */
        /* <DEDUP_REMOVED lines=27> */
[----:B--2---:R-:W2:Y:S04]  /*89480*/  LDL.LU.64 R48, [R1+0x14f0] ;  /* 0x0014f00001307983 */ /* 0x004ea80000300a00 */
[----:B-1----:R-:W2:Y:S04]  /*89490*/  LDL.LU.64 R50, [R1+0x14f8] ;  /* 0x0014f80001327983 */ /* 0x002ea80000300a00 */
[----:B----4-:R-:W4:Y:S04]  /*894a0*/  LDL.LU.64 R44, [R1+0x14e0] ;  /* 0x0014e000012c7983 */ /* 0x010f280000300a00 */
[----:B------:R-:W4:Y:S04]  /*894b0*/  LDL.LU.64 R46, [R1+0x14e8] ;  /* 0x0014e800012e7983 */ /* 0x000f280000300a00 */
[----:B------:R-:W4:Y:S04]  /*894c0*/  LDL.LU.64 R40, [R1+0x14d0] ;  /* 0x0014d00001287983 */ /* 0x000f280000300a00 */
[----:B------:R-:W4:Y:S01]  /*894d0*/  LDL.LU.64 R42, [R1+0x14d8] ;  /* 0x0014d800012a7983 */ /* 0x000f220000300a00 */
[C---:B---3--:R-:W-:Y:S03]  /*894e0*/  HMMA.1688.F32.TF32 R236, R188.reuse, R104, R36 ;  /* 0x00000068bcec723c */ /* 0x048fe60000081024 */
[----:B------:R-:W4:Y:S04]  /*894f0*/  LDL.LU.64 R36, [R1+0x14c0] ;  /* 0x0014c00001247983 */ /* 0x000f280000300a00 */
[----:B------:R-:W4:Y:S01]  /*89500*/  LDL.LU.64 R38, [R1+0x14c8] ;  /* 0x0014c80001267983 */ /* 0x000f220000300a00 */
        /* <DEDUP_REMOVED lines=16> */
[C---:B--2---:R-:W-:Y:S01]  /*89610*/  HMMA.1688.F32.TF32 R48, R188.reuse, R152, R48 ;  /* 0x00000098bc30723c */ /* 0x044fe20000081030 */
[----:B------:R-:W-:Y:S04]  /*89620*/  STL.64 [R1+0x1598], R230 ;  /* 0x001598e601007387 */ /* 0x000fe80000100a00 */
[----:B------:R1:W-:Y:S03]  /*89630*/  STL.64 [R1+0x1580], R224 ;  /* 0x001580e001007387 */ /* 0x0003e60000100a00 */
[C---:B----4-:R-:W-:Y:S01]  /*89640*/  HMMA.1688.F32.TF32 R44, R188.reuse, R156, R44 ;  /* 0x0000009cbc2c723c */ /* 0x050fe2000008102c */
        /* <DEDUP_REMOVED lines=20> */
[----:B-1----:R-:W3:Y:S04]  /*89790*/  LDL.LU.64 R224, [R1+0x14b0] ;  /* 0x0014b00001e07983 */ /* 0x002ee80000300a00 */
[----:B------:R1:W-:Y:S04]  /*897a0*/  STL.64 [R1+0x14e0], R44 ;  /* 0x0014e02c01007387 */ /* 0x0003e80000100a00 */
[----:B------:R1:W-:Y:S04]  /*897b0*/  STL.64 [R1+0x14e8], R46 ;  /* 0x0014e82e01007387 */ /* 0x0003e80000100a00 */
[----:B--2---:R-:W3:Y:S04]  /*897c0*/  LDL.LU.64 R226, [R1+0x14b8] ;  /* 0x0014b80001e27983 */ /* 0x004ee80000300a00 */
[----:B------:R2:W-:Y:S04]  /*897d0*/  STL.64 [R1+0x14d0], R40 ;  /* 0x0014d02801007387 */ /* 0x0005e80000100a00 */
[----:B------:R1:W-:Y:S04]  /*897e0*/  STL.64 [R1+0x14d8], R42 ;  /* 0x0014d82a01007387 */ /* 0x0003e80000100a00 */
[----:B----4-:R-:W3:Y:S04]  /*897f0*/  LDL.LU.64 R220, [R1+0x14a0] ;  /* 0x0014a00001dc7983 */ /* 0x010ee80000300a00 */
[----:B------:R-:W3:Y:S01]  /*89800*/  LDL.LU.64 R222, [R1+0x14a8] ;  /* 0x0014a80001de7983 */ /* 0x000ee20000300a00 */
[C---:B------:R-:W-:Y:S11]  /*89810*/  HMMA.1688.F32.TF32 R36, R188.reuse, R164, R36 ;  /* 0x000000a4bc24723c */ /* 0x040ff60000081024 */
[----:B------:R-:W-:Y:S11]  /*89820*/  @!UPT UIADD3 URZ, URZ, URZ, URZ ;  /* 0x0000003f3f3ff290 */ /* 0x000ff6000fffe03f */
[----:B------:R-:W-:Y:S01]  /*89830*/  @!UPT UIADD3 URZ, URZ, URZ, URZ ;  /* 0x0000003f3f3ff290 */ /* 0x000fe2000fffe03f */
[----:B------:R1:W-:Y:S04]  /*89840*/  STL.64 [R1+0x14c0], R36 ;  /* 0x0014c02401007387 */ /* 0x0003e80000100a00 */
[----:B------:R1:W-:Y:S04]  /*89850*/  STL.64 [R1+0x14c8], R38 ;  /* 0x0014c82601007387 */ /* 0x0003e80000100a00 */
        /* <DEDUP_REMOVED lines=18> */
[----:B--2---:R-:W2:Y:S04]  /*89980*/  LDL.LU.64 R40, [R1+0x2910] ;  /* 0x0029100001287983 */ /* 0x004ea80000300a00 */
[----:B------:R-:W2:Y:S04]  /*89990*/  LDL.LU.64 R42, [R1+0x2918] ;  /* 0x00291800012a7983 */ /* 0x000ea80000300a00 */
[----:B------:R-:W2:Y:S04]  /*899a0*/  LDL.LU.64 R36, [R1+0x13f0] ;  /* 0x0013f00001247983 */ /* 0x000ea80000300a00 */
[----:B------:R-:W2:Y:S01]  /*899b0*/  LDL.LU.64 R38, [R1+0x13f8] ;  /* 0x0013f80001267983 */ /* 0x000ea20000300a00 */
[C---:B---3--:R-:W-:Y:S08]  /*899c0*/  HMMA.1688.F32.TF32 R224, R188.reuse, R168, R224 ;  /* 0x000000a8bce0723c */ /* 0x048ff000000810e0 */
[C---:B------:R-:W-:Y:S11]  /*899d0*/  HMMA.1688.F32.TF32 R220, R188.reuse, R172, R220 ;  /* 0x000000acbcdc723c */ /* 0x040ff600000810dc */
[----:B------:R-:W-:Y:S04]  /*899e0*/  @!UPT UIADD3 URZ, URZ, URZ, URZ ;  /* 0x0000003f3f3ff290 */ /* 0x000fe8000fffe03f */
[----:B------:R1:W-:Y:S04]  /*899f0*/  STL.64 [R1+0x14b0], R224 ;  /* 0x0014b0e001007387 */ /* 0x0003e80000100a00 */
[----:B------:R3:W-:Y:S04]  /*89a00*/  STL.64 [R1+0x14b8], R226 ;  /* 0x0014b8e201007387 */ /* 0x0007e80000100a00 */
[----:B------:R1:W-:Y:S04]  /*89a10*/  STL.64 [R1+0x14a0], R220 ;  /* 0x0014a0dc01007387 */ /* 0x0003e80000100a00 */
[----:B------:R1:W-:Y:S01]  /*89a20*/  STL.64 [R1+0x14a8], R222 ;  /* 0x0014a8de01007387 */ /* 0x0003e20000100a00 */
[C---:B----4-:R-:W-:Y:S08]  /*89a30*/  HMMA.1688.F32.TF32 R216, R188.reuse, R176, R216 ;  /* 0x000000b0bcd8723c */ /* 0x050ff000000810d8 */
[----:B------:R-:W-:Y:S01]  /*89a40*/  HMMA.1688.F32.TF32 R212, R188, R180, R212 ;  /* 0x000000b4bcd4723c */ /* 0x000fe200000810d4 */
[----:B------:R-:W-:Y:S04]  /*89a50*/  LDS R188, [R209+0x80100] ;  /* 0x08010000d1bc7984 */ /* 0x000fe80000000800 */
[----:B------:R-:W-:Y:S03]  /*89a60*/  LDS R190, [R209+0x81100] ;  /* 0x08110000d1be7984 */ /* 0x000fe60000000800 */
[C---:B------:R-:W-:Y:S01]  /*89a70*/  HMMA.1688.F32.TF32 R204, R184.reuse, R56, R204 ;  /* 0x00000038b8cc723c */ /* 0x040fe200000810cc */
[----:B------:R-:W-:Y:S04]  /*89a80*/  LDS R189, [R211+0x80100] ;  /* 0x08010000d3bd7984 */ /* 0x000fe80000000800 */
[----:B------:R-:W4:Y:S03]  /*89a90*/  LDS R191, [R211+0x81100] ;  /* 0x08110000d3bf7984 */ /* 0x000f260000000800 */
        /* <DEDUP_REMOVED lines=8> */
[C---:B--2---:R-:W-:Y:S01]  /*89b20*/  HMMA.1688.F32.TF32 R40, R184.reuse, R84, R40 ;  /* 0x00000054b828723c */ /* 0x044fe20000081028 */
[----:B------:R2:W-:Y:S07]  /*89b30*/  STL.64 [R1+0xa0], R212 ;  /* 0x0000a0d401007387 */ /* 0x0005ee0000100a00 */
        /* <DEDUP_REMOVED lines=19> */
[----:B------:R-:W4:Y:S04]  /*89c70*/  LDL.LU.64 R242, [R1+0x2908] ;  /* 0x0029080001f27983 */ /* 0x000f280000300a00 */
        /* <DEDUP_REMOVED lines=8> */
[----:B-1----:R-:W4:Y:S04]  /*89d00*/  LDL.LU.64 R224, [R1+0x28d0] ;  /* 0x0028d00001e07983 */ /* 0x002f280000300a00 */
[----:B---3--:R-:W3:Y:S04]  /*89d10*/  LDL.LU.64 R226, [R1+0x28d8] ;  /* 0x0028d80001e27983 */ /* 0x008ee80000300a00 */
[----:B------:R-:W3:Y:S04]  /*89d20*/  LDL.LU.64 R220, [R1+0x28c0] ;  /* 0x0028c00001dc7983 */ /* 0x000ee80000300a00 */
[----:B------:R-:W3:Y:S04]  /*89d30*/  LDL.LU.64 R222, [R1+0x28c8] ;  /* 0x0028c80001de7983 */ /* 0x000ee80000300a00 */
[----:B------:R-:W3:Y:S04]  /*89d40*/  LDL.LU.64 R216, [R1+0x28b0] ;  /* 0x0028b00001d87983 */ /* 0x000ee80000300a00 */
[----:B------:R-:W3:Y:S04]  /*89d50*/  LDL.LU.64 R218, [R1+0x28b8] ;  /* 0x0028b80001da7983 */ /* 0x000ee80000300a00 */
[----:B--2---:R-:W2:Y:S04]  /*89d60*/  LDL.LU.64 R212, [R1+0x28a0] ;  /* 0x0028a00001d47983 */ /* 0x004ea80000300a00 */
        /* <DEDUP_REMOVED lines=19> */
[C---:B----4-:R-:W-:Y:S08]  /*89ea0*/  HMMA.1688.F32.TF32 R240, R184.reuse, R92, R240 ;  /* 0x0000005cb8f0723c */ /* 0x050ff000000810f0 */
[C---:B------:R-:W-:Y:S08]  /*89eb0*/  HMMA.1688.F32.TF32 R236, R184.reuse, R96, R236 ;  /* 0x00000060b8ec723c */ /* 0x040ff000000810ec */
[C---:B------:R-:W-:Y:S08]  /*89ec0*/  HMMA.1688.F32.TF32 R232, R184.reuse, R100, R232 ;  /* 0x00000064b8e8723c */ /* 0x040ff000000810e8 */
[C---:B------:R-:W-:Y:S08]  /*89ed0*/  HMMA.1688.F32.TF32 R228, R184.reuse, R104, R228 ;  /* 0x00000068b8e4723c */ /* 0x040ff000000810e4 */
[C---:B---3--:R-:W-:Y:S08]  /*89ee0*/  HMMA.1688.F32.TF32 R224, R184.reuse, R108, R224 ;  /* 0x0000006cb8e0723c */ /* 0x048ff000000810e0 */
[C---:B------:R-:W-:Y:S08]  /*89ef0*/  HMMA.1688.F32.TF32 R220, R184.reuse, R112, R220 ;  /* 0x00000070b8dc723c */ /* 0x040ff000000810dc */
[C---:B------:R-:W-:Y:S08]  /*89f00*/  HMMA.1688.F32.TF32 R216, R184.reuse, R116, R216 ;  /* 0x00000074b8d8723c */ /* 0x040ff000000810d8 */
[C---:B--2---:R-:W-:Y:S01]  /*89f10*/  HMMA.1688.F32.TF32 R212, R184.reuse, R120, R212 ;  /* 0x00000078b8d4723c */ /* 0x044fe200000810d4 */
        /* <DEDUP_REMOVED lines=8> */
[----:B------:R1:W-:Y:S07]  /*89fa0*/  STL.64 [R1+0x13c0], R232 ;  /* 0x0013c0e801007387 */ /* 0x0003ee0000100a00 */
[C---:B------:R-:W-:Y:S01]  /*89fb0*/  HMMA.1688.F32.TF32 R52, R184.reuse, R140, R52 ;  /* 0x0000008cb834723c */ /* 0x040fe20000081034 */
[----:B------:R2:W-:Y:S04]  /*89fc0*/  STL.64 [R1+0x13c8], R234 ;  /* 0x0013c8ea01007387 */ /* 0x0005e80000100a00 */
[----:B------:R-:W-:Y:S03]  /*89fd0*/  STL.64 [R1+0x13b0], R228 ;  /* 0x0013b0e401007387 */ /* 0x000fe60000100a00 */
[C---:B------:R-:W-:Y:S01]  /*89fe0*/  HMMA.1688.F32.TF32 R48, R184.reuse, R144, R48 ;  /* 0x00000090b830723c */ /* 0x040fe20000081030 */
[----:B------:R-:W-:Y:S04]  /*89ff0*/  STL.64 [R1+0x13b8], R230 ;  /* 0x0013b8e601007387 */ /* 0x000fe80000100a00 */
[----:B------:R-:W-:Y:S03]  /*8a000*/  STL.64 [R1+0x13a0], R224 ;  /* 0x0013a0e001007387 */ /* 0x000fe60000100a00 */
[C---:B------:R-:W-:Y:S01]  /*8a010*/  HMMA.1688.F32.TF32 R44, R184.reuse, R148, R44 ;  /* 0x00000094b82c723c */ /* 0x040fe2000008102c */
[----:B------:R-:W-:Y:S04]  /*8a020*/  STL.64 [R1+0x13a8], R226 ;  /* 0x0013a8e201007387 */ /* 0x000fe80000100a00 */
[----:B------:R-:W-:Y:S03]  /*8a030*/  STL.64 [R1+0x1390], R220 ;  /* 0x001390dc01007387 */ /* 0x000fe60000100a00 */
[C---:B------:R-:W-:Y:S01]  /*8a040*/  HMMA.1688.F32.TF32 R40, R184.reuse, R152, R40 ;  /* 0x00000098b828723c */ /* 0x040fe20000081028 */
        /* <DEDUP_REMOVED lines=13> */
[----:B------:R-:W-:Y:S01]  /*8a120*/  STL.64 [R1+0x1320], R52 ;  /* 0x0013203401007387 */ /* 0x000fe20000100a00 */
[C---:B------:R-:W-:Y:S03]  /*8a130*/  HMMA.1688.F32.TF32 R36, R184.reuse, R156, R36 ;  /* 0x0000009cb824723c */ /* 0x040fe60000081024 */
[----:B------:R-:W-:Y:S04]  /*8a140*/  STL.64 [R1+0x1328], R54 ;  /* 0x0013283601007387 */ /* 0x000fe80000100a00 */
[----:B------:R-:W-:Y:S04]  /*8a150*/  STL.64 [R1+0x1310], R48 ;  /* 0x0013103001007387 */ /* 0x000fe80000100a00 */
[----:B------:R-:W-:Y:S04]  /*8a160*/  STL.64 [R1+0x1318], R50 ;  /* 0x0013183201007387 */ /* 0x000fe80000100a00 */
[----:B------:R-:W-:Y:S04]  /*8a170*/  STL.64 [R1+0x1300], R44 ;  /* 0x0013002c01007387 */ /* 0x000fe80000100a00 */
[----:B------:R-:W-:Y:S04]  /*8a180*/  STL.64 [R1+0x1308], R46 ;  /* 0x0013082e01007387 */ /* 0x000fe80000100a00 */
[----:B-1----:R-:W3:Y:S04]  /*8a190*/  LDL.LU.64 R232, [R1+0x2800] ;  /* 0x0028000001e87983 */ /* 0x002ee80000300a00 */
[----:B------:R-:W-:Y:S04]  /*8a1a0*/  STL.64 [R1+0x12f0], R40 ;  /* 0x0012f02801007387 */ /* 0x000fe80000100a00 */
[----:B------:R-:W-:Y:S04]  /*8a1b0*/  STL.64 [R1+0x12f8], R42 ;  /* 0x0012f82a01007387 */ /* 0x000fe80000100a00 */
[----:B--2---:R-:W3:Y:S04]  /*8a1c0*/  LDL.LU.64 R234, [R1+0x2808] ;  /* 0x0028080001ea7983 */ /* 0x004ee80000300a00 */
[----:B------:R1:W-:Y:S04]  /*8a1d0*/  STL.64 [R1+0x12e0], R36 ;  /* 0x0012e02401007387 */ /* 0x0003e80000100a00 */
[----:B------:R2:W-:Y:S04]  /*8a1e0*/  STL.64 [R1+0x12e8], R38 ;  /* 0x0012e82601007387 */ /* 0x0005e80000100a00 */
[----:B-1----:R-:W4:Y:S04]  /*8a1f0*/  LDL.LU.64 R36, [R1+0x27f0] ;  /* 0x0027f00001247983 */ /* 0x002f280000300a00 */
[----:B--2---:R-:W4:Y:S04]  /*8a200*/  LDL.LU.64 R38, [R1+0x27f8] ;  /* 0x0027f80001267983 */ /* 0x004f280000300a00 */
        /* <DEDUP_REMOVED lines=26> */
[C---:B---3--:R-:W-:Y:S08]  /*8a3b0*/  HMMA.1688.F32.TF32 R236, R184.reuse, R160, R232 ;  /* 0x000000a0b8ec723c */ /* 0x048ff000000810e8 */
[C---:B----4-:R-:W-:Y:S01]  /*8a3c0*/  HMMA.1688.F32.TF32 R232, R184.reuse, R164, R36 ;  /* 0x000000a4b8e8723c */ /* 0x050fe20000081024 */
[----:B------:R-:W3:Y:S11]  /*8a3d0*/  LDL.LU.64 R36, [R1+0x27b0] ;  /* 0x0027b00001247983 */ /* 0x000ef60000300a00 */
[----:B------:R-:W-:Y:S03]  /*8a3e0*/  @!UPT UIADD3 URZ, URZ, URZ, URZ ;  /* 0x0000003f3f3ff290 */ /* 0x000fe6000fffe03f */
[----:B------:R-:W-:Y:S04]  /*8a3f0*/  STL.64 [R1+0x12d0], R236 ;  /* 0x0012d0ec01007387 */ /* 0x000fe80000100a00 */
[----:B------:R-:W-:Y:S04]  /*8a400*/  STL.64 [R1+0x12d8], R238 ;  /* 0x0012d8ee01007387 */ /* 0x000fe80000100a00 */
[----:B------:R-:W3:Y:S01]  /*8a410*/  LDL.LU.64 R38, [R1+0x27b8] ;  /* 0x0027b80001267983 */ /* 0x000ee20000300a00 */
[C---:B--2---:R-:W-:Y:S08]  /*8a420*/  HMMA.1688.F32.TF32 R228, R184.reuse, R168, R228 ;  /* 0x000000a8b8e4723c */ /* 0x044ff000000810e4 */
[C---:B------:R-:W-:Y:S08]  /*8a430*/  HMMA.1688.F32.TF32 R224, R184.reuse, R172, R224 ;  /* 0x000000acb8e0723c */ /* 0x040ff000000810e0 */
[C---:B------:R-:W-:Y:S08]  /*8a440*/  HMMA.1688.F32.TF32 R220, R184.reuse, R176, R220 ;  /* 0x000000b0b8dc723c */ /* 0x040ff000000810dc */
[----:B------:R-:W-:Y:S08]  /*8a450*/  HMMA.1688.F32.TF32 R216, R184, R180, R216 ;  /* 0x000000b4b8d8723c */ /* 0x000ff000000810d8 */
[C---:B------:R-:W-:Y:S08]  /*8a460*/  HMMA.1688.F32.TF32 R212, R188.reuse, R56, R212 ;  /* 0x00000038bcd4723c */ /* 0x040ff000000810d4 */
[C---:B------:R-:W-:Y:S01]  /*8a470*/  HMMA.1688.F32.TF32 R184, R188.reuse, R60, R204 ;  /* 0x0000003cbcb8723c */ /* 0x040fe200000810cc */
        /* <DEDUP_REMOVED lines=9> */
[----:B------:R-:W-:Y:S01]  /*8a510*/  STL.64 [R1+0x140], R216 ;  /* 0x000140d801007387 */ /* 0x000fe20000100a00 */
[C---:B------:R-:W-:Y:S03]  /*8a520*/  HMMA.1688.F32.TF32 R196, R188.reuse, R68, R196 ;  /* 0x00000044bcc4723c */ /* 0x040fe600000810c4 */
[----:B------:R-:W-:Y:S04]  /*8a530*/  STL.64 [R1+0x148], R218 ;  /* 0x000148da01007387 */ /* 0x000fe80000100a00 */
[----:B------:R-:W-:Y:S04]  /*8a540*/  STL.64 [R1+0x130], R212 ;  /* 0x000130d401007387 */ /* 0x000fe80000100a00 */
[----:B------:R-:W-:Y:S04]  /*8a550*/  STL.64 [R1+0x138], R214 ;  /* 0x000138d601007387 */ /* 0x000fe80000100a00 */
[----:B------:R-:W-:Y:S01]  /*8a560*/  STL.64 [R1+0x120], R184 ;  /* 0x000120b801007387 */ /* 0x000fe20000100a00 */
[C---:B------:R-:W-:Y:S03]  /*8a570*/  HMMA.1688.F32.TF32 R52, R188.reuse, R76, R52 ;  /* 0x0000004cbc34723c */ /* 0x040fe60000081034 */
[----:B------:R1:W-:Y:S05]  /*8a580*/  STL.64 [R1+0x128], R186 ;  /* 0x000128ba01007387 */ /* 0x0003ea0000100a00 */
[C---:B------:R-:W-:Y:S08]  /*8a590*/  HMMA.1688.F32.TF32 R48, R188.reuse, R80, R48 ;  /* 0x00000050bc30723c */ /* 0x040ff00000081030 */
[C---:B-1----:R-:W-:Y:S08]  /*8a5a0*/  HMMA.1688.F32.TF32 R184, R188.reuse, R72, R192 ;  /* 0x00000048bcb8723c */ /* 0x042ff000000810c0 */
        /* <DEDUP_REMOVED lines=15> */
[----:B------:R3:W-:Y:S04]  /*8a6a0*/  STL.64 [R1+0xb8], R42 ;  /* 0x0000b82a01007387 */ /* 0x0007e80000100a00 */
[----:B------:R-:W-:Y:S04]  /*8a6b0*/  LDS R184, [R2+0x80180] ;  /* 0x0801800002b87984 */ /* 0x000fe80000000800 */
[----:B------:R-:W-:Y:S04]  /*8a6c0*/  LDS R186, [R2+0x81180] ;  /* 0x0811800002ba7984 */ /* 0x000fe80000000800 */
[----:B------:R-:W-:Y:S04]  /*8a6d0*/  LDS R185, [R252+0x80180] ;  /* 0x08018000fcb97984 */ /* 0x000fe80000000800 */
[----:B------:R-:W1:Y:S01]  /*8a6e0*/  LDS R187, [R252+0x81180] ;  /* 0x08118000fcbb7984 */ /* 0x000e620000000800 */
[C---:B---3--:R-:W-:Y:S03]  /*8a6f0*/  HMMA.1688.F32.TF32 R40, R188.reuse, R92, R36 ;  /* 0x0000005cbc28723c */ /* 0x048fe60000081024 */
[----:B------:R-:W2:Y:S04]  /*8a700*/  LDL.LU.64 R36, [R1+0x27a0] ;  /* 0x0027a00001247983 */ /* 0x000ea80000300a00 */
[----:B------:R-:W2:Y:S11]  /*8a710*/  LDL.LU.64 R38, [R1+0x27a8] ;  /* 0x0027a80001267983 */ /* 0x000eb60000300a00 */
[----:B------:R-:W-:Y:S05]  /*8a720*/  @!UPT UIADD3 URZ, URZ, URZ, URZ ;  /* 0x0000003f3f3ff290 */ /* 0x000fea000fffe03f */
        /* <DEDUP_REMOVED lines=29> */
[----:B----4-:R-:W3:Y:S01]  /*8a900*/  LDL.LU.64 R42, [R1+0x26c8] ;  /* 0x0026c800012a7983 */ /* 0x010ee20000300a00 */
[C---:B--2---:R-:W-:Y:S03]  /*8a910*/  HMMA.1688.F32.TF32 R236, R188.reuse, R96, R36 ;  /* 0x00000060bcec723c */ /* 0x044fe60000081024 */
[----:B------:R-:W2:Y:S04]  /*8a920*/  LDL.LU.64 R36, [R1+0x26b0] ;  /* 0x0026b00001247983 */ /* 0x000ea80000300a00 */
[----:B------:R-:W2:Y:S01]  /*8a930*/  LDL.LU.64 R38, [R1+0x26b8] ;  /* 0x0026b80001267983 */ /* 0x000ea20000300a00 */
        /* <DEDUP_REMOVED lines=22> */
[C---:B---3--:R-:W-:Y:S01]  /*8aaa0*/  HMMA.1688.F32.TF32 R40, R188.reuse, R152, R40 ;  /* 0x00000098bc28723c */ /* 0x048fe20000081028 */
        /* <DEDUP_REMOVED lines=17> */
[----:B----4-:R-:W4:Y:S04]  /*8abc0*/  LDL.LU.64 R224, [R1+0x26a0] ;  /* 0x0026a00001e07983 */ /* 0x010f280000300a00 */
[----:B------:R2:W-:Y:S04]  /*8abd0*/  STL.64 [R1+0x11a0], R44 ;  /* 0x0011a02c01007387 */ /* 0x0005e80000100a00 */
[----:B------:R2:W-:Y:S04]  /*8abe0*/  STL.64 [R1+0x11a8], R46 ;  /* 0x0011a82e01007387 */ /* 0x0005e80000100a00 */
[----:B-1----:R-:W4:Y:S04]  /*8abf0*/  LDL.LU.64 R226, [R1+0x26a8] ;  /* 0x0026a80001e27983 */ /* 0x002f280000300a00 */
[----:B------:R1:W-:Y:S04]  /*8ac00*/  STL.64 [R1+0x1190], R40 ;  /* 0x0011902801007387 */ /* 0x0003e80000100a00 */
[----:B------:R1:W-:Y:S04]  /*8ac10*/  STL.64 [R1+0x1198], R42 ;  /* 0x0011982a01007387 */ /* 0x0003e80000100a00 */
[----:B------:R-:W4:Y:S04]  /*8ac20*/  LDL.LU.64 R220, [R1+0x2690] ;  /* 0x0026900001dc7983 */ /* 0x000f280000300a00 */
[----:B---3--:R-:W4:Y:S01]  /*8ac30*/  LDL.LU.64 R222, [R1+0x2698] ;  /* 0x0026980001de7983 */ /* 0x008f220000300a00 */
[C---:B--2---:R-:W-:Y:S11]  /*8ac40*/  HMMA.1688.F32.TF32 R36, R188.reuse, R156, R36 ;  /* 0x0000009cbc24723c */ /* 0x044ff60000081024 */
[----:B------:R-:W-:Y:S11]  /*8ac50*/  @!UPT UIADD3 URZ, URZ, URZ, URZ ;  /* 0x0000003f3f3ff290 */ /* 0x000ff6000fffe03f */
[----:B------:R-:W-:Y:S01]  /*8ac60*/  @!UPT UIADD3 URZ, URZ, URZ, URZ ;  /* 0x0000003f3f3ff290 */ /* 0x000fe2000fffe03f */
        /* <DEDUP_REMOVED lines=21> */
[----:B------:R-:W3:Y:S04]  /*8adc0*/  LDL.LU.64 R42, [R1+0x10d8] ;  /* 0x0010d800012a7983 */ /* 0x000ee80000300a00 */
[----:B--2---:R-:W2:Y:S04]  /*8add0*/  LDL.LU.64 R36, [R1+0x25e0] ;  /* 0x0025e00001247983 */ /* 0x004ea80000300a00 */
[----:B------:R-:W2:Y:S01]  /*8ade0*/  LDL.LU.64 R38, [R1+0x25e8] ;  /* 0x0025e80001267983 */ /* 0x000ea20000300a00 */
[C---:B----4-:R-:W-:Y:S08]  /*8adf0*/  HMMA.1688.F32.TF32 R224, R188.reuse, R160, R224 ;  /* 0x000000a0bce0723c */ /* 0x050ff000000810e0 */
[C---:B------:R-:W-:Y:S11]  /*8ae00*/  HMMA.1688.F32.TF32 R220, R188.reuse, R164, R220 ;  /* 0x000000a4bcdc723c */ /* 0x040ff600000810dc */
[----:B------:R-:W-:Y:S04]  /*8ae10*/  @!UPT UIADD3 URZ, URZ, URZ, URZ ;  /* 0x0000003f3f3ff290 */ /* 0x000fe8000fffe03f */
[----:B------:R1:W-:Y:S04]  /*8ae20*/  STL.64 [R1+0x1170], R224 ;  /* 0x001170e001007387 */ /* 0x0003e80000100a00 */
[----:B------:R4:W-:Y:S04]  /*8ae30*/  STL.64 [R1+0x1178], R226 ;  /* 0x001178e201007387 */ /* 0x0009e80000100a00 */
[----:B------:R1:W-:Y:S04]  /*8ae40*/  STL.64 [R1+0x1160], R220 ;  /* 0x001160dc01007387 */ /* 0x0003e80000100a00 */
[----:B------:R1:W-:Y:S01]  /*8ae50*/  STL.64 [R1+0x1168], R222 ;  /* 0x001168de01007387 */ /* 0x0003e20000100a00 */
[C---:B---3--:R-:W-:Y:S08]  /*8ae60*/  HMMA.1688.F32.TF32 R216, R188.reuse, R168, R216 ;  /* 0x000000a8bcd8723c */ /* 0x048ff000000810d8 */
[C---:B------:R-:W-:Y:S08]  /*8ae70*/  HMMA.1688.F32.TF32 R212, R188.reuse, R172, R212 ;  /* 0x000000acbcd4723c */ /* 0x040ff000000810d4 */
[C---:B------:R-:W-:Y:S08]  /*8ae80*/  HMMA.1688.F32.TF32 R204, R188.reuse, R176, R204 ;  /* 0x000000b0bccc723c */ /* 0x040ff000000810cc */
[----:B------:R-:W-:Y:S08]  /*8ae90*/  HMMA.1688.F32.TF32 R200, R188, R180, R200 ;  /* 0x000000b4bcc8723c */ /* 0x000ff000000810c8 */
        /* <DEDUP_REMOVED lines=9> */
[C---:B--2---:R-:W-:Y:S01]  /*8af30*/  HMMA.1688.F32.TF32 R36, R184.reuse, R80, R36 ;  /* 0x00000050b824723c */ /* 0x044fe20000081024 */
        /* <DEDUP_REMOVED lines=15> */
[----:B------:R-:W2:Y:S04]  /*8b030*/  LDL.LU.64 R240, [R1+0x10b0] ;  /* 0x0010b00001f07983 */ /* 0x000ea80000300a00 */
[----:B------:R1:W-:Y:S04]  /*8b040*/  STL.64 [R1+0x10d0], R40 ;  /* 0x0010d02801007387 */ /* 0x0003e80000100a00 */
[----:B------:R1:W-:Y:S04]  /*8b050*/  STL.64 [R1+0x10d8], R42 ;  /* 0x0010d82a01007387 */ /* 0x0003e80000100a00 */
[----:B------:R-:W2:Y:S04]  /*8b060*/  LDL.LU.64 R242, [R1+0x10b8] ;  /* 0x0010b80001f27983 */ /* 0x000ea80000300a00 */
        /* <DEDUP_REMOVED lines=8> */
[----:B-1----:R-:W2:Y:S04]  /*8b0f0*/  LDL.LU.64 R224, [R1+0x1070] ;  /* 0x0010700001e07983 */ /* 0x002ea80000300a00 */
[----:B----4-:R-:W4:Y:S04]  /*8b100*/  LDL.LU.64 R226, [R1+0x1078] ;  /* 0x0010780001e27983 */ /* 0x010f280000300a00 */
[----:B------:R-:W4:Y:S04]  /*8b110*/  LDL.LU.64 R220, [R1+0x25b0] ;  /* 0x0025b00001dc7983 */ /* 0x000f280000300a00 */
[----:B------:R-:W4:Y:S04]  /*8b120*/  LDL.LU.64 R222, [R1+0x25b8] ;  /* 0x0025b80001de7983 */ /* 0x000f280000300a00 */
[----:B---3--:R-:W3:Y:S04]  /*8b130*/  LDL.LU.64 R216, [R1+0x1050] ;  /* 0x0010500001d87983 */ /* 0x008ee80000300a00 */
        /* <DEDUP_REMOVED lines=21> */
[----:B------:R-:W-:Y:S04]  /*8b290*/  LDS R188, [R209+0x80180] ;  /* 0x08018000d1bc7984 */ /* 0x000fe80000000800 */
[----:B------:R-:W-:Y:S04]  /*8b2a0*/  LDS R190, [R209+0x81180] ;  /* 0x08118000d1be7984 */ /* 0x000fe80000000800 */
[----:B------:R-:W-:Y:S04]  /*8b2b0*/  LDS R189, [R211+0x80180] ;  /* 0x08018000d3bd7984 */ /* 0x000fe80000000800 */
[----:B------:R-:W1:Y:S01]  /*8b2c0*/  LDS R191, [R211+0x81180] ;  /* 0x08118000d3bf7984 */ /* 0x000e620000000800 */
[C---:B--2---:R-:W-:Y:S08]  /*8b2d0*/  HMMA.1688.F32.TF32 R240, R184.reuse, R84, R240 ;  /* 0x00000054b8f0723c */ /* 0x044ff000000810f0 */
[C---:B------:R-:W-:Y:S08]  /*8b2e0*/  HMMA.1688.F32.TF32 R236, R184.reuse, R88, R236 ;  /* 0x00000058b8ec723c */ /* 0x040ff000000810ec */
[C---:B------:R-:W-:Y:S08]  /*8b2f0*/  HMMA.1688.F32.TF32 R232, R184.reuse, R92, R232 ;  /* 0x0000005cb8e8723c */ /* 0x040ff000000810e8 */
[C---:B------:R-:W-:Y:S08]  /*8b300*/  HMMA.1688.F32.TF32 R228, R184.reuse, R96, R228 ;  /* 0x00000060b8e4723c */ /* 0x040ff000000810e4 */
[C---:B----4-:R-:W-:Y:S08]  /*8b310*/  HMMA.1688.F32.TF32 R224, R184.reuse, R100, R224 ;  /* 0x00000064b8e0723c */ /* 0x050ff000000810e0 */
[C---:B------:R-:W-:Y:S08]  /*8b320*/  HMMA.1688.F32.TF32 R220, R184.reuse, R104, R220 ;  /* 0x00000068b8dc723c */ /* 0x040ff000000810dc */
[C---:B---3--:R-:W-:Y:S08]  /*8b330*/  HMMA.1688.F32.TF32 R216, R184.reuse, R108, R216 ;  /* 0x0000006cb8d8723c */ /* 0x048ff000000810d8 */
        /* <DEDUP_REMOVED lines=40> */
[----:B--2---:R-:W2:Y:S04]  /*8b5c0*/  LDL.LU.64 R240, [R1+0x2550] ;  /* 0x0025500001f07983 */ /* 0x004ea80000300a00 */
[----:B------:R1:W-:Y:S04]  /*8b5d0*/  STL.64 [R1+0xfc0], R40 ;  /* 0x000fc02801007387 */ /* 0x0003e80000100a00 */
[----:B------:R1:W-:Y:S04]  /*8b5e0*/  STL.64 [R1+0xfc8], R42 ;  /* 0x000fc82a01007387 */ /* 0x0003e80000100a00 */
[----:B---3--:R-:W2:Y:S04]  /*8b5f0*/  LDL.LU.64 R242, [R1+0x2558] ;  /* 0x0025580001f27983 */ /* 0x008ea80000300a00 */
[----:B------:R3:W-:Y:S04]  /*8b600*/  STL.64 [R1+0xfb0], R36 ;  /* 0x000fb02401007387 */ /* 0x0007e80000100a00 */
[----:B------:R3:W-:Y:S04]  /*8b610*/  STL.64 [R1+0xfb8], R38 ;  /* 0x000fb82601007387 */ /* 0x0007e80000100a00 */
[----:B----4-:R-:W4:Y:S04]  /*8b620*/  LDL.LU.64 R236, [R1+0xf90] ;  /* 0x000f900001ec7983 */ /* 0x010f280000300a00 */
[----:B-1----:R-:W4:Y:S04]  /*8b630*/  LDL.LU.64 R238, [R1+0xf98] ;  /* 0x000f980001ee7983 */ /* 0x002f280000300a00 */
        /* <DEDUP_REMOVED lines=28> */
[----:B---3--:R-:W3:Y:S04]  /*8b800*/  LDL.LU.64 R36, [R1+0x890] ;  /* 0x0008900001247983 */ /* 0x008ee80000300a00 */
[----:B------:R-:W3:Y:S01]  /*8b810*/  LDL.LU.64 R38, [R1+0x898] ;  /* 0x0008980001267983 */ /* 0x000ee20000300a00 */
[C---:B--2---:R-:W-:Y:S08]  /*8b820*/  HMMA.1688.F32.TF32 R240, R184.reuse, R152, R240 ;  /* 0x00000098b8f0723c */ /* 0x044ff000000810f0 */
[C---:B----4-:R-:W-:Y:S08]  /*8b830*/  HMMA.1688.F32.TF32 R236, R184.reuse, R156, R236 ;  /* 0x0000009cb8ec723c */ /* 0x050ff000000810ec */
[C---:B------:R-:W-:Y:S08]  /*8b840*/  HMMA.1688.F32.TF32 R232, R184.reuse, R160, R232 ;  /* 0x000000a0b8e8723c */ /* 0x040ff000000810e8 */
[C---:B------:R-:W-:Y:S08]  /*8b850*/  HMMA.1688.F32.TF32 R228, R184.reuse, R164, R228 ;  /* 0x000000a4b8e4723c */ /* 0x040ff000000810e4 */
[C---:B------:R-:W-:Y:S08]  /*8b860*/  HMMA.1688.F32.TF32 R224, R184.reuse, R168, R224 ;  /* 0x000000a8b8e0723c */ /* 0x040ff000000810e0 */
[C---:B------:R-:W-:Y:S08]  /*8b870*/  HMMA.1688.F32.TF32 R220, R184.reuse, R172, R220 ;  /* 0x000000acb8dc723c */ /* 0x040ff000000810dc */
[C---:B------:R-:W-:Y:S08]  /*8b880*/  HMMA.1688.F32.TF32 R216, R184.reuse, R176, R216 ;  /* 0x000000b0b8d8723c */ /* 0x040ff000000810d8 */
[----:B------:R-:W-:Y:S01]  /*8b890*/  HMMA.1688.F32.TF32 R212, R184, R180, R212 ;  /* 0x000000b4b8d4723c */ /* 0x000fe200000810d4 */
[----:B------:R-:W-:Y:S07]  /*8b8a0*/  STL.64 [R1+0xfa0], R240 ;  /* 0x000fa0f001007387 */ /* 0x000fee0000100a00 */
        /* <DEDUP_REMOVED lines=25> */
[----:B------:R1:W-:Y:S07]  /*8ba40*/  STL.64 [R1+0x3e0], R200 ;  /* 0x0003e0c801007387 */ /* 0x0003ee0000100a00 */
[C---:B---3--:R-:W-:Y:S01]  /*8ba50*/  HMMA.1688.F32.TF32 R36, R188.reuse, R88, R36 ;  /* 0x00000058bc24723c */ /* 0x048fe20000081024 */
[----:B------:R2:W-:Y:S04]  /*8ba60*/  STL.64 [R1+0x3e8], R202 ;  /* 0x0003e8ca01007387 */ /* 0x0005e80000100a00 */
[----:B------:R3:W-:Y:S04]  /*8ba70*/  STL.64 [R1+0x3d0], R196 ;  /* 0x0003d0c401007387 */ /* 0x0007e80000100a00 */
[----:B------:R2:W-:Y:S04]  /*8ba80*/  STL.64 [R1+0x3d8], R198 ;  /* 0x0003d8c601007387 */ /* 0x0005e80000100a00 */
[----:B------:R-:W-:Y:S04]  /*8ba90*/  STL.64 [R1+0x3c0], R184 ;  /* 0x0003c0b801007387 */ /* 0x000fe80000100a00 */
[----:B------:R-:W-:Y:S04]  /*8baa0*/  STL.64 [R1+0x3c8], R186 ;  /* 0x0003c8ba01007387 */ /* 0x000fe80000100a00 */
        /* <DEDUP_REMOVED lines=23> */
[----:B--2---:R-:W2:Y:S04]  /*8bc20*/  LDL.LU.64 R202, [R1+0xed8] ;  /* 0x000ed80001ca7983 */ /* 0x004ea80000300a00 */
        /* <DEDUP_REMOVED lines=18> */
[C---:B----4-:R-:W-:Y:S08]  /*8bd50*/  HMMA.1688.F32.TF32 R228, R188.reuse, R92, R228 ;  /* 0x0000005cbce4723c */ /* 0x050ff000000810e4 */
[C---:B------:R-:W-:Y:S08]  /*8bd60*/  HMMA.1688.F32.TF32 R224, R188.reuse, R96, R224 ;  /* 0x00000060bce0723c */ /* 0x040ff000000810e0 */
[C---:B------:R-:W-:Y:S08]  /*8bd70*/  HMMA.1688.F32.TF32 R220, R188.reuse, R100, R220 ;  /* 0x00000064bcdc723c */ /* 0x040ff000000810dc */
[C---:B------:R-:W-:Y:S08]  /*8bd80*/  HMMA.1688.F32.TF32 R216, R188.reuse, R104, R216 ;  /* 0x00000068bcd8723c */ /* 0x040ff000000810d8 */
[C---:B------:R-:W-:Y:S08]  /*8bd90*/  HMMA.1688.F32.TF32 R212, R188.reuse, R108, R212 ;  /* 0x0000006cbcd4723c */ /* 0x040ff000000810d4 */
[C---:B------:R-:W-:Y:S08]  /*8bda0*/  HMMA.1688.F32.TF32 R204, R188.reuse, R112, R204 ;  /* 0x00000070bccc723c */ /* 0x040ff000000810cc */
[C---:B--2---:R-:W-:Y:S08]  /*8bdb0*/  HMMA.1688.F32.TF32 R200, R188.reuse, R116, R200 ;  /* 0x00000074bcc8723c */ /* 0x044ff000000810c8 */
[C---:B---3--:R-:W-:Y:S01]  /*8bdc0*/  HMMA.1688.F32.TF32 R196, R188.reuse, R120, R196 ;  /* 0x00000078bcc4723c */ /* 0x048fe200000810c4 */
[----:B------:R-:W-:Y:S07]  /*8bdd0*/  STL.64 [R1+0xf30], R228 ;  /* 0x000f30e401007387 */ /* 0x000fee0000100a00 */
[C---:B------:R-:W-:Y:S01]  /*8bde0*/  HMMA.1688.F32.TF32 R192, R188.reuse, R124, R192 ;  /* 0x0000007cbcc0723c */ /* 0x040fe200000810c0 */
[----:B------:R-:W-:Y:S07]  /*8bdf0*/  STL.64 [R1+0xf38], R230 ;  /* 0x000f38e601007387 */ /* 0x000fee0000100a00 */
        /* <DEDUP_REMOVED lines=54> */
[----:B------:R-:W3:Y:S04]  /*8c160*/  LDL.LU.64 R42, [R1+0x2458] ;  /* 0x00245800012a7983 */ /* 0x000ee80000300a00 */
[----:B-1----:R-:W3:Y:S04]  /*8c170*/  LDL.LU.64 R36, [R1+0xda0] ;  /* 0x000da00001247983 */ /* 0x002ee80000300a00 */
        /* <DEDUP_REMOVED lines=10> */
[----:B------:R-:W-:Y:S01]  /*8c220*/  HMMA.1688.F32.TF32 R52, R188, R180, R52 ;  /* 0x000000b4bc34723c */ /* 0x000fe20000081034 */
[----:B------:R2:W-:Y:S07]  /*8c230*/  STL.64 [R1+0xe58], R226 ;  /* 0x000e58e201007387 */ /* 0x0005ee0000100a00 */
[C---:B------:R-:W-:Y:S01]  /*8c240*/  HMMA.1688.F32.TF32 R48, R184.reuse, R56, R48 ;  /* 0x00000038b830723c */ /* 0x040fe20000081030 */
[----:B------:R4:W-:Y:S07]  /*8c250*/  STL.64 [R1+0xe40], R220 ;  /* 0x000e40dc01007387 */ /* 0x0009ee0000100a00 */
[C---:B------:R-:W-:Y:S01]  /*8c260*/  HMMA.1688.F32.TF32 R44, R184.reuse, R60, R44 ;  /* 0x0000003cb82c723c */ /* 0x040fe2000008102c */
[----:B------:R1:W-:Y:S07]  /*8c270*/  STL.64 [R1+0xe48], R222 ;  /* 0x000e48de01007387 */ /* 0x0003ee0000100a00 */
        /* <DEDUP_REMOVED lines=18> */
[C---:B------:R-:W-:Y:S03]  /*8c3a0*/  HMMA.1688.F32.TF32 R36, R184.reuse, R68, R36 ;  /* 0x00000044b824723c */ /* 0x040fe60000081024 */
[----:B------:R1:W-:Y:S04]  /*8c3b0*/  STL.64 [R1+0xdc8], R46 ;  /* 0x000dc82e01007387 */ /* 0x0003e80000100a00 */
[----:B------:R-:W3:Y:S04]  /*8c3c0*/  LDL.LU.64 R240, [R1+0x2440] ;  /* 0x0024400001f07983 */ /* 0x000ee80000300a00 */
        /* <DEDUP_REMOVED lines=11> */
[----:B-1----:R-:W3:Y:S04]  /*8c480*/  LDL.LU.64 R224, [R1+0xd50] ;  /* 0x000d500001e07983 */ /* 0x002ee80000300a00 */
[----:B--2---:R-:W2:Y:S04]  /*8c490*/  LDL.LU.64 R226, [R1+0xd58] ;  /* 0x000d580001e27983 */ /* 0x004ea80000300a00 */
[----:B----4-:R-:W4:Y:S04]  /*8c4a0*/  LDL.LU.64 R220, [R1+0x2420] ;  /* 0x0024200001dc7983 */ /* 0x010f280000300a00 */
[----:B------:R-:W4:Y:S04]  /*8c4b0*/  LDL.LU.64 R222, [R1+0x2428] ;  /* 0x0024280001de7983 */ /* 0x000f280000300a00 */
[----:B------:R-:W2:Y:S04]  /*8c4c0*/  LDL.LU.64 R216, [R1+0xd30] ;  /* 0x000d300001d87983 */ /* 0x000ea80000300a00 */
[----:B------:R-:W2:Y:S04]  /*8c4d0*/  LDL.LU.64 R218, [R1+0xd38] ;  /* 0x000d380001da7983 */ /* 0x000ea80000300a00 */
[----:B------:R-:W2:Y:S04]  /*8c4e0*/  LDL.LU.64 R212, [R1+0x2410] ;  /* 0x0024100001d47983 */ /* 0x000ea80000300a00 */
        /* <DEDUP_REMOVED lines=19> */
[----:B------:R-:W-:Y:S04]  /*8c620*/  LDS R188, [R209+0x80200] ;  /* 0x08020000d1bc7984 */ /* 0x000fe80000000800 */
[----:B------:R-:W-:Y:S04]  /*8c630*/  LDS R190, [R209+0x81200] ;  /* 0x08120000d1be7984 */ /* 0x000fe80000000800 */
[----:B------:R-:W-:Y:S04]  /*8c640*/  LDS R189, [R211+0x80200] ;  /* 0x08020000d3bd7984 */ /* 0x000fe80000000800 */
[----:B------:R-:W1:Y:S01]  /*8c650*/  LDS R191, [R211+0x81200] ;  /* 0x08120000d3bf7984 */ /* 0x000e620000000800 */
[C---:B---3--:R-:W-:Y:S11]  /*8c660*/  HMMA.1688.F32.TF32 R240, R184.reuse, R72, R240 ;  /* 0x00000048b8f0723c */ /* 0x048ff600000810f0 */
[----:B------:R-:W-:Y:S11]  /*8c670*/  @!UPT UIADD3 URZ, URZ, URZ, URZ ;  /* 0x0000003f3f3ff290 */ /* 0x000ff6000fffe03f */
[----:B------:R-:W-:Y:S01]  /*8c680*/  @!UPT UIADD3 URZ, URZ, URZ, URZ ;  /* 0x0000003f3f3ff290 */ /* 0x000fe2000fffe03f */
[----:B------:R-:W-:Y:S04]  /*8c690*/  STL.64 [R1+0xd90], R240 ;  /* 0x000d90f001007387 */ /* 0x000fe80000100a00 */
[----:B------:R3:W-:Y:S02]  /*8c6a0*/  STL.64 [R1+0xd98], R242 ;  /* 0x000d98f201007387 */ /* 0x0007e40000100a00 */
[C---:B---3--:R-:W-:Y:S08]  /*8c6b0*/  HMMA.1688.F32.TF32 R240, R184.reuse, R76, R236 ;  /* 0x0000004cb8f0723c */ /* 0x048ff000000810ec */
[C---:B------:R-:W-:Y:S08]  /*8c6c0*/  HMMA.1688.F32.TF32 R236, R184.reuse, R80, R232 ;  /* 0x00000050b8ec723c */ /* 0x040ff000000810e8 */
[C---:B------:R-:W-:Y:S08]  /*8c6d0*/  HMMA.1688.F32.TF32 R232, R184.reuse, R84, R228 ;  /* 0x00000054b8e8723c */ /* 0x040ff000000810e4 */
[C---:B--2---:R-:W-:Y:S08]  /*8c6e0*/  HMMA.1688.F32.TF32 R228, R184.reuse, R88, R224 ;  /* 0x00000058b8e4723c */ /* 0x044ff000000810e0 */
[C---:B----4-:R-:W-:Y:S08]  /*8c6f0*/  HMMA.1688.F32.TF32 R224, R184.reuse, R92, R220 ;  /* 0x0000005cb8e0723c */ /* 0x050ff000000810dc */
        /* <DEDUP_REMOVED lines=45> */
[----:B--2---:R-:W2:Y:S04]  /*8c9d0*/  LDL.LU.64 R232, [R1+0xc70] ;  /* 0x000c700001e87983 */ /* 0x004ea80000300a00 */
[----:B---3--:R-:W2:Y:S04]  /*8c9e0*/  LDL.LU.64 R234, [R1+0xc78] ;  /* 0x000c780001ea7983 */ /* 0x008ea80000300a00 */
[----:B------:R-:W3:Y:S04]  /*8c9f0*/  LDL.LU.64 R228, [R1+0x23b0] ;  /* 0x0023b00001e47983 */ /* 0x000ee80000300a00 */
[----:B-1----:R-:W3:Y:S04]  /*8ca00*/  LDL.LU.64 R230, [R1+0x23b8] ;  /* 0x0023b80001e67983 */ /* 0x002ee80000300a00 */
        /* <DEDUP_REMOVED lines=23> */
[----:B------:R-:W3:Y:S01]  /*8cb80*/  LDL.LU.64 R38, [R1+0x9f8] ;  /* 0x0009f80001267983 */ /* 0x000ee20000300a00 */
[C---:B----4-:R-:W-:Y:S03]  /*8cb90*/  HMMA.1688.F32.TF32 R236, R184.reuse, R140, R40 ;  /* 0x0000008cb8ec723c */ /* 0x050fe60000081028 */
[----:B------:R-:W4:Y:S04]  /*8cba0*/  LDL.LU.64 R40, [R1+0x9c0] ;  /* 0x0009c00001287983 */ /* 0x000f280000300a00 */
[----:B------:R-:W4:Y:S01]  /*8cbb0*/  LDL.LU.64 R42, [R1+0x9c8] ;  /* 0x0009c800012a7983 */ /* 0x000f220000300a00 */
[C---:B--2---:R-:W-:Y:S08]  /*8cbc0*/  HMMA.1688.F32.TF32 R232, R184.reuse, R144, R232 ;  /* 0x00000090b8e8723c */ /* 0x044ff000000810e8 */
[C---:B---3--:R-:W-:Y:S08]  /*8cbd0*/  HMMA.1688.F32.TF32 R228, R184.reuse, R148, R228 ;  /* 0x00000094b8e4723c */ /* 0x048ff000000810e4 */
        /* <DEDUP_REMOVED lines=10> */
[----:B------:R-:W-:Y:S01]  /*8cc80*/  HMMA.1688.F32.TF32 R192, R184, R180, R192 ;  /* 0x000000b4b8c0723c */ /* 0x000fe200000810c0 */
[----:B------:R-:W-:Y:S07]  /*8cc90*/  STL.64 [R1+0xc78], R234 ;  /* 0x000c78ea01007387 */ /* 0x000fee0000100a00 */
[C---:B------:R-:W-:Y:S01]  /*8cca0*/  HMMA.1688.F32.TF32 R184, R188.reuse, R56, R52 ;  /* 0x00000038bcb8723c */ /* 0x040fe20000081034 */
[----:B------:R-:W-:Y:S07]  /*8ccb0*/  STL.64 [R1+0xc60], R228 ;  /* 0x000c60e401007387 */ /* 0x000fee0000100a00 */
        /* <DEDUP_REMOVED lines=9> */
[----:B------:R1:W-:Y:S04]  /*8cd50*/  STL.64 [R1+0xc20], R212 ;  /* 0x000c20d401007387 */ /* 0x0003e80000100a00 */
[----:B------:R2:W-:Y:S04]  /*8cd60*/  STL.64 [R1+0xc28], R214 ;  /* 0x000c28d601007387 */ /* 0x0005e80000100a00 */
[----:B------:R2:W-:Y:S04]  /*8cd70*/  STL.64 [R1+0xc10], R204 ;  /* 0x000c10cc01007387 */ /* 0x0005e80000100a00 */
[----:B------:R1:W-:Y:S04]  /*8cd80*/  STL.64 [R1+0xc18], R206 ;  /* 0x000c18ce01007387 */ /* 0x0003e80000100a00 */
[----:B------:R-:W-:Y:S04]  /*8cd90*/  STL.64 [R1+0xc00], R200 ;  /* 0x000c00c801007387 */ /* 0x000fe80000100a00 */
[----:B------:R-:W-:Y:S04]  /*8cda0*/  STL.64 [R1+0xc08], R202 ;  /* 0x000c08ca01007387 */ /* 0x000fe80000100a00 */
[----:B------:R-:W-:Y:S04]  /*8cdb0*/  STL.64 [R1+0xbf0], R196 ;  /* 0x000bf0c401007387 */ /* 0x000fe80000100a00 */
[----:B------:R-:W-:Y:S04]  /*8cdc0*/  STL.64 [R1+0xbf8], R198 ;  /* 0x000bf8c601007387 */ /* 0x000fe80000100a00 */
[----:B------:R-:W-:Y:S04]  /*8cdd0*/  STL.64 [R1+0x350], R192 ;  /* 0x000350c001007387 */ /* 0x000fe80000100a00 */
[----:B------:R-:W-:Y:S01]  /*8cde0*/  STL.64 [R1+0x358], R194 ;  /* 0x000358c201007387 */ /* 0x000fe20000100a00 */
[C---:B------:R-:W-:Y:S03]  /*8cdf0*/  HMMA.1688.F32.TF32 R44, R188.reuse, R68, R36 ;  /* 0x00000044bc2c723c */ /* 0x040fe60000081024 */
        /* <DEDUP_REMOVED lines=33> */
[----:B-1----:R-:W2:Y:S04]  /*8d010*/  LDL.LU.64 R40, [R1+0xb80] ;  /* 0x000b800001287983 */ /* 0x002ea80000300a00 */
[----:B----4-:R-:W4:Y:S01]  /*8d020*/  LDL.LU.64 R42, [R1+0xb88] ;  /* 0x000b8800012a7983 */ /* 0x010f220000300a00 */
[C---:B---3--:R-:W-:Y:S03]  /*8d030*/  HMMA.1688.F32.TF32 R216, R188.reuse, R76, R36 ;  /* 0x0000004cbcd8723c */ /* 0x048fe60000081024 */
[----:B------:R-:W3:Y:S04]  /*8d040*/  LDL.LU.64 R36, [R1+0xb70] ;  /* 0x000b700001247983 */ /* 0x000ee80000300a00 */
[----:B------:R-:W3:Y:S11]  /*8d050*/  LDL.LU.64 R38, [R1+0xb78] ;  /* 0x000b780001267983 */ /* 0x000ef60000300a00 */
[----:B------:R-:W-:Y:S05]  /*8d060*/  @!UPT UIADD3 URZ, URZ, URZ, URZ ;  /* 0x0000003f3f3ff290 */ /* 0x000fea000fffe03f */
[----:B------:R-:W-:Y:S04]  /*8d070*/  STL.64 [R1+0x2f0], R216 ;  /* 0x0002f0d801007387 */ /* 0x000fe80000100a00 */
[----:B------:R2:W-:Y:S02]  /*8d080*/  STL.64 [R1+0x2f8], R218 ;  /* 0x0002f8da01007387 */ /* 0x0005e40000100a00 */
[C---:B--2---:R-:W-:Y:S11]  /*8d090*/  HMMA.1688.F32.TF32 R216, R188.reuse, R80, R212 ;  /* 0x00000050bcd8723c */ /* 0x044ff600000810d4 */
[----:B------:R-:W-:Y:S11]  /*8d0a0*/  @!UPT UIADD3 URZ, URZ, URZ, URZ ;  /* 0x0000003f3f3ff290 */ /* 0x000ff6000fffe03f */
[----:B------:R-:W-:Y:S01]  /*8d0b0*/  @!UPT UIADD3 URZ, URZ, URZ, URZ ;  /* 0x0000003f3f3ff290 */ /* 0x000fe2000fffe03f */
[----:B------:R-:W-:Y:S04]  /*8d0c0*/  STL.64 [R1+0x2e0], R216 ;  /* 0x0002e0d801007387 */ /* 0x000fe80000100a00 */
[----:B------:R-:W-:Y:S01]  /*8d0d0*/  STL.64 [R1+0x2e8], R218 ;  /* 0x0002e8da01007387 */ /* 0x000fe20000100a00 */
[C---:B------:R-:W-:Y:S08]  /*8d0e0*/  HMMA.1688.F32.TF32 R212, R188.reuse, R84, R204 ;  /* 0x00000054bcd4723c */ /* 0x040ff000000810cc */
[C---:B------:R-:W-:Y:S01]  /*8d0f0*/  HMMA.1688.F32.TF32 R204, R188.reuse, R88, R184 ;  /* 0x00000058bccc723c */ /* 0x040fe200000810b8 */
[----:B------:R-:W-:Y:S04]  /*8d100*/  LDS R184, [R2+0x80280] ;  /* 0x0802800002b87984 */ /* 0x000fe80000000800 */
[----:B------:R-:W-:Y:S03]  /*8d110*/  LDS R186, [R2+0x81280] ;  /* 0x0812800002ba7984 */ /* 0x000fe60000000800 */
[C---:B------:R-:W-:Y:S01]  /*8d120*/  HMMA.1688.F32.TF32 R200, R188.reuse, R92, R200 ;  /* 0x0000005cbcc8723c */ /* 0x040fe200000810c8 */
[----:B------:R-:W-:Y:S04]  /*8d130*/  LDS R185, [R252+0x80280] ;  /* 0x08028000fcb97984 */ /* 0x000fe80000000800 */
[----:B------:R-:W1:Y:S03]  /*8d140*/  LDS R187, [R252+0x81280] ;  /* 0x08128000fcbb7984 */ /* 0x000e660000000800 */
[C---:B------:R-:W-:Y:S08]  /*8d150*/  HMMA.1688.F32.TF32 R196, R188.reuse, R96, R196 ;  /* 0x00000060bcc4723c */ /* 0x040ff000000810c4 */
[C---:B------:R-:W-:Y:S08]  /*8d160*/  HMMA.1688.F32.TF32 R192, R188.reuse, R100, R192 ;  /* 0x00000064bcc0723c */ /* 0x040ff000000810c0 */
[C---:B------:R-:W-:Y:S08]  /*8d170*/  HMMA.1688.F32.TF32 R52, R188.reuse, R104, R52 ;  /* 0x00000068bc34723c */ /* 0x040ff00000081034 */
[C---:B------:R-:W-:Y:S08]  /*8d180*/  HMMA.1688.F32.TF32 R48, R188.reuse, R108, R48 ;  /* 0x0000006cbc30723c */ /* 0x040ff00000081030 */
[C---:B------:R-:W-:Y:S01]  /*8d190*/  HMMA.1688.F32.TF32 R44, R188.reuse, R112, R44 ;  /* 0x00000070bc2c723c */ /* 0x040fe2000008102c */
[----:B------:R-:W-:Y:S07]  /*8d1a0*/  STL.64 [R1+0x2d0], R212 ;  /* 0x0002d0d401007387 */ /* 0x000fee0000100a00 */
[C---:B----4-:R-:W-:Y:S01]  /*8d1b0*/  HMMA.1688.F32.TF32 R40, R188.reuse, R116, R40 ;  /* 0x00000074bc28723c */ /* 0x050fe20000081028 */
        /* <DEDUP_REMOVED lines=13> */
[----:B------:R-:W2:Y:S04]  /*8d290*/  LDL.LU.64 R232, [R1+0xb60] ;  /* 0x000b600001e87983 */ /* 0x000ea80000300a00 */
[----:B------:R-:W-:Y:S04]  /*8d2a0*/  STL.64 [R1+0xb90], R44 ;  /* 0x000b902c01007387 */ /* 0x000fe80000100a00 */
[----:B------:R-:W-:Y:S04]  /*8d2b0*/  STL.64 [R1+0xb98], R46 ;  /* 0x000b982e01007387 */ /* 0x000fe80000100a00 */
[----:B------:R-:W2:Y:S04]  /*8d2c0*/  LDL.LU.64 R234, [R1+0xb68] ;  /* 0x000b680001ea7983 */ /* 0x000ea80000300a00 */
[----:B------:R-:W-:Y:S04]  /*8d2d0*/  STL.64 [R1+0xb80], R40 ;  /* 0x000b802801007387 */ /* 0x000fe80000100a00 */
[----:B------:R-:W-:Y:S01]  /*8d2e0*/  STL.64 [R1+0xb88], R42 ;  /* 0x000b882a01007387 */ /* 0x000fe20000100a00 */
[----:B---3--:R-:W-:Y:S11]  /*8d2f0*/  HMMA.1688.F32.TF32 R36, R188, R120, R36 ;  /* 0x00000078bc24723c */ /* 0x008ff60000081024 */
[----:B------:R-:W-:Y:S11]  /*8d300*/  @!UPT UIADD3 URZ, URZ, URZ, URZ ;  /* 0x0000003f3f3ff290 */ /* 0x000ff6000fffe03f */
[----:B------:R-:W-:Y:S01]  /*8d310*/  @!UPT UIADD3 URZ, URZ, URZ, URZ ;  /* 0x0000003f3f3ff290 */ /* 0x000fe2000fffe03f */
[----:B------:R3:W-:Y:S04]  /*8d320*/  STL.64 [R1+0xb70], R36 ;  /* 0x000b702401007387 */ /* 0x0007e80000100a00 */
[----:B------:R4:W-:Y:S04]  /*8d330*/  STL [R1+0xb78], R38 ;  /* 0x000b782601007387 */ /* 0x0009e80000100800 */
[----:B------:R-:W2:Y:S04]  /*8d340*/  LDL.LU.64 R228, [R1+0xb50] ;  /* 0x000b500001e47983 */ /* 0x000ea80000300a00 */
[----:B------:R-:W2:Y:S01]  /*8d350*/  LDL.LU.64 R230, [R1+0xb58] ;  /* 0x000b580001e67983 */ /* 0x000ea20000300a00 */
[----:B------:R-:W-:-:S03]  /*8d360*/  IMAD.MOV.U32 R0, RZ, RZ, R39 ;  /* 0x000000ffff007224 */ /* 0x000fc600078e0027 */
[----:B---3--:R-:W3:Y:S04]  /*8d370*/  LDL.LU.64 R36, [R1+0xb40] ;  /* 0x000b400001247983 */ /* 0x008ee80000300a00 */
[----:B----4-:R-:W3:Y:S04]  /*8d380*/  LDL.LU.64 R38, [R1+0xb48] ;  /* 0x000b480001267983 */ /* 0x010ee80000300a00 */
        /* <DEDUP_REMOVED lines=23> */
[----:B------:R-:W4:Y:S01]  /*8d500*/  LDL.LU.64 R42, [R1+0x8b8] ;  /* 0x0008b800012a7983 */ /* 0x000f220000300a00 */
[C---:B--2---:R-:W-:Y:S11]  /*8d510*/  HMMA.1688.F32.TF32 R236, R188.reuse, R124, R232 ;  /* 0x0000007cbcec723c */ /* 0x044ff600000810e8 */
[----:B------:R-:W-:Y:S11]  /*8d520*/  @!UPT UIADD3 URZ, URZ, URZ, URZ ;  /* 0x0000003f3f3ff290 */ /* 0x000ff6000fffe03f */
[----:B------:R-:W-:Y:S01]  /*8d530*/  @!UPT UIADD3 URZ, URZ, URZ, URZ ;  /* 0x0000003f3f3ff290 */ /* 0x000fe2000fffe03f */
[----:B------:R2:W-:Y:S04]  /*8d540*/  STL.64 [R1+0xb60], R236 ;  /* 0x000b60ec01007387 */ /* 0x0005e80000100a00 */
[----:B------:R1:W-:Y:S01]  /*8d550*/  STL.64 [R1+0xb68], R238 ;  /* 0x000b68ee01007387 */ /* 0x0003e20000100a00 */
[C---:B------:R-:W-:Y:S08]  /*8d560*/  HMMA.1688.F32.TF32 R232, R188.reuse, R128, R228 ;  /* 0x00000080bce8723c */ /* 0x040ff000000810e4 */
[C---:B---3--:R-:W-:Y:S01]  /*8d570*/  HMMA.1688.F32.TF32 R228, R188.reuse, R132, R36 ;  /* 0x00000084bce4723c */ /* 0x048fe20000081024 */
[----:B------:R-:W1:Y:S11]  /*8d580*/  LDL.LU.64 R36, [R1+0x2320] ;  /* 0x0023200001247983 */ /* 0x000e760000300a00 */
[----:B------:R-:W-:Y:S03]  /*8d590*/  @!UPT UIADD3 URZ, URZ, URZ, URZ ;  /* 0x0000003f3f3ff290 */ /* 0x000fe6000fffe03f */
[----:B------:R3:W-:Y:S04]  /*8d5a0*/  STL.64 [R1+0xb50], R232 ;  /* 0x000b50e801007387 */ /* 0x0007e80000100a00 */
[----:B------:R1:W-:Y:S04]  /*8d5b0*/  STL.64 [R1+0xb58], R234 ;  /* 0x000b58ea01007387 */ /* 0x0003e80000100a00 */
[----:B------:R-:W1:Y:S01]  /*8d5c0*/  LDL.LU.64 R38, [R1+0x2328] ;  /* 0x0023280001267983 */ /* 0x000e620000300a00 */
        /* <DEDUP_REMOVED lines=39> */
[----:B------:R-:W4:Y:S04]  /*8d840*/  LDL.LU.64 R242, [R1+0xa48] ;  /* 0x000a480001f27983 */ /* 0x000f280000300a00 */
[----:B------:R-:W-:Y:S04]  /*8d850*/  LDS R188, [R209+0x80280] ;  /* 0x08028000d1bc7984 */ /* 0x000fe80000000800 */
[----:B------:R-:W-:Y:S04]  /*8d860*/  LDS R190, [R209+0x81280] ;  /* 0x08128000d1be7984 */ /* 0x000fe80000000800 */
[----:B------:R-:W-:Y:S04]  /*8d870*/  LDS R189, [R211+0x80280] ;  /* 0x08028000d3bd7984 */ /* 0x000fe80000000800 */
[----:B------:R-:W1:Y:S02]  /*8d880*/  LDS R191, [R211+0x81280] ;  /* 0x08128000d3bf7984 */ /* 0x000e640000000800 */
[C---:B-1----:R-:W-:Y:S11]  /*8d890*/  HMMA.1688.F32.TF32 R36, R184.reuse, R56, R36 ;  /* 0x00000038b824723c */ /* 0x042ff60000081024 */
[----:B------:R-:W-:Y:S11]  /*8d8a0*/  @!UPT UIADD3 URZ, URZ, URZ, URZ ;  /* 0x0000003f3f3ff290 */ /* 0x000ff6000fffe03f */
[----:B------:R-:W-:Y:S01]  /*8d8b0*/  @!UPT UIADD3 URZ, URZ, URZ, URZ ;  /* 0x0000003f3f3ff290 */ /* 0x000fe2000fffe03f */
[----:B------:R1:W-:Y:S04]  /*8d8c0*/  STL.64 [R1+0xa50], R36 ;  /* 0x000a502401007387 */ /* 0x0003e80000100a00 */
[----:B------:R1:W-:Y:S04]  /*8d8d0*/  STL.64 [R1+0xa58], R38 ;  /* 0x000a582601007387 */ /* 0x0003e80000100a00 */
[----:B--2---:R-:W2:Y:S04]  /*8d8e0*/  LDL.LU.64 R236, [R1+0x2310] ;  /* 0x0023100001ec7983 */ /* 0x004ea80000300a00 */
[----:B------:R-:W2:Y:S04]  /*8d8f0*/  LDL.LU.64 R238, [R1+0x2318] ;  /* 0x0023180001ee7983 */ /* 0x000ea80000300a00 */
        /* <DEDUP_REMOVED lines=29> */
[----:B------:R-:W3:Y:S01]  /*8dad0*/  LDL.LU.64 R38, [R1+0x8c8] ;  /* 0x0008c80001267983 */ /* 0x000ee20000300a00 */
[C---:B----4-:R-:W-:Y:S11]  /*8dae0*/  HMMA.1688.F32.TF32 R240, R184.reuse, R60, R240 ;  /* 0x0000003cb8f0723c */ /* 0x050ff600000810f0 */
[----:B------:R-:W-:Y:S11]  /*8daf0*/  @!UPT UIADD3 URZ, URZ, URZ, URZ ;  /* 0x0000003f3f3ff290 */ /* 0x000ff6000fffe03f */
[----:B------:R-:W-:Y:S01]  /*8db00*/  @!UPT UIADD3 URZ, URZ, URZ, URZ ;  /* 0x0000003f3f3ff290 */ /* 0x000fe2000fffe03f */
[----:B------:R-:W-:Y:S04]  /*8db10*/  STL.64 [R1+0xa40], R240 ;  /* 0x000a40f001007387 */ /* 0x000fe80000100a00 */
[----:B------:R2:W-:Y:S02]  /*8db20*/  STL.64 [R1+0xa48], R242 ;  /* 0x000a48f201007387 */ /* 0x0005e40000100a00 */
[C---:B--2---:R-:W-:Y:S08]  /*8db30*/  HMMA.1688.F32.TF32 R240, R184.reuse, R64, R236 ;  /* 0x00000040b8f0723c */ /* 0x044ff000000810ec */
[C---:B---3--:R-:W-:Y:S08]  /*8db40*/  HMMA.1688.F32.TF32 R236, R184.reuse, R68, R232 ;  /* 0x00000044b8ec723c */ /* 0x048ff000000810e8 */
        /* <DEDUP_REMOVED lines=77> */
[----:B------:R-:W3:Y:S04]  /*8e020*/  LDL.LU.64 R36, [R1+0x660] ;  /* 0x0006600001247983 */ /* 0x000ee80000300a00 */
[----:B------:R-:W3:Y:S01]  /*8e030*/  LDL.LU.64 R38, [R1+0x668] ;  /* 0x0006680001267983 */ /* 0x000ee20000300a00 */
        /* <DEDUP_REMOVED lines=19> */
[----:B------:R-:W-:Y:S01]  /*8e170*/  HMMA.1688.F32.TF32 R44, R184, R180, R44 ;  /* 0x000000b4b82c723c */ /* 0x000fe2000008102c */
[----:B------:R-:W-:Y:S04]  /*8e180*/  STL.64 [R1+0x888], R226 ;  /* 0x000888e201007387 */ /* 0x000fe80000100a00 */
        /* <DEDUP_REMOVED lines=19> */
[----:B-1----:R-:W4:Y:S04]  /*8e2c0*/  LDL.LU.64 R220, [R1+0x640] ;  /* 0x0006400001dc7983 */ /* 0x002f280000300a00 */
[----:B------:R1:W-:Y:S04]  /*8e2d0*/  STL.64 [R1+0x2a0], R44 ;  /* 0x0002a02c01007387 */ /* 0x0003e80000100a00 */
[----:B------:R1:W-:Y:S04]  /*8e2e0*/  STL.64 [R1+0x2a8], R46 ;  /* 0x0002a82e01007387 */ /* 0x0003e80000100a00 */
[----:B--2---:R-:W4:Y:S04]  /*8e2f0*/  LDL.LU.64 R222, [R1+0x648] ;  /* 0x0006480001de7983 */ /* 0x004f280000300a00 */
[----:B------:R2:W-:Y:S04]  /*8e300*/  STL.64 [R1+0x290], R40 ;  /* 0x0002902801007387 */ /* 0x0005e80000100a00 */
[----:B------:R1:W-:Y:S04]  /*8e310*/  STL.64 [R1+0x298], R42 ;  /* 0x0002982a01007387 */ /* 0x0003e80000100a00 */
[----:B---3--:R-:W4:Y:S04]  /*8e320*/  LDL.LU.64 R216, [R1+0x620] ;  /* 0x0006200001d87983 */ /* 0x008f280000300a00 */
[----:B------:R-:W4:Y:S01]  /*8e330*/  LDL.LU.64 R218, [R1+0x628] ;  /* 0x0006280001da7983 */ /* 0x000f220000300a00 */
[C---:B------:R-:W-:Y:S11]  /*8e340*/  HMMA.1688.F32.TF32 R36, R188.reuse, R60, R36 ;  /* 0x0000003cbc24723c */ /* 0x040ff60000081024 */
        /* <DEDUP_REMOVED lines=23> */
[----:B------:R-:W2:Y:S04]  /*8e4c0*/  LDL.LU.64 R42, [R1+0x2218] ;  /* 0x00221800012a7983 */ /* 0x000ea80000300a00 */
[----:B------:R-:W2:Y:S04]  /*8e4d0*/  LDL.LU.64 R36, [R1+0x780] ;  /* 0x0007800001247983 */ /* 0x000ea80000300a00 */
        /* <DEDUP_REMOVED lines=121> */
[----:B------:R-:W-:Y:S03]  /*8ec70*/  HMMA.1688.F32.TF32 R36, R188, R180, R36 ;  /* 0x000000b4bc24723c */ /* 0x000fe60000081024 */
        /* <DEDUP_REMOVED lines=45> */
[----:B------:R-:W1:Y:S04]  /*8ef50*/  LDS R207, [R211+0x81300] ;  /* 0x08130000d3cf7984 */ /* 0x000e680000000800 */
[----:B------:R-:W-:Y:S04]  /*8ef60*/  LDS R209, [R211+0x80380] ;  /* 0x08038000d3d17984 */ /* 0x000fe80000000800 */
[----:B------:R-:W-:Y:S01]  /*8ef70*/  LDS R211, [R211+0x81380] ;  /* 0x08138000d3d37984 */ /* 0x000fe20000000800 */
[C---:B----4-:R-:W-:Y:S08]  /*8ef80*/  HMMA.1688.F32.TF32 R188, R184.reuse, R56, R188 ;  /* 0x00000038b8bc723c */ /* 0x050ff000000810bc */
[C---:B--2---:R-:W-:Y:S11]  /*8ef90*/  HMMA.1688.F32.TF32 R240, R184.reuse, R60, R240 ;  /* 0x0000003cb8f0723c */ /* 0x044ff600000810f0 */
[----:B------:R-:W-:Y:S04]  /*8efa0*/  @!UPT UIADD3 URZ, URZ, URZ, URZ ;  /* 0x0000003f3f3ff290 */ /* 0x000fe8000fffe03f */
[----:B------:R-:W-:Y:S04]  /*8efb0*/  STL.64 [R1+0x670], R188 ;  /* 0x000670bc01007387 */ /* 0x000fe80000100a00 */
[----:B------:R3:W-:Y:S02]  /*8efc0*/  STL.64 [R1+0x678], R190 ;  /* 0x000678be01007387 */ /* 0x0007e40000100a00 */
[C---:B---3--:R-:W-:Y:S02]  /*8efd0*/  HMMA.1688.F32.TF32 R188, R184.reuse, R64, R236 ;  /* 0x00000040b8bc723c */ /* 0x048fe400000810ec */
[----:B------:R-:W-:Y:S04]  /*8efe0*/  STL.64 [R1+0x660], R240 ;  /* 0x000660f001007387 */ /* 0x000fe80000100a00 */
[----:B------:R-:W-:Y:S02]  /*8eff0*/  STL.64 [R1+0x668], R242 ;  /* 0x000668f201007387 */ /* 0x000fe40000100a00 */
[C---:B------:R-:W-:Y:S08]  /*8f000*/  HMMA.1688.F32.TF32 R232, R184.reuse, R68, R232 ;  /* 0x00000044b8e8723c */ /* 0x040ff000000810e8 */
[C---:B------:R-:W-:Y:S07]  /*8f010*/  HMMA.1688.F32.TF32 R228, R184.reuse, R72, R228 ;  /* 0x00000048b8e4723c */ /* 0x040fee00000810e4 */
[----:B------:R-:W-:Y:S04]  /*8f020*/  STL.64 [R1+0x650], R188 ;  /* 0x000650bc01007387 */ /* 0x000fe80000100a00 */
[----:B------:R2:W-:Y:S02]  /*8f030*/  STL.64 [R1+0x658], R190 ;  /* 0x000658be01007387 */ /* 0x0005e40000100a00 */
[C---:B--2---:R-:W-:Y:S02]  /*8f040*/  HMMA.1688.F32.TF32 R188, R184.reuse, R76, R224 ;  /* 0x0000004cb8bc723c */ /* 0x044fe400000810e0 */
[----:B------:R-:W-:Y:S04]  /*8f050*/  STL.64 [R1+0x640], R232 ;  /* 0x000640e801007387 */ /* 0x000fe80000100a00 */
[----:B------:R-:W-:Y:S02]  /*8f060*/  STL.64 [R1+0x648], R234 ;  /* 0x000648ea01007387 */ /* 0x000fe40000100a00 */
[C---:B------:R-:W-:Y:S02]  /*8f070*/  HMMA.1688.F32.TF32 R220, R184.reuse, R80, R220 ;  /* 0x00000050b8dc723c */ /* 0x040fe400000810dc */
[----:B------:R-:W-:Y:S04]  /*8f080*/  STL.64 [R1+0x630], R228 ;  /* 0x000630e401007387 */ /* 0x000fe80000100a00 */
[----:B------:R-:W-:Y:S02]  /*8f090*/  STL.64 [R1+0x638], R230 ;  /* 0x000638e601007387 */ /* 0x000fe40000100a00 */
        /* <DEDUP_REMOVED lines=14> */
[C---:B--2---:R-:W-:Y:S08]  /*8f180*/  HMMA.1688.F32.TF32 R188, R184.reuse, R100, R192 ;  /* 0x00000064b8bc723c */ /* 0x044ff000000810c0 */
[C---:B------:R-:W-:Y:S08]  /*8f190*/  HMMA.1688.F32.TF32 R44, R184.reuse, R112, R44 ;  /* 0x00000070b82c723c */ /* 0x040ff0000008102c */
[C---:B------:R-:W-:Y:S01]  /*8f1a0*/  HMMA.1688.F32.TF32 R40, R184.reuse, R116, R40 ;  /* 0x00000074b828723c */ /* 0x040fe20000081028 */
[----:B------:R2:W-:Y:S07]  /*8f1b0*/  STL.64 [R1+0x5e0], R200 ;  /* 0x0005e0c801007387 */ /* 0x0005ee0000100a00 */
[C---:B------:R-:W-:Y:S01]  /*8f1c0*/  HMMA.1688.F32.TF32 R36, R184.reuse, R120, R36 ;  /* 0x00000078b824723c */ /* 0x040fe20000081024 */
[----:B------:R3:W-:Y:S04]  /*8f1d0*/  STL.64 [R1+0x5e8], R202 ;  /* 0x0005e8ca01007387 */ /* 0x0007e80000100a00 */
        /* <DEDUP_REMOVED lines=25> */
[----:B---3--:R-:W2:Y:S04]  /*8f370*/  LDL.LU.64 R202, [R1+0x1ff8] ;  /* 0x001ff80001ca7983 */ /* 0x008ea80000300a00 */
[----:B------:R-:W3:Y:S04]  /*8f380*/  LDL.LU.64 R220, [R1+0x1fe0] ;  /* 0x001fe00001dc7983 */ /* 0x000ee80000300a00 */
[----:B------:R-:W3:Y:S04]  /*8f390*/  LDL.LU.64 R222, [R1+0x1fe8] ;  /* 0x001fe80001de7983 */ /* 0x000ee80000300a00 */
        /* <DEDUP_REMOVED lines=18> */
[----:B------:R-:W3:Y:S04]  /*8f4c0*/  LDL.LU.64 R188, [R1] ;  /* 0x0000000001bc7983 */ /* 0x000ee80000300a00 */
[----:B------:R-:W3:Y:S01]  /*8f4d0*/  LDL.LU.64 R190, [R1+0x8] ;  /* 0x0000080001be7983 */ /* 0x000ee20000300a00 */
[C---:B----4-:R-:W-:Y:S08]  /*8f4e0*/  HMMA.1688.F32.TF32 R240, R184.reuse, R124, R240 ;  /* 0x0000007cb8f0723c */ /* 0x050ff000000810f0 */
[C---:B------:R-:W-:Y:S08]  /*8f4f0*/  HMMA.1688.F32.TF32 R236, R184.reuse, R128, R236 ;  /* 0x00000080b8ec723c */ /* 0x040ff000000810ec */
[C---:B------:R-:W-:Y:S08]  /*8f500*/  HMMA.1688.F32.TF32 R232, R184.reuse, R132, R232 ;  /* 0x00000084b8e8723c */ /* 0x040ff000000810e8 */
[C---:B------:R-:W-:Y:S01]  /*8f510*/  HMMA.1688.F32.TF32 R228, R184.reuse, R136, R228 ;  /* 0x00000088b8e4723c */ /* 0x040fe200000810e4 */
[----:B------:R-:W-:Y:S07]  /*8f520*/  STL.64 [R1+0x560], R240 ;  /* 0x000560f001007387 */ /* 0x000fee0000100a00 */
[C---:B------:R-:W-:Y:S01]  /*8f530*/  HMMA.1688.F32.TF32 R224, R184.reuse, R140, R224 ;  /* 0x0000008cb8e0723c */ /* 0x040fe200000810e0 */
[----:B------:R1:W-:Y:S07]  /*8f540*/  STL.64 [R1+0x568], R242 ;  /* 0x000568f201007387 */ /* 0x0003ee0000100a00 */
[C---:B--2---:R-:W-:Y:S01]  /*8f550*/  HMMA.1688.F32.TF32 R200, R184.reuse, R144, R200 ;  /* 0x00000090b8c8723c */ /* 0x044fe200000810c8 */
[----:B-1----:R-:W2:Y:S07]  /*8f560*/  LDL.LU.64 R242, [R1+0x8cf0] ;  /* 0x008cf00001f27983 */ /* 0x002eae0000300a00 */
[C---:B---3--:R-:W-:Y:S01]  /*8f570*/  HMMA.1688.F32.TF32 R220, R184.reuse, R148, R220 ;  /* 0x00000094b8dc723c */ /* 0x048fe200000810dc */
[----:B------:R-:W2:Y:S04]  /*8f580*/  LDL.LU.64 R240, [R1+0x8ce8] ;  /* 0x008ce80001f07983 */ /* 0x000ea80000300a00 */
[----:B------:R-:W-:Y:S03]  /*8f590*/  STL.64 [R1+0x550], R236 ;  /* 0x000550ec01007387 */ /* 0x000fe60000100a00 */
[C---:B------:R-:W-:Y:S01]  /*8f5a0*/  HMMA.1688.F32.TF32 R52, R184.reuse, R152, R52 ;  /* 0x00000098b834723c */ /* 0x040fe20000081034 */
[----:B------:R1:W-:Y:S07]  /*8f5b0*/  STL.64 [R1+0x558], R238 ;  /* 0x000558ee01007387 */ /* 0x0003ee0000100a00 */
[C---:B------:R-:W-:Y:S01]  /*8f5c0*/  HMMA.1688.F32.TF32 R48, R184.reuse, R156, R48 ;  /* 0x0000009cb830723c */ /* 0x040fe20000081030 */
[----:B-1----:R-:W3:Y:S04]  /*8f5d0*/  LDL.LU.64 R238, [R1+0x8ce0] ;  /* 0x008ce00001ee7983 */ /* 0x002ee80000300a00 */
[----:B------:R-:W3:Y:S04]  /*8f5e0*/  LDL.LU.64 R236, [R1+0x8cd8] ;  /* 0x008cd80001ec7983 */ /* 0x000ee80000300a00 */
[----:B------:R-:W-:Y:S04]  /*8f5f0*/  STL.64 [R1+0x540], R232 ;  /* 0x000540e801007387 */ /* 0x000fe80000100a00 */
[----:B------:R1:W-:Y:S01]  /*8f600*/  STL.64 [R1+0x548], R234 ;  /* 0x000548ea01007387 */ /* 0x0003e20000100a00 */
[C---:B------:R-:W-:Y:S03]  /*8f610*/  HMMA.1688.F32.TF32 R44, R184.reuse, R160, R44 ;  /* 0x000000a0b82c723c */ /* 0x040fe6000008102c */
[----:B-1----:R-:W4:Y:S04]  /*8f620*/  LDL.LU.64 R234, [R1+0x8cd0] ;  /* 0x008cd00001ea7983 */ /* 0x002f280000300a00 */
[----:B------:R-:W4:Y:S04]  /*8f630*/  LDL.LU.64 R232, [R1+0x8cc8] ;  /* 0x008cc80001e87983 */ /* 0x000f280000300a00 */
[----:B------:R-:W-:Y:S04]  /*8f640*/  STL.64 [R1+0x530], R228 ;  /* 0x000530e401007387 */ /* 0x000fe80000100a00 */
[----:B------:R1:W-:Y:S01]  /*8f650*/  STL.64 [R1+0x538], R230 ;  /* 0x000538e601007387 */ /* 0x0003e20000100a00 */
[C---:B------:R-:W-:Y:S03]  /*8f660*/  HMMA.1688.F32.TF32 R40, R184.reuse, R164, R40 ;  /* 0x000000a4b828723c */ /* 0x040fe60000081028 */
[----:B-1----:R-:W2:Y:S04]  /*8f670*/  LDL.LU.64 R230, [R1+0x8cc0] ;  /* 0x008cc00001e67983 */ /* 0x002ea80000300a00 */
[----:B------:R-:W2:Y:S04]  /*8f680*/  LDL.LU.64 R228, [R1+0x8cb8] ;  /* 0x008cb80001e47983 */ /* 0x000ea80000300a00 */
        /* <DEDUP_REMOVED lines=8> */
[----:B-1----:R-:W4:Y:S04]  /*8f710*/  LDL.LU.64 R202, [R1+0x8ca0] ;  /* 0x008ca00001ca7983 */ /* 0x002f280000300a00 */
[----:B------:R-:W4:Y:S01]  /*8f720*/  LDL.LU.64 R200, [R1+0x8c98] ;  /* 0x008c980001c87983 */ /* 0x000f220000300a00 */
[C---:B------:R-:W-:Y:S03]  /*8f730*/  HMMA.1688.F32.TF32 R212, R184.reuse, R176, R212 ;  /* 0x000000b0b8d4723c */ /* 0x040fe600000810d4 */
[----:B------:R-:W-:Y:S04]  /*8f740*/  STL.64 [R1+0x500], R220 ;  /* 0x000500dc01007387 */ /* 0x000fe80000100a00 */
[----:B------:R1:W-:Y:S01]  /*8f750*/  STL.64 [R1+0x508], R222 ;  /* 0x000508de01007387 */ /* 0x0003e20000100a00 */
[----:B------:R-:W-:Y:S03]  /*8f760*/  HMMA.1688.F32.TF32 R184, R184, R180, R196 ;  /* 0x000000b4b8b8723c */ /* 0x000fe600000810c4 */
[----:B-1----:R-:W4:Y:S04]  /*8f770*/  LDL.LU.64 R222, [R1+0x8c90] ;  /* 0x008c900001de7983 */ /* 0x002f280000300a00 */
[----:B------:R-:W4:Y:S04]  /*8f780*/  LDL.LU.64 R220, [R1+0x8c88] ;  /* 0x008c880001dc7983 */ /* 0x000f280000300a00 */
[----:B------:R-:W-:Y:S04]  /*8f790*/  STL.64 [R1+0x4f0], R52 ;  /* 0x0004f03401007387 */ /* 0x000fe80000100a00 */
[----:B------:R1:W-:Y:S04]  /*8f7a0*/  STL.64 [R1+0x4f8], R54 ;  /* 0x0004f83601007387 */ /* 0x0003e80000100a00 */
[----:B-1----:R-:W4:Y:S04]  /*8f7b0*/  LDL.LU.64 R54, [R1+0x8c80] ;  /* 0x008c800001367983 */ /* 0x002f280000300a00 */
[----:B------:R-:W4:Y:S04]  /*8f7c0*/  LDL.LU.64 R52, [R1+0x8c78] ;  /* 0x008c780001347983 */ /* 0x000f280000300a00 */
[----:B------:R-:W-:Y:S04]  /*8f7d0*/  STL.64 [R1+0x4e0], R48 ;  /* 0x0004e03001007387 */ /* 0x000fe80000100a00 */
[----:B------:R1:W-:Y:S04]  /*8f7e0*/  STL.64 [R1+0x4e8], R50 ;  /* 0x0004e83201007387 */ /* 0x0003e80000100a00 */
[----:B-1----:R-:W4:Y:S04]  /*8f7f0*/  LDL.LU.64 R50, [R1+0x8c70] ;  /* 0x008c700001327983 */ /* 0x002f280000300a00 */
[----:B------:R-:W4:Y:S04]  /*8f800*/  LDL.LU.64 R48, [R1+0x8c68] ;  /* 0x008c680001307983 */ /* 0x000f280000300a00 */
        /* <DEDUP_REMOVED lines=11> */
[----:B------:R1:W-:Y:S04]  /*8f8c0*/  STL.64 [R1+0x4b8], R38 ;  /* 0x0004b82601007387 */ /* 0x0003e80000100a00 */
[----:B-1----:R-:W4:Y:S04]  /*8f8d0*/  LDL.LU.64 R38, [R1+0x8c40] ;  /* 0x008c400001267983 */ /* 0x002f280000300a00 */
[----:B------:R-:W4:Y:S04]  /*8f8e0*/  LDL.LU.64 R36, [R1+0x8c38] ;  /* 0x008c380001247983 */ /* 0x000f280000300a00 */
[----:B------:R-:W-:Y:S04]  /*8f8f0*/  STL.64 [R1+0x4a0], R216 ;  /* 0x0004a0d801007387 */ /* 0x000fe80000100a00 */
[----:B------:R-:W-:Y:S04]  /*8f900*/  STL.64 [R1+0x4a8], R218 ;  /* 0x0004a8da01007387 */ /* 0x000fe80000100a00 */
[----:B------:R-:W-:Y:S04]  /*8f910*/  STL.64 [R1+0x490], R212 ;  /* 0x000490d401007387 */ /* 0x000fe80000100a00 */
[----:B------:R-:W-:Y:S04]  /*8f920*/  STL.64 [R1+0x498], R214 ;  /* 0x000498d601007387 */ /* 0x000fe80000100a00 */
[----:B------:R-:W-:Y:S04]  /*8f930*/  STL.64 [R1+0x1f0], R184 ;  /* 0x0001f0b801007387 */ /* 0x000fe80000100a00 */
[----:B------:R1:W-:Y:S02]  /*8f940*/  STL.64 [R1+0x1f8], R186 ;  /* 0x0001f8ba01007387 */ /* 0x0003e40000100a00 */
[C---:B-1----:R-:W-:Y:S02]  /*8f950*/  HMMA.1688.F32.TF32 R184, R204.reuse, R64, R248 ;  /* 0x00000040ccb8723c */ /* 0x042fe400000810f8 */
[----:B------:R-:W-:Y:S04]  /*8f960*/  STL.64 [R1+0x1e0], R192 ;  /* 0x0001e0c001007387 */ /* 0x000fe80000100a00 */
[----:B------:R-:W-:Y:S04]  /*8f970*/  STL.64 [R1+0x1e8], R194 ;  /* 0x0001e8c201007387 */ /* 0x000fe80000100a00 */
[----:B------:R-:W4:Y:S04]  /*8f980*/  LDL.LU.64 R248, [R1+0x1f70] ;  /* 0x001f700001f87983 */ /* 0x000f280000300a00 */
[----:B------:R-:W-:Y:S04]  /*8f990*/  STL.64 [R1+0x1d0], R188 ;  /* 0x0001d0bc01007387 */ /* 0x000fe80000100a00 */
[----:B------:R-:W-:Y:S04]  /*8f9a0*/  STL.64 [R1+0x1d8], R190 ;  /* 0x0001d8be01007387 */ /* 0x000fe80000100a00 */
[----:B------:R-:W4:Y:S04]  /*8f9b0*/  LDL.LU.64 R250, [R1+0x1f78] ;  /* 0x001f780001fa7983 */ /* 0x000f280000300a00 */
[----:B------:R-:W-:Y:S04]  /*8f9c0*/  STL.64 [R1+0x1c0], R184 ;  /* 0x0001c0b801007387 */ /* 0x000fe80000100a00 */
[----:B------:R1:W-:Y:S04]  /*8f9d0*/  STL.64 [R1+0x1c8], R186 ;  /* 0x0001c8ba01007387 */ /* 0x0003e80000100a00 */
[----:B------:R-:W4:Y:S04]  /*8f9e0*/  LDL.LU.64 R216, [R1+0x460] ;  /* 0x0004600001d87983 */ /* 0x000f280000300a00 */
[----:B------:R-:W4:Y:S04]  /*8f9f0*/  LDL.LU.64 R218, [R1+0x468] ;  /* 0x0004680001da7983 */ /* 0x000f280000300a00 */
[----:B------:R-:W4:Y:S04]  /*8fa00*/  LDL.LU.64 R212, [R1+0x450] ;  /* 0x0004500001d47983 */ /* 0x000f280000300a00 */
[----:B------:R-:W4:Y:S04]  /*8fa10*/  LDL.LU.64 R214, [R1+0x458] ;  /* 0x0004580001d67983 */ /* 0x000f280000300a00 */
[----:B------:R-:W4:Y:S04]  /*8fa20*/  LDL.LU.64 R196, [R1+0x440] ;  /* 0x0004400001c47983 */ /* 0x000f280000300a00 */
[----:B------:R-:W4:Y:S01]  /*8fa30*/  LDL.LU.64 R198, [R1+0x448] ;  /* 0x0004480001c67983 */ /* 0x000f220000300a00 */
[C---:B-1----:R-:W-:Y:S03]  /*8fa40*/  HMMA.1688.F32.TF32 R184, R204.reuse, R68, R244 ;  /* 0x00000044ccb8723c */ /* 0x042fe600000810f4 */
[----:B------:R-:W4:Y:S04]  /*8fa50*/  LDL.LU.64 R192, [R1+0x430] ;  /* 0x0004300001c07983 */ /* 0x000f280000300a00 */
[----:B------:R-:W4:Y:S04]  /*8fa60*/  LDL.LU.64 R194, [R1+0x438] ;  /* 0x0004380001c27983 */ /* 0x000f280000300a00 */
[----:B------:R-:W4:Y:S04]  /*8fa70*/  LDL.LU.64 R188, [R1+0x420] ;  /* 0x0004200001bc7983 */ /* 0x000f280000300a00 */
[----:B------:R-:W4:Y:S04]  /*8fa80*/  LDL.LU.64 R190, [R1+0x428] ;  /* 0x0004280001be7983 */ /* 0x000f280000300a00 */
[----:B------:R-:W4:Y:S04]  /*8fa90*/  LDL.LU.64 R244, [R1+0x1f80] ;  /* 0x001f800001f47983 */ /* 0x000f280000300a00 */
[----:B------:R-:W4:Y:S01]  /*8faa0*/  LDL.LU.64 R246, [R1+0x1f88] ;  /* 0x001f880001f67983 */ /* 0x000f220000300a00 */
[C---:B--2---:R-:W-:Y:S03]  /*8fab0*/  HMMA.1688.F32.TF32 R240, R204.reuse, R72, R240 ;  /* 0x00000048ccf0723c */ /* 0x044fe600000810f0 */
[----:B------:R-:W-:Y:S04]  /*8fac0*/  STL.64 [R1+0x1b0], R184 ;  /* 0x0001b0b801007387 */ /* 0x000fe80000100a00 */
[----:B------:R4:W-:Y:S01]  /*8fad0*/  STL.64 [R1+0x1b8], R186 ;  /* 0x0001b8ba01007387 */ /* 0x0009e20000100a00 */
[C---:B---3--:R-:W-:Y:S08]  /*8fae0*/  HMMA.1688.F32.TF32 R236, R204.reuse, R76, R236 ;  /* 0x0000004cccec723c */ /* 0x048ff000000810ec */
[C---:B------:R-:W-:Y:S08]  /*8faf0*/  HMMA.1688.F32.TF32 R228, R204.reuse, R84, R228 ;  /* 0x00000054cce4723c */ /* 0x040ff000000810e4 */
[C---:B----4-:R-:W-:Y:S08]  /*8fb00*/  HMMA.1688.F32.TF32 R184, R204.reuse, R80, R232 ;  /* 0x00000050ccb8723c */ /* 0x050ff000000810e8 */
        /* <DEDUP_REMOVED lines=10> */
[----:B------:R1:W-:Y:S01]  /*8fbb0*/  STL.64 [R1+0x168], R226 ;  /* 0x000168e201007387 */ /* 0x0003e20000100a00 */
[C---:B------:R-:W-:Y:S03]  /*8fbc0*/  HMMA.1688.F32.TF32 R200, R204.reuse, R176, R200 ;  /* 0x000000b0ccc8723c */ /* 0x040fe600000810c8 */
[----:B------:R-:W-:Y:S04]  /*8fbd0*/  LDS R184, [R2+0x80380] ;  /* 0x0803800002b87984 */ /* 0x000fe80000000800 */
[----:B------:R-:W-:Y:S04]  /*8fbe0*/  LDS R186, [R2+0x81380] ;  /* 0x0813800002ba7984 */ /* 0x000fe80000000800 */
[----:B------:R-:W-:Y:S04]  /*8fbf0*/  LDS R185, [R252+0x80380] ;  /* 0x08038000fcb97984 */ /* 0x000fe80000000800 */
[----:B------:R-:W2:Y:S01]  /*8fc00*/  LDS R187, [R252+0x81380] ;  /* 0x08138000fcbb7984 */ /* 0x000ea20000000800 */
[C---:B-1----:R-:W-:Y:S08]  /*8fc10*/  HMMA.1688.F32.TF32 R224, R204.reuse, R96, R248 ;  /* 0x00000060cce0723c */ /* 0x042ff000000810f8 */
[C---:B------:R-:W-:Y:S08]  /*8fc20*/  HMMA.1688.F32.TF32 R216, R204.reuse, R100, R216 ;  /* 0x00000064ccd8723c */ /* 0x040ff000000810d8 */
[C---:B------:R-:W-:Y:S08]  /*8fc30*/  HMMA.1688.F32.TF32 R212, R204.reuse, R104, R212 ;  /* 0x00000068ccd4723c */ /* 0x040ff000000810d4 */
[C---:B------:R-:W-:Y:S08]  /*8fc40*/  HMMA.1688.F32.TF32 R196, R204.reuse, R108, R196 ;  /* 0x0000006cccc4723c */ /* 0x040ff000000810c4 */
[C---:B------:R-:W-:Y:S08]  /*8fc50*/  HMMA.1688.F32.TF32 R192, R204.reuse, R112, R192 ;  /* 0x00000070ccc0723c */ /* 0x040ff000000810c0 */
[C---:B------:R-:W-:Y:S08]  /*8fc60*/  HMMA.1688.F32.TF32 R228, R204.reuse, R92, R244 ;  /* 0x0000005ccce4723c */ /* 0x040ff000000810f4 */
[C---:B------:R-:W-:Y:S11]  /*8fc70*/  HMMA.1688.F32.TF32 R188, R204.reuse, R116, R188 ;  /* 0x00000074ccbc723c */ /* 0x040ff600000810bc */
[----:B------:R-:W-:Y:S04]  /*8fc80*/  @!UPT UIADD3 URZ, URZ, URZ, URZ ;  /* 0x0000003f3f3ff290 */ /* 0x000fe8000fffe03f */
        /* <DEDUP_REMOVED lines=10> */
[----:B------:R-:W3:Y:S04]  /*8fd30*/  LDL.LU.64 R244, [R1+0x410] ;  /* 0x0004100001f47983 */ /* 0x000ee80000300a00 */
[----:B------:R-:W-:Y:S04]  /*8fd40*/  STL.64 [R1+0x430], R192 ;  /* 0x000430c001007387 */ /* 0x000fe80000100a00 */
[----:B------:R-:W-:Y:S04]  /*8fd50*/  STL.64 [R1+0x438], R194 ;  /* 0x000438c201007387 */ /* 0x000fe80000100a00 */
[----:B------:R-:W3:Y:S04]  /*8fd60*/  LDL.LU.64 R246, [R1+0x418] ;  /* 0x0004180001f67983 */ /* 0x000ee80000300a00 */
[----:B------:R1:W-:Y:S04]  /*8fd70*/  STL.64 [R1+0x420], R188 ;  /* 0x000420bc01007387 */ /* 0x0003e80000100a00 */
[----:B------:R4:W-:Y:S04]  /*8fd80*/  STL.64 [R1+0x428], R190 ;  /* 0x000428be01007387 */ /* 0x0009e80000100a00 */
[----:B------:R-:W2:Y:S04]  /*8fd90*/  LDL.LU.64 R240, [R1+0x1f60] ;  /* 0x001f600001f07983 */ /* 0x000ea80000300a00 */
[----:B------:R-:W2:Y:S04]  /*8fda0*/  LDL.LU.64 R242, [R1+0x1f68] ;  /* 0x001f680001f27983 */ /* 0x000ea80000300a00 */
[----:B-1----:R-:W2:Y:S04]  /*8fdb0*/  LDL.LU.64 R188, [R1+0x1f50] ;  /* 0x001f500001bc7983 */ /* 0x002ea80000300a00 */
        /* <DEDUP_REMOVED lines=17> */
[C---:B---3--:R-:W-:Y:S08]  /*8fed0*/  HMMA.1688.F32.TF32 R248, R204.reuse, R120, R244 ;  /* 0x00000078ccf8723c */ /* 0x048ff000000810f4 */
[C---:B--2---:R-:W-:Y:S08]  /*8fee0*/  HMMA.1688.F32.TF32 R244, R204.reuse, R124, R240 ;  /* 0x0000007cccf4723c */ /* 0x044ff000000810f0 */
[C---:B----4-:R-:W-:Y:S07]  /*8fef0*/  HMMA.1688.F32.TF32 R240, R204.reuse, R128, R188 ;  /* 0x00000080ccf0723c */ /* 0x050fee00000810bc */
[----:B------:R-:W-:Y:S04]  /*8ff00*/  STL.64 [R1+0x410], R248 ;  /* 0x000410f801007387 */ /* 0x000fe80000100a00 */
[----:B------:R-:W-:Y:S04]  /*8ff10*/  STL.64 [R1+0x418], R250 ;  /* 0x000418fa01007387 */ /* 0x000fe80000100a00 */
[----:B------:R-:W2:Y:S04]  /*8ff20*/  LDL.LU.64 R188, [R1+0x1f00] ;  /* 0x001f000001bc7983 */ /* 0x000ea80000300a00 */
[----:B------:R-:W-:Y:S04]  /*8ff30*/  STL.64 [R1+0x90], R244 ;  /* 0x000090f401007387 */ /* 0x000fe80000100a00 */
[----:B------:R-:W-:Y:S04]  /*8ff40*/  STL.64 [R1+0x98], R246 ;  /* 0x000098f601007387 */ /* 0x000fe80000100a00 */
[----:B------:R-:W2:Y:S04]  /*8ff50*/  LDL.LU.64 R190, [R1+0x1f08] ;  /* 0x001f080001be7983 */ /* 0x000ea80000300a00 */
[----:B------:R-:W-:Y:S04]  /*8ff60*/  STL.64 [R1+0x80], R240 ;  /* 0x000080f001007387 */ /* 0x000fe80000100a00 */
[----:B------:R1:W-:Y:S02]  /*8ff70*/  STL.64 [R1+0x88], R242 ;  /* 0x000088f201007387 */ /* 0x0003e40000100a00 */
[C---:B-1----:R-:W-:Y:S02]  /*8ff80*/  HMMA.1688.F32.TF32 R240, R204.reuse, R132, R192 ;  /* 0x00000084ccf0723c */ /* 0x042fe400000810c0 */
[----:B------:R-:W3:Y:S04]  /*8ff90*/  LDL.LU.64 R192, [R1+0x1ef0] ;  /* 0x001ef00001c07983 */ /* 0x000ee80000300a00 */
[----:B------:R-:W3:Y:S11]  /*8ffa0*/  LDL.LU.64 R194, [R1+0x1ef8] ;  /* 0x001ef80001c27983 */ /* 0x000ef60000300a00 */
[----:B------:R-:W-:Y:S06]  /*8ffb0*/  @!UPT UIADD3 URZ, URZ, URZ, URZ ;  /* 0x0000003f3f3ff290 */ /* 0x000fec000fffe03f */
[----:B------:R-:W-:Y:S04]  /*8ffc0*/  STL.64 [R1+0x70], R240 ;  /* 0x000070f001007387 */ /* 0x000fe80000100a00 */
[----:B------:R1:W-:Y:S02]  /*8ffd0*/  STL.64 [R1+0x78], R242 ;  /* 0x000078f201007387 */ /* 0x0003e40000100a00 */
[C---:B-1----:R-:W-:Y:S08]  /*8ffe0*/  HMMA.1688.F32.TF32 R240, R204.reuse, R136, R236 ;  /* 0x00000088ccf0723c */ /* 0x042ff000000810ec */
[C---:B------:R-:W-:Y:S08]  /*8fff0*/  HMMA.1688.F32.TF32 R236, R204.reuse, R140, R232 ;  /* 0x0000008cccec723c */ /* 0x040ff000000810e8 */
[C---:B------:R-:W-:Y:S07]  /*90000*/  HMMA.1688.F32.TF32 R232, R204.reuse, R144, R196 ;  /* 0x00000090cce8723c */ /* 0x040fee00000810c4 */
[----:B------:R-:W-:Y:S04]  /*90010*/  STL.64 [R1+0x60], R240 ;  /* 0x000060f001007387 */ /* 0x000fe80000100a00 */
[----:B------:R-:W-:Y:S04]  /*90020*/  STL.64 [R1+0x68], R242 ;  /* 0x000068f201007387 */ /* 0x000fe80000100a00 */
[----:B------:R-:W4:Y:S04]  /*90030*/  LDL.LU.64 R196, [R1+0x1ee0] ;  /* 0x001ee00001c47983 */ /* 0x000f280000300a00 */
[----:B------:R-:W-:Y:S04]  /*90040*/  STL.64 [R1+0x50], R236 ;  /* 0x000050ec01007387 */ /* 0x000fe80000100a00 */
[----:B------:R-:W-:Y:S04]  /*90050*/  STL.64 [R1+0x58], R238 ;  /* 0x000058ee01007387 */ /* 0x000fe80000100a00 */
[----:B------:R-:W4:Y:S04]  /*90060*/  LDL.LU.64 R198, [R1+0x1ee8] ;  /* 0x001ee80001c67983 */ /* 0x000f280000300a00 */
[----:B------:R-:W-:Y:S04]  /*90070*/  STL.64 [R1+0x40], R232 ;  /* 0x000040e801007387 */ /* 0x000fe80000100a00 */
[----:B------:R1:W-:Y:S02]  /*90080*/  STL.64 [R1+0x48], R234 ;  /* 0x000048ea01007387 */ /* 0x0003e40000100a00 */
[C---:B-1----:R-:W-:Y:S08]  /*90090*/  HMMA.1688.F32.TF32 R232, R204.reuse, R148, R228 ;  /* 0x00000094cce8723c */ /* 0x042ff000000810e4 */
[C---:B------:R-:W-:Y:S08]  /*900a0*/  HMMA.1688.F32.TF32 R228, R204.reuse, R152, R224 ;  /* 0x00000098cce4723c */ /* 0x040ff000000810e0 */
[C---:B------:R-:W-:Y:S07]  /*900b0*/  HMMA.1688.F32.TF32 R224, R204.reuse, R156, R216 ;  /* 0x0000009ccce0723c */ /* 0x040fee00000810d8 */
[----:B------:R-:W-:Y:S01]  /*900c0*/  STL.64 [R1+0x30], R232 ;  /* 0x000030e801007387 */ /* 0x000fe20000100a00 */
[C---:B------:R-:W-:Y:S03]  /*900d0*/  HMMA.1688.F32.TF32 R216, R204.reuse, R160, R212 ;  /* 0x000000a0ccd8723c */ /* 0x040fe600000810d4 */
[----:B------:R-:W-:Y:S04]  /*900e0*/  STL.64 [R1+0x38], R234 ;  /* 0x000038ea01007387 */ /* 0x000fe80000100a00 */
[----:B------:R-:W-:Y:S04]  /*900f0*/  STL.64 [R1+0x20], R228 ;  /* 0x000020e401007387 */ /* 0x000fe80000100a00 */
[----:B------:R-:W-:Y:S04]  /*90100*/  STL.64 [R1+0x28], R230 ;  /* 0x000028e601007387 */ /* 0x000fe80000100a00 */
[----:B------:R-:W4:Y:S04]  /*90110*/  LDL.LU.64 R212, [R1+0x1ed0] ;  /* 0x001ed00001d47983 */ /* 0x000f280000300a00 */
[----:B------:R-:W-:Y:S04]  /*90120*/  STL.64 [R1+0x10], R224 ;  /* 0x000010e001007387 */ /* 0x000fe80000100a00 */
[----:B------:R-:W-:Y:S04]  /*90130*/  STL.64 [R1+0x18], R226 ;  /* 0x000018e201007387 */ /* 0x000fe80000100a00 */
[----:B------:R-:W4:Y:S04]  /*90140*/  LDL.LU.64 R214, [R1+0x1ed8] ;  /* 0x001ed80001d67983 */ /* 0x000f280000300a00 */
[----:B------:R1:W-:Y:S04]  /*90150*/  STL.64 [R1], R216 ;  /* 0x000000d801007387 */ /* 0x0003e80000100a00 */
[----:B------:R1:W-:Y:S04]  /*90160*/  STL.64 [R1+0x8], R218 ;  /* 0x000008da01007387 */ /* 0x0003e80000100a00 */
[----:B-1----:R-:W4:Y:S04]  /*90170*/  LDL.LU.64 R216, [R1+0x1ec0] ;  /* 0x001ec00001d87983 */ /* 0x002f280000300a00 */
[----:B------:R-:W4:Y:S01]  /*90180*/  LDL.LU.64 R218, [R1+0x1ec8] ;  /* 0x001ec80001da7983 */ /* 0x000f220000300a00 */
[C---:B--2---:R-:W-:Y:S08]  /*90190*/  HMMA.1688.F32.TF32 R188, R204.reuse, R164, R188 ;  /* 0x000000a4ccbc723c */ /* 0x044ff000000810bc */
[C---:B---3--:R-:W-:Y:S11]  /*901a0*/  HMMA.1688.F32.TF32 R192, R204.reuse, R168, R192 ;  /* 0x000000a8ccc0723c */ /* 0x048ff600000810c0 */
[----:B------:R-:W-:Y:S04]  /*901b0*/  @!UPT UIADD3 URZ, URZ, URZ, URZ ;  /* 0x0000003f3f3ff290 */ /* 0x000fe8000fffe03f */
[----:B------:R-:W-:Y:S04]  /*901c0*/  STL.64 [R1+0x8800], R190 ;  /* 0x008800be01007387 */ /* 0x000fe80000100a00 */
[----:B------:R-:W-:Y:S04]  /*901d0*/  STL.64 [R1+0x87f8], R188 ;  /* 0x0087f8bc01007387 */ /* 0x000fe80000100a00 */
[----:B------:R-:W2:Y:S04]  /*901e0*/  LDL.LU.64 R228, [R1+0x1eb0] ;  /* 0x001eb00001e47983 */ /* 0x000ea80000300a00 */
[----:B------:R-:W2:Y:S04]  /*901f0*/  LDL.LU.64 R230, [R1+0x1eb8] ;  /* 0x001eb80001e67983 */ /* 0x000ea80000300a00 */
[----:B------:R-:W-:Y:S04]  /*90200*/  STL.64 [R1+0x8810], R194 ;  /* 0x008810c201007387 */ /* 0x000fe80000100a00 */
[----:B------:R1:W-:Y:S04]  /*90210*/  STL.64 [R1+0x8808], R192 ;  /* 0x008808c001007387 */ /* 0x0003e80000100a00 */
[----:B------:R-:W3:Y:S04]  /*90220*/  LDL.LU.64 R224, [R1+0x1ea0] ;  /* 0x001ea00001e07983 */ /* 0x000ee80000300a00 */
[----:B------:R-:W3:Y:S01]  /*90230*/  LDL.LU.64 R226, [R1+0x1ea8] ;  /* 0x001ea80001e27983 */ /* 0x000ee20000300a00 */
[C---:B----4-:R-:W-:Y:S08]  /*90240*/  HMMA.1688.F32.TF32 R196, R204.reuse, R172, R196 ;  /* 0x000000acccc4723c */ /* 0x050ff000000810c4 */
[----:B------:R-:W-:Y:S11]  /*90250*/  HMMA.1688.F32.TF32 R204, R204, R180, R220 ;  /* 0x000000b4cccc723c */ /* 0x000ff600000810dc */
[----:B------:R-:W-:Y:S04]  /*90260*/  @!UPT UIADD3 URZ, URZ, URZ, URZ ;  /* 0x0000003f3f3ff290 */ /* 0x000fe8000fffe03f */
[----:B------:R-:W-:Y:S04]  /*90270*/  STL.64 [R1+0x8820], R198 ;  /* 0x008820c601007387 */ /* 0x000fe80000100a00 */
[----:B------:R4:W-:Y:S04]  /*90280*/  STL.64 [R1+0x8818], R196 ;  /* 0x008818c401007387 */ /* 0x0009e80000100a00 */
[----:B------:R-:W-:Y:S04]  /*90290*/  STL.64 [R1+0x8830], R202 ;  /* 0x008830ca01007387 */ /* 0x000fe80000100a00 */
[----:B------:R-:W-:Y:S04]  /*902a0*/  STL.64 [R1+0x8828], R200 ;  /* 0x008828c801007387 */ /* 0x000fe80000100a00 */
[----:B------:R-:W-:Y:S04]  /*902b0*/  STL.64 [R1+0x8840], R206 ;  /* 0x008840ce01007387 */ /* 0x000fe80000100a00 */
[----:B------:R-:W-:Y:S04]  /*902c0*/  STL.64 [R1+0x8838], R204 ;  /* 0x008838cc01007387 */ /* 0x000fe80000100a00 */
[----:B-1----:R-:W3:Y:S04]  /*902d0*/  LDL.LU.64 R192, [R1+0x1e90] ;  /* 0x001e900001c07983 */ /* 0x002ee80000300a00 */
[----:B------:R-:W3:Y:S01]  /*902e0*/  LDL.LU.64 R194, [R1+0x1e98] ;  /* 0x001e980001c27983 */ /* 0x000ee20000300a00 */
[C---:B------:R-:W-:Y:S11]  /*902f0*/  HMMA.1688.F32.TF32 R212, R184.reuse, R56, R212 ;  /* 0x00000038b8d4723c */ /* 0x040ff600000810d4 */
[----:B------:R-:W-:Y:S11]  /*90300*/  @!UPT UIADD3 URZ, URZ, URZ, URZ ;  /* 0x0000003f3f3ff290 */ /* 0x000ff6000fffe03f */
[----:B------:R-:W-:Y:S01]  /*90310*/  @!UPT UIADD3 URZ, URZ, URZ, URZ ;  /* 0x0000003f3f3ff290 */ /* 0x000fe2000fffe03f */
[----:B------:R-:W-:Y:S04]  /*90320*/  STL [R1+0x8774], R212 ;  /* 0x008774d401007387 */ /* 0x000fe80000100800 */
[----:B------:R-:W-:Y:S04]  /*90330*/  STL [R1+0x8770], R213 ;  /* 0x008770d501007387 */ /* 0x000fe80000100800 */
[----:B------:R-:W-:Y:S04]  /*90340*/  STL [R1+0x876c], R214 ;  /* 0x00876cd601007387 */ /* 0x000fe80000100800 */
[----:B------:R-:W-:Y:S04]  /*90350*/  STL [R1+0x8768], R215 ;  /* 0x008768d701007387 */ /* 0x000fe80000100800 */
[----:B------:R-:W3:Y:S04]  /*90360*/  LDL.LU.64 R188, [R1+0x1e80] ;  /* 0x001e800001bc7983 */ /* 0x000ee80000300a00 */
[----:B------:R-:W3:Y:S01]  /*90370*/  LDL.LU.64 R190, [R1+0x1e88] ;  /* 0x001e880001be7983 */ /* 0x000ee20000300a00 */
[C---:B------:R-:W-:Y:S11]  /*90380*/  HMMA.1688.F32.TF32 R216, R184.reuse, R60, R216 ;  /* 0x0000003cb8d8723c */ /* 0x040ff600000810d8 */
[----:B------:R-:W-:Y:S11]  /*90390*/  @!UPT UIADD3 URZ, URZ, URZ, URZ ;  /* 0x0000003f3f3ff290 */ /* 0x000ff6000fffe03f */
[----:B------:R-:W-:Y:S01]  /*903a0*/  @!UPT UIADD3 URZ, URZ, URZ, URZ ;  /* 0x0000003f3f3ff290 */ /* 0x000fe2000fffe03f */
[----:B------:R-:W-:Y:S04]  /*903b0*/  STL [R1+0x8764], R216 ;  /* 0x008764d801007387 */ /* 0x000fe80000100800 */
[----:B------:R1:W-:Y:S04]  /*903c0*/  STL [R1+0x8760], R217 ;  /* 0x008760d901007387 */ /* 0x0003e80000100800 */
[----:B------:R-:W-:Y:S04]  /*903d0*/  STL [R1+0x875c], R218 ;  /* 0x00875cda01007387 */ /* 0x000fe80000100800 */
[----:B------:R1:W-:Y:S04]  /*903e0*/  STL [R1+0x8758], R219 ;  /* 0x008758db01007387 */ /* 0x0003e80000100800 */
[----:B----4-:R-:W4:Y:S04]  /*903f0*/  LDL.LU.64 R196, [R1+0x1e70] ;  /* 0x001e700001c47983 */ /* 0x010f280000300a00 */
[----:B------:R-:W4:Y:S01]  /*90400*/  LDL.LU.64 R198, [R1+0x1e78] ;  /* 0x001e780001c67983 */ /* 0x000f220000300a00 */
[C---:B--2---:R-:W-:Y:S08]  /*90410*/  HMMA.1688.F32.TF32 R220, R184.reuse, R64, R228 ;  /* 0x00000040b8dc723c */ /* 0x044ff000000810e4 */
[C---:B---3--:R-:W-:Y:S11]  /*90420*/  HMMA.1688.F32.TF32 R224, R184.reuse, R68, R224 ;  /* 0x00000044b8e0723c */ /* 0x048ff600000810e0 */
[----:B------:R-:W-:Y:S04]  /*90430*/  @!UPT UIADD3 URZ, URZ, URZ, URZ ;  /* 0x0000003f3f3ff290 */ /* 0x000fe8000fffe03f */
[----:B------:R-:W-:Y:S04]  /*90440*/  STL [R1+0x8754], R220 ;  /* 0x008754dc01007387 */ /* 0x000fe80000100800 */
[----:B------:R-:W-:Y:S04]  /*90450*/  STL [R1+0x8750], R221 ;  /* 0x008750dd01007387 */ /* 0x000fe80000100800 */
[----:B------:R-:W-:Y:S04]  /*90460*/  STL [R1+0x874c], R222 ;  /* 0x00874cde01007387 */ /* 0x000fe80000100800 */
[----:B------:R-:W-:Y:S04]  /*90470*/  STL [R1+0x8748], R223 ;  /* 0x008748df01007387 */ /* 0x000fe80000100800 */
[----:B-1----:R-:W2:Y:S04]  /*90480*/  LDL.LU.64 R216, [R1+0x1e60] ;  /* 0x001e600001d87983 */ /* 0x002ea80000300a00 */
[----:B------:R-:W2:Y:S04]  /*90490*/  LDL.LU.64 R218, [R1+0x1e68] ;  /* 0x001e680001da7983 */ /* 0x000ea80000300a00 */
[----:B------:R-:W3:Y:S04]  /*904a0*/  LDL.LU.64 R212, [R1+0x1e50] ;  /* 0x001e500001d47983 */ /* 0x000ee80000300a00 */
[----:B------:R-:W3:Y:S04]  /*904b0*/  LDL.LU.64 R214, [R1+0x1e58] ;  /* 0x001e580001d67983 */ /* 0x000ee80000300a00 */
[----:B------:R-:W-:Y:S04]  /*904c0*/  STL [R1+0x8744], R224 ;  /* 0x008744e001007387 */ /* 0x000fe80000100800 */
[----:B------:R-:W-:Y:S04]  /*904d0*/  STL [R1+0x8740], R225 ;  /* 0x008740e101007387 */ /* 0x000fe80000100800 */
[----:B------:R-:W-:Y:S04]  /*904e0*/  STL [R1+0x873c], R226 ;  /* 0x00873ce201007387 */ /* 0x000fe80000100800 */
[----:B------:R-:W-:Y:S04]  /*904f0*/  STL [R1+0x8738], R227 ;  /* 0x008738e301007387 */ /* 0x000fe80000100800 */
[----:B------:R-:W3:Y:S04]  /*90500*/  LDL.LU.64 R204, [R1+0x1e40] ;  /* 0x001e400001cc7983 */ /* 0x000ee80000300a00 */
[----:B------:R-:W3:Y:S04]  /*90510*/  LDL.LU.64 R206, [R1+0x1e48] ;  /* 0x001e480001ce7983 */ /* 0x000ee80000300a00 */
[----:B------:R-:W3:Y:S04]  /*90520*/  LDL.LU.64 R200, [R1+0x1ca0] ;  /* 0x001ca00001c87983 */ /* 0x000ee80000300a00 */
[----:B------:R-:W3:Y:S01]  /*90530*/  LDL.LU.64 R202, [R1+0x1ca8] ;  /* 0x001ca80001ca7983 */ /* 0x000ee20000300a00 */
[C---:B------:R-:W-:Y:S03]  /*90540*/  HMMA.1688.F32.TF32 R228, R184.reuse, R72, R192 ;  /* 0x00000048b8e4723c */ /* 0x040fe600000810c0 */
[----:B------:R-:W3:Y:S04]  /*90550*/  LDL.LU.64 R192, [R1+0x1cc0] ;  /* 0x001cc00001c07983 */ /* 0x000ee80000300a00 */
[----:B------:R-:W3:Y:S11]  /*90560*/  LDL.LU.64 R194, [R1+0x1cc8] ;  /* 0x001cc80001c27983 */ /* 0x000ef60000300a00 */
[----:B------:R-:W-:Y:S05]  /*90570*/  @!UPT UIADD3 URZ, URZ, URZ, URZ ;  /* 0x0000003f3f3ff290 */ /* 0x000fea000fffe03f */
[----:B------:R-:W-:Y:S04]  /*90580*/  STL [R1+0x8734], R228 ;  /* 0x008734e401007387 */ /* 0x000fe80000100800 */
[----:B------:R-:W-:Y:S04]  /*90590*/  STL [R1+0x8730], R229 ;  /* 0x008730e501007387 */ /* 0x000fe80000100800 */
[----:B------:R-:W-:Y:S04]  /*905a0*/  STL [R1+0x872c], R230 ;  /* 0x00872ce601007387 */ /* 0x000fe80000100800 */
[----:B------:R-:W-:Y:S01]  /*905b0*/  STL [R1+0x8728], R231 ;  /* 0x008728e701007387 */ /* 0x000fe20000100800 */
[C---:B------:R-:W-:Y:S03]  /*905c0*/  HMMA.1688.F32.TF32 R232, R184.reuse, R76, R188 ;  /* 0x0000004cb8e8723c */ /* 0x040fe600000810bc */
[----:B------:R-:W3:Y:S04]  /*905d0*/  LDL.LU.64 R188, [R1+0x1cd0] ;  /* 0x001cd00001bc7983 */ /* 0x000ee80000300a00 */
[----:B------:R-:W3:Y:S11]  /*905e0*/  LDL.LU.64 R190, [R1+0x1cd8] ;  /* 0x001cd80001be7983 */ /* 0x000ef60000300a00 */
[----:B------:R-:W-:Y:S05]  /*905f0*/  @!UPT UIADD3 URZ, URZ, URZ, URZ ;  /* 0x0000003f3f3ff290 */ /* 0x000fea000fffe03f */
[----:B------:R-:W-:Y:S04]  /*90600*/  STL [R1+0x8724], R232 ;  /* 0x008724e801007387 */ /* 0x000fe80000100800 */
[----:B------:R-:W-:Y:S01]  /*90610*/  STL [R1+0x8720], R233 ;  /* 0x008720e901007387 */ /* 0x000fe20000100800 */
[C---:B----4-:R-:W-:Y:S03]  /*90620*/  HMMA.1688.F32.TF32 R236, R184.reuse, R80, R196 ;  /* 0x00000050b8ec723c */ /* 0x050fe600000810c4 */
[----:B------:R-:W-:Y:S04]  /*90630*/  STL [R1+0x871c], R234 ;  /* 0x00871cea01007387 */ /* 0x000fe80000100800 */
[----:B------:R-:W-:Y:S04]  /*90640*/  STL [R1+0x8718], R235 ;  /* 0x008718eb01007387 */ /* 0x000fe80000100800 */
[----:B------:R-:W3:Y:S04]  /*90650*/  LDL.LU.64 R196, [R1+0x1ce0] ;  /* 0x001ce00001c47983 */ /* 0x000ee80000300a00 */
[----:B------:R-:W3:Y:S08]  /*90660*/  LDL.LU.64 R198, [R1+0x1ce8] ;  /* 0x001ce80001c67983 */ /* 0x000ef00000300a00 */
[----:B------:R-:W-:Y:S04]  /*90670*/  STL [R1+0x8714], R236 ;  /* 0x008714ec01007387 */ /* 0x000fe80000100800 */
[----:B------:R-:W-:Y:S04]  /*90680*/  STL [R1+0x8710], R237 ;  /* 0x008710ed01007387 */ /* 0x000fe80000100800 */
[----:B------:R-:W-:Y:S04]  /*90690*/  STL [R1+0x870c], R238 ;  /* 0x00870cee01007387 */ /* 0x000fe80000100800 */
[----:B------:R-:W-:Y:S01]  /*906a0*/  STL [R1+0x8708], R239 ;  /* 0x008708ef01007387 */ /* 0x000fe20000100800 */
[C---:B--2---:R-:W-:Y:S08]  /*906b0*/  HMMA.1688.F32.TF32 R240, R184.reuse, R84, R216 ;  /* 0x00000054b8f0723c */ /* 0x044ff000000810d8 */
[C---:B---3--:R-:W-:Y:S08]  /*906c0*/  HMMA.1688.F32.TF32 R244, R184.reuse, R88, R212 ;  /* 0x00000058b8f4723c */ /* 0x048ff000000810d4 */
[C---:B------:R-:W-:Y:S08]  /*906d0*/  HMMA.1688.F32.TF32 R248, R184.reuse, R92, R204 ;  /* 0x0000005cb8f8723c */ /* 0x040ff000000810cc */
[C---:B------:R-:W-:Y:S01]  /*906e0*/  HMMA.1688.F32.TF32 R204, R184.reuse, R96, R200 ;  /* 0x00000060b8cc723c */ /* 0x040fe200000810c8 */
        /* <DEDUP_REMOVED lines=8> */
[----:B------:R1:W-:Y:S04]  /*90770*/  STL [R1+0x86e4], R248 ;  /* 0x0086e4f801007387 */ /* 0x0003e80000100800 */
[----:B------:R2:W-:Y:S01]  /*90780*/  STL [R1+0x86e0], R249 ;  /* 0x0086e0f901007387 */ /* 0x0005e20000100800 */
[C---:B------:R-:W-:Y:S03]  /*90790*/  HMMA.1688.F32.TF32 R200, R184.reuse, R100, R192 ;  /* 0x00000064b8c8723c */ /* 0x040fe600000810c0 */
[----:B------:R3:W-:Y:S04]  /*907a0*/  STL [R1+0x86dc], R250 ;  /* 0x0086dcfa01007387 */ /* 0x0007e80000100800 */
[----:B------:R1:W-:Y:S04]  /*907b0*/  STL [R1+0x86d8], R251 ;  /* 0x0086d8fb01007387 */ /* 0x0003e80000100800 */
[----:B------:R-:W4:Y:S04]  /*907c0*/  LDL.LU.64 R192, [R1+0x1d00] ;  /* 0x001d000001c07983 */ /* 0x000f280000300a00 */
[----:B------:R-:W-:Y:S04]  /*907d0*/  STL.64 [R1+0x1ca0], R204 ;  /* 0x001ca0cc01007387 */ /* 0x000fe80000100a00 */
[----:B------:R-:W-:Y:S04]  /*907e0*/  STL.64 [R1+0x1ca8], R206 ;  /* 0x001ca8ce01007387 */ /* 0x000fe80000100a00 */
[----:B------:R-:W4:Y:S04]  /*907f0*/  LDL.LU.64 R194, [R1+0x1d08] ;  /* 0x001d080001c27983 */ /* 0x000f280000300a00 */
[----:B------:R1:W-:Y:S04]  /*90800*/  STL.64 [R1+0x1cc0], R200 ;  /* 0x001cc0c801007387 */ /* 0x0003e80000100a00 */
[----:B------:R1:W-:Y:S01]  /*90810*/  STL.64 [R1+0x1cc8], R202 ;  /* 0x001cc8ca01007387 */ /* 0x0003e20000100a00 */
[----:B------:R-:W-:Y:S11]  /*90820*/  HMMA.1688.F32.TF32 R188, R184, R104, R188 ;  /* 0x00000068b8bc723c */ /* 0x000ff600000810bc */
[----:B------:R-:W-:Y:S11]  /*90830*/  @!UPT UIADD3 URZ, URZ, URZ, URZ ;  /* 0x0000003f3f3ff290 */ /* 0x000ff6000fffe03f */
[----:B------:R-:W-:Y:S02]  /*90840*/  @!UPT UIADD3 URZ, URZ, URZ, URZ ;  /* 0x0000003f3f3ff290 */ /* 0x000fe4000fffe03f */
[----:B-1----:R-:W-:Y:S01]  /*90850*/  IMAD.MOV.U32 R248, RZ, RZ, R188 ;  /* 0x000000fffff87224 */ /* 0x002fe200078e00bc */
[----:B--2---:R-:W-:Y:S01]  /*90860*/  MOV R249, R189 ;  /* 0x000000bd00f97202 */ /* 0x004fe20000000f00 */
[----:B---3--:R-:W-:Y:S01]  /*90870*/  IMAD.MOV.U32 R250, RZ, RZ, R190 ;  /* 0x000000fffffa7224 */ /* 0x008fe200078e00be */
[----:B------:R-:W2:Y:S01]  /*90880*/  LDL.LU.64 R188, [R1+0x1d10] ;  /* 0x001d100001bc7983 */ /* 0x000ea20000300a00 */
[----:B------:R-:W-:-:S03]  /*90890*/  IMAD.MOV.U32 R251, RZ, RZ, R191 ;  /* 0x000000fffffb7224 */ /* 0x000fc600078e00bf */
[----:B------:R-:W2:Y:S01]  /*908a0*/  LDL.LU.64 R190, [R1+0x1d18] ;  /* 0x001d180001be7983 */ /* 0x000ea20000300a00 */
[C---:B------:R-:W-:Y:S03]  /*908b0*/  HMMA.1688.F32.TF32 R196, R184.reuse, R108, R196 ;  /* 0x0000006cb8c4723c */ /* 0x040fe600000810c4 */
[----:B------:R1:W-:Y:S04]  /*908c0*/  STL [R1+0x8784], R251 ;  /* 0x008784fb01007387 */ /* 0x0003e80000100800 */
[----:B------:R-:W-:Y:S04]  /*908d0*/  STL [R1+0x8780], R250 ;  /* 0x008780fa01007387 */ /* 0x000fe80000100800 */
[----:B------:R3:W-:Y:S04]  /*908e0*/  STL [R1+0x877c], R249 ;  /* 0x00877cf901007387 */ /* 0x0007e80000100800 */
[----:B------:R1:W-:Y:S09]  /*908f0*/  STL [R1+0x8778], R248 ;  /* 0x008778f801007387 */ /* 0x0003f20000100800 */
[----:B------:R-:W-:Y:S01]  /*90900*/  MOV R244, R196 ;  /* 0x000000c400f47202 */ /* 0x000fe20000000f00 */
[----:B------:R-:W-:Y:S01]  /*90910*/  IMAD.MOV.U32 R245, RZ, RZ, R197 ;  /* 0x000000fffff57224 */ /* 0x000fe200078e00c5 */
[----:B------:R-:W-:Y:S01]  /*90920*/  MOV R247, R199 ;  /* 0x000000c700f77202 */ /* 0x000fe20000000f00 */
[----:B------:R-:W-:Y:S01]  /*90930*/  IMAD.MOV.U32 R246, RZ, RZ, R198 ;  /* 0x000000fffff67224 */ /* 0x000fe200078e00c6 */
[----:B------:R-:W3:Y:S04]  /*90940*/  LDL.LU.64 R196, [R1+0x1d20] ;  /* 0x001d200001c47983 */ /* 0x000ee80000300a00 */
[----:B------:R-:W3:Y:S04]  /*90950*/  LDL.LU.64 R198, [R1+0x1d28] ;  /* 0x001d280001c67983 */ /* 0x000ee80000300a00 */
[----:B------:R1:W-:Y:S04]  /*90960*/  STL [R1+0x8794], R247 ;  /* 0x008794f701007387 */ /* 0x0003e80000100800 */
[----:B------:R1:W-:Y:S04]  /*90970*/  STL [R1+0x8790], R246 ;  /* 0x008790f601007387 */ /* 0x0003e80000100800 */
[----:B------:R1:W-:Y:S04]  /*90980*/  STL [R1+0x878c], R245 ;  /* 0x00878cf501007387 */ /* 0x0003e80000100800 */
[----:B------:R1:W-:Y:S01]  /*90990*/  STL [R1+0x8788], R244 ;  /* 0x008788f401007387 */ /* 0x0003e20000100800 */
[C---:B----4-:R-:W-:Y:S11]  /*909a0*/  HMMA.1688.F32.TF32 R192, R184.reuse, R112, R192 ;  /* 0x00000070b8c0723c */ /* 0x050ff600000810c0 */
[----:B------:R-:W-:Y:S11]  /*909b0*/  @!UPT UIADD3 URZ, URZ, URZ, URZ ;  /* 0x0000003f3f3ff290 */ /* 0x000ff6000fffe03f */
[----:B------:R-:W-:Y:S02]  /*909c0*/  @!UPT UIADD3 URZ, URZ, URZ, URZ ;  /* 0x0000003f3f3ff290 */ /* 0x000fe4000fffe03f */
[----:B------:R-:W-:Y:S01]  /*909d0*/  IMAD.MOV.U32 R240, RZ, RZ, R192 ;  /* 0x000000fffff07224 */ /* 0x000fe200078e00c0 */
[----:B------:R-:W-:Y:S01]  /*909e0*/  MOV R242, R194 ;  /* 0x000000c200f27202 */ /* 0x000fe20000000f00 */
[----:B------:R-:W-:Y:S02]  /*909f0*/  IMAD.MOV.U32 R241, RZ, RZ, R193 ;  /* 0x000000fffff17224 */ /* 0x000fe400078e00c1 */
[----:B------:R-:W-:Y:S01]  /*90a00*/  IMAD.MOV.U32 R243, RZ, RZ, R195 ;  /* 0x000000fffff37224 */ /* 0x000fe200078e00c3 */
[----:B------:R-:W4:Y:S04]  /*90a10*/  LDL.LU.64 R192, [R1+0x1d30] ;  /* 0x001d300001c07983 */ /* 0x000f280000300a00 */
[----:B------:R-:W4:Y:S04]  /*90a20*/  LDL.LU.64 R194, [R1+0x1d38] ;  /* 0x001d380001c27983 */ /* 0x000f280000300a00 */
[----:B------:R1:W-:Y:S04]  /*90a30*/  STL [R1+0x87a4], R243 ;  /* 0x0087a4f301007387 */ /* 0x0003e80000100800 */
[----:B------:R1:W-:Y:S04]  /*90a40*/  STL [R1+0x87a0], R242 ;  /* 0x0087a0f201007387 */ /* 0x0003e80000100800 */
[----:B------:R-:W-:Y:S01]  /*90a50*/  STL [R1+0x879c], R241 ;  /* 0x00879cf101007387 */ /* 0x000fe20000100800 */
[----:B--2---:R-:W-:Y:S03]  /*90a60*/  HMMA.1688.F32.TF32 R188, R184, R116, R188 ;  /* 0x00000074b8bc723c */ /* 0x004fe600000810bc */
[----:B------:R2:W-:Y:S11]  /*90a70*/  STL [R1+0x8798], R240 ;  /* 0x008798f001007387 */ /* 0x0005f60000100800 */
[----:B------:R-:W-:Y:S10]  /*90a80*/  @!UPT UIADD3 URZ, URZ, URZ, URZ ;  /* 0x0000003f3f3ff290 */ /* 0x000ff4000fffe03f */
[----:B------:R-:W-:Y:S01]  /*90a90*/  IMAD.MOV.U32 R236, RZ, RZ, R188 ;  /* 0x000000ffffec7224 */ /* 0x000fe200078e00bc */
[----:B------:R-:W-:Y:S01]  /*90aa0*/  MOV R237, R189 ;  /* 0x000000bd00ed7202 */ /* 0x000fe20000000f00 */
[----:B------:R-:W-:Y:S01]  /*90ab0*/  IMAD.MOV.U32 R238, RZ, RZ, R190 ;  /* 0x000000ffffee7224 */ /* 0x000fe200078e00be */
[----:B------:R-:W2:Y:S01]  /*90ac0*/  LDL.LU.64 R188, [R1+0x1d40] ;  /* 0x001d400001bc7983 */ /* 0x000ea20000300a00 */
[----:B------:R-:W-:-:S03]  /*90ad0*/  IMAD.MOV.U32 R239, RZ, RZ, R191 ;  /* 0x000000ffffef7224 */ /* 0x000fc600078e00bf */
[----:B------:R-:W2:Y:S01]  /*90ae0*/  LDL.LU.64 R190, [R1+0x1d48] ;  /* 0x001d480001be7983 */ /* 0x000ea20000300a00 */
[C---:B---3--:R-:W-:Y:S03]  /*90af0*/  HMMA.1688.F32.TF32 R196, R184.reuse, R120, R196 ;  /* 0x00000078b8c4723c */ /* 0x048fe600000810c4 */
        /* <DEDUP_REMOVED lines=12> */
[----:B------:R-:W-:Y:S04]  /*90bc0*/  STL [R1+0x87bc], R233 ;  /* 0x0087bce901007387 */ /* 0x000fe80000100800 */
        /* <DEDUP_REMOVED lines=11> */
[----:B------:R-:W-:Y:S04]  /*90c80*/  STL [R1+0x87d0], R230 ;  /* 0x0087d0e601007387 */ /* 0x000fe80000100800 */
[----:B------:R1:W-:Y:S01]  /*90c90*/  STL [R1+0x87cc], R229 ;  /* 0x0087cce501007387 */ /* 0x0003e20000100800 */
        /* <DEDUP_REMOVED lines=8> */
[----:B------:R-:W2:Y:S04]  /*90d20*/  LDL.LU.64 R190, [R1+0x1d78] ;  /* 0x001d780001be7983 */ /* 0x000ea80000300a00 */
[----:B------:R-:W2:Y:S04]  /*90d30*/  LDL.LU.64 R200, [R1+0x1d80] ;  /* 0x001d800001c87983 */ /* 0x000ea80000300a00 */
[----:B------:R-:W2:Y:S01]  /*90d40*/  LDL.LU.64 R202, [R1+0x1d88] ;  /* 0x001d880001ca7983 */ /* 0x000ea20000300a00 */
[C---:B---3--:R-:W-:Y:S03]  /*90d50*/  HMMA.1688.F32.TF32 R196, R184.reuse, R132, R196 ;  /* 0x00000084b8c4723c */ /* 0x048fe600000810c4 */
[----:B------:R-:W-:Y:S04]  /*90d60*/  STL [R1+0x87e4], R227 ;  /* 0x0087e4e301007387 */ /* 0x000fe80000100800 */
[----:B------:R-:W-:Y:S04]  /*90d70*/  STL [R1+0x87e0], R226 ;  /* 0x0087e0e201007387 */ /* 0x000fe80000100800 */
[----:B------:R-:W-:Y:S04]  /*90d80*/  STL [R1+0x87dc], R225 ;  /* 0x0087dce101007387 */ /* 0x000fe80000100800 */
[----:B------:R-:W-:Y:S09]  /*90d90*/  STL [R1+0x87d8], R224 ;  /* 0x0087d8e001007387 */ /* 0x000ff20000100800 */
[----:B------:R-:W-:Y:S01]  /*90da0*/  MOV R220, R196 ;  /* 0x000000c400dc7202 */ /* 0x000fe20000000f00 */
[----:B------:R-:W-:Y:S01]  /*90db0*/  IMAD.MOV.U32 R221, RZ, RZ, R197 ;  /* 0x000000ffffdd7224 */ /* 0x000fe200078e00c5 */
[----:B------:R-:W-:Y:S01]  /*90dc0*/  MOV R223, R199 ;  /* 0x000000c700df7202 */ /* 0x000fe20000000f00 */
[----:B------:R-:W-:Y:S01]  /*90dd0*/  IMAD.MOV.U32 R222, RZ, RZ, R198 ;  /* 0x000000ffffde7224 */ /* 0x000fe200078e00c6 */
[----:B------:R-:W3:Y:S04]  /*90de0*/  LDL.LU.64 R196, [R1+0x1d90] ;  /* 0x001d900001c47983 */ /* 0x000ee80000300a00 */
[----:B------:R-:W3:Y:S04]  /*90df0*/  LDL.LU.64 R198, [R1+0x1d98] ;  /* 0x001d980001c67983 */ /* 0x000ee80000300a00 */
[----:B------:R-:W-:Y:S04]  /*90e00*/  STL [R1+0x87f4], R223 ;  /* 0x0087f4df01007387 */ /* 0x000fe80000100800 */
[----:B------:R-:W-:Y:S04]  /*90e10*/  STL [R1+0x87f0], R222 ;  /* 0x0087f0de01007387 */ /* 0x000fe80000100800 */
[----:B------:R-:W-:Y:S04]  /*90e20*/  STL [R1+0x87ec], R221 ;  /* 0x0087ecdd01007387 */ /* 0x000fe80000100800 */
[----:B------:R-:W-:Y:S01]  /*90e30*/  STL [R1+0x87e8], R220 ;  /* 0x0087e8dc01007387 */ /* 0x000fe20000100800 */
[C---:B----4-:R-:W-:Y:S11]  /*90e40*/  HMMA.1688.F32.TF32 R192, R184.reuse, R136, R192 ;  /* 0x00000088b8c0723c */ /* 0x050ff600000810c0 */
[----:B------:R-:W-:Y:S11]  /*90e50*/  @!UPT UIADD3 URZ, URZ, URZ, URZ ;  /* 0x0000003f3f3ff290 */ /* 0x000ff6000fffe03f */
[----:B------:R-:W-:Y:S02]  /*90e60*/  @!UPT UIADD3 URZ, URZ, URZ, URZ ;  /* 0x0000003f3f3ff290 */ /* 0x000fe4000fffe03f */
[----:B-1----:R-:W-:Y:S01]  /*90e70*/  IMAD.MOV.U32 R251, RZ, RZ, R192 ;  /* 0x000000fffffb7224 */ /* 0x002fe200078e00c0 */
[----:B------:R-:W-:Y:S01]  /*90e80*/  MOV R249, R194 ;  /* 0x000000c200f97202 */ /* 0x000fe20000000f00 */
[----:B------:R-:W-:Y:S02]  /*90e90*/  IMAD.MOV.U32 R250, RZ, RZ, R193 ;  /* 0x000000fffffa7224 */ /* 0x000fe400078e00c1 */
[----:B------:R-:W-:Y:S01]  /*90ea0*/  IMAD.MOV.U32 R248, RZ, RZ, R195 ;  /* 0x000000fffff87224 */ /* 0x000fe200078e00c3 */
[----:B------:R-:W4:Y:S04]  /*90eb0*/  LDL.LU.64 R192, [R1+0x1db0] ;  /* 0x001db00001c07983 */ /* 0x000f280000300a00 */
[----:B------:R-:W4:Y:S04]  /*90ec0*/  LDL.LU.64 R194, [R1+0x1db8] ;  /* 0x001db80001c27983 */ /* 0x000f280000300a00 */
[----:B------:R-:W-:Y:S04]  /*90ed0*/  STL.64 [R1+0x8850], R250 ;  /* 0x008850fa01007387 */ /* 0x000fe80000100a00 */
[----:B------:R-:W-:Y:S01]  /*90ee0*/  STL.64 [R1+0x8848], R248 ;  /* 0x008848f801007387 */ /* 0x000fe20000100a00 */
[----:B--2---:R-:W-:Y:S11]  /*90ef0*/  HMMA.1688.F32.TF32 R188, R184, R140, R188 ;  /* 0x0000008cb8bc723c */ /* 0x004ff600000810bc */
[----:B------:R-:W-:Y:S11]  /*90f00*/  @!UPT UIADD3 URZ, URZ, URZ, URZ ;  /* 0x0000003f3f3ff290 */ /* 0x000ff6000fffe03f */
[----:B------:R-:W-:Y:S02]  /*90f10*/  @!UPT UIADD3 URZ, URZ, URZ, URZ ;  /* 0x0000003f3f3ff290 */ /* 0x000fe4000fffe03f */
[----:B------:R-:W-:Y:S01]  /*90f20*/  IMAD.MOV.U32 R247, RZ, RZ, R188 ;  /* 0x000000fffff77224 */ /* 0x000fe200078e00bc */
[----:B------:R-:W-:Y:S01]  /*90f30*/  MOV R246, R189 ;  /* 0x000000bd00f67202 */ /* 0x000fe20000000f00 */
[----:B------:R-:W-:Y:S01]  /*90f40*/  IMAD.MOV.U32 R245, RZ, RZ, R190 ;  /* 0x000000fffff57224 */ /* 0x000fe200078e00be */
[----:B------:R-:W2:Y:S01]  /*90f50*/  LDL.LU.64 R188, [R1+0x1dd0] ;  /* 0x001dd00001bc7983 */ /* 0x000ea20000300a00 */
[----:B------:R-:W-:-:S03]  /*90f60*/  IMAD.MOV.U32 R244, RZ, RZ, R191 ;  /* 0x000000fffff47224 */ /* 0x000fc600078e00bf */
[----:B------:R-:W2:Y:S01]  /*90f70*/  LDL.LU.64 R190, [R1+0x1dd8] ;  /* 0x001dd80001be7983 */ /* 0x000ea20000300a00 */
[C---:B------:R-:W-:Y:S03]  /*90f80*/  HMMA.1688.F32.TF32 R200, R184.reuse, R144, R200 ;  /* 0x00000090b8c8723c */ /* 0x040fe600000810c8 */
[----:B------:R-:W-:Y:S05]  /*90f90*/  STL.64 [R1+0x8860], R246 ;  /* 0x008860f601007387 */ /* 0x000fea0000100a00 */
[----:B---3--:R-:W-:Y:S11]  /*90fa0*/  HMMA.1688.F32.TF32 R196, R184, R148, R196 ;  /* 0x00000094b8c4723c */ /* 0x008ff600000810c4 */
[----:B------:R-:W-:Y:S05]  /*90fb0*/  @!UPT UIADD3 URZ, URZ, URZ, URZ ;  /* 0x0000003f3f3ff290 */ /* 0x000fea000fffe03f */
[----:B------:R-:W-:Y:S01]  /*90fc0*/  MOV R243, R200 ;  /* 0x000000c800f37202 */ /* 0x000fe20000000f00 */
[----:B------:R-:W-:Y:S01]  /*90fd0*/  IMAD.MOV.U32 R242, RZ, RZ, R201 ;  /* 0x000000fffff27224 */ /* 0x000fe200078e00c9 */
[----:B------:R-:W-:Y:S01]  /*90fe0*/  MOV R240, R203 ;  /* 0x000000cb00f07202 */ /* 0x000fe20000000f00 */
[----:B------:R-:W-:Y:S01]  /*90ff0*/  IMAD.MOV.U32 R241, RZ, RZ, R202 ;  /* 0x000000fffff17224 */ /* 0x000fe200078e00ca */
[----:B------:R-:W-:Y:S04]  /*91000*/  STL.64 [R1+0x8858], R244 ;  /* 0x008858f401007387 */ /* 0x000fe80000100a00 */
[----:B------:R-:W3:Y:S04]  /*91010*/  LDL.LU.64 R200, [R1+0x1de0] ;  /* 0x001de00001c87983 */ /* 0x000ee80000300a00 */
[----:B------:R-:W3:Y:S04]  /*91020*/  LDL.LU.64 R202, [R1+0x1de8] ;  /* 0x001de80001ca7983 */ /* 0x000ee80000300a00 */
[----:B------:R-:W-:Y:S04]  /*91030*/  STL.64 [R1+0x8870], R242 ;  /* 0x008870f201007387 */ /* 0x000fe80000100a00 */
[----:B------:R-:W-:Y:S01]  /*91040*/  STL.64 [R1+0x8868], R240 ;  /* 0x008868f001007387 */ /* 0x000fe20000100a00 */
[----:B------:R-:W-:Y:S01]  /*91050*/  IMAD.MOV.U32 R239, RZ, RZ, R196 ;  /* 0x000000ffffef7224 */ /* 0x000fe200078e00c4 */
[----:B------:R-:W-:Y:S01]  /*91060*/  MOV R237, R198 ;  /* 0x000000c600ed7202 */ /* 0x000fe20000000f00 */
[----:B------:R-:W-:-:S02]  /*91070*/  IMAD.MOV.U32 R238, RZ, RZ, R197 ;  /* 0x000000ffffee7224 */ /* 0x000fc400078e00c5 */
[----:B------:R-:W-:Y:S01]  /*91080*/  IMAD.MOV.U32 R236, RZ, RZ, R199 ;  /* 0x000000ffffec7224 */ /* 0x000fe200078e00c7 */
[----:B------:R-:W3:Y:S04]  /*91090*/  LDL.LU.64 R196, [R1+0x1df0] ;  /* 0x001df00001c47983 */ /* 0x000ee80000300a00 */
[----:B------:R-:W3:Y:S04]  /*910a0*/  LDL.LU.64 R198, [R1+0x1df8] ;  /* 0x001df80001c67983 */ /* 0x000ee80000300a00 */
[----:B------:R-:W-:Y:S04]  /*910b0*/  STL.64 [R1+0x8880], R238 ;  /* 0x008880ee01007387 */ /* 0x000fe80000100a00 */
[----:B------:R-:W-:Y:S01]  /*910c0*/  STL.64 [R1+0x8878], R236 ;  /* 0x008878ec01007387 */ /* 0x000fe20000100a00 */
[----:B----4-:R-:W-:Y:S11]  /*910d0*/  HMMA.1688.F32.TF32 R192, R184, R152, R192 ;  /* 0x00000098b8c0723c */ /* 0x010ff600000810c0 */
[----:B------:R-:W-:Y:S11]  /*910e0*/  @!UPT UIADD3 URZ, URZ, URZ, URZ ;  /* 0x0000003f3f3ff290 */ /* 0x000ff6000fffe03f */
[----:B------:R-:W-:Y:S02]  /*910f0*/  @!UPT UIADD3 URZ, URZ, URZ, URZ ;  /* 0x0000003f3f3ff290 */ /* 0x000fe4000fffe03f */
[----:B------:R-:W-:Y:S01]  /*91100*/  IMAD.MOV.U32 R212, RZ, RZ, R192 ;  /* 0x000000ffffd47224 */ /* 0x000fe200078e00c0 */
[----:B------:R-:W-:Y:S01]  /*91110*/  MOV R213, R193 ;  /* 0x000000c100d57202 */ /* 0x000fe20000000f00 */
[----:B------:R-:W-:Y:S01]  /*91120*/  IMAD.MOV.U32 R214, RZ, RZ, R194 ;  /* 0x000000ffffd67224 */ /* 0x000fe200078e00c2 */
[----:B------:R-:W4:Y:S01]  /*91130*/  LDL.LU.64 R192, [R1+0x1e00] ;  /* 0x001e000001c07983 */ /* 0x000f220000300a00 */
[----:B------:R-:W-:-:S03]  /*91140*/  IMAD.MOV.U32 R215, RZ, RZ, R195 ;  /* 0x000000ffffd77224 */ /* 0x000fc600078e00c3 */
[----:B------:R-:W4:Y:S04]  /*91150*/  LDL.LU.64 R194, [R1+0x1e08] ;  /* 0x001e080001c27983 */ /* 0x000f280000300a00 */
[----:B------:R-:W-:Y:S04]  /*91160*/  STL.64 [R1+0x8890], R214 ;  /* 0x008890d601007387 */ /* 0x000fe80000100a00 */
[----:B------:R-:W-:Y:S01]  /*91170*/  STL.64 [R1+0x8888], R212 ;  /* 0x008888d401007387 */ /* 0x000fe20000100a00 */
[C---:B--2---:R-:W-:Y:S11]  /*91180*/  HMMA.1688.F32.TF32 R188, R184.reuse, R156, R188 ;  /* 0x0000009cb8bc723c */ /* 0x044ff600000810bc */
[----:B------:R-:W-:Y:S11]  /*91190*/  @!UPT UIADD3 URZ, URZ, URZ, URZ ;  /* 0x0000003f3f3ff290 */ /* 0x000ff6000fffe03f */
[----:B------:R-:W-:Y:S02]  /*911a0*/  @!UPT UIADD3 URZ, URZ, URZ, URZ ;  /* 0x0000003f3f3ff290 */ /* 0x000fe4000fffe03f */
[----:B------:R-:W-:Y:S01]  /*911b0*/  MOV R235, R188 ;  /* 0x000000bc00eb7202 */ /* 0x000fe20000000f00 */
[----:B------:R-:W-:Y:S01]  /*911c0*/  IMAD.MOV.U32 R234, RZ, RZ, R189 ;  /* 0x000000ffffea7224 */ /* 0x000fe200078e00bd */
[----:B------:R-:W-:Y:S01]  /*911d0*/  MOV R232, R191 ;  /* 0x000000bf00e87202 */ /* 0x000fe20000000f00 */
[----:B------:R-:W-:Y:S01]  /*911e0*/  IMAD.MOV.U32 R233, RZ, RZ, R190 ;  /* 0x000000ffffe97224 */ /* 0x000fe200078e00be */
[----:B------:R-:W2:Y:S04]  /*911f0*/  LDL.LU.64 R188, [R1+0x1e10] ;  /* 0x001e100001bc7983 */ /* 0x000ea80000300a00 */
[----:B------:R-:W2:Y:S01]  /*91200*/  LDL.LU.64 R190, [R1+0x1e18] ;  /* 0x001e180001be7983 */ /* 0x000ea20000300a00 */
[C---:B---3--:R-:W-:Y:S08]  /*91210*/  HMMA.1688.F32.TF32 R200, R184.reuse, R160, R200 ;  /* 0x000000a0b8c8723c */ /* 0x048ff000000810c8 */
[----:B------:R-:W-:Y:S01]  /*91220*/  HMMA.1688.F32.TF32 R196, R184, R164, R196 ;  /* 0x000000a4b8c4723c */ /* 0x000fe200000810c4 */
[----:B------:R-:W-:Y:S11]  /*91230*/  STL.64 [R1+0x88a0], R234 ;  /* 0x0088a0ea01007387 */ /* 0x000ff60000100a00 */
[----:B------:R-:W-:Y:S04]  /*91240*/  @!UPT UIADD3 URZ, URZ, URZ, URZ ;  /* 0x0000003f3f3ff290 */ /* 0x000fe8000fffe03f */
[----:B------:R-:W-:Y:S01]  /*91250*/  IMAD.MOV.U32 R231, RZ, RZ, R200 ;  /* 0x000000ffffe77224 */ /* 0x000fe200078e00c8 */
[----:B------:R-:W-:Y:S01]  /*91260*/  MOV R229, R202 ;  /* 0x000000ca00e57202 */ /* 0x000fe20000000f00 */
[----:B------:R-:W-:Y:S02]  /*91270*/  IMAD.MOV.U32 R230, RZ, RZ, R201 ;  /* 0x000000ffffe67224 */ /* 0x000fe400078e00c9 */
[----:B------:R-:W-:Y:S01]  /*91280*/  IMAD.MOV.U32 R228, RZ, RZ, R203 ;  /* 0x000000ffffe47224 */ /* 0x000fe200078e00cb */
[----:B------:R1:W-:Y:S04]  /*91290*/  STL.64 [R1+0x8898], R232 ;  /* 0x008898e801007387 */ /* 0x0003e80000100a00 */
[----:B------:R-:W-:Y:S04]  /*912a0*/  STL.64 [R1+0x88b0], R230 ;  /* 0x0088b0e601007387 */ /* 0x000fe80000100a00 */
[----:B------:R3:W-:Y:S04]  /*912b0*/  STL.64 [R1+0x88a8], R228 ;  /* 0x0088a8e401007387 */ /* 0x0007e80000100a00 */
[----:B-1----:R-:W2:Y:S01]  /*912c0*/  LDL.LU.64 R232, [R1+0x1e30] ;  /* 0x001e300001e87983 */ /* 0x002ea20000300a00 */
[----:B------:R-:W-:Y:S01]  /*912d0*/  IMAD.MOV.U32 R227, RZ, RZ, R196 ;  /* 0x000000ffffe37224 */ /* 0x000fe200078e00c4 */
[----:B------:R-:W-:Y:S01]  /*912e0*/  MOV R226, R197 ;  /* 0x000000c500e27202 */ /* 0x000fe20000000f00 */
[----:B------:R-:W-:Y:S01]  /*912f0*/  IMAD.MOV.U32 R225, RZ, RZ, R198 ;  /* 0x000000ffffe17224 */ /* 0x000fe200078e00c6 */
[----:B------:R-:W2:Y:S01]  /*91300*/  LDL.LU.64 R234, [R1+0x1e38] ;  /* 0x001e380001ea7983 */ /* 0x000ea20000300a00 */
[----:B------:R-:W-:-:S03]  /*91310*/  IMAD.MOV.U32 R224, RZ, RZ, R199 ;  /* 0x000000ffffe07224 */ /* 0x000fc600078e00c7 */
[----:B------:R-:W-:Y:S04]  /*91320*/  STL.64 [R1+0x88c0], R226 ;  /* 0x0088c0e201007387 */ /* 0x000fe80000100a00 */
[----:B------:R1:W-:Y:S04]  /*91330*/  STL.64 [R1+0x88b8], R224 ;  /* 0x0088b8e001007387 */ /* 0x0003e80000100a00 */
[----:B---3--:R-:W3:Y:S04]  /*91340*/  LDL.LU.64 R228, [R1+0x1e20] ;  /* 0x001e200001e47983 */ /* 0x008ee80000300a00 */
[----:B------:R-:W3:Y:S04]  /*91350*/  LDL.LU.64 R230, [R1+0x1e28] ;  /* 0x001e280001e67983 */ /* 0x000ee80000300a00 */
[----:B-1----:R-:W3:Y:S04]  /*91360*/  LDL.LU.64 R224, [R1+0x1dc0] ;  /* 0x001dc00001e07983 */ /* 0x002ee80000300a00 */
[----:B------:R-:W3:Y:S04]  /*91370*/  LDL.LU.64 R226, [R1+0x1dc8] ;  /* 0x001dc80001e27983 */ /* 0x000ee80000300a00 */
[----:B------:R-:W3:Y:S04]  /*91380*/  LDL.LU.64 R212, [R1+0x1da0] ;  /* 0x001da00001d47983 */ /* 0x000ee80000300a00 */
[----:B------:R-:W3:Y:S01]  /*91390*/  LDL.LU.64 R214, [R1+0x1da8] ;  /* 0x001da80001d67983 */ /* 0x000ee20000300a00 */
[----:B----4-:R-:W-:Y:S11]  /*913a0*/  HMMA.1688.F32.TF32 R192, R184, R168, R192 ;  /* 0x000000a8b8c0723c */ /* 0x010ff600000810c0 */
[----:B------:R-:W-:Y:S11]  /*913b0*/  @!UPT UIADD3 URZ, URZ, URZ, URZ ;  /* 0x0000003f3f3ff290 */ /* 0x000ff6000fffe03f */
[----:B------:R-:W-:Y:S02]  /*913c0*/  @!UPT UIADD3 URZ, URZ, URZ, URZ ;  /* 0x0000003f3f3ff290 */ /* 0x000fe4000fffe03f */
[----:B------:R-:W-:Y:S01]  /*913d0*/  IMAD.MOV.U32 R218, RZ, RZ, R194 ;  /* 0x000000ffffda7224 */ /* 0x000fe200078e00c2 */
[----:B------:R-:W-:Y:S01]  /*913e0*/  MOV R219, R195 ;  /* 0x000000c300db7202 */ /* 0x000fe20000000f00 */
[----:B------:R-:W-:Y:S01]  /*913f0*/  IMAD.MOV.U32 R217, RZ, RZ, R193 ;  /* 0x000000ffffd97224 */ /* 0x000fe200078e00c1 */
[----:B------:R-:W-:-:S03]  /*91400*/  MOV R216, R192 ;  /* 0x000000c000d87202 */ /* 0x000fc60000000f00 */
[----:B------:R-:W-:Y:S04]  /*91410*/  STL.64 [R1+0x88d0], R218 ;  /* 0x0088d0da01007387 */ /* 0x000fe80000100a00 */
[----:B------:R-:W-:Y:S04]  /*91420*/  STL.64 [R1+0x88c8], R216 ;  /* 0x0088c8d801007387 */ /* 0x000fe80000100a00 */
[----:B------:R-:W4:Y:S04]  /*91430*/  LDL.LU.64 R204, [R1+0x1cf0] ;  /* 0x001cf00001cc7983 */ /* 0x000f280000300a00 */
[----:B------:R-:W4:Y:S04]  /*91440*/  LDL.LU.64 R206, [R1+0x1cf8] ;  /* 0x001cf80001ce7983 */ /* 0x000f280000300a00 */
[----:B------:R-:W4:Y:S04]  /*91450*/  LDL.LU.64 R200, [R1+0x1cb0] ;  /* 0x001cb00001c87983 */ /* 0x000f280000300a00 */
[----:B------:R-:W4:Y:S04]  /*91460*/  LDL.LU.64 R202, [R1+0x1cb8] ;  /* 0x001cb80001ca7983 */ /* 0x000f280000300a00 */
[----:B------:R-:W4:Y:S04]  /*91470*/  LDL.LU.64 R196, [R1+0x1c90] ;  /* 0x001c900001c47983 */ /* 0x000f280000300a00 */
[----:B------:R-:W4:Y:S04]  /*91480*/  LDL.LU.64 R198, [R1+0x1c98] ;  /* 0x001c980001c67983 */ /* 0x000f280000300a00 */
[----:B------:R-:W4:Y:S01]  /*91490*/  LDL.LU.64 R192, [R1+0x1c70] ;  /* 0x001c700001c07983 */ /* 0x000f220000300a00 */
[C---:B--2---:R-:W-:Y:S03]  /*914a0*/  HMMA.1688.F32.TF32 R188, R184.reuse, R172, R188 ;  /* 0x000000acb8bc723c */ /* 0x044fe600000810bc */
[----:B------:R-:W2:Y:S11]  /*914b0*/  LDL.LU.64 R194, [R1+0x1c78] ;  /* 0x001c780001c27983 */ /* 0x000eb60000300a00 */
[----:B------:R-:W-:Y:S10]  /*914c0*/  @!UPT UIADD3 URZ, URZ, URZ, URZ ;  /* 0x0000003f3f3ff290 */ /* 0x000ff4000fffe03f */
[----:B------:R-:W-:Y:S01]  /*914d0*/  IMAD.MOV.U32 R223, RZ, RZ, R188 ;  /* 0x000000ffffdf7224 */ /* 0x000fe200078e00bc */
[----:B------:R-:W-:Y:S01]  /*914e0*/  MOV R221, R190 ;  /* 0x000000be00dd7202 */ /* 0x000fe20000000f00 */
[----:B------:R-:W-:Y:S02]  /*914f0*/  IMAD.MOV.U32 R222, RZ, RZ, R189 ;  /* 0x000000ffffde7224 */ /* 0x000fe400078e00bd */
[----:B------:R-:W-:Y:S01]  /*91500*/  IMAD.MOV.U32 R220, RZ, RZ, R191 ;  /* 0x000000ffffdc7224 */ /* 0x000fe200078e00bf */
[----:B------:R-:W2:Y:S04]  /*91510*/  LDL.LU.64 R188, [R1+0x1bf0] ;  /* 0x001bf00001bc7983 */ /* 0x000ea80000300a00 */
[----:B------:R-:W2:Y:S04]  /*91520*/  LDL.LU.64 R190, [R1+0x1bf8] ;  /* 0x001bf80001be7983 */ /* 0x000ea80000300a00 */
[----:B------:R-:W-:Y:S04]  /*91530*/  STL.64 [R1+0x88e0], R222 ;  /* 0x0088e0de01007387 */ /* 0x000fe80000100a00 */
[----:B------:R1:W-:Y:S02]  /*91540*/  STL.64 [R1+0x88d8], R220 ;  /* 0x0088d8dc01007387 */ /* 0x0003e40000100a00 */
[C---:B-1----:R-:W-:Y:S08]  /*91550*/  HMMA.1688.F32.TF32 R220, R184.reuse, R176, R232 ;  /* 0x000000b0b8dc723c */ /* 0x042ff000000810e8 */
[----:B---3--:R-:W-:Y:S11]  /*91560*/  HMMA.1688.F32.TF32 R184, R184, R180, R228 ;  /* 0x000000b4b8b8723c */ /* 0x008ff600000810e4 */
[----:B------:R-:W-:Y:S04]  /*91570*/  @!UPT UIADD3 URZ, URZ, URZ, URZ ;  /* 0x0000003f3f3ff290 */ /* 0x000fe8000fffe03f */
[----:B------:R-:W-:Y:S01]  /*91580*/  STL.64 [R1+0x1e70], R220 ;  /* 0x001e70dc01007387 */ /* 0x000fe20000100a00 */
[C---:B------:R-:W-:Y:S03]  /*91590*/  HMMA.1688.F32.TF32 R216, R208.reuse, R56, R224 ;  /* 0x00000038d0d8723c */ /* 0x040fe600000810e0 */
[----:B------:R-:W-:Y:S05]  /*915a0*/  STL.64 [R1+0x1e78], R222 ;  /* 0x001e78de01007387 */ /* 0x000fea0000100a00 */
[C---:B------:R-:W-:Y:S01]  /*915b0*/  HMMA.1688.F32.TF32 R212, R208.reuse, R60, R212 ;  /* 0x0000003cd0d4723c */ /* 0x040fe200000810d4 */
[----:B------:R-:W-:Y:S04]  /*915c0*/  STL.64 [R1+0x1e60], R184 ;  /* 0x001e60b801007387 */ /* 0x000fe80000100a00 */
[----:B------:R4:W-:Y:S10]  /*915d0*/  STL.64 [R1+0x1e68], R186 ;  /* 0x001e68ba01007387 */ /* 0x0009f40000100a00 */
[----:B------:R-:W-:Y:S04]  /*915e0*/  STL.64 [R1+0x1e50], R216 ;  /* 0x001e50d801007387 */ /* 0x000fe80000100a00 */
[----:B------:R-:W-:Y:S01]  /*915f0*/  STL.64 [R1+0x1e58], R218 ;  /* 0x001e58da01007387 */ /* 0x000fe20000100a00 */
[----:B----4-:R-:W-:Y:S11]  /*91600*/  HMMA.1688.F32.TF32 R184, R208, R64, R204 ;  /* 0x00000040d0b8723c */ /* 0x010ff600000810cc */
[----:B------:R-:W-:Y:S11]  /*91610*/  @!UPT UIADD3 URZ, URZ, URZ, URZ ;  /* 0x0000003f3f3ff290 */ /* 0x000ff6000fffe03f */
[----:B------:R-:W-:Y:S01]  /*91620*/  @!UPT UIADD3 URZ, URZ, URZ, URZ ;  /* 0x0000003f3f3ff290 */ /* 0x000fe2000fffe03f */
[----:B------:R-:W-:Y:S01]  /*91630*/  STL.64 [R1+0x1e30], R184 ;  /* 0x001e30b801007387 */ /* 0x000fe20000100a00 */
[----:B------:R-:W-:-:S03]  /*91640*/  IMAD.MOV.U32 R3, RZ, RZ, R187 ;  /* 0x000000ffff037224 */ /* 0x000fc600078e00bb */
[----:B------:R-:W-:Y:S04]  /*91650*/  STL.64 [R1+0x1e40], R212 ;  /* 0x001e40d401007387 */ /* 0x000fe80000100a00 */
[----:B------:R-:W-:Y:S04]  /*91660*/  STL.64 [R1+0x1e48], R214 ;  /* 0x001e48d601007387 */ /* 0x000fe80000100a00 */
[----:B------:R1:W-:Y:S02]  /*91670*/  STL [R1+0x1e38], R186 ;  /* 0x001e38ba01007387 */ /* 0x0003e40000100800 */
[C---:B-1----:R-:W-:Y:S08]  /*91680*/  HMMA.1688.F32.TF32 R184, R208.reuse, R68, R200 ;  /* 0x00000044d0b8723c */ /* 0x042ff000000810c8 */
[C---:B------:R-:W-:Y:S08]  /*91690*/  HMMA.1688.F32.TF32 R200, R208.reuse, R72, R196 ;  /* 0x00000048d0c8723c */ /* 0x040ff000000810c4 */
[C---:B--2---:R-:W-:Y:S01]  /*916a0*/  HMMA.1688.F32.TF32 R196, R208.reuse, R76, R192 ;  /* 0x0000004cd0c4723c */ /* 0x044fe200000810c0 */
[----:B------:R-:W-:Y:S06]  /*916b0*/  STL [R1+0x86c8], R3 ;  /* 0x0086c80301007387 */ /* 0x000fec0000100800 */
[----:B------:R-:W-:Y:S04]  /*916c0*/  STL.64 [R1+0x1e20], R184 ;  /* 0x001e20b801007387 */ /* 0x000fe80000100a00 */
[----:B------:R1:W-:Y:S04]  /*916d0*/  STL.64 [R1+0x1e28], R186 ;  /* 0x001e28ba01007387 */ /* 0x0003e80000100a00 */
[----:B------:R-:W-:Y:S04]  /*916e0*/  STL.64 [R1+0x1dc0], R200 ;  /* 0x001dc0c801007387 */ /* 0x000fe80000100a00 */
[----:B------:R-:W-:Y:S04]  /*916f0*/  STL.64 [R1+0x1dc8], R202 ;  /* 0x001dc8ca01007387 */ /* 0x000fe80000100a00 */
[----:B------:R-:W2:Y:S01]  /*91700*/  LDL.LU.64 R192, [R1+0xab0] ;  /* 0x000ab00001c07983 */ /* 0x000ea20000300a00 */
[C---:B-1----:R-:W-:Y:S03]  /*91710*/  HMMA.1688.F32.TF32 R184, R208.reuse, R80, R188 ;  /* 0x00000050d0b8723c */ /* 0x042fe600000810bc */
[----:B------:R-:W-:Y:S04]  /*91720*/  STL.64 [R1+0x1da0], R196 ;  /* 0x001da0c401007387 */ /* 0x000fe80000100a00 */
[----:B------:R-:W-:Y:S04]  /*91730*/  STL.64 [R1+0x1da8], R198 ;  /* 0x001da8c601007387 */ /* 0x000fe80000100a00 */
[----:B------:R-:W2:Y:S11]  /*91740*/  LDL.LU.64 R194, [R1+0xab8] ;  /* 0x000ab80001c27983 */ /* 0x000eb60000300a00 */
[----:B------:R-:W-:Y:S01]  /*91750*/  @!UPT UIADD3 URZ, URZ, URZ, URZ ;  /* 0x0000003f3f3ff290 */ /* 0x000fe2000fffe03f */
[----:B------:R1:W-:Y:S04]  /*91760*/  STL.64 [R1+0x1cf0], R184 ;  /* 0x001cf0b801007387 */ /* 0x0003e80000100a00 */
[----:B------:R3:W-:Y:S04]  /*91770*/  STL.64 [R1+0x1cf8], R186 ;  /* 0x001cf8ba01007387 */ /* 0x0007e80000100a00 */
[----:B------:R-:W4:Y:S04]  /*91780*/  LDL.LU.64 R188, [R1+0xa90] ;  /* 0x000a900001bc7983 */ /* 0x000f280000300a00 */
[----:B------:R-:W4:Y:S04]  /*91790*/  LDL.LU.64 R190, [R1+0xa98] ;  /* 0x000a980001be7983 */ /* 0x000f280000300a00 */
[----:B-1----:R-:W4:Y:S04]  /*917a0*/  LDL.LU.64 R184, [R1+0xa70] ;  /* 0x000a700001b87983 */ /* 0x002f280000300a00 */
[----:B---3--:R-:W3:Y:S04]  /*917b0*/  LDL.LU.64 R186, [R1+0xa78] ;  /* 0x000a780001ba7983 */ /* 0x008ee80000300a00 */
[----:B------:R-:W3:Y:S04]  /*917c0*/  LDL.LU.64 R204, [R1+0x990] ;  /* 0x0009900001cc7983 */ /* 0x000ee80000300a00 */
[----:B------:R-:W3:Y:S04]  /*917d0*/  LDL.LU.64 R206, [R1+0x998] ;  /* 0x0009980001ce7983 */ /* 0x000ee80000300a00 */
[----:B------:R-:W3:Y:S04]  /*917e0*/  LDL.LU.64 R200, [R1+0x980] ;  /* 0x0009800001c87983 */ /* 0x000ee80000300a00 */
[----:B------:R-:W3:Y:S01]  /*917f0*/  LDL.LU.64 R202, [R1+0x988] ;  /* 0x0009880001ca7983 */ /* 0x000ee20000300a00 */
[C---:B------:R-:W-:Y:S11]  /*91800*/  HMMA.1688.F32.TF32 R52, R208.reuse, R84, R52 ;  /* 0x00000054d034723c */ /* 0x040ff60000081034 */
[----:B------:R-:W-:Y:S11]  /*91810*/  @!UPT UIADD3 URZ, URZ, URZ, URZ ;  /* 0x0000003f3f3ff290 */ /* 0x000ff6000fffe03f */
[----:B------:R-:W-:Y:S01]  /*91820*/  @!UPT UIADD3 URZ, URZ, URZ, URZ ;  /* 0x0000003f3f3ff290 */ /* 0x000fe2000fffe03f */
[----:B------:R-:W-:Y:S04]  /*91830*/  STL.64 [R1+0x1cb0], R52 ;  /* 0x001cb03401007387 */ /* 0x000fe80000100a00 */
[----:B------:R1:W-:Y:S02]  /*91840*/  STL.64 [R1+0x1cb8], R54 ;  /* 0x001cb83601007387 */ /* 0x0003e40000100a00 */
[C---:B-1----:R-:W-:Y:S08]  /*91850*/  HMMA.1688.F32.TF32 R52, R208.reuse, R88, R48 ;  /* 0x00000058d034723c */ /* 0x042ff00000081030 */
[C---:B------:R-:W-:Y:S08]  /*91860*/  HMMA.1688.F32.TF32 R48, R208.reuse, R92, R44 ;  /* 0x0000005cd030723c */ /* 0x040ff0000008102c */
[----:B------:R-:W-:Y:S01]  /*91870*/  HMMA.1688.F32.TF32 R44, R208, R96, R40 ;  /* 0x00000060d02c723c */ /* 0x000fe20000081028 */
[----:B------:R-:W-:Y:S01]  /*91880*/  IMAD.MOV.U32 R248, RZ, RZ, R12 ;  /* 0x000000fffff87224 */ /* 0x000fe200078e000c */
[----:B------:R-:W-:Y:S01]  /*91890*/  MOV R250, R14 ;  /* 0x0000000e00fa7202 */ /* 0x000fe20000000f00 */
[----:B------:R-:W-:-:S02]  /*918a0*/  IMAD.MOV.U32 R249, RZ, RZ, R13 ;  /* 0x000000fffff97224 */ /* 0x000fc400078e000d */
[----:B------:R-:W-:Y:S01]  /*918b0*/  IMAD.MOV.U32 R251, RZ, RZ, R15 ;  /* 0x000000fffffb7224 */ /* 0x000fe200078e000f */
[----:B------:R-:W-:Y:S01]  /*918c0*/  MOV R245, R9 ;  /* 0x0000000900f57202 */ /* 0x000fe20000000f00 */
[----:B------:R-:W-:Y:S04]  /*918d0*/  STL.64 [R1+0x1c90], R52 ;  /* 0x001c903401007387 */ /* 0x000fe80000100a00 */
[----:B------:R-:W-:Y:S04]  /*918e0*/  STL.64 [R1+0x1c98], R54 ;  /* 0x001c983601007387 */ /* 0x000fe80000100a00 */
[----:B------:R-:W-:Y:S04]  /*918f0*/  STL.64 [R1+0x1c70], R48 ;  /* 0x001c703001007387 */ /* 0x000fe80000100a00 */
[----:B------:R-:W-:Y:S04]  /*91900*/  STL.64 [R1+0x1c78], R50 ;  /* 0x001c783201007387 */ /* 0x000fe80000100a00 */
[----:B------:R-:W-:Y:S04]  /*91910*/  STL.64 [R1+0x1bf0], R44 ;  /* 0x001bf02c01007387 */ /* 0x000fe80000100a00 */
[----:B------:R2:W-:Y:S04]  /*91920*/  STL.64 [R1+0x1bf8], R46 ;  /* 0x001bf82e01007387 */ /* 0x0005e80000100a00 */
[----:B------:R-:W3:Y:S04]  /*91930*/  LDL.LU.64 R196, [R1+0x970] ;  /* 0x0009700001c47983 */ /* 0x000ee80000300a00 */
[----:B------:R-:W3:Y:S01]  /*91940*/  LDL.LU.64 R198, [R1+0x978] ;  /* 0x0009780001c67983 */ /* 0x000ee20000300a00 */
[----:B------:R-:W-:-:S02]  /*91950*/  IMAD.MOV.U32 R244, RZ, RZ, R8 ;  /* 0x000000fffff47224 */ /* 0x000fc400078e0008 */
[----:B------:R-:W-:Y:S02]  /*91960*/  IMAD.MOV.U32 R246, RZ, RZ, R10 ;  /* 0x000000fffff67224 */ /* 0x000fe400078e000a */
[----:B------:R-:W-:Y:S01]  /*91970*/  IMAD.MOV.U32 R247, RZ, RZ, R11 ;  /* 0x000000fffff77224 */ /* 0x000fe200078e000b */
[----:B------:R-:W-:Y:S01]  /*91980*/  MOV R240, R4 ;  /* 0x0000000400f07202 */ /* 0x000fe20000000f00 */
[----:B------:R-:W-:Y:S01]  /*91990*/  IMAD.MOV.U32 R241, RZ, RZ, R5 ;  /* 0x000000fffff17224 */ /* 0x000fe200078e0005 */
[----:B------:R-:W-:Y:S01]  /*919a0*/  MOV R243, R7 ;  /* 0x0000000700f37202 */ /* 0x000fe20000000f00 */
[----:B------:R-:W-:Y:S01]  /*919b0*/  IMAD.MOV.U32 R242, RZ, RZ, R6 ;  /* 0x000000fffff27224 */ /* 0x000fe200078e0006 */
[----:B------:R-:W-:Y:S04]  /*919c0*/  LDS R40, [R2+0x82000] ;  /* 0x0820000002287984 */ /* 0x000fe80000000800 */
[----:B------:R-:W-:Y:S04]  /*919d0*/  LDS R42, [R2+0x83000] ;  /* 0x08300000022a7984 */ /* 0x000fe80000000800 */
[----:B------:R-:W-:Y:S04]  /*919e0*/  LDS R41, [R252+0x82000] ;  /* 0x08200000fc297984 */ /* 0x000fe80000000800 */
[----:B------:R-:W1:Y:S01]  /*919f0*/  LDS R43, [R252+0x83000] ;  /* 0x08300000fc2b7984 */ /* 0x000e620000000800 */
[C---:B--2---:R-:W-:Y:S11]  /*91a00*/  HMMA.1688.F32.TF32 R44, R208.reuse, R100, R192 ;  /* 0x00000064d02c723c */ /* 0x044ff600000810c0 */
[----:B------:R-:W-:Y:S11]  /*91a10*/  @!UPT UIADD3 URZ, URZ, URZ, URZ ;  /* 0x0000003f3f3ff290 */ /* 0x000ff6000fffe03f */
[----:B------:R-:W-:Y:S01]  /*91a20*/  @!UPT UIADD3 URZ, URZ, URZ, URZ ;  /* 0x0000003f3f3ff290 */ /* 0x000fe2000fffe03f */
[----:B------:R-:W-:Y:S04]  /*91a30*/  STL.64 [R1+0xab0], R44 ;  /* 0x000ab02c01007387 */ /* 0x000fe80000100a00 */
[----:B------:R4:W-:Y:S02]  /*91a40*/  STL.64 [R1+0xab8], R46 ;  /* 0x000ab82e01007387 */ /* 0x0009e40000100a00 */
[----:B----4-:R-:W-:Y:S11]  /*91a50*/  HMMA.1688.F32.TF32 R44, R208, R104, R188 ;  /* 0x00000068d02c723c */ /* 0x010ff600000810bc */
[----:B------:R-:W-:Y:S11]  /*91a60*/  @!UPT UIADD3 URZ, URZ, URZ, URZ ;  /* 0x0000003f3f3ff290 */ /* 0x000ff6000fffe03f */
[----:B------:R-:W-:Y:S01]  /*91a70*/  @!UPT UIADD3 URZ, URZ, URZ, URZ ;  /* 0x0000003f3f3ff290 */ /* 0x000fe2000fffe03f */
[----:B------:R-:W-:Y:S01]  /*91a80*/  STL.64 [R1+0xa90], R44 ;  /* 0x000a902c01007387 */ /* 0x000fe20000100a00 */
[----:B------:R-:W-:-:S03]  /*91a90*/  MOV R3, R47 ;  /* 0x0000002f00037202 */ /* 0x000fc60000000f00 */
[----:B------:R3:W-:Y:S02]  /*91aa0*/  STL [R1+0xa98], R46 ;  /* 0x000a982e01007387 */ /* 0x0007e40000100800 */
[C---:B---3--:R-:W-:Y:S02]  /*91ab0*/  HMMA.1688.F32.TF32 R44, R208.reuse, R108, R184 ;  /* 0x0000006cd02c723c */ /* 0x048fe400000810b8 */
[----:B------:R-:W-:Y:S04]  /*91ac0*/  STL [R1+0x86cc], R3 ;  /* 0x0086cc0301007387 */ /* 0x000fe80000100800 */
[----:B------:R-:W2:Y:S04]  /*91ad0*/  LDL.LU.64 R192, [R1+0x960] ;  /* 0x0009600001c07983 */ /* 0x000ea80000300a00 */
[----:B------:R-:W2:Y:S11]  /*91ae0*/  LDL.LU.64 R194, [R1+0x968] ;  /* 0x0009680001c27983 */ /* 0x000eb60000300a00 */
[----:B------:R-:W-:Y:S02]  /*91af0*/  @!UPT UIADD3 URZ, URZ, URZ, URZ ;  /* 0x0000003f3f3ff290 */ /* 0x000fe4000fffe03f */
[----:B------:R-:W-:Y:S04]  /*91b00*/  STL.64 [R1+0xa70], R44 ;  /* 0x000a702c01007387 */ /* 0x000fe80000100a00 */
[----:B------:R3:W-:Y:S04]  /*91b10*/  STL.64 [R1+0xa78], R46 ;  /* 0x000a782e01007387 */ /* 0x0007e80000100a00 */
[----:B------:R-:W4:Y:S04]  /*91b20*/  LDL.LU.64 R188, [R1+0x950] ;  /* 0x0009500001bc7983 */ /* 0x000f280000300a00 */
[----:B------:R-:W4:Y:S01]  /*91b30*/  LDL.LU.64 R190, [R1+0x958] ;  /* 0x0009580001be7983 */ /* 0x000f220000300a00 */
[----:B---3--:R-:W-:Y:S03]  /*91b40*/  HMMA.1688.F32.TF32 R44, R208, R112, R204 ;  /* 0x00000070d02c723c */ /* 0x008fe600000810cc */
[----:B------:R-:W3:Y:S04]  /*91b50*/  LDL.LU.64 R184, [R1+0x940] ;  /* 0x0009400001b87983 */ /* 0x000ee80000300a00 */
[----:B------:R-:W3:Y:S11]  /*91b60*/  LDL.LU.64 R186, [R1+0x948] ;  /* 0x0009480001ba7983 */ /* 0x000ef60000300a00 */
[----:B------:R-:W-:Y:S05]  /*91b70*/  @!UPT UIADD3 URZ, URZ, URZ, URZ ;  /* 0x0000003f3f3ff290 */ /* 0x000fea000fffe03f */
[----:B------:R-:W-:Y:S01]  /*91b80*/  STL.64 [R1+0x990], R44 ;  /* 0x0009902c01007387 */ /* 0x000fe20000100a00 */
[----:B------:R-:W-:-:S03]  /*91b90*/  IMAD.MOV.U32 R3, RZ, RZ, R47 ;  /* 0x000000ffff037224 */ /* 0x000fc600078e002f */
[----:B------:R1:W-:Y:S02]  /*91ba0*/  STL [R1+0x998], R46 ;  /* 0x0009982e01007387 */ /* 0x0003e40000100800 */
[C---:B-1----:R-:W-:Y:S02]  /*91bb0*/  HMMA.1688.F32.TF32 R44, R208.reuse, R116, R200 ;  /* 0x00000074d02c723c */ /* 0x042fe400000810c8 */
[----:B------:R-:W-:Y:S11]  /*91bc0*/  STL [R1+0x86d0], R3 ;  /* 0x0086d00301007387 */ /* 0x000ff60000100800 */
[----:B------:R-:W-:Y:S10]  /*91bd0*/  @!UPT UIADD3 URZ, URZ, URZ, URZ ;  /* 0x0000003f3f3ff290 */ /* 0x000ff4000fffe03f */
[----:B------:R1:W-:Y:S04]  /*91be0*/  STL.64 [R1+0x980], R44 ;  /* 0x0009802c01007387 */ /* 0x0003e80000100a00 */
[----:B------:R-:W3:Y:S04]  /*91bf0*/  LDL.LU.64 R52, [R1+0x930] ;  /* 0x0009300001347983 */ /* 0x000ee80000300a00 */
[----:B------:R-:W3:Y:S04]  /*91c00*/  LDL.LU.64 R54, [R1+0x938] ;  /* 0x0009380001367983 */ /* 0x000ee80000300a00 */
[----:B------:R-:W3:Y:S04]  /*91c10*/  LDL.LU.64 R48, [R1+0x920] ;  /* 0x0009200001307983 */ /* 0x000ee80000300a00 */
[----:B------:R-:W3:Y:S01]  /*91c20*/  LDL.LU.64 R50, [R1+0x928] ;  /* 0x0009280001327983 */ /* 0x000ee20000300a00 */
[----:B------:R-:W-:Y:S01]  /*91c30*/  HMMA.1688.F32.TF32 R196, R208, R120, R196 ;  /* 0x00000078d0c4723c */ /* 0x000fe200000810c4 */
[----:B------:R-:W-:Y:S01]  /*91c40*/  IMAD.MOV.U32 R117, RZ, RZ, R46 ;  /* 0x000000ffff757224 */ /* 0x000fe200078e002e */
[----:B------:R-:W-:Y:S01]  /*91c50*/  MOV R116, R47 ;  /* 0x0000002f00747202 */ /* 0x000fe20000000f00 */
[----:B-1----:R-:W3:Y:S04]  /*91c60*/  LDL.LU.64 R44, [R1+0x830] ;  /* 0x00083000012c7983 */ /* 0x002ee80000300a00 */
[----:B------:R-:W3:Y:S04]  /*91c70*/  LDL.LU.64 R46, [R1+0x838] ;  /* 0x00083800012e7983 */ /* 0x000ee80000300a00 */
[----:B------:R-:W-:Y:S04]  /*91c80*/  STL [R1+0x86d4], R117 ;  /* 0x0086d47501007387 */ /* 0x000fe80000100800 */
[----:B------:R-:W-:Y:S09]  /*91c90*/  STL.64 [R1+0x89e0], R114 ;  /* 0x0089e07201007387 */ /* 0x000ff20000100a00 */
[----:B------:R-:W-:-:S02]  /*91ca0*/  IMAD.MOV.U32 R113, RZ, RZ, R196 ;  /* 0x000000ffff717224 */ /* 0x000fc400078e00c4 */
[----:B------:R-:W-:-:S05]  /*91cb0*/  IMAD.MOV.U32 R112, RZ, RZ, R197 ;  /* 0x000000ffff707224 */ /* 0x000fca00078e00c5 */
[----:B------:R4:W-:Y:S01]  /*91cc0*/  STL.64 [R1+0x89d8], R112 ;  /* 0x0089d87001007387 */ /* 0x0009e20000100a00 */
[----:B------:R-:W-:Y:S01]  /*91cd0*/  IMAD.MOV.U32 R196, RZ, RZ, R24 ;  /* 0x000000ffffc47224 */ /* 0x000fe200078e0018 */
[----:B------:R-:W-:Y:S01]  /*91ce0*/  MOV R109, R198 ;  /* 0x000000c6006d7202 */ /* 0x000fe20000000f00 */
[----:B------:R-:W-:Y:S01]  /*91cf0*/  IMAD.MOV.U32 R197, RZ, RZ, R25 ;  /* 0x000000ffffc57224 */ /* 0x000fe200078e0019 */
[----:B------:R-:W-:Y:S01]  /*91d00*/  MOV R198, R26 ;  /* 0x0000001a00c67202 */ /* 0x000fe20000000f00 */
[----:B------:R-:W-:Y:S02]  /*91d10*/  IMAD.MOV.U32 R108, RZ, RZ, R199 ;  /* 0x000000ffff6c7224 */ /* 0x000fe400078e00c7 */
[----:B------:R-:W-:Y:S01]  /*91d20*/  IMAD.MOV.U32 R199, RZ, RZ, R27 ;  /* 0x000000ffffc77224 */ /* 0x000fe200078e001b */
[----:B------:R-:W-:Y:S01]  /*91d30*/  MOV R201, R21 ;  /* 0x0000001500c97202 */ /* 0x000fe20000000f00 */
[----:B------:R-:W-:Y:S02]  /*91d40*/  IMAD.MOV.U32 R200, RZ, RZ, R20 ;  /* 0x000000ffffc87224 */ /* 0x000fe400078e0014 */
[----:B------:R-:W-:Y:S01]  /*91d50*/  IMAD.MOV.U32 R202, RZ, RZ, R22 ;  /* 0x000000ffffca7224 */ /* 0x000fe200078e0016 */
[----:B------:R-:W-:Y:S01]  /*91d60*/  MOV R204, R16 ;  /* 0x0000001000cc7202 */ /* 0x000fe20000000f00 */
[----:B------:R-:W-:-:S02]  /*91d70*/  IMAD.MOV.U32 R203, RZ, RZ, R23 ;  /* 0x000000ffffcb7224 */ /* 0x000fc400078e0017 */
[----:B------:R-:W-:Y:S01]  /*91d80*/  IMAD.MOV.U32 R205, RZ, RZ, R17 ;  /* 0x000000ffffcd7224 */ /* 0x000fe200078e0011 */
[----:B------:R-:W-:Y:S01]  /*91d90*/  MOV R207, R19 ;  /* 0x0000001300cf7202 */ /* 0x000fe20000000f00 */
[----:B------:R-:W-:Y:S01]  /*91da0*/  IMAD.MOV.U32 R206, RZ, RZ, R18 ;  /* 0x000000ffffce7224 */ /* 0x000fe200078e0012 */
[C---:B----4-:R-:W-:Y:S08]  /*91db0*/  HMMA.1688.F32.TF32 R112, R208.reuse, R128, R188 ;  /* 0x00000080d070723c */ /* 0x050ff000000810bc */
[C---:B--2---:R-:W-:Y:S11]  /*91dc0*/  HMMA.1688.F32.TF32 R192, R208.reuse, R124, R192 ;  /* 0x0000007cd0c0723c */ /* 0x044ff600000810c0 */
[----:B------:R-:W-:Y:S05]  /*91dd0*/  @!UPT UIADD3 URZ, URZ, URZ, URZ ;  /* 0x0000003f3f3ff290 */ /* 0x000fea000fffe03f */
[----:B------:R-:W-:Y:S01]  /*91de0*/  MOV R117, R112 ;  /* 0x0000007000757202 */ /* 0x000fe20000000f00 */
[----:B------:R-:W-:Y:S01]  /*91df0*/  IMAD.MOV.U32 R3, RZ, RZ, R113 ;  /* 0x000000ffff037224 */ /* 0x000fe200078e0071 */
[----:B------:R-:W-:Y:S01]  /*91e00*/  MOV R128, R115 ;  /* 0x0000007300807202 */ /* 0x000fe20000000f00 */
[----:B------:R-:W-:Y:S02]  /*91e10*/  IMAD.MOV.U32 R129, RZ, RZ, R114 ;  /* 0x000000ffff817224 */ /* 0x000fe400078e0072 */
[C---:B---3--:R-:W-:Y:S01]  /*91e20*/  HMMA.1688.F32.TF32 R112, R208.reuse, R132, R184 ;  /* 0x00000084d070723c */ /* 0x048fe200000810b8 */
[----:B------:R-:W2:Y:S04]  /*91e30*/  LDL R132, [R1+0x21e0] ;  /* 0x0021e00001847983 */ /* 0x000ea80000100800 */
[----:B------:R-:W3:Y:S01]  /*91e40*/  LDL R133, [R1+0x21e4] ;  /* 0x0021e40001857983 */ /* 0x000ee20000100800 */
[----:B------:R-:W-:Y:S01]  /*91e50*/  IMAD.MOV.U32 R188, RZ, RZ, R32 ;  /* 0x000000ffffbc7224 */ /* 0x000fe200078e0020 */
[----:B------:R-:W-:Y:S01]  /*91e60*/  MOV R189, R33 ;  /* 0x0000002100bd7202 */ /* 0x000fe20000000f00 */
[----:B------:R-:W-:Y:S01]  /*91e70*/  IMAD.MOV.U32 R190, RZ, RZ, R34 ;  /* 0x000000ffffbe7224 */ /* 0x000fe200078e0022 */
[----:B------:R-:W-:Y:S01]  /*91e80*/  MOV R124, R193 ;  /* 0x000000c1007c7202 */ /* 0x000fe20000000f00 */
[----:B------:R-:W-:Y:S01]  /*91e90*/  IMAD.MOV.U32 R125, RZ, RZ, R192 ;  /* 0x000000ffff7d7224 */ /* 0x000fe200078e00c0 */
[----:B------:R-:W-:Y:S01]  /*91ea0*/  MOV R192, R28 ;  /* 0x0000001c00c07202 */ /* 0x000fe20000000f00 */
[----:B------:R-:W-:Y:S01]  /*91eb0*/  IMAD.MOV.U32 R191, RZ, RZ, R35 ;  /* 0x000000ffffbf7224 */ /* 0x000fe200078e0023 */
[C---:B------:R-:W-:Y:S08]  /*91ec0*/  HMMA.1688.F32.TF32 R184, R208.reuse, R136, R52 ;  /* 0x00000088d0b8723c */ /* 0x040ff00000081034 */
[----:B------:R-:W-:Y:S01]  /*91ed0*/  HMMA.1688.F32.TF32 R52, R208, R140, R48 ;  /* 0x0000008cd034723c */ /* 0x000fe20000081030 */
[----:B------:R-:W-:-:S02]  /*91ee0*/  IMAD.MOV.U32 R121, RZ, RZ, R194 ;  /* 0x000000ffff797224 */ /* 0x000fc400078e00c2 */
[----:B------:R-:W-:Y:S02]  /*91ef0*/  IMAD.MOV.U32 R193, RZ, RZ, R29 ;  /* 0x000000ffffc17224 */ /* 0x000fe400078e001d */
[----:B------:R-:W-:-:S10]  /*91f00*/  IMAD.MOV.U32 R120, RZ, RZ, R195 ;  /* 0x000000ffff787224 */ /* 0x000fd400078e00c3 */
[----:B------:R-:W-:Y:S04]  /*91f10*/  STL.64 [R1+0x8690], R186 ;  /* 0x008690ba01007387 */ /* 0x000fe80000100a00 */
[----:B------:R-:W-:Y:S04]  /*91f20*/  STL.64 [R1+0x8688], R184 ;  /* 0x008688b801007387 */ /* 0x000fe80000100a00 */
[----:B------:R-:W-:Y:S04]  /*91f30*/  STL.64 [R1+0x86a0], R54 ;  /* 0x0086a03601007387 */ /* 0x000fe80000100a00 */
[----:B------:R1:W-:Y:S04]  /*91f40*/  STL.64 [R1+0x8698], R52 ;  /* 0x0086983401007387 */ /* 0x0003e80000100a00 */
[----:B------:R-:W4:Y:S04]  /*91f50*/  LDL.LU R32, [R1+0x8c34] ;  /* 0x008c340001207983 */ /* 0x000f280000300800 */
[----:B------:R-:W4:Y:S01]  /*91f60*/  LDL.LU R33, [R1+0x8c30] ;  /* 0x008c300001217983 */ /* 0x000f220000300800 */
[----:B------:R-:W-:-:S03]  /*91f70*/  IMAD.MOV.U32 R194, RZ, RZ, R30 ;  /* 0x000000ffffc27224 */ /* 0x000fc600078e001e */
[----:B------:R-:W4:Y:S01]  /*91f80*/  LDL.LU R34, [R1+0x8c2c] ;  /* 0x008c2c0001227983 */ /* 0x000f220000300800 */
[----:B------:R-:W-:-:S03]  /*91f90*/  MOV R195, R31 ;  /* 0x0000001f00c37202 */ /* 0x000fc60000000f00 */
[----:B------:R-:W4:Y:S04]  /*91fa0*/  LDL.LU R35, [R1+0x8c28] ;  /* 0x008c280001237983 */ /* 0x000f280000300800 */
[----:B------:R-:W2:Y:S04]  /*91fb0*/  LDL.LU R28, [R1+0x8c24] ;  /* 0x008c2400011c7983 */ /* 0x000ea80000300800 */
[----:B------:R-:W2:Y:S04]  /*91fc0*/  LDL.LU R29, [R1+0x8c20] ;  /* 0x008c2000011d7983 */ /* 0x000ea80000300800 */
[----:B------:R-:W2:Y:S04]  /*91fd0*/  LDL.LU R30, [R1+0x8c1c] ;  /* 0x008c1c00011e7983 */ /* 0x000ea80000300800 */
[----:B------:R-:W2:Y:S04]  /*91fe0*/  LDL.LU R31, [R1+0x8c18] ;  /* 0x008c1800011f7983 */ /* 0x000ea80000300800 */
        /* <DEDUP_REMOVED lines=23> */
[----:B------:R-:W3:Y:S01]  /*92160*/  LDL.LU R7, [R1+0x8bb8] ;  /* 0x008bb80001077983 */ /* 0x000ee20000300800 */
[C---:B------:R-:W-:Y:S08]  /*92170*/  HMMA.1688.F32.TF32 R48, R208.reuse, R144, R44 ;  /* 0x00000090d030723c */ /* 0x040ff0000008102c */
[C---:B------:R-:W-:Y:S11]  /*92180*/  HMMA.1688.F32.TF32 R44, R208.reuse, R148, R36 ;  /* 0x00000094d02c723c */ /* 0x040ff60000081024 */
[----:B------:R-:W-:Y:S04]  /*92190*/  @!UPT UIADD3 URZ, URZ, URZ, URZ ;  /* 0x0000003f3f3ff290 */ /* 0x000fe8000fffe03f */
[----:B------:R-:W-:Y:S04]  /*921a0*/  STL.64 [R1+0x86b0], R50 ;  /* 0x0086b03201007387 */ /* 0x000fe80000100a00 */
[----:B------:R-:W-:Y:S04]  /*921b0*/  STL.64 [R1+0x86a8], R48 ;  /* 0x0086a83001007387 */ /* 0x000fe80000100a00 */
[----:B------:R-:W-:Y:S04]  /*921c0*/  STL.64 [R1+0x86c0], R46 ;  /* 0x0086c02e01007387 */ /* 0x000fe80000100a00 */
[----:B------:R-:W-:Y:S01]  /*921d0*/  STL.64 [R1+0x86b8], R44 ;  /* 0x0086b82c01007387 */ /* 0x000fe20000100a00 */
[C---:B----4-:R-:W-:Y:S08]  /*921e0*/  HMMA.1688.F32.TF32 R36, R208.reuse, R152, R32 ;  /* 0x00000098d024723c */ /* 0x050ff00000081020 */
[C---:B--2---:R-:W-:Y:S08]  /*921f0*/  HMMA.1688.F32.TF32 R32, R208.reuse, R156, R28 ;  /* 0x0000009cd020723c */ /* 0x044ff0000008101c */
[C---:B---3--:R-:W-:Y:S08]  /*92200*/  HMMA.1688.F32.TF32 R28, R208.reuse, R160, R24 ;  /* 0x000000a0d01c723c */ /* 0x048ff00000081018 */
[C---:B------:R-:W-:Y:S08]  /*92210*/  HMMA.1688.F32.TF32 R24, R208.reuse, R164, R20 ;  /* 0x000000a4d018723c */ /* 0x040ff00000081014 */
[C---:B------:R-:W-:Y:S08]  /*92220*/  HMMA.1688.F32.TF32 R20, R208.reuse, R168, R16 ;  /* 0x000000a8d014723c */ /* 0x040ff00000081010 */
[C---:B------:R-:W-:Y:S08]  /*92230*/  HMMA.1688.F32.TF32 R16, R208.reuse, R172, R12 ;  /* 0x000000acd010723c */ /* 0x040ff0000008100c */
[----:B------:R-:W-:Y:S08]  /*92240*/  HMMA.1688.F32.TF32 R12, R208, R176, R8 ;  /* 0x000000b0d00c723c */ /* 0x000ff00000081008 */
[C---:B------:R-:W-:Y:S01]  /*92250*/  HMMA.1688.F32.TF32 R8, R40.reuse, R62, R244 ;  /* 0x0000003e2808723c */ /* 0x040fe200000810f4 */
[----:B------:R-:W-:Y:S04]  /*92260*/  STL.64 [R1+0x88f0], R38 ;  /* 0x0088f02601007387 */ /* 0x000fe80000100a00 */
[----:B------:R-:W-:Y:S04]  /*92270*/  STL.64 [R1+0x88e8], R36 ;  /* 0x0088e82401007387 */ /* 0x000fe80000100a00 */
[----:B------:R-:W-:Y:S11]  /*92280*/  STL.64 [R1+0x8900], R34 ;  /* 0x0089002201007387 */ /* 0x000ff60000100a00 */
[----:B------:R-:W-:Y:S04]  /*92290*/  @!UPT UIADD3 URZ, URZ, URZ, URZ ;  /* 0x0000003f3f3ff290 */ /* 0x000fe8000fffe03f */
[----:B------:R-:W-:Y:S01]  /*922a0*/  IMAD.MOV.U32 R89, RZ, RZ, R8 ;  /* 0x000000ffff597224 */ /* 0x000fe200078e0008 */
[----:B------:R-:W-:Y:S01]  /*922b0*/  MOV R88, R9 ;  /* 0x0000000900587202 */ /* 0x000fe20000000f00 */
[----:B------:R-:W-:Y:S02]  /*922c0*/  IMAD.MOV.U32 R85, RZ, RZ, R10 ;  /* 0x000000ffff557224 */ /* 0x000fe400078e000a */
[----:B------:R-:W-:Y:S02]  /*922d0*/  IMAD.MOV.U32 R84, RZ, RZ, R11 ;  /* 0x000000ffff547224 */ /* 0x000fe400078e000b */
[----:B------:R-:W-:Y:S01]  /*922e0*/  HMMA.1688.F32.TF32 R8, R40, R66, R248 ;  /* 0x000000422808723c */ /* 0x000fe200000810f8 */
[----:B------:R-:W-:Y:S04]  /*922f0*/  STL.64 [R1+0x88f8], R32 ;  /* 0x0088f82001007387 */ /* 0x000fe80000100a00 */
[----:B------:R-:W-:Y:S04]  /*92300*/  STL.64 [R1+0x8910], R30 ;  /* 0x0089101e01007387 */ /* 0x000fe80000100a00 */
[----:B------:R-:W-:Y:S04]  /*92310*/  STL.64 [R1+0x8908], R28 ;  /* 0x0089081c01007387 */ /* 0x000fe80000100a00 */
[----:B------:R-:W-:Y:S04]  /*92320*/  STL.64 [R1+0x8920], R26 ;  /* 0x0089201a01007387 */ /* 0x000fe80000100a00 */
[----:B------:R-:W-:Y:S04]  /*92330*/  STL.64 [R1+0x8918], R24 ;  /* 0x0089181801007387 */ /* 0x000fe80000100a00 */
[----:B------:R-:W-:Y:S01]  /*92340*/  STL.64 [R1+0x8930], R22 ;  /* 0x0089301601007387 */ /* 0x000fe20000100a00 */
[----:B------:R-:W-:Y:S03]  /*92350*/  HMMA.1688.F32.TF32 R208, R208, R180, R4 ;  /* 0x000000b4d0d0723c */ /* 0x000fe60000081004 */
[----:B------:R-:W-:Y:S04]  /*92360*/  STL.64 [R1+0x8928], R20 ;  /* 0x0089281401007387 */ /* 0x000fe80000100a00 */
[----:B------:R-:W-:Y:S04]  /*92370*/  STL.64 [R1+0x8940], R18 ;  /* 0x0089401201007387 */ /* 0x000fe80000100a00 */
[----:B------:R-:W-:Y:S04]  /*92380*/  STL.64 [R1+0x8938], R16 ;  /* 0x0089381001007387 */ /* 0x000fe80000100a00 */
[----:B------:R-:W-:Y:S01]  /*92390*/  STL.64 [R1+0x8950], R14 ;  /* 0x0089500e01007387 */ /* 0x000fe20000100a00 */
[----:B------:R-:W-:-:S03]  /*923a0*/  MOV R97, R8 ;  /* 0x0000000800617202 */ /* 0x000fc60000000f00 */
[----:B------:R2:W-:Y:S01]  /*923b0*/  STL.64 [R1+0x8948], R12 ;  /* 0x0089480c01007387 */ /* 0x0005e20000100a00 */
[----:B------:R-:W-:Y:S01]  /*923c0*/  IMAD.MOV.U32 R96, RZ, RZ, R9 ;  /* 0x000000ffff607224 */ /* 0x000fe200078e0009 */
[----:B------:R-:W-:Y:S01]  /*923d0*/  MOV R92, R11 ;  /* 0x0000000b005c7202 */ /* 0x000fe20000000f00 */
[----:B------:R-:W-:Y:S02]  /*923e0*/  IMAD.MOV.U32 R93, RZ, RZ, R10 ;  /* 0x000000ffff5d7224 */ /* 0x000fe400078e000a */
[----:B------:R-:W-:Y:S01]  /*923f0*/  IMAD.MOV.U32 R248, RZ, RZ, R131 ;  /* 0x000000fffff87224 */ /* 0x000fe200078e0083 */
[----:B------:R-:W-:Y:S01]  /*92400*/  HMMA.1688.F32.TF32 R8, R40, R74, R200 ;  /* 0x0000004a2808723c */ /* 0x000fe200000810c8 */
[----:B------:R-:W-:Y:S01]  /*92410*/  IMAD.MOV.U32 R249, RZ, RZ, R130 ;  /* 0x000000fffff97224 */ /* 0x000fe200078e0082 */
[----:B------:R-:W-:Y:S01]  /*92420*/  MOV R250, R142 ;  /* 0x0000008e00fa7202 */ /* 0x000fe20000000f00 */
[----:B------:R-:W-:-:S05]  /*92430*/  IMAD.MOV.U32 R251, RZ, RZ, R143 ;  /* 0x000000fffffb7224 */ /* 0x000fca00078e008f */
[C---:B-1----:R-:W-:Y:S01]  /*92440*/  HMMA.1688.F32.TF32 R52, R40.reuse, R58, R240 ;  /* 0x0000003a2834723c */ /* 0x042fe200000810f0 */
[----:B------:R-:W-:Y:S01]  /*92450*/  MOV R236, R146 ;  /* 0x0000009200ec7202 */ /* 0x000fe20000000f00 */
[----:B------:R-:W-:Y:S01]  /*92460*/  IMAD.MOV.U32 R237, RZ, RZ, R147 ;  /* 0x000000ffffed7224 */ /* 0x000fe200078e0093 */
[----:B------:R-:W-:Y:S01]  /*92470*/  MOV R239, R183 ;  /* 0x000000b700ef7202 */ /* 0x000fe20000000f00 */
[----:B------:R-:W-:Y:S02]  /*92480*/  IMAD.MOV.U32 R238, RZ, RZ, R182 ;  /* 0x000000ffffee7224 */ /* 0x000fe400078e00b6 */
[----:B------:R-:W-:Y:S01]  /*92490*/  IMAD.MOV.U32 R212, RZ, RZ, R171 ;  /* 0x000000ffffd47224 */ /* 0x000fe200078e00ab */
[----:B------:R-:W-:Y:S01]  /*924a0*/  MOV R214, R135 ;  /* 0x0000008700d67202 */ /* 0x000fe20000000f00 */
[C---:B--2---:R-:W-:Y:S01]  /*924b0*/  HMMA.1688.F32.TF32 R12, R40.reuse, R70, R204 ;  /* 0x00000046280c723c */ /* 0x044fe200000810cc */
[----:B------:R-:W-:Y:S04]  /*924c0*/  STL.64 [R1+0x8960], R210 ;  /* 0x008960d201007387 */ /* 0x000fe80000100a00 */
[----:B------:R-:W-:Y:S03]  /*924d0*/  STL.64 [R1+0x8958], R208 ;  /* 0x008958d001007387 */ /* 0x000fe60000100a00 */
[----:B------:R-:W-:Y:S01]  /*924e0*/  HMMA.1688.F32.TF32 R16, R40, R78, R196 ;  /* 0x0000004e2810723c */ /* 0x000fe200000810c4 */
[----:B------:R-:W-:-:S02]  /*924f0*/  IMAD.MOV.U32 R213, RZ, RZ, R170 ;  /* 0x000000ffffd57224 */ /* 0x000fc400078e00aa */
[----:B------:R-:W-:Y:S02]  /*92500*/  IMAD.MOV.U32 R215, RZ, RZ, R134 ;  /* 0x000000ffffd77224 */ /* 0x000fe400078e0086 */
[----:B------:R-:W-:Y:S02]  /*92510*/  IMAD.MOV.U32 R230, RZ, RZ, R174 ;  /* 0x000000ffffe67224 */ /* 0x000fe400078e00ae */
[----:B------:R-:W-:Y:S02]  /*92520*/  IMAD.MOV.U32 R231, RZ, RZ, R175 ;  /* 0x000000ffffe77224 */ /* 0x000fe400078e00af */
[----:B------:R-:W-:Y:S01]  /*92530*/  IMAD.MOV.U32 R105, RZ, RZ, R112 ;  /* 0x000000ffff697224 */ /* 0x000fe200078e0070 */
[----:B------:R-:W-:Y:S01]  /*92540*/  MOV R101, R114 ;  /* 0x0000007200657202 */ /* 0x000fe20000000f00 */
[----:B------:R-:W-:Y:S02]  /*92550*/  IMAD.MOV.U32 R104, RZ, RZ, R113 ;  /* 0x000000ffff687224 */ /* 0x000fe400078e0071 */
[----:B------:R-:W-:Y:S01]  /*92560*/  IMAD.MOV.U32 R100, RZ, RZ, R115 ;  /* 0x000000ffff647224 */ /* 0x000fe200078e0073 */
[----:B------:R-:W-:Y:S01]  /*92570*/  MOV R233, R123 ;  /* 0x0000007b00e97202 */ /* 0x000fe20000000f00 */
[----:B------:R-:W-:Y:S04]  /*92580*/  STL.64 [R1+0x36d0], R12 ;  /* 0x0036d00c01007387 */ /* 0x000fe80000100a00 */
[----:B------:R1:W-:Y:S04]  /*92590*/  STL.64 [R1+0x36d8], R14 ;  /* 0x0036d80e01007387 */ /* 0x0003e80000100a00 */
[----:B------:R-:W-:Y:S04]  /*925a0*/  STL.64 [R1+0x36c0], R8 ;  /* 0x0036c00801007387 */ /* 0x000fe80000100a00 */
[----:B------:R2:W-:Y:S01]  /*925b0*/  STL.64 [R1+0x36c8], R10 ;  /* 0x0036c80a01007387 */ /* 0x0005e20000100a00 */
[----:B-1----:R-:W-:Y:S01]  /*925c0*/  HMMA.1688.F32.TF32 R12, R40, R82, R192 ;  /* 0x00000052280c723c */ /* 0x002fe200000810c0 */
[----:B------:R-:W-:-:S02]  /*925d0*/  IMAD.MOV.U32 R232, RZ, RZ, R122 ;  /* 0x000000ffffe87224 */ /* 0x000fc400078e007a */
[----:B------:R-:W-:Y:S01]  /*925e0*/  IMAD.MOV.U32 R234, RZ, RZ, R118 ;  /* 0x000000ffffea7224 */ /* 0x000fe200078e0076 */
[----:B------:R-:W-:Y:S01]  /*925f0*/  MOV R244, R110 ;  /* 0x0000006e00f47202 */ /* 0x000fe20000000f00 */
[----:B------:R-:W-:Y:S02]  /*92600*/  IMAD.MOV.U32 R235, RZ, RZ, R119 ;  /* 0x000000ffffeb7224 */ /* 0x000fe400078e0077 */
[----:B------:R-:W-:Y:S01]  /*92610*/  IMAD.MOV.U32 R245, RZ, RZ, R111 ;  /* 0x000000fffff57224 */ /* 0x000fe200078e006f */
[----:B--2---:R-:W-:Y:S01]  /*92620*/  HMMA.1688.F32.TF32 R8, R40, R86, R188 ;  /* 0x000000562808723c */ /* 0x004fe200000810bc */
[----:B------:R1:W-:Y:S01]  /*92630*/  STL.64 [R1+0x36b0], R16 ;  /* 0x0036b01001007387 */ /* 0x0003e20000100a00 */
[----:B------:R-:W-:-:S03]  /*92640*/  IMAD.MOV.U32 R192, RZ, RZ, R138 ;  /* 0x000000ffffc07224 */ /* 0x000fc600078e008a */
[----:B------:R2:W-:Y:S01]  /*92650*/  STL.64 [R1+0x36b8], R18 ;  /* 0x0036b81201007387 */ /* 0x0005e20000100a00 */
[----:B------:R-:W-:Y:S01]  /*92660*/  IMAD.MOV.U32 R193, RZ, RZ, R139 ;  /* 0x000000ffffc17224 */ /* 0x000fe200078e008b */
[----:B------:R-:W-:Y:S01]  /*92670*/  MOV R194, R151 ;  /* 0x0000009700c27202 */ /* 0x000fe20000000f00 */
[----:B------:R-:W-:Y:S01]  /*92680*/  IMAD.MOV.U32 R195, RZ, RZ, R150 ;  /* 0x000000ffffc37224 */ /* 0x000fe200078e0096 */
[----:B------:R-:W-:Y:S01]  /*92690*/  MOV R247, R102 ;  /* 0x0000006600f77202 */ /* 0x000fe20000000f00 */
[----:B------:R-:W-:Y:S01]  /*926a0*/  IMAD.MOV.U32 R246, RZ, RZ, R106 ;  /* 0x000000fffff67224 */ /* 0x000fe200078e006a */
[----:B------:R-:W-:Y:S04]  /*926b0*/  LDS R4, [R132+0x82000] ;  /* 0x0820000084047984 */ /* 0x000fe80000000800 */
[----:B------:R-:W-:Y:S04]  /*926c0*/  STL.64 [R1+0x36a0], R12 ;  /* 0x0036a00c01007387 */ /* 0x000fe80000100a00 */
[----:B------:R-:W-:Y:S04]  /*926d0*/  STL.64 [R1+0x36a8], R14 ;  /* 0x0036a80e01007387 */ /* 0x000fe80000100a00 */
[----:B------:R-:W3:Y:S04]  /*926e0*/  LDL.LU R138, [R1+0x8bb4] ;  /* 0x008bb400018a7983 */ /* 0x000ee80000300800 */
[----:B------:R-:W-:Y:S01]  /*926f0*/  STL.64 [R1+0x3690], R8 ;  /* 0x0036900801007387 */ /* 0x000fe20000100a00 */
[----:B------:R-:W-:-:S03]  /*92700*/  IMAD.MOV.U32 R200, RZ, RZ, R162 ;  /* 0x000000ffffc87224 */ /* 0x000fc600078e00a2 */
[----:B------:R4:W-:Y:S01]  /*92710*/  STL.64 [R1+0x3698], R10 ;  /* 0x0036980a01007387 */ /* 0x0009e20000100a00 */
[----:B------:R-:W-:-:S03]  /*92720*/  MOV R201, R163 ;  /* 0x000000a300c97202 */ /* 0x000fc60000000f00 */
[----:B------:R-:W2:Y:S04]  /*92730*/  LDL.LU R139, [R1+0x8bb0] ;  /* 0x008bb000018b7983 */ /* 0x000ea80000300800 */
[----:B------:R-:W4:Y:S04]  /*92740*/  LDL.LU R151, [R1+0x8bac] ;  /* 0x008bac0001977983 */ /* 0x000f280000300800 */
[----:B------:R-:W4:Y:S04]  /*92750*/  LDL.LU R150, [R1+0x8ba8] ;  /* 0x008ba80001967983 */ /* 0x000f280000300800 */
[----:B------:R-:W4:Y:S04]  /*92760*/  LDL.LU R162, [R1+0x8ba4] ;  /* 0x008ba40001a27983 */ /* 0x000f280000300800 */
[----:B------:R-:W4:Y:S01]  /*92770*/  LDL.LU R163, [R1+0x8ba0] ;  /* 0x008ba00001a37983 */ /* 0x000f220000300800 */
[----:B------:R-:W-:Y:S01]  /*92780*/  IMAD.MOV.U32 R202, RZ, RZ, R167 ;  /* 0x000000ffffca7224 */ /* 0x000fe200078e00a7 */
[----:B------:R-:W-:Y:S01]  /*92790*/  MOV R204, R179 ;  /* 0x000000b300cc7202 */ /* 0x000fe20000000f00 */
[----:B------:R-:W-:Y:S01]  /*927a0*/  IMAD.MOV.U32 R203, RZ, RZ, R166 ;  /* 0x000000ffffcb7224 */ /* 0x000fe200078e00a6 */
[----:B------:R-:W4:Y:S01]  /*927b0*/  LDL.LU R167, [R1+0x8b9c] ;  /* 0x008b9c0001a77983 */ /* 0x000f220000300800 */
[----:B------:R-:W-:-:S03]  /*927c0*/  IMAD.MOV.U32 R205, RZ, RZ, R178 ;  /* 0x000000ffffcd7224 */ /* 0x000fc600078e00b2 */
[----:B------:R-:W4:Y:S01]  /*927d0*/  LDL.LU R166, [R1+0x8b98] ;  /* 0x008b980001a67983 */ /* 0x000f220000300800 */
[----:B------:R-:W-:Y:S01]  /*927e0*/  IMAD.MOV.U32 R206, RZ, RZ, R127 ;  /* 0x000000ffffce7224 */ /* 0x000fe200078e007f */
[----:B------:R-:W-:Y:S02]  /*927f0*/  MOV R207, R126 ;  /* 0x0000007e00cf7202 */ /* 0x000fe40000000f00 */
[----:B------:R-:W4:Y:S04]  /*92800*/  LDL.LU R179, [R1+0x8b94] ;  /* 0x008b940001b37983 */ /* 0x000f280000300800 */
[----:B------:R-:W4:Y:S04]  /*92810*/  LDL.LU R178, [R1+0x8b90] ;  /* 0x008b900001b27983 */ /* 0x000f280000300800 */
[----:B------:R-:W4:Y:S04]  /*92820*/  LDL.LU R127, [R1+0x8b8c] ;  /* 0x008b8c00017f7983 */ /* 0x000f280000300800 */
[----:B------:R-:W4:Y:S01]  /*92830*/  LDL.LU R126, [R1+0x8b88] ;  /* 0x008b8800017e7983 */ /* 0x000f220000300800 */
[----:B------:R-:W-:-:S03]  /*92840*/  IMAD.MOV.U32 R240, RZ, RZ, R155 ;  /* 0x000000fffff07224 */ /* 0x000fc600078e009b */
[----:B------:R-:W4:Y:S01]  /*92850*/  LDL.LU R131, [R1+0x8b84] ;  /* 0x008b840001837983 */ /* 0x000f220000300800 */
[----:B------:R-:W-:-:S03]  /*92860*/  MOV R241, R154 ;  /* 0x0000009a00f17202 */ /* 0x000fc60000000f00 */
[----:B------:R-:W4:Y:S01]  /*92870*/  LDL.LU R130, [R1+0x8b80] ;  /* 0x008b800001827983 */ /* 0x000f220000300800 */
[----:B------:R-:W-:-:S03]  /*92880*/  IMAD.MOV.U32 R242, RZ, RZ, R159 ;  /* 0x000000fffff27224 */ /* 0x000fc600078e009f */
[----:B------:R-:W4:Y:S01]  /*92890*/  LDL.LU R142, [R1+0x8b7c] ;  /* 0x008b7c00018e7983 */ /* 0x000f220000300800 */
[----:B------:R-:W-:-:S03]  /*928a0*/  IMAD.MOV.U32 R243, RZ, RZ, R158 ;  /* 0x000000fffff37224 */ /* 0x000fc600078e009e */
        /* <DEDUP_REMOVED lines=13> */
[----:B------:R-:W-:Y:S04]  /*92980*/  LDS R6, [R132+0x83000] ;  /* 0x0830000084067984 */ /* 0x000fe80000000800 */
[----:B------:R-:W-:Y:S04]  /*92990*/  LDS R5, [R133+0x82000] ;  /* 0x0820000085057984 */ /* 0x000fe80000000800 */
[----:B------:R-:W1:Y:S01]  /*929a0*/  LDS R7, [R133+0x83000] ;  /* 0x0830000085077984 */ /* 0x000e620000000800 */
[----:B---3--:R-:W-:Y:S01]  /*929b0*/  MOV R229, R138 ;  /* 0x0000008a00e57202 */ /* 0x008fe20000000f00 */
[----:B--2---:R-:W-:-:S02]  /*929c0*/  IMAD.MOV.U32 R228, RZ, RZ, R139 ;  /* 0x000000ffffe47224 */ /* 0x004fc400078e008b */
[----:B------:R-:W2:Y:S04]  /*929d0*/  LDL.LU R139, [R1+0x8b44] ;  /* 0x008b4400018b7983 */ /* 0x000ea80000300800 */
[----:B------:R-:W3:Y:S04]  /*929e0*/  LDL.LU R138, [R1+0x8b40] ;  /* 0x008b4000018a7983 */ /* 0x000ee80000300800 */
[----:B------:R-:W2:Y:S01]  /*929f0*/  LDL.LU R174, [R1+0x8b3c] ;  /* 0x008b3c0001ae7983 */ /* 0x000ea20000300800 */
[----:B----4-:R-:W-:-:S03]  /*92a00*/  IMAD.MOV.U32 R225, RZ, RZ, R162 ;  /* 0x000000ffffe17224 */ /* 0x010fc600078e00a2 */
[----:B------:R-:W4:Y:S01]  /*92a10*/  LDL.LU R175, [R1+0x8b38] ;  /* 0x008b380001af7983 */ /* 0x000f220000300800 */
[----:B------:R-:W-:-:S03]  /*92a20*/  MOV R224, R163 ;  /* 0x000000a300e07202 */ /* 0x000fc60000000f00 */
[----:B------:R-:W2:Y:S04]  /*92a30*/  LDL.LU R163, [R1+0x8b34] ;  /* 0x008b340001a37983 */ /* 0x000ea80000300800 */
[----:B------:R-:W3:Y:S01]  /*92a40*/  LDL.LU R162, [R1+0x8b30] ;  /* 0x008b300001a27983 */ /* 0x000ee20000300800 */
[----:B------:R-:W-:Y:S01]  /*92a50*/  IMAD.MOV.U32 R226, RZ, RZ, R150 ;  /* 0x000000ffffe27224 */ /* 0x000fe200078e0096 */
[----:B------:R-:W-:Y:S02]  /*92a60*/  MOV R227, R151 ;  /* 0x0000009700e37202 */ /* 0x000fe40000000f00 */
[----:B------:R-:W4:Y:S01]  /*92a70*/  LDL.LU R150, [R1+0x8b2c] ;  /* 0x008b2c0001967983 */ /* 0x000f220000300800 */
[----:B------:R-:W-:Y:S01]  /*92a80*/  MOV R218, R166 ;  /* 0x000000a600da7202 */ /* 0x000fe20000000f00 */
[----:B------:R-:W-:-:S02]  /*92a90*/  IMAD.MOV.U32 R217, RZ, RZ, R179 ;  /* 0x000000ffffd97224 */ /* 0x000fc400078e00b3 */
[----:B------:R-:W4:Y:S01]  /*92aa0*/  LDL.LU R151, [R1+0x8b28] ;  /* 0x008b280001977983 */ /* 0x000f220000300800 */
[----:B------:R-:W-:-:S03]  /*92ab0*/  IMAD.MOV.U32 R216, RZ, RZ, R178 ;  /* 0x000000ffffd87224 */ /* 0x000fc600078e00b2 */
[----:B------:R-:W4:Y:S01]  /*92ac0*/  LDL.LU R178, [R1+0x8b24] ;  /* 0x008b240001b27983 */ /* 0x000f220000300800 */
[----:B------:R-:W-:-:S03]  /*92ad0*/  IMAD.MOV.U32 R219, RZ, RZ, R167 ;  /* 0x000000ffffdb7224 */ /* 0x000fc600078e00a7 */
[----:B------:R-:W4:Y:S04]  /*92ae0*/  LDL.LU R179, [R1+0x8b20] ;  /* 0x008b200001b37983 */ /* 0x000f280000300800 */
[----:B------:R-:W4:Y:S01]  /*92af0*/  LDL.LU R166, [R1+0x8b1c] ;  /* 0x008b1c0001a67983 */ /* 0x000f220000300800 */
[----:B------:R-:W-:-:S03]  /*92b00*/  IMAD.MOV.U32 R81, RZ, RZ, R52 ;  /* 0x000000ffff517224 */ /* 0x000fc600078e0034 */
[----:B------:R-:W4:Y:S01]  /*92b10*/  LDL.LU R167, [R1+0x8b18] ;  /* 0x008b180001a77983 */ /* 0x000f220000300800 */
[----:B------:R-:W-:Y:S01]  /*92b20*/  IMAD.MOV.U32 R80, RZ, RZ, R53 ;  /* 0x000000ffff507224 */ /* 0x000fe200078e0035 */
[----:B------:R-:W-:Y:S01]  /*92b30*/  MOV R77, R54 ;  /* 0x00000036004d7202 */ /* 0x000fe20000000f00 */
[----:B------:R-:W-:Y:S02]  /*92b40*/  IMAD.MOV.U32 R76, RZ, RZ, R55 ;  /* 0x000000ffff4c7224 */ /* 0x000fe400078e0037 */
[----:B------:R-:W-:Y:S02]  /*92b50*/  IMAD.MOV.U32 R187, RZ, RZ, R142 ;  /* 0x000000ffffbb7224 */ /* 0x000fe400078e008e */
[----:B------:R-:W-:Y:S01]  /*92b60*/  IMAD.MOV.U32 R186, RZ, RZ, R143 ;  /* 0x000000ffffba7224 */ /* 0x000fe200078e008f */
[----:B------:R-:W-:Y:S01]  /*92b70*/  MOV R185, R155 ;  /* 0x0000009b00b97202 */ /* 0x000fe20000000f00 */
[----:B------:R-:W-:Y:S02]  /*92b80*/  IMAD.MOV.U32 R184, RZ, RZ, R154 ;  /* 0x000000ffffb87224 */ /* 0x000fe400078e009a */
[----:B------:R-:W4:Y:S04]  /*92b90*/  LDL.LU R154, [R1+0x8b14] ;  /* 0x008b1400019a7983 */ /* 0x000f280000300800 */
[----:B------:R-:W4:Y:S04]  /*92ba0*/  LDL.LU R155, [R1+0x8b10] ;  /* 0x008b1000019b7983 */ /* 0x000f280000300800 */
[----:B------:R-:W4:Y:S01]  /*92bb0*/  LDL.LU R143, [R1+0x8b0c] ;  /* 0x008b0c00018f7983 */ /* 0x000f220000300800 */
[----:B------:R-:W-:-:S02]  /*92bc0*/  IMAD.MOV.U32 R54, RZ, RZ, R158 ;  /* 0x000000ffff367224 */ /* 0x000fc400078e009e */
[----:B------:R-:W-:Y:S01]  /*92bd0*/  IMAD.MOV.U32 R53, RZ, RZ, R146 ;  /* 0x000000ffff357224 */ /* 0x000fe200078e0092 */
[----:B------:R-:W4:Y:S01]  /*92be0*/  LDL.LU R142, [R1+0x8b08] ;  /* 0x008b0800018e7983 */ /* 0x000f220000300800 */
[----:B------:R-:W-:-:S03]  /*92bf0*/  MOV R52, R147 ;  /* 0x0000009300347202 */ /* 0x000fc60000000f00 */
[----:B------:R-:W4:Y:S01]  /*92c00*/  LDL.LU R147, [R1+0x8b04] ;  /* 0x008b040001937983 */ /* 0x000f220000300800 */
[----:B------:R-:W-:-:S03]  /*92c10*/  MOV R55, R159 ;  /* 0x0000009f00377202 */ /* 0x000fc60000000f00 */
[----:B------:R-:W4:Y:S04]  /*92c20*/  LDL.LU R146, [R1+0x8b00] ;  /* 0x008b000001927983 */ /* 0x000f280000300800 */
[----:B------:R-:W4:Y:S01]  /*92c30*/  LDL.LU R158, [R1+0x8afc] ;  /* 0x008afc00019e7983 */ /* 0x000f220000300800 */
[----:B------:R-:W-:Y:S01]  /*92c40*/  MOV R50, R183 ;  /* 0x000000b700327202 */ /* 0x000fe20000000f00 */
[----:B------:R-:W-:Y:S02]  /*92c50*/  IMAD.MOV.U32 R49, RZ, RZ, R171 ;  /* 0x000000ffff317224 */ /* 0x000fe400078e00ab */
[----:B------:R-:W4:Y:S01]  /*92c60*/  LDL.LU R159, [R1+0x8af8] ;  /* 0x008af800019f7983 */ /* 0x000f220000300800 */
[----:B------:R-:W-:-:S03]  /*92c70*/  IMAD.MOV.U32 R48, RZ, RZ, R170 ;  /* 0x000000ffff307224 */ /* 0x000fc600078e00aa */
[----:B------:R-:W4:Y:S01]  /*92c80*/  LDL.LU R170, [R1+0x8af4] ;  /* 0x008af40001aa7983 */ /* 0x000f220000300800 */
[----:B------:R-:W-:-:S03]  /*92c90*/  IMAD.MOV.U32 R51, RZ, RZ, R182 ;  /* 0x000000ffff337224 */ /* 0x000fc600078e00b6 */
[----:B------:R-:W4:Y:S04]  /*92ca0*/  LDL.LU R171, [R1+0x8af0] ;  /* 0x008af00001ab7983 */ /* 0x000f280000300800 */
[----:B------:R-:W4:Y:S04]  /*92cb0*/  LDL.LU R183, [R1+0x8aec] ;  /* 0x008aec0001b77983 */ /* 0x000f280000300800 */
[----:B------:R-:W4:Y:S01]  /*92cc0*/  LDL.LU R182, [R1+0x8ae8] ;  /* 0x008ae80001b67983 */ /* 0x000f220000300800 */
[----:B--2---:R-:W-:Y:S01]  /*92cd0*/  MOV R37, R163 ;  /* 0x000000a300257202 */ /* 0x004fe20000000f00 */
[----:B---3--:R-:W-:-:S02]  /*92ce0*/  IMAD.MOV.U32 R36, RZ, RZ, R162 ;  /* 0x000000ffff247224 */ /* 0x008fc400078e00a2 */
[----:B------:R-:W1:Y:S04]  /*92cf0*/  LDL.LU R162, [R1+0x8ae4] ;  /* 0x008ae40001a27983 */ /* 0x000e680000300800 */
[----:B------:R-:W2:Y:S01]  /*92d00*/  LDL.LU R163, [R1+0x8ae0] ;  /* 0x008ae00001a37983 */ /* 0x000ea20000300800 */
[----:B----4-:R-:W-:Y:S02]  /*92d10*/  IMAD.MOV.U32 R38, RZ, RZ, R175 ;  /* 0x000000ffff267224 */ /* 0x010fe400078e00af */
[----:B------:R-:W-:Y:S01]  /*92d20*/  IMAD.MOV.U32 R39, RZ, RZ, R174 ;  /* 0x000000ffff277224 */ /* 0x000fe200078e00ae */
[----:B------:R-:W3:Y:S01]  /*92d30*/  LDL.LU R175, [R1+0x8adc] ;  /* 0x008adc0001af7983 */ /* 0x000ee20000300800 */
[----:B------:R-:W-:Y:S02]  /*92d40*/  IMAD.MOV.U32 R34, RZ, RZ, R151 ;  /* 0x000000ffff227224 */ /* 0x000fe400078e0097 */
[----:B------:R-:W-:Y:S01]  /*92d50*/  IMAD.MOV.U32 R33, RZ, RZ, R178 ;  /* 0x000000ffff217224 */ /* 0x000fe200078e00b2 */
[----:B------:R-:W4:Y:S01]  /*92d60*/  LDL.LU R174, [R1+0x8ad8] ;  /* 0x008ad80001ae7983 */ /* 0x000f220000300800 */
[----:B------:R-:W-:-:S03]  /*92d70*/  MOV R32, R179 ;  /* 0x000000b300207202 */ /* 0x000fc60000000f00 */
[----:B------:R-:W3:Y:S01]  /*92d80*/  LDL.LU R179, [R1+0x8ad4] ;  /* 0x008ad40001b37983 */ /* 0x000ee20000300800 */
[----:B------:R-:W-:-:S03]  /*92d90*/  MOV R35, R150 ;  /* 0x0000009600237202 */ /* 0x000fc60000000f00 */
[----:B------:R-:W3:Y:S04]  /*92da0*/  LDL.LU R178, [R1+0x8ad0] ;  /* 0x008ad00001b27983 */ /* 0x000ee80000300800 */
[----:B------:R-:W3:Y:S01]  /*92db0*/  LDL.LU R151, [R1+0x8acc] ;  /* 0x008acc0001977983 */ /* 0x000ee20000300800 */
[----:B------:R-:W-:-:S03]  /*92dc0*/  MOV R30, R167 ;  /* 0x000000a7001e7202 */ /* 0x000fc60000000f00 */
[----:B------:R-:W3:Y:S01]  /*92dd0*/  LDL.LU R150, [R1+0x8ac8] ;  /* 0x008ac80001967983 */ /* 0x000ee20000300800 */
[----:B------:R-:W-:Y:S02]  /*92de0*/  IMAD.MOV.U32 R31, RZ, RZ, R166 ;  /* 0x000000ffff1f7224 */ /* 0x000fe400078e00a6 */
[----:B------:R-:W-:Y:S02]  /*92df0*/  IMAD.MOV.U32 R29, RZ, RZ, R154 ;  /* 0x000000ffff1d7224 */ /* 0x000fe400078e009a */
[----:B------:R-:W-:Y:S02]  /*92e00*/  IMAD.MOV.U32 R28, RZ, RZ, R155 ;  /* 0x000000ffff1c7224 */ /* 0x000fe400078e009b */
[----:B------:R-:W3:Y:S04]  /*92e10*/  LDL.LU R155, [R1+0x8ac4] ;  /* 0x008ac400019b7983 */ /* 0x000ee80000300800 */
[----:B------:R-:W3:Y:S04]  /*92e20*/  LDL.LU R154, [R1+0x8ac0] ;  /* 0x008ac000019a7983 */ /* 0x000ee80000300800 */
[----:B------:R-:W3:Y:S04]  /*92e30*/  LDL.LU R167, [R1+0x8abc] ;  /* 0x008abc0001a77983 */ /* 0x000ee80000300800 */
[----:B------:R-:W3:Y:S01]  /*92e40*/  LDL.LU R166, [R1+0x8ab8] ;  /* 0x008ab80001a67983 */ /* 0x000ee20000300800 */
[----:B------:R-:W-:-:S02]  /*92e50*/  IMAD.MOV.U32 R23, RZ, RZ, R158 ;  /* 0x000000ffff177224 */ /* 0x000fc400078e009e */
[----:B------:R-:W-:Y:S01]  /*92e60*/  IMAD.MOV.U32 R22, RZ, RZ, R159 ;  /* 0x000000ffff167224 */ /* 0x000fe200078e009f */
[----:B------:R-:W-:Y:S01]  /*92e70*/  MOV R21, R170 ;  /* 0x000000aa00157202 */ /* 0x000fe20000000f00 */
[----:B------:R-:W-:Y:S02]  /*92e80*/  IMAD.MOV.U32 R20, RZ, RZ, R171 ;  /* 0x000000ffff147224 */ /* 0x000fe400078e00ab */
[----:B------:R-:W3:Y:S04]  /*92e90*/  LDL.LU R171, [R1+0x8ab4] ;  /* 0x008ab40001ab7983 */ /* 0x000ee80000300800 */
[----:B------:R-:W3:Y:S04]  /*92ea0*/  LDL.LU R170, [R1+0x8ab0] ;  /* 0x008ab00001aa7983 */ /* 0x000ee80000300800 */
[----:B------:R-:W3:Y:S04]  /*92eb0*/  LDL.LU R159, [R1+0x8aac] ;  /* 0x008aac00019f7983 */ /* 0x000ee80000300800 */
[----:B------:R-:W3:Y:S01]  /*92ec0*/  LDL.LU R158, [R1+0x8aa8] ;  /* 0x008aa800019e7983 */ /* 0x000ee20000300800 */
[----:B-1----:R-:W-:Y:S01]  /*92ed0*/  IMAD.MOV.U32 R17, RZ, RZ, R162 ;  /* 0x000000ffff117224 */ /* 0x002fe200078e00a2 */
[----:B--2---:R-:W-:-:S02]  /*92ee0*/  MOV R16, R163 ;  /* 0x000000a300107202 */ /* 0x004fc40000000f00 */
[----:B------:R-:W2:Y:S04]  /*92ef0*/  LDL.LU R163, [R1+0x8aa4] ;  /* 0x008aa40001a37983 */ /* 0x000ea80000300800 */
[----:B------:R-:W2:Y:S01]  /*92f00*/  LDL.LU R162, [R1+0x8aa0] ;  /* 0x008aa00001a27983 */ /* 0x000ea20000300800 */
[----:B------:R-:W-:Y:S01]  /*92f10*/  IMAD.MOV.U32 R18, RZ, RZ, R182 ;  /* 0x000000ffff127224 */ /* 0x000fe200078e00b6 */
[----:B------:R-:W-:Y:S02]  /*92f20*/  MOV R19, R183 ;  /* 0x000000b700137202 */ /* 0x000fe40000000f00 */
[----:B------:R-:W2:Y:S01]  /*92f30*/  LDL.LU R182, [R1+0x8a9c] ;  /* 0x008a9c0001b67983 */ /* 0x000ea20000300800 */
[----:B----4-:R-:W-:Y:S01]  /*92f40*/  MOV R10, R174 ;  /* 0x000000ae000a7202 */ /* 0x010fe20000000f00 */
[----:B---3--:R-:W-:-:S02]  /*92f50*/  IMAD.MOV.U32 R9, RZ, RZ, R179 ;  /* 0x000000ffff097224 */ /* 0x008fc400078e00b3 */
[----:B------:R-:W3:Y:S01]  /*92f60*/  LDL.LU R183, [R1+0x8a98] ;  /* 0x008a980001b77983 */ /* 0x000ee20000300800 */
[----:B------:R-:W-:-:S03]  /*92f70*/  IMAD.MOV.U32 R8, RZ, RZ, R178 ;  /* 0x000000ffff087224 */ /* 0x000fc600078e00b2 */
[----:B------:R-:W4:Y:S01]  /*92f80*/  LDL.LU R178, [R1+0x8a94] ;  /* 0x008a940001b27983 */ /* 0x000f220000300800 */
[----:B------:R-:W-:-:S03]  /*92f90*/  IMAD.MOV.U32 R11, RZ, RZ, R175 ;  /* 0x000000ffff0b7224 */ /* 0x000fc600078e00af */
[----:B------:R-:W4:Y:S04]  /*92fa0*/  LDL.LU R179, [R1+0x8a90] ;  /* 0x008a900001b37983 */ /* 0x000f280000300800 */
[----:B------:R-:W3:Y:S04]  /*92fb0*/  LDL.LU R174, [R1+0x8a8c] ;  /* 0x008a8c0001ae7983 */ /* 0x000ee80000300800 */
[----:B------:R-:W3:Y:S01]  /*92fc0*/  LDL.LU R175, [R1+0x8a88] ;  /* 0x008a880001af7983 */ /* 0x000ee20000300800 */
[----:B------:R-:W-:Y:S01]  /*92fd0*/  MOV R14, R150 ;  /* 0x00000096000e7202 */ /* 0x000fe20000000f00 */
[----:B------:R-:W-:Y:S01]  /*92fe0*/  IMAD.MOV.U32 R15, RZ, RZ, R151 ;  /* 0x000000ffff0f7224 */ /* 0x000fe200078e0097 */
[----:B------:R-:W-:Y:S01]  /*92ff0*/  MOV R25, R147 ;  /* 0x0000009300197202 */ /* 0x000fe20000000f00 */
[----:B------:R-:W-:-:S02]  /*93000*/  IMAD.MOV.U32 R24, RZ, RZ, R146 ;  /* 0x000000ffff187224 */ /* 0x000fc400078e0092 */
[----:B------:R-:W-:Y:S01]  /*93010*/  IMAD.MOV.U32 R26, RZ, RZ, R142 ;  /* 0x000000ffff1a7224 */ /* 0x000fe200078e008e */
[----:B------:R-:W-:Y:S01]  /*93020*/  MOV R44, R138 ;  /* 0x0000008a002c7202 */ /* 0x000fe20000000f00 */
[----:B------:R-:W-:Y:S02]  /*93030*/  IMAD.MOV.U32 R27, RZ, RZ, R143 ;  /* 0x000000ffff1b7224 */ /* 0x000fe400078e008f */
[----:B------:R-:W-:Y:S02]  /*93040*/  IMAD.MOV.U32 R13, RZ, RZ, R155 ;  /* 0x000000ffff0d7224 */ /* 0x000fe400078e009b */
[----:B------:R-:W-:Y:S02]  /*93050*/  IMAD.MOV.U32 R211, RZ, RZ, R167 ;  /* 0x000000ffffd37224 */ /* 0x000fe400078e00a7 */
[----:B------:R-:W-:Y:S02]  /*93060*/  IMAD.MOV.U32 R210, RZ, RZ, R166 ;  /* 0x000000ffffd27224 */ /* 0x000fe400078e00a6 */
[----:B------:R-:W-:-:S02]  /*93070*/  IMAD.MOV.U32 R12, RZ, RZ, R154 ;  /* 0x000000ffff0c7224 */ /* 0x000fc400078e009a */
[----:B------:R-:W-:Y:S01]  /*93080*/  IMAD.MOV.U32 R45, RZ, RZ, R139 ;  /* 0x000000ffff2d7224 */ /* 0x000fe200078e008b */
[----:B------:R-:W-:Y:S01]  /*93090*/  MOV R209, R171 ;  /* 0x000000ab00d17202 */ /* 0x000fe20000000f00 */
[----:B------:R-:W-:Y:S02]  /*930a0*/  IMAD.MOV.U32 R208, RZ, RZ, R170 ;  /* 0x000000ffffd07224 */ /* 0x000fe400078e00aa */
[----:B------:R-:W3:Y:S04]  /*930b0*/  LDL.LU R170, [R1+0x8a84] ;  /* 0x008a840001aa7983 */ /* 0x000ee80000300800 */
[----:B------:R-:W3:Y:S04]  /*930c0*/  LDL.LU R171, [R1+0x8a80] ;  /* 0x008a800001ab7983 */ /* 0x000ee80000300800 */
[----:B------:R-:W3:Y:S01]  /*930d0*/  LDL.LU R166, [R1+0x8a7c] ;  /* 0x008a7c0001a67983 */ /* 0x000ee20000300800 */
[----:B------:R-:W-:-:S03]  /*930e0*/  IMAD.MOV.U32 R114, RZ, RZ, R158 ;  /* 0x000000ffff727224 */ /* 0x000fc600078e009e */
[----:B------:R-:W3:Y:S01]  /*930f0*/  LDL.LU R167, [R1+0x8a78] ;  /* 0x008a780001a77983 */ /* 0x000ee20000300800 */
[----:B------:R-:W-:Y:S01]  /*93100*/  MOV R115, R159 ;  /* 0x0000009f00737202 */ /* 0x000fe20000000f00 */
[----:B------:R-:W-:Y:S01]  /*93110*/  IMAD.MOV.U32 R46, RZ, RZ, R134 ;  /* 0x000000ffff2e7224 */ /* 0x000fe200078e0086 */
[----:B------:R-:W-:Y:S01]  /*93120*/  MOV R47, R135 ;  /* 0x00000087002f7202 */ /* 0x000fe20000000f00 */
[----:B------:R-:W-:Y:S01]  /*93130*/  IMAD.MOV.U32 R220, RZ, RZ, R130 ;  /* 0x000000ffffdc7224 */ /* 0x000fe200078e0082 */
[----:B------:R-:W-:Y:S01]  /*93140*/  MOV R222, R126 ;  /* 0x0000007e00de7202 */ /* 0x000fe20000000f00 */
[----:B------:R-:W-:Y:S02]  /*93150*/  IMAD.MOV.U32 R221, RZ, RZ, R131 ;  /* 0x000000ffffdd7224 */ /* 0x000fe400078e0083 */
[----:B------:R-:W-:Y:S02]  /*93160*/  IMAD.MOV.U32 R223, RZ, RZ, R127 ;  /* 0x000000ffffdf7224 */ /* 0x000fe400078e007f */
[----:B------:R-:W-:Y:S01]  /*93170*/  IMAD.MOV.U32 R196, RZ, RZ, R103 ;  /* 0x000000ffffc47224 */ /* 0x000fe200078e0067 */
[----:B------:R-:W-:Y:S01]  /*93180*/  MOV R198, R91 ;  /* 0x0000005b00c67202 */ /* 0x000fe20000000f00 */
[----:B------:R-:W-:-:S02]  /*93190*/  IMAD.MOV.U32 R197, RZ, RZ, R90 ;  /* 0x000000ffffc57224 */ /* 0x000fc400078e005a */
[----:B--2---:R-:W-:Y:S01]  /*931a0*/  IMAD.MOV.U32 R113, RZ, RZ, R163 ;  /* 0x000000ffff717224 */ /* 0x004fe200078e00a3 */
[----:B------:R-:W-:Y:S02]  /*931b0*/  MOV R112, R162 ;  /* 0x000000a200707202 */ /* 0x000fe40000000f00 */
        /* <DEDUP_REMOVED lines=30> */
[----:B------:R-:W2:Y:S01]  /*933a0*/  LDL.LU R91, [R1+0x89fc] ;  /* 0x0089fc00015b7983 */ /* 0x000ea20000300800 */
[----:B------:R-:W-:-:S02]  /*933b0*/  IMAD.MOV.U32 R199, RZ, RZ, R94 ;  /* 0x000000ffffc77224 */ /* 0x000fc400078e005e */
[----:B------:R-:W-:Y:S01]  /*933c0*/  IMAD.MOV.U32 R188, RZ, RZ, R95 ;  /* 0x000000ffffbc7224 */ /* 0x000fe200078e005f */
[----:B------:R-:W3:Y:S04]  /*933d0*/  LDL.LU R94, [R1+0x89f8] ;  /* 0x0089f800015e7983 */ /* 0x000ee80000300800 */
[----:B------:R-:W3:Y:S01]  /*933e0*/  LDL.LU R95, [R1+0x89f4] ;  /* 0x0089f400015f7983 */ /* 0x000ee20000300800 */
[----:B------:R-:W-:Y:S01]  /*933f0*/  MOV R189, R98 ;  /* 0x0000006200bd7202 */ /* 0x000fe20000000f00 */
[----:B------:R-:W-:Y:S02]  /*93400*/  IMAD.MOV.U32 R190, RZ, RZ, R99 ;  /* 0x000000ffffbe7224 */ /* 0x000fe400078e0063 */
[----:B------:R-:W3:Y:S04]  /*93410*/  LDL.LU R98, [R1+0x89f0] ;  /* 0x0089f00001627983 */ /* 0x000ee80000300800 */
[----:B------:R-:W3:Y:S01]  /*93420*/  LDL.LU R99, [R1+0x89ec] ;  /* 0x0089ec0001637983 */ /* 0x000ee20000300800 */
[----:B------:R-:W-:-:S03]  /*93430*/  IMAD.MOV.U32 R191, RZ, RZ, R107 ;  /* 0x000000ffffbf7224 */ /* 0x000fc600078e006b */
[----:B------:R-:W3:Y:S01]  /*93440*/  LDL.LU R107, [R1+0x89e8] ;  /* 0x0089e800016b7983 */ /* 0x000ee20000300800 */
[C---:B--2---:R-:W-:Y:S11]  /*93450*/  HMMA.1688.F32.TF32 R112, R40.reuse, R90, R112 ;  /* 0x0000005a2870723c */ /* 0x044ff60000081070 */
[----:B------:R-:W-:Y:S11]  /*93460*/  @!UPT UIADD3 URZ, URZ, URZ, URZ ;  /* 0x0000003f3f3ff290 */ /* 0x000ff6000fffe03f */
[----:B------:R-:W-:Y:S01]  /*93470*/  @!UPT UIADD3 URZ, URZ, URZ, URZ ;  /* 0x0000003f3f3ff290 */ /* 0x000fe2000fffe03f */
[----:B------:R-:W-:Y:S04]  /*93480*/  STL.64 [R1+0x3680], R112 ;  /* 0x0036807001007387 */ /* 0x000fe80000100a00 */
[----:B------:R1:W-:Y:S04]  /*93490*/  STL.64 [R1+0x3688], R114 ;  /* 0x0036887201007387 */ /* 0x0003e80000100a00 */
[----:B-1----:R-:W2:Y:S01]  /*934a0*/  LDL.LU.64 R114, [R1+0x89e0] ;  /* 0x0089e00001727983 */ /* 0x002ea20000300a00 */
[C---:B---3--:R-:W-:Y:S03]  /*934b0*/  HMMA.1688.F32.TF32 R208, R40.reuse, R94, R208 ;  /* 0x0000005e28d0723c */ /* 0x048fe600000810d0 */
[----:B------:R-:W3:Y:S05]  /*934c0*/  LDL.LU.64 R112, [R1+0x89d8] ;  /* 0x0089d80001707983 */ /* 0x000eea0000300a00 */
[C---:B------:R-:W-:Y:S11]  /*934d0*/  HMMA.1688.F32.TF32 R8, R40.reuse, R102, R8 ;  /* 0x000000662808723c */ /* 0x040ff60000081008 */
[----:B------:R-:W-:Y:S04]  /*934e0*/  @!UPT UIADD3 URZ, URZ, URZ, URZ ;  /* 0x0000003f3f3ff290 */ /* 0x000fe8000fffe03f */
[----:B------:R-:W-:Y:S04]  /*934f0*/  STL.64 [R1+0x3670], R208 ;  /* 0x003670d001007387 */ /* 0x000fe80000100a00 */
[----:B------:R1:W-:Y:S02]  /*93500*/  STL.64 [R1+0x3678], R210 ;  /* 0x003678d201007387 */ /* 0x0003e40000100a00 */
[C---:B-1----:R-:W-:Y:S08]  /*93510*/  HMMA.1688.F32.TF32 R208, R40.reuse, R98, R12 ;  /* 0x0000006228d0723c */ /* 0x042ff0000008100c */
[C---:B------:R-:W-:Y:S08]  /*93520*/  HMMA.1688.F32.TF32 R12, R40.reuse, R106, R16 ;  /* 0x0000006a280c723c */ /* 0x040ff00000081010 */
[C---:B------:R-:W-:Y:S07]  /*93530*/  HMMA.1688.F32.TF32 R16, R40.reuse, R110, R20 ;  /* 0x0000006e2810723c */ /* 0x040fee0000081014 */
[----:B------:R-:W-:Y:S04]  /*93540*/  STL.64 [R1+0x3660], R208 ;  /* 0x003660d001007387 */ /* 0x000fe80000100a00 */
[----:B------:R-:W-:Y:S04]  /*93550*/  STL.64 [R1+0x3668], R210 ;  /* 0x003668d201007387 */ /* 0x000fe80000100a00 */
[----:B------:R-:W-:Y:S04]  /*93560*/  STL.64 [R1+0x3650], R8 ;  /* 0x0036500801007387 */ /* 0x000fe80000100a00 */
[----:B------:R-:W-:Y:S04]  /*93570*/  STL.64 [R1+0x3658], R10 ;  /* 0x0036580a01007387 */ /* 0x000fe80000100a00 */
[----:B------:R-:W-:Y:S04]  /*93580*/  STL.64 [R1+0x3640], R12 ;  /* 0x0036400c01007387 */ /* 0x000fe80000100a00 */
[----:B------:R1:W-:Y:S04]  /*93590*/  STL.64 [R1+0x3648], R14 ;  /* 0x0036480e01007387 */ /* 0x0003e80000100a00 */
[----:B------:R-:W-:Y:S04]  /*935a0*/  STL.64 [R1+0x3630], R16 ;  /* 0x0036301001007387 */ /* 0x000fe80000100a00 */
[----:B------:R4:W-:Y:S01]  /*935b0*/  STL.64 [R1+0x3638], R18 ;  /* 0x0036381201007387 */ /* 0x0009e20000100a00 */
[C---:B-1----:R-:W-:Y:S08]  /*935c0*/  HMMA.1688.F32.TF32 R12, R40.reuse, R118, R28 ;  /* 0x00000076280c723c */ /* 0x042ff0000008101c */
[C---:B----4-:R-:W-:Y:S08]  /*935d0*/  HMMA.1688.F32.TF32 R16, R40.reuse, R122, R32 ;  /* 0x0000007a2810723c */ /* 0x050ff00000081020 */
[C---:B--2---:R-:W-:Y:S11]  /*935e0*/  HMMA.1688.F32.TF32 R8, R40.reuse, R114, R24 ;  /* 0x000000722808723c */ /* 0x044ff60000081018 */
[----:B------:R-:W-:Y:S11]  /*935f0*/  @!UPT UIADD3 URZ, URZ, URZ, URZ ;  /* 0x0000003f3f3ff290 */ /* 0x000ff6000fffe03f */
[----:B------:R-:W-:Y:S01]  /*93600*/  @!UPT UIADD3 URZ, URZ, URZ, URZ ;  /* 0x0000003f3f3ff290 */ /* 0x000fe2000fffe03f */
[----:B------:R-:W-:Y:S04]  /*93610*/  STL.64 [R1+0x3620], R8 ;  /* 0x0036200801007387 */ /* 0x000fe80000100a00 */
[----:B------:R1:W-:Y:S02]  /*93620*/  STL.64 [R1+0x3628], R10 ;  /* 0x0036280a01007387 */ /* 0x0003e40000100a00 */
[C---:B-1----:R-:W-:Y:S02]  /*93630*/  HMMA.1688.F32.TF32 R8, R40.reuse, R126, R36 ;  /* 0x0000007e2808723c */ /* 0x042fe40000081024 */
[----:B------:R-:W-:Y:S04]  /*93640*/  STL.64 [R1+0x3610], R12 ;  /* 0x0036100c01007387 */ /* 0x000fe80000100a00 */
[----:B------:R1:W-:Y:S04]  /*93650*/  STL.64 [R1+0x3618], R14 ;  /* 0x0036180e01007387 */ /* 0x0003e80000100a00 */
[----:B------:R-:W-:Y:S04]  /*93660*/  STL.64 [R1+0x3600], R16 ;  /* 0x0036001001007387 */ /* 0x000fe80000100a00 */
[----:B------:R2:W-:Y:S01]  /*93670*/  STL.64 [R1+0x3608], R18 ;  /* 0x0036081201007387 */ /* 0x0005e20000100a00 */
[C---:B-1----:R-:W-:Y:S08]  /*93680*/  HMMA.1688.F32.TF32 R12, R40.reuse, R130, R44 ;  /* 0x00000082280c723c */ /* 0x042ff0000008102c */
[----:B------:R-:W-:Y:S01]  /*93690*/  STL.64 [R1+0x35f0], R8 ;  /* 0x0035f00801007387 */ /* 0x000fe20000100a00 */
[C---:B--2---:R-:W-:Y:S03]  /*936a0*/  HMMA.1688.F32.TF32 R16, R40.reuse, R134, R48 ;  /* 0x000000862810723c */ /* 0x044fe60000081030 */
[----:B------:R1:W-:Y:S05]  /*936b0*/  STL.64 [R1+0x35f8], R10 ;  /* 0x0035f80a01007387 */ /* 0x0003ea0000100a00 */
[C---:B-1----:R-:W-:Y:S06]  /*936c0*/  HMMA.1688.F32.TF32 R8, R40.reuse, R138, R52 ;  /* 0x0000008a2808723c */ /* 0x042fec0000081034 */
[----:B------:R-:W-:Y:S04]  /*936d0*/  STL.64 [R1+0x35e0], R12 ;  /* 0x0035e00c01007387 */ /* 0x000fe80000100a00 */
[----:B------:R1:W-:Y:S05]  /*936e0*/  STL.64 [R1+0x35e8], R14 ;  /* 0x0035e80e01007387 */ /* 0x0003ea0000100a00 */
[----:B------:R-:W-:Y:S04]  /*936f0*/  STL.64 [R1+0x35d0], R16 ;  /* 0x0035d01001007387 */ /* 0x000fe80000100a00 */
[----:B------:R2:W-:Y:S01]  /*93700*/  STL.64 [R1+0x35d8], R18 ;  /* 0x0035d81201007387 */ /* 0x0005e20000100a00 */
[C---:B-1----:R-:W-:Y:S03]  /*93710*/  HMMA.1688.F32.TF32 R12, R40.reuse, R142, R184 ;  /* 0x0000008e280c723c */ /* 0x042fe600000810b8 */
[----:B------:R-:W-:Y:S05]  /*93720*/  STL.64 [R1+0x35c0], R8 ;  /* 0x0035c00801007387 */ /* 0x000fea0000100a00 */
[C---:B--2---:R-:W-:Y:S01]  /*93730*/  HMMA.1688.F32.TF32 R16, R40.reuse, R146, R220 ;  /* 0x000000922810723c */ /* 0x044fe200000810dc */
[----:B------:R1:W-:Y:S07]  /*93740*/  STL.64 [R1+0x35c8], R10 ;  /* 0x0035c80a01007387 */ /* 0x0003ee0000100a00 */
[C---:B-1----:R-:W-:Y:S07]  /*93750*/  HMMA.1688.F32.TF32 R8, R40.reuse, R150, R216 ;  /* 0x000000962808723c */ /* 0x042fee00000810d8 */
[----:B------:R-:W-:Y:S04]  /*93760*/  STL.64 [R1+0x35b0], R12 ;  /* 0x0035b00c01007387 */ /* 0x000fe80000100a00 */
[----:B------:R1:W-:Y:S04]  /*93770*/  STL.64 [R1+0x35b8], R14 ;  /* 0x0035b80e01007387 */ /* 0x0003e80000100a00 */
        /* <DEDUP_REMOVED lines=22> */
[----:B--2---:R-:W-:Y:S01]  /*938e0*/  HMMA.1688.F32.TF32 R16, R40, R182, R248 ;  /* 0x000000b62810723c */ /* 0x004fe200000810f8 */
[----:B------:R1:W-:Y:S07]  /*938f0*/  STL.64 [R1+0x3538], R10 ;  /* 0x0035380a01007387 */ /* 0x0003ee0000100a00 */
[C---:B-1----:R-:W-:Y:S07]  /*93900*/  HMMA.1688.F32.TF32 R8, R4.reuse, R58, R204 ;  /* 0x0000003a0408723c */ /* 0x042fee00000810cc */
[----:B------:R-:W-:Y:S04]  /*93910*/  STL.64 [R1+0x3520], R12 ;  /* 0x0035200c01007387 */ /* 0x000fe80000100a00 */
[----:B------:R1:W-:Y:S04]  /*93920*/  STL.64 [R1+0x3528], R14 ;  /* 0x0035280e01007387 */ /* 0x0003e80000100a00 */
[----:B------:R-:W-:Y:S04]  /*93930*/  STL.64 [R1+0x22c0], R16 ;  /* 0x0022c01001007387 */ /* 0x000fe80000100a00 */
[----:B------:R-:W-:Y:S01]  /*93940*/  STL.64 [R1+0x22c8], R18 ;  /* 0x0022c81201007387 */ /* 0x000fe20000100a00 */
[C---:B-1----:R-:W-:Y:S03]  /*93950*/  HMMA.1688.F32.TF32 R12, R4.reuse, R62, R200 ;  /* 0x0000003e040c723c */ /* 0x042fe600000810c8 */
[----:B------:R-:W-:Y:S04]  /*93960*/  STL.64 [R1+0x89d0], R62 ;  /* 0x0089d03e01007387 */ /* 0x000fe80000100a00 */
[----:B------:R-:W-:Y:S04]  /*93970*/  STL.64 [R1+0x22b0], R8 ;  /* 0x0022b00801007387 */ /* 0x000fe80000100a00 */
[----:B------:R1:W-:Y:S02]  /*93980*/  STL.64 [R1+0x22b8], R10 ;  /* 0x0022b80a01007387 */ /* 0x0003e40000100a00 */
[C---:B-1----:R-:W-:Y:S10]  /*93990*/  HMMA.1688.F32.TF32 R8, R4.reuse, R66, R196 ;  /* 0x000000420408723c */ /* 0x042ff400000810c4 */
[----:B------:R-:W-:Y:S04]  /*939a0*/  STL.64 [R1+0x22a0], R12 ;  /* 0x0022a00c01007387 */ /* 0x000fe80000100a00 */
[----:B------:R1:W-:Y:S04]  /*939b0*/  STL.64 [R1+0x22a8], R14 ;  /* 0x0022a80e01007387 */ /* 0x0003e80000100a00 */
[----:B------:R-:W-:Y:S01]  /*939c0*/  STL.64 [R1+0x89c8], R66 ;  /* 0x0089c84201007387 */ /* 0x000fe20000100a00 */
[C---:B-1----:R-:W-:Y:S04]  /*939d0*/  HMMA.1688.F32.TF32 R12, R4.reuse, R70, R192 ;  /* 0x00000046040c723c */ /* 0x042fe800000810c0 */
[----:B------:R-:W-:Y:S04]  /*939e0*/  STL.64 [R1+0x2290], R8 ;  /* 0x0022900801007387 */ /* 0x000fe80000100a00 */
[----:B------:R1:W-:Y:S04]  /*939f0*/  STL.64 [R1+0x2298], R10 ;  /* 0x0022980a01007387 */ /* 0x0003e80000100a00 */
[----:B------:R-:W2:Y:S01]  /*93a00*/  LDL.LU R192, [R1+0x1890] ;  /* 0x0018900001c07983 */ /* 0x000ea20000300800 */
[C---:B-1----:R-:W-:Y:S10]  /*93a10*/  HMMA.1688.F32.TF32 R8, R4.reuse, R74, R188 ;  /* 0x0000004a0408723c */ /* 0x042ff400000810bc */
[----:B------:R-:W-:Y:S04]  /*93a20*/  STL.64 [R1+0x2280], R12 ;  /* 0x0022800c01007387 */ /* 0x000fe80000100a00 */
[----:B------:R-:W-:Y:S09]  /*93a30*/  STL.64 [R1+0x2288], R14 ;  /* 0x0022880e01007387 */ /* 0x000ff20000100a00 */
[----:B------:R1:W-:Y:S04]  /*93a40*/  STL.64 [R1+0x2270], R8 ;  /* 0x0022700801007387 */ /* 0x0003e80000100a00 */
        /* <DEDUP_REMOVED lines=70> */
[----:B----4-:R-:W2:Y:S04]  /*93eb0*/  LDL.LU R10, [R1+0x1a08] ;  /* 0x001a0800010a7983 */ /* 0x010ea80000300800 */
[----:B------:R-:W2:Y:S04]  /*93ec0*/  LDL.LU R11, [R1+0x1a0c] ;  /* 0x001a0c00010b7983 */ /* 0x000ea80000300800 */
[----:B------:R-:W4:Y:S04]  /*93ed0*/  LDL.LU R12, [R1+0x1a10] ;  /* 0x001a1000010c7983 */ /* 0x000f280000300800 */
[----:B------:R-:W4:Y:S04]  /*93ee0*/  LDL.LU R13, [R1+0x1a14] ;  /* 0x001a1400010d7983 */ /* 0x000f280000300800 */
[----:B------:R-:W4:Y:S04]  /*93ef0*/  LDL.LU R14, [R1+0x1a18] ;  /* 0x001a1800010e7983 */ /* 0x000f280000300800 */
[----:B------:R-:W4:Y:S04]  /*93f00*/  LDL.LU R15, [R1+0x1a1c] ;  /* 0x001a1c00010f7983 */ /* 0x000f280000300800 */
        /* <DEDUP_REMOVED lines=32> */
[C---:B----4-:R-:W-:Y:S08]  /*94110*/  HMMA.1688.F32.TF32 R12, R4.reuse, R78, R12 ;  /* 0x0000004e040c723c */ /* 0x050ff0000008100c */
[C---:B--2---:R-:W-:Y:S08]  /*94120*/  HMMA.1688.F32.TF32 R8, R4.reuse, R82, R8 ;  /* 0x000000520408723c */ /* 0x044ff00000081008 */
[C---:B---3--:R-:W-:Y:S07]  /*94130*/  HMMA.1688.F32.TF32 R16, R4.reuse, R86, R16 ;  /* 0x000000560410723c */ /* 0x048fee0000081010 */
[----:B------:R-:W-:Y:S04]  /*94140*/  STL.64 [R1+0x2260], R12 ;  /* 0x0022600c01007387 */ /* 0x000fe80000100a00 */
[----:B------:R1:W-:Y:S02]  /*94150*/  STL.64 [R1+0x2268], R14 ;  /* 0x0022680e01007387 */ /* 0x0003e40000100a00 */
[C---:B-1----:R-:W-:Y:S02]  /*94160*/  HMMA.1688.F32.TF32 R12, R4.reuse, R90, R20 ;  /* 0x0000005a040c723c */ /* 0x042fe40000081014 */
[----:B------:R-:W-:Y:S04]  /*94170*/  STL.64 [R1+0x2250], R8 ;  /* 0x0022500801007387 */ /* 0x000fe80000100a00 */
[----:B------:R-:W-:Y:S04]  /*94180*/  STL.64 [R1+0x2258], R10 ;  /* 0x0022580a01007387 */ /* 0x000fe80000100a00 */
[----:B------:R-:W-:Y:S04]  /*94190*/  STL.64 [R1+0x2240], R16 ;  /* 0x0022401001007387 */ /* 0x000fe80000100a00 */
[----:B------:R-:W-:Y:S01]  /*941a0*/  STL.64 [R1+0x2248], R18 ;  /* 0x0022481201007387 */ /* 0x000fe20000100a00 */
[C---:B------:R-:W-:Y:S03]  /*941b0*/  HMMA.1688.F32.TF32 R20, R4.reuse, R98, R28 ;  /* 0x000000620414723c */ /* 0x040fe6000008101c */
[----:B------:R-:W-:Y:S04]  /*941c0*/  LDS R8, [R2+0x82080] ;  /* 0x0820800002087984 */ /* 0x000fe80000000800 */
[----:B------:R-:W-:Y:S04]  /*941d0*/  LDS R10, [R2+0x83080] ;  /* 0x08308000020a7984 */ /* 0x000fe80000000800 */
[----:B------:R-:W-:Y:S04]  /*941e0*/  STL.64 [R1+0x2230], R12 ;  /* 0x0022300c01007387 */ /* 0x000fe80000100a00 */
[----:B------:R1:W-:Y:S04]  /*941f0*/  STL.64 [R1+0x2238], R14 ;  /* 0x0022380e01007387 */ /* 0x0003e80000100a00 */
[----:B------:R-:W-:Y:S04]  /*94200*/  LDS R9, [R252+0x82080] ;  /* 0x08208000fc097984 */ /* 0x000fe80000000800 */
[----:B------:R-:W2:Y:S01]  /*94210*/  LDS R11, [R252+0x83080] ;  /* 0x08308000fc0b7984 */ /* 0x000ea20000000800 */
[C---:B-1----:R-:W-:Y:S08]  /*94220*/  HMMA.1688.F32.TF32 R12, R4.reuse, R94, R24 ;  /* 0x0000005e040c723c */ /* 0x042ff00000081018 */
[C---:B------:R-:W-:Y:S11]  /*94230*/  HMMA.1688.F32.TF32 R16, R4.reuse, R102, R32 ;  /* 0x000000660410723c */ /* 0x040ff60000081020 */
[----:B------:R-:W-:Y:S04]  /*94240*/  @!UPT UIADD3 URZ, URZ, URZ, URZ ;  /* 0x0000003f3f3ff290 */ /* 0x000fe8000fffe03f */
        /* <DEDUP_REMOVED lines=9> */
[C---:B---3--:R-:W-:Y:S03]  /*942e0*/  HMMA.1688.F32.TF32 R16, R4.reuse, R114, R48 ;  /* 0x000000720410723c */ /* 0x048fe60000081030 */
        /* <DEDUP_REMOVED lines=8> */
[C---:B---3--:R-:W-:Y:S01]  /*94370*/  HMMA.1688.F32.TF32 R16, R4.reuse, R126, R220 ;  /* 0x0000007e0410723c */ /* 0x048fe200000810dc */
        /* <DEDUP_REMOVED lines=37> */
[C---:B-1----:R-:W-:Y:S08]  /*945d0*/  HMMA.1688.F32.TF32 R12, R4.reuse, R178, R192 ;  /* 0x000000b2040c723c */ /* 0x042ff000000810c0 */
[----:B------:R-:W-:Y:S01]  /*945e0*/  HMMA.1688.F32.TF32 R4, R4, R182, R188 ;  /* 0x000000b60404723c */ /* 0x000fe200000810bc */
[----:B------:R-:W-:Y:S04]  /*945f0*/  STL.64 [R1+0x33e0], R20 ;  /* 0x0033e01401007387 */ /* 0x000fe80000100a00 */
[----:B------:R-:W-:Y:S04]  /*94600*/  STL.64 [R1+0x33e8], R22 ;  /* 0x0033e81601007387 */ /* 0x000fe80000100a00 */
[----:B------:R1:W-:Y:S04]  /*94610*/  STL.64 [R1+0x33d0], R16 ;  /* 0x0033d01001007387 */ /* 0x0003e80000100a00 */
[----:B------:R3:W-:Y:S04]  /*94620*/  STL.64 [R1+0x33d8], R18 ;  /* 0x0033d81201007387 */ /* 0x0007e80000100a00 */
[----:B------:R-:W4:Y:S04]  /*94630*/  LDL.LU R188, [R1+0x16a0] ;  /* 0x0016a00001bc7983 */ /* 0x000f280000300800 */
[----:B------:R1:W-:Y:S04]  /*94640*/  STL.64 [R1+0x33c0], R12 ;  /* 0x0033c00c01007387 */ /* 0x0003e80000100a00 */
[----:B------:R1:W-:Y:S04]  /*94650*/  STL.64 [R1+0x33c8], R14 ;  /* 0x0033c80e01007387 */ /* 0x0003e80000100a00 */
[----:B------:R-:W-:Y:S04]  /*94660*/  STL.64 [R1+0x2220], R4 ;  /* 0x0022200401007387 */ /* 0x000fe80000100a00 */
[----:B------:R-:W-:Y:S04]  /*94670*/  STL.64 [R1+0x2228], R6 ;  /* 0x0022280601007387 */ /* 0x000fe80000100a00 */
[----:B------:R-:W4:Y:S04]  /*94680*/  LDL.LU R189, [R1+0x16a4] ;  /* 0x0016a40001bd7983 */ /* 0x000f280000300800 */
[----:B------:R-:W4:Y:S04]  /*94690*/  LDL.LU R190, [R1+0x16a8] ;  /* 0x0016a80001be7983 */ /* 0x000f280000300800 */
[----:B------:R-:W4:Y:S04]  /*946a0*/  LDL.LU R191, [R1+0x16ac] ;  /* 0x0016ac0001bf7983 */ /* 0x000f280000300800 */
        /* <DEDUP_REMOVED lines=70> */
[----:B---3--:R-:W3:Y:S04]  /*94b10*/  LDL.LU R18, [R1+0x1828] ;  /* 0x0018280001127983 */ /* 0x008ee80000300800 */
[----:B------:R-:W3:Y:S04]  /*94b20*/  LDL.LU R19, [R1+0x182c] ;  /* 0x00182c0001137983 */ /* 0x000ee80000300800 */
        /* <DEDUP_REMOVED lines=52> */
[----:B------:R2:W-:Y:S04]  /*94e70*/  STL.64 [R1+0x33b8], R62 ;  /* 0x0033b83e01007387 */ /* 0x0005e80000100a00 */
[----:B--2---:R-:W2:Y:S02]  /*94e80*/  LDL.LU.64 R62, [R1+0x89d0] ;  /* 0x0089d000013e7983 */ /* 0x004ea40000300a00 */
[C---:B--2---:R-:W-:Y:S11]  /*94e90*/  HMMA.1688.F32.TF32 R64, R8.reuse, R62, R64 ;  /* 0x0000003e0840723c */ /* 0x044ff60000081040 */
[----:B------:R-:W-:Y:S11]  /*94ea0*/  @!UPT UIADD3 URZ, URZ, URZ, URZ ;  /* 0x0000003f3f3ff290 */ /* 0x000ff6000fffe03f */
[----:B------:R-:W-:Y:S01]  /*94eb0*/  @!UPT UIADD3 URZ, URZ, URZ, URZ ;  /* 0x0000003f3f3ff290 */ /* 0x000fe2000fffe03f */
[----:B------:R-:W-:Y:S04]  /*94ec0*/  STL.64 [R1+0x33a0], R64 ;  /* 0x0033a04001007387 */ /* 0x000fe80000100a00 */
[----:B------:R2:W-:Y:S04]  /*94ed0*/  STL.64 [R1+0x33a8], R66 ;  /* 0x0033a84201007387 */ /* 0x0005e80000100a00 */
[----:B--2---:R-:W2:Y:S01]  /*94ee0*/  LDL.LU.64 R66, [R1+0x89c8] ;  /* 0x0089c80001427983 */ /* 0x004ea20000300a00 */
[C---:B------:R-:W-:Y:S08]  /*94ef0*/  HMMA.1688.F32.TF32 R208, R8.reuse, R70, R208 ;  /* 0x0000004608d0723c */ /* 0x040ff000000810d0 */
[C---:B---3--:R-:W-:Y:S08]  /*94f00*/  HMMA.1688.F32.TF32 R20, R8.reuse, R82, R20 ;  /* 0x000000520814723c */ /* 0x048ff00000081014 */
[C---:B--2---:R-:W-:Y:S11]  /*94f10*/  HMMA.1688.F32.TF32 R40, R8.reuse, R66, R40 ;  /* 0x000000420828723c */ /* 0x044ff60000081028 */
[----:B------:R-:W-:Y:S11]  /*94f20*/  @!UPT UIADD3 URZ, URZ, URZ, URZ ;  /* 0x0000003f3f3ff290 */ /* 0x000ff6000fffe03f */
[----:B------:R-:W-:Y:S01]  /*94f30*/  @!UPT UIADD3 URZ, URZ, URZ, URZ ;  /* 0x0000003f3f3ff290 */ /* 0x000fe2000fffe03f */
[----:B------:R-:W-:Y:S04]  /*94f40*/  STL.64 [R1+0x3390], R40 ;  /* 0x0033902801007387 */ /* 0x000fe80000100a00 */
[----:B------:R2:W-:Y:S02]  /*94f50*/  STL.64 [R1+0x3398], R42 ;  /* 0x0033982a01007387 */ /* 0x0005e40000100a00 */
[C---:B--2---:R-:W-:Y:S08]  /*94f60*/  HMMA.1688.F32.TF32 R40, R8.reuse, R74, R12 ;  /* 0x0000004a0828723c */ /* 0x044ff0000008100c */
[C---:B------:R-:W-:Y:S01]  /*94f70*/  HMMA.1688.F32.TF32 R12, R8.reuse, R78, R16 ;  /* 0x0000004e080c723c */ /* 0x040fe20000081010 */
[----:B------:R-:W-:Y:S04]  /*94f80*/  STL.64 [R1+0x3380], R208 ;  /* 0x003380d001007387 */ /* 0x000fe80000100a00 */
[----:B------:R-:W-:Y:S03]  /*94f90*/  STL.64 [R1+0x3388], R210 ;  /* 0x003388d201007387 */ /* 0x000fe60000100a00 */
[C---:B------:R-:W-:Y:S07]  /*94fa0*/  HMMA.1688.F32.TF32 R16, R8.reuse, R86, R24 ;  /* 0x000000560810723c */ /* 0x040fee0000081018 */
[----:B------:R-:W-:Y:S04]  /*94fb0*/  STL.64 [R1+0x3370], R40 ;  /* 0x0033702801007387 */ /* 0x000fe80000100a00 */
[----:B------:R-:W-:Y:S04]  /*94fc0*/  STL.64 [R1+0x3378], R42 ;  /* 0x0033782a01007387 */ /* 0x000fe80000100a00 */
[----:B------:R-:W-:Y:S04]  /*94fd0*/  STL.64 [R1+0x3360], R12 ;  /* 0x0033600c01007387 */ /* 0x000fe80000100a00 */
[----:B------:R2:W-:Y:S02]  /*94fe0*/  STL.64 [R1+0x3368], R14 ;  /* 0x0033680e01007387 */ /* 0x0005e40000100a00 */
[C---:B--2---:R-:W-:Y:S02]  /*94ff0*/  HMMA.1688.F32.TF32 R12, R8.reuse, R90, R28 ;  /* 0x0000005a080c723c */ /* 0x044fe4000008101c */
[----:B------:R-:W-:Y:S04]  /*95000*/  STL.64 [R1+0x3350], R20 ;  /* 0x0033501401007387 */ /* 0x000fe80000100a00 */
[----:B------:R2:W-:Y:S04]  /*95010*/  STL.64 [R1+0x3358], R22 ;  /* 0x0033581601007387 */ /* 0x0005e80000100a00 */
[----:B------:R-:W-:Y:S04]  /*95020*/  STL.64 [R1+0x3340], R16 ;  /* 0x0033401001007387 */ /* 0x000fe80000100a00 */
[----:B------:R3:W-:Y:S01]  /*95030*/  STL.64 [R1+0x3348], R18 ;  /* 0x0033481201007387 */ /* 0x0007e20000100a00 */
[C---:B--2---:R-:W-:Y:S08]  /*95040*/  HMMA.1688.F32.TF32 R20, R8.reuse, R94, R32 ;  /* 0x0000005e0814723c */ /* 0x044ff00000081020 */
[----:B------:R-:W-:Y:S01]  /*95050*/  STL.64 [R1+0x3330], R12 ;  /* 0x0033300c01007387 */ /* 0x000fe20000100a00 */
[C---:B---3--:R-:W-:Y:S03]  /*95060*/  HMMA.1688.F32.TF32 R16, R8.reuse, R98, R36 ;  /* 0x000000620810723c */ /* 0x048fe60000081024 */
[----:B------:R2:W-:Y:S05]  /*95070*/  STL.64 [R1+0x3338], R14 ;  /* 0x0033380e01007387 */ /* 0x0005ea0000100a00 */
[C---:B--2---:R-:W-:Y:S06]  /*95080*/  HMMA.1688.F32.TF32 R12, R8.reuse, R102, R44 ;  /* 0x00000066080c723c */ /* 0x044fec000008102c */
[----:B------:R-:W-:Y:S04]  /*95090*/  STL.64 [R1+0x3320], R20 ;  /* 0x0033201401007387 */ /* 0x000fe80000100a00 */
[----:B------:R2:W-:Y:S05]  /*950a0*/  STL.64 [R1+0x3328], R22 ;  /* 0x0033281601007387 */ /* 0x0005ea0000100a00 */
[----:B------:R-:W-:Y:S04]  /*950b0*/  STL.64 [R1+0x3310], R16 ;  /* 0x0033101001007387 */ /* 0x000fe80000100a00 */
[----:B------:R3:W-:Y:S01]  /*950c0*/  STL.64 [R1+0x3318], R18 ;  /* 0x0033181201007387 */ /* 0x0007e20000100a00 */
[C---:B--2---:R-:W-:Y:S03]  /*950d0*/  HMMA.1688.F32.TF32 R20, R8.reuse, R106, R48 ;  /* 0x0000006a0814723c */ /* 0x044fe60000081030 */
[----:B------:R-:W-:Y:S05]  /*950e0*/  STL.64 [R1+0x3300], R12 ;  /* 0x0033000c01007387 */ /* 0x000fea0000100a00 */
[C---:B---3--:R-:W-:Y:S01]  /*950f0*/  HMMA.1688.F32.TF32 R16, R8.reuse, R110, R52 ;  /* 0x0000006e0810723c */ /* 0x048fe20000081034 */
[----:B------:R2:W-:Y:S07]  /*95100*/  STL.64 [R1+0x3308], R14 ;  /* 0x0033080e01007387 */ /* 0x0005ee0000100a00 */
[C---:B--2---:R-:W-:Y:S07]  /*95110*/  HMMA.1688.F32.TF32 R12, R8.reuse, R114, R184 ;  /* 0x00000072080c723c */ /* 0x044fee00000810b8 */
[----:B------:R-:W-:Y:S04]  /*95120*/  STL.64 [R1+0x32f0], R20 ;  /* 0x0032f01401007387 */ /* 0x000fe80000100a00 */
[----:B------:R2:W-:Y:S04]  /*95130*/  STL.64 [R1+0x32f8], R22 ;  /* 0x0032f81601007387 */ /* 0x0005e80000100a00 */
        /* <DEDUP_REMOVED lines=42> */
[C---:B----4-:R-:W-:Y:S07]  /*953e0*/  HMMA.1688.F32.TF32 R12, R8.reuse, R174, R188 ;  /* 0x000000ae080c723c */ /* 0x050fee00000810bc */
[----:B------:R2:W-:Y:S04]  /*953f0*/  STL.64 [R1+0x3200], R20 ;  /* 0x0032001401007387 */ /* 0x0005e80000100a00 */
[----:B------:R3:W-:Y:S04]  /*95400*/  STL.64 [R1+0x3208], R22 ;  /* 0x0032081601007387 */ /* 0x0007e80000100a00 */
[----:B------:R-:W4:Y:S04]  /*95410*/  LDL.LU R192, [R1+0x1500] ;  /* 0x0015000001c07983 */ /* 0x000f280000300800 */
[----:B------:R-:W-:Y:S04]  /*95420*/  STL.64 [R1+0x31f0], R16 ;  /* 0x0031f01001007387 */ /* 0x000fe80000100a00 */
[----:B------:R-:W-:Y:S04]  /*95430*/  STL.64 [R1+0x31f8], R18 ;  /* 0x0031f81201007387 */ /* 0x000fe80000100a00 */
[----:B------:R1:W-:Y:S04]  /*95440*/  STL.64 [R1+0x31e0], R12 ;  /* 0x0031e00c01007387 */ /* 0x0003e80000100a00 */
        /* <DEDUP_REMOVED lines=64> */
[----:B--2---:R-:W2:Y:S04]  /*95850*/  LDL.LU R20, [R1+0x1650] ;  /* 0x0016500001147983 */ /* 0x004ea80000300800 */
[----:B------:R-:W2:Y:S04]  /*95860*/  LDL.LU R21, [R1+0x1654] ;  /* 0x0016540001157983 */ /* 0x000ea80000300800 */
[----:B---3--:R-:W2:Y:S04]  /*95870*/  LDL.LU R22, [R1+0x1658] ;  /* 0x0016580001167983 */ /* 0x008ea80000300800 */
[----:B------:R-:W2:Y:S04]  /*95880*/  LDL.LU R23, [R1+0x165c] ;  /* 0x00165c0001177983 */ /* 0x000ea80000300800 */
[----:B-1----:R-:W3:Y:S04]  /*95890*/  LDL.LU R12, [R1+0x1670] ;  /* 0x00167000010c7983 */ /* 0x002ee80000300800 */
[----:B------:R-:W3:Y:S04]  /*958a0*/  LDL.LU R13, [R1+0x1674] ;  /* 0x00167400010d7983 */ /* 0x000ee80000300800 */
[----:B------:R-:W3:Y:S04]  /*958b0*/  LDL.LU R14, [R1+0x1678] ;  /* 0x00167800010e7983 */ /* 0x000ee80000300800 */
[----:B------:R-:W3:Y:S04]  /*958c0*/  LDL.LU R15, [R1+0x167c] ;  /* 0x00167c00010f7983 */ /* 0x000ee80000300800 */
[----:B------:R-:W2:Y:S04]  /*958d0*/  LDL.LU R208, [R1+0x1690] ;  /* 0x0016900001d07983 */ /* 0x000ea80000300800 */
[----:B------:R-:W2:Y:S04]  /*958e0*/  LDL.LU R209, [R1+0x1694] ;  /* 0x0016940001d17983 */ /* 0x000ea80000300800 */
[----:B------:R-:W2:Y:S04]  /*958f0*/  LDL.LU R210, [R1+0x1698] ;  /* 0x0016980001d27983 */ /* 0x000ea80000300800 */
[----:B------:R-:W2:Y:S04]  /*95900*/  LDL.LU R211, [R1+0x169c] ;  /* 0x00169c0001d37983 */ /* 0x000ea80000300800 */
        /* <DEDUP_REMOVED lines=32> */
[C---:B---3--:R-:W-:Y:S08]  /*95b10*/  HMMA.1688.F32.TF32 R12, R8.reuse, R182, R12 ;  /* 0x000000b6080c723c */ /* 0x048ff0000008100c */
[----:B--2---:R-:W-:Y:S08]  /*95b20*/  HMMA.1688.F32.TF32 R40, R8, R178, R208 ;  /* 0x000000b20828723c */ /* 0x004ff000000810d0 */
[C---:B----4-:R-:W-:Y:S11]  /*95b30*/  HMMA.1688.F32.TF32 R8, R4.reuse, R58, R16 ;  /* 0x0000003a0408723c */ /* 0x050ff60000081010 */
[----:B------:R-:W-:Y:S04]  /*95b40*/  @!UPT UIADD3 URZ, URZ, URZ, URZ ;  /* 0x0000003f3f3ff290 */ /* 0x000fe8000fffe03f */
[----:B------:R-:W-:Y:S01]  /*95b50*/  STL.64 [R1+0x31d0], R40 ;  /* 0x0031d02801007387 */ /* 0x000fe20000100a00 */
[C---:B------:R-:W-:Y:S03]  /*95b60*/  HMMA.1688.F32.TF32 R16, R4.reuse, R62, R20 ;  /* 0x0000003e0410723c */ /* 0x040fe60000081014 */
[----:B------:R-:W-:Y:S04]  /*95b70*/  STL.64 [R1+0x31d8], R42 ;  /* 0x0031d82a01007387 */ /* 0x000fe80000100a00 */
        /* <DEDUP_REMOVED lines=146> */
[----:B---3--:R-:W2:Y:S04]  /*964a0*/  LDL.LU R22, [R1+0x14b8] ;  /* 0x0014b80001167983 */ /* 0x008ea80000300800 */
[----:B------:R-:W2:Y:S04]  /*964b0*/  LDL.LU R23, [R1+0x14bc] ;  /* 0x0014bc0001177983 */ /* 0x000ea80000300800 */
[----:B------:R-:W3:Y:S04]  /*964c0*/  LDL.LU R12, [R1+0x14d0] ;  /* 0x0014d000010c7983 */ /* 0x000ee80000300800 */
[----:B------:R-:W3:Y:S04]  /*964d0*/  LDL.LU R13, [R1+0x14d4] ;  /* 0x0014d400010d7983 */ /* 0x000ee80000300800 */
[----:B------:R-:W3:Y:S04]  /*964e0*/  LDL.LU R14, [R1+0x14d8] ;  /* 0x0014d800010e7983 */ /* 0x000ee80000300800 */
[----:B------:R-:W3:Y:S04]  /*964f0*/  LDL.LU R15, [R1+0x14dc] ;  /* 0x0014dc00010f7983 */ /* 0x000ee80000300800 */
        /* <DEDUP_REMOVED lines=37> */
[C---:B--2---:R-:W-:Y:S08]  /*96750*/  HMMA.1688.F32.TF32 R12, R4.reuse, R170, R20 ;  /* 0x000000aa040c723c */ /* 0x044ff00000081014 */
[C---:B----4-:R-:W-:Y:S08]  /*96760*/  HMMA.1688.F32.TF32 R208, R4.reuse, R158, R208 ;  /* 0x0000009e04d0723c */ /* 0x050ff000000810d0 */
[C---:B------:R-:W-:Y:S11]  /*96770*/  HMMA.1688.F32.TF32 R16, R4.reuse, R166, R16 ;  /* 0x000000a60410723c */ /* 0x040ff60000081010 */
[----:B------:R-:W-:Y:S04]  /*96780*/  @!UPT UIADD3 URZ, URZ, URZ, URZ ;  /* 0x0000003f3f3ff290 */ /* 0x000fe8000fffe03f */
[----:B------:R-:W-:Y:S01]  /*96790*/  STL.64 [R1+0x30c0], R208 ;  /* 0x0030c0d001007387 */ /* 0x000fe20000100a00 */
[C---:B------:R-:W-:Y:S03]  /*967a0*/  HMMA.1688.F32.TF32 R20, R4.reuse, R174, R24 ;  /* 0x000000ae0414723c */ /* 0x040fe60000081018 */
        /* <DEDUP_REMOVED lines=8> */
[----:B--2---:R-:W-:Y:S01]  /*96830*/  HMMA.1688.F32.TF32 R12, R4, R182, R32 ;  /* 0x000000b6040c723c */ /* 0x004fe20000081020 */
[----:B------:R-:W-:Y:S04]  /*96840*/  STL.64 [R1+0x3080], R20 ;  /* 0x0030801401007387 */ /* 0x000fe80000100a00 */
[----:B------:R-:W-:Y:S04]  /*96850*/  STL.64 [R1+0x3088], R22 ;  /* 0x0030881601007387 */ /* 0x000fe80000100a00 */
[----:B------:R-:W-:Y:S04]  /*96860*/  LDS R4, [R132+0x82100] ;  /* 0x0821000084047984 */ /* 0x000fe80000000800 */
[----:B------:R-:W-:Y:S04]  /*96870*/  LDS R6, [R132+0x83100] ;  /* 0x0831000084067984 */ /* 0x000fe80000000800 */
[----:B------:R-:W-:Y:S04]  /*96880*/  STL.64 [R1+0x3070], R16 ;  /* 0x0030701001007387 */ /* 0x000fe80000100a00 */
[----:B------:R1:W-:Y:S04]  /*96890*/  STL.64 [R1+0x3078], R18 ;  /* 0x0030781201007387 */ /* 0x0003e80000100a00 */
[----:B------:R-:W-:Y:S04]  /*968a0*/  STL.64 [R1+0x2160], R12 ;  /* 0x0021600c01007387 */ /* 0x000fe80000100a00 */
[----:B------:R2:W-:Y:S01]  /*968b0*/  STL.64 [R1+0x2168], R14 ;  /* 0x0021680e01007387 */ /* 0x0005e20000100a00 */
[C---:B-1----:R-:W-:Y:S03]  /*968c0*/  HMMA.1688.F32.TF32 R16, R8.reuse, R58, R36 ;  /* 0x0000003a0810723c */ /* 0x042fe60000081024 */
[----:B------:R-:W-:Y:S04]  /*968d0*/  LDS R5, [R133+0x82100] ;  /* 0x0821000085057984 */ /* 0x000fe80000000800 */
[----:B------:R-:W1:Y:S01]  /*968e0*/  LDS R7, [R133+0x83100] ;  /* 0x0831000085077984 */ /* 0x000e620000000800 */
[C---:B--2---:R-:W-:Y:S08]  /*968f0*/  HMMA.1688.F32.TF32 R12, R8.reuse, R62, R44 ;  /* 0x0000003e080c723c */ /* 0x044ff0000008102c */
[C---:B------:R-:W-:Y:S07]  /*96900*/  HMMA.1688.F32.TF32 R20, R8.reuse, R66, R48 ;  /* 0x000000420814723c */ /* 0x040fee0000081030 */
[----:B------:R-:W-:Y:S04]  /*96910*/  STL.64 [R1+0x3060], R16 ;  /* 0x0030601001007387 */ /* 0x000fe80000100a00 */
[----:B------:R2:W-:Y:S04]  /*96920*/  STL.64 [R1+0x3068], R18 ;  /* 0x0030681201007387 */ /* 0x0005e80000100a00 */
[----:B------:R-:W-:Y:S04]  /*96930*/  STL.64 [R1+0x3050], R12 ;  /* 0x0030500c01007387 */ /* 0x000fe80000100a00 */
[----:B------:R3:W-:Y:S01]  /*96940*/  STL.64 [R1+0x3058], R14 ;  /* 0x0030580e01007387 */ /* 0x0007e20000100a00 */
[C---:B--2---:R-:W-:Y:S08]  /*96950*/  HMMA.1688.F32.TF32 R16, R8.reuse, R70, R52 ;  /* 0x000000460810723c */ /* 0x044ff00000081034 */
[C---:B---3--:R-:W-:Y:S01]  /*96960*/  HMMA.1688.F32.TF32 R12, R8.reuse, R74, R184 ;  /* 0x0000004a080c723c */ /* 0x048fe200000810b8 */
[----:B------:R-:W-:Y:S04]  /*96970*/  STL.64 [R1+0x3040], R20 ;  /* 0x0030401401007387 */ /* 0x000fe80000100a00 */
[----:B------:R2:W-:Y:S10]  /*96980*/  STL.64 [R1+0x3048], R22 ;  /* 0x0030481601007387 */ /* 0x0005f40000100a00 */
[----:B------:R-:W-:Y:S01]  /*96990*/  STL.64 [R1+0x3030], R16 ;  /* 0x0030301001007387 */ /* 0x000fe20000100a00 */
[C---:B--2---:R-:W-:Y:S03]  /*969a0*/  HMMA.1688.F32.TF32 R20, R8.reuse, R78, R220 ;  /* 0x0000004e0814723c */ /* 0x044fe600000810dc */
[----:B------:R2:W-:Y:S04]  /*969b0*/  STL.64 [R1+0x3038], R18 ;  /* 0x0030381201007387 */ /* 0x0005e80000100a00 */
[----:B------:R-:W-:Y:S04]  /*969c0*/  STL.64 [R1+0x3020], R12 ;  /* 0x0030200c01007387 */ /* 0x000fe80000100a00 */
[----:B------:R3:W-:Y:S01]  /*969d0*/  STL.64 [R1+0x3028], R14 ;  /* 0x0030280e01007387 */ /* 0x0007e20000100a00 */
[C---:B--2---:R-:W-:Y:S08]  /*969e0*/  HMMA.1688.F32.TF32 R16, R8.reuse, R82, R216 ;  /* 0x000000520810723c */ /* 0x044ff000000810d8 */
[C---:B---3--:R-:W-:Y:S03]  /*969f0*/  HMMA.1688.F32.TF32 R12, R8.reuse, R86, R224 ;  /* 0x00000056080c723c */ /* 0x048fe600000810e0 */
[----:B------:R-:W-:Y:S04]  /*96a00*/  STL.64 [R1+0x3010], R20 ;  /* 0x0030101401007387 */ /* 0x000fe80000100a00 */
[----:B------:R2:W-:Y:S08]  /*96a10*/  STL.64 [R1+0x3018], R22 ;  /* 0x0030181601007387 */ /* 0x0005f00000100a00 */
        /* <DEDUP_REMOVED lines=35> */
[----:B------:R-:W-:Y:S04]  /*96c50*/  STL.64 [R1+0x2f58], R22 ;  /* 0x002f581601007387 */ /* 0x000fe80000100a00 */
[----:B------:R-:W2:Y:S04]  /*96c60*/  LDL.LU R204, [R1+0xe0] ;  /* 0x0000e00001cc7983 */ /* 0x000ea80000300800 */
[----:B------:R-:W-:Y:S04]  /*96c70*/  STL.64 [R1+0x2f40], R16 ;  /* 0x002f401001007387 */ /* 0x000fe80000100a00 */
[----:B------:R-:W-:Y:S04]  /*96c80*/  STL.64 [R1+0x2f48], R18 ;  /* 0x002f481201007387 */ /* 0x000fe80000100a00 */
[----:B------:R-:W-:Y:S04]  /*96c90*/  STL.64 [R1+0x2f30], R12 ;  /* 0x002f300c01007387 */ /* 0x000fe80000100a00 */
[----:B------:R3:W-:Y:S04]  /*96ca0*/  STL.64 [R1+0x2f38], R14 ;  /* 0x002f380e01007387 */ /* 0x0007e80000100a00 */
[----:B------:R-:W2:Y:S04]  /*96cb0*/  LDL.LU R205, [R1+0xe4] ;  /* 0x0000e40001cd7983 */ /* 0x000ea80000300800 */
[----:B------:R-:W2:Y:S04]  /*96cc0*/  LDL.LU R206, [R1+0xe8] ;  /* 0x0000e80001ce7983 */ /* 0x000ea80000300800 */
[----:B------:R-:W2:Y:S04]  /*96cd0*/  LDL.LU R207, [R1+0xec] ;  /* 0x0000ec0001cf7983 */ /* 0x000ea80000300800 */
[----:B------:R-:W4:Y:S04]  /*96ce0*/  LDL.LU R248, [R1+0xf0] ;  /* 0x0000f00001f87983 */ /* 0x000f280000300800 */
        /* <DEDUP_REMOVED lines=11> */
[----:B------:R-:W1:Y:S04]  /*96da0*/  LDL.LU R212, [R1+0x130] ;  /* 0x0001300001d47983 */ /* 0x000e680000300800 */
[----:B------:R-:W1:Y:S04]  /*96db0*/  LDL.LU R213, [R1+0x134] ;  /* 0x0001340001d57983 */ /* 0x000e680000300800 */
[----:B------:R-:W1:Y:S04]  /*96dc0*/  LDL.LU R214, [R1+0x138] ;  /* 0x0001380001d67983 */ /* 0x000e680000300800 */
[----:B------:R-:W1:Y:S04]  /*96dd0*/  LDL.LU R215, [R1+0x13c] ;  /* 0x00013c0001d77983 */ /* 0x000e680000300800 */
        /* <DEDUP_REMOVED lines=70> */
[C---:B----4-:R-:W-:Y:S11]  /*97240*/  HMMA.1688.F32.TF32 R20, R8.reuse, R146, R36 ;  /* 0x000000920814723c */ /* 0x050ff60000081024 */
[----:B------:R-:W-:Y:S04]  /*97250*/  @!UPT UIADD3 URZ, URZ, URZ, URZ ;  /* 0x0000003f3f3ff290 */ /* 0x000fe8000fffe03f */
        /* <DEDUP_REMOVED lines=23> */
[C---:B---3--:R-:W-:Y:S08]  /*973d0*/  HMMA.1688.F32.TF32 R12, R8.reuse, R178, R228 ;  /* 0x000000b2080c723c */ /* 0x048ff000000810e4 */
[----:B------:R-:W-:Y:S01]  /*973e0*/  HMMA.1688.F32.TF32 R8, R8, R182, R232 ;  /* 0x000000b60808723c */ /* 0x000fe200000810e8 */
[----:B------:R-:W-:Y:S04]  /*973f0*/  STL.64 [R1+0x2ea0], R20 ;  /* 0x002ea01401007387 */ /* 0x000fe80000100a00 */
[----:B------:R-:W-:Y:S04]  /*97400*/  STL.64 [R1+0x2ea8], R22 ;  /* 0x002ea81601007387 */ /* 0x000fe80000100a00 */
[----:B------:R-:W-:Y:S04]  /*97410*/  STL.64 [R1+0x2e90], R16 ;  /* 0x002e901001007387 */ /* 0x000fe80000100a00 */
[----:B------:R1:W-:Y:S04]  /*97420*/  STL.64 [R1+0x2e98], R18 ;  /* 0x002e981201007387 */ /* 0x0003e80000100a00 */
[----:B------:R-:W-:Y:S04]  /*97430*/  STL.64 [R1+0x2e80], R12 ;  /* 0x002e800c01007387 */ /* 0x000fe80000100a00 */
[----:B------:R2:W-:Y:S01]  /*97440*/  STL.64 [R1+0x2e88], R14 ;  /* 0x002e880e01007387 */ /* 0x0005e20000100a00 */
[C---:B-1----:R-:W-:Y:S03]  /*97450*/  HMMA.1688.F32.TF32 R16, R4.reuse, R58, R212 ;  /* 0x0000003a0410723c */ /* 0x042fe600000810d4 */
[----:B------:R-:W-:Y:S04]  /*97460*/  STL.64 [R1+0x2150], R8 ;  /* 0x0021500801007387 */ /* 0x000fe80000100a00 */
[----:B------:R1:W-:Y:S01]  /*97470*/  STL.64 [R1+0x2158], R10 ;  /* 0x0021580a01007387 */ /* 0x0003e20000100a00 */
[C---:B--2---:R-:W-:Y:S08]  /*97480*/  HMMA.1688.F32.TF32 R12, R4.reuse, R62, R236 ;  /* 0x0000003e040c723c */ /* 0x044ff000000810ec */
[C---:B-1----:R-:W-:Y:S07]  /*97490*/  HMMA.1688.F32.TF32 R8, R4.reuse, R66, R240 ;  /* 0x000000420408723c */ /* 0x042fee00000810f0 */
        /* <DEDUP_REMOVED lines=10> */
[----:B------:R-:W-:Y:S04]  /*97540*/  STL.64 [R1+0x2118], R18 ;  /* 0x0021181201007387 */ /* 0x000fe80000100a00 */
        /* <DEDUP_REMOVED lines=8> */
[----:B------:R-:W-:Y:S02]  /*975d0*/  STL.64 [R1+0x89a8], R80 ;  /* 0x0089a85001007387 */ /* 0x000fe40000100a00 */
[C---:B------:R-:W-:Y:S11]  /*975e0*/  HMMA.1688.F32.TF32 R12, R4.reuse, R90, R192 ;  /* 0x0000005a040c723c */ /* 0x040ff600000810c0 */
[----:B------:R-:W-:Y:S04]  /*975f0*/  @!UPT UIADD3 URZ, URZ, URZ, URZ ;  /* 0x0000003f3f3ff290 */ /* 0x000fe8000fffe03f */
[----:B------:R-:W-:Y:S04]  /*97600*/  STL.64 [R1+0x20e0], R8 ;  /* 0x0020e00801007387 */ /* 0x000fe80000100a00 */
[----:B------:R1:W-:Y:S02]  /*97610*/  STL.64 [R1+0x20e8], R10 ;  /* 0x0020e80a01007387 */ /* 0x0003e40000100a00 */
[C---:B-1----:R-:W-:Y:S02]  /*97620*/  HMMA.1688.F32.TF32 R8, R4.reuse, R86, R196 ;  /* 0x000000560408723c */ /* 0x042fe400000810c4 */
[----:B------:R-:W-:Y:S04]  /*97630*/  STL.64 [R1+0x89a0], R86 ;  /* 0x0089a05601007387 */ /* 0x000fe80000100a00 */
[----:B------:R-:W-:Y:S11]  /*97640*/  STL.64 [R1+0x8998], R84 ;  /* 0x0089985401007387 */ /* 0x000ff60000100a00 */
[----:B------:R-:W-:Y:S06]  /*97650*/  @!UPT UIADD3 URZ, URZ, URZ, URZ ;  /* 0x0000003f3f3ff290 */ /* 0x000fec000fffe03f */
[----:B------:R-:W-:Y:S04]  /*97660*/  STL.64 [R1+0x20d0], R8 ;  /* 0x0020d00801007387 */ /* 0x000fe80000100a00 */
[----:B------:R-:W-:Y:S04]  /*97670*/  STL.64 [R1+0x20d8], R10 ;  /* 0x0020d80a01007387 */ /* 0x000fe80000100a00 */
[----:B------:R-:W-:Y:S04]  /*97680*/  STL.64 [R1+0x20c0], R12 ;  /* 0x0020c00c01007387 */ /* 0x000fe80000100a00 */
[----:B------:R1:W-:Y:S04]  /*97690*/  STL.64 [R1+0x20c8], R14 ;  /* 0x0020c80e01007387 */ /* 0x0003e80000100a00 */
[----:B------:R-:W2:Y:S04]  /*976a0*/  LDL.LU R192, [R1+0x1100] ;  /* 0x0011000001c07983 */ /* 0x000ea80000300800 */
[----:B------:R-:W-:Y:S01]  /*976b0*/  LDS R8, [R2+0x82180] ;  /* 0x0821800002087984 */ /* 0x000fe20000000800 */
[C---:B-1----:R-:W-:Y:S03]  /*976c0*/  HMMA.1688.F32.TF32 R12, R4.reuse, R94, R188 ;  /* 0x0000005e040c723c */ /* 0x042fe600000810bc */
[----:B------:R-:W-:Y:S04]  /*976d0*/  LDS R10, [R2+0x83180] ;  /* 0x08318000020a7984 */ /* 0x000fe80000000800 */
[----:B------:R-:W-:Y:S04]  /*976e0*/  LDS R9, [R252+0x82180] ;  /* 0x08218000fc097984 */ /* 0x000fe80000000800 */
[----:B------:R-:W1:Y:S11]  /*976f0*/  LDS R11, [R252+0x83180] ;  /* 0x08318000fc0b7984 */ /* 0x000e760000000800 */
[----:B------:R-:W-:Y:S01]  /*97700*/  @!UPT UIADD3 URZ, URZ, URZ, URZ ;  /* 0x0000003f3f3ff290 */ /* 0x000fe2000fffe03f */
        /* <DEDUP_REMOVED lines=69> */
[----:B---3--:R-:W3:Y:S04]  /*97b60*/  LDL.LU R12, [R1+0x1270] ;  /* 0x00127000010c7983 */ /* 0x008ee80000300800 */
[----:B------:R-:W3:Y:S04]  /*97b70*/  LDL.LU R13, [R1+0x1274] ;  /* 0x00127400010d7983 */ /* 0x000ee80000300800 */
[----:B----4-:R-:W3:Y:S04]  /*97b80*/  LDL.LU R14, [R1+0x1278] ;  /* 0x00127800010e7983 */ /* 0x010ee80000300800 */
[----:B------:R-:W3:Y:S04]  /*97b90*/  LDL.LU R15, [R1+0x127c] ;  /* 0x00127c00010f7983 */ /* 0x000ee80000300800 */
        /* <DEDUP_REMOVED lines=31> */
[----:B------:R-:W2:Y:S01]  /*97d90*/  LDL.LU R191, [R1+0x10fc] ;  /* 0x0010fc0001bf7983 */ /* 0x000ea20000300800 */
[C---:B---3--:R-:W-:Y:S08]  /*97da0*/  HMMA.1688.F32.TF32 R12, R4.reuse, R98, R12 ;  /* 0x00000062040c723c */ /* 0x048ff0000008100c */
[C---:B----4-:R-:W-:Y:S11]  /*97db0*/  HMMA.1688.F32.TF32 R40, R4.reuse, R102, R16 ;  /* 0x000000660428723c */ /* 0x050ff60000081010 */
[----:B------:R-:W-:Y:S04]  /*97dc0*/  @!UPT UIADD3 URZ, URZ, URZ, URZ ;  /* 0x0000003f3f3ff290 */ /* 0x000fe8000fffe03f */
[----:B------:R-:W-:Y:S01]  /*97dd0*/  STL.64 [R1+0x2e60], R12 ;  /* 0x002e600c01007387 */ /* 0x000fe20000100a00 */
[C---:B--2---:R-:W-:Y:S03]  /*97de0*/  HMMA.1688.F32.TF32 R16, R4.reuse, R106, R20 ;  /* 0x0000006a0410723c */ /* 0x044fe60000081014 */
[----:B------:R2:W-:Y:S05]  /*97df0*/  STL.64 [R1+0x2e68], R14 ;  /* 0x002e680e01007387 */ /* 0x0005ea0000100a00 */
[C---:B--2---:R-:W-:Y:S01]  /*97e00*/  HMMA.1688.F32.TF32 R12, R4.reuse, R110, R24 ;  /* 0x0000006e040c723c */ /* 0x044fe20000081018 */
[----:B------:R-:W-:Y:S04]  /*97e10*/  STL.64 [R1+0x2e50], R40 ;  /* 0x002e502801007387 */ /* 0x000fe80000100a00 */
[----:B------:R-:W-:Y:S03]  /*97e20*/  STL.64 [R1+0x2e58], R42 ;  /* 0x002e582a01007387 */ /* 0x000fe60000100a00 */
[C---:B------:R-:W-:Y:S07]  /*97e30*/  HMMA.1688.F32.TF32 R20, R4.reuse, R114, R28 ;  /* 0x000000720414723c */ /* 0x040fee000008101c */
[----:B------:R-:W-:Y:S04]  /*97e40*/  STL.64 [R1+0x2e40], R16 ;  /* 0x002e401001007387 */ /* 0x000fe80000100a00 */
[----:B------:R2:W-:Y:S04]  /*97e50*/  STL.64 [R1+0x2e48], R18 ;  /* 0x002e481201007387 */ /* 0x0005e80000100a00 */
[----:B------:R-:W-:Y:S01]  /*97e60*/  STL.64 [R1+0x2e30], R12 ;  /* 0x002e300c01007387 */ /* 0x000fe20000100a00 */
[C---:B--2---:R-:W-:Y:S03]  /*97e70*/  HMMA.1688.F32.TF32 R16, R4.reuse, R118, R32 ;  /* 0x000000760410723c */ /* 0x044fe60000081020 */
[----:B------:R2:W-:Y:S05]  /*97e80*/  STL.64 [R1+0x2e38], R14 ;  /* 0x002e380e01007387 */ /* 0x0005ea0000100a00 */
[C---:B--2---:R-:W-:Y:S01]  /*97e90*/  HMMA.1688.F32.TF32 R12, R4.reuse, R122, R36 ;  /* 0x0000007a040c723c */ /* 0x044fe20000081024 */
[----:B------:R-:W-:Y:S04]  /*97ea0*/  STL.64 [R1+0x2e20], R20 ;  /* 0x002e201401007387 */ /* 0x000fe80000100a00 */
[----:B------:R2:W-:Y:S10]  /*97eb0*/  STL.64 [R1+0x2e28], R22 ;  /* 0x002e281601007387 */ /* 0x0005f40000100a00 */
        /* <DEDUP_REMOVED lines=42> */
[----:B--2---:R-:W-:Y:S07]  /*98160*/  HMMA.1688.F32.TF32 R12, R4, R182, R204 ;  /* 0x000000b6040c723c */ /* 0x004fee00000810cc */
[----:B------:R-:W-:Y:S04]  /*98170*/  STL.64 [R1+0x2d30], R20 ;  /* 0x002d301401007387 */ /* 0x000fe80000100a00 */
[----:B------:R-:W-:Y:S04]  /*98180*/  STL.64 [R1+0x2d38], R22 ;  /* 0x002d381601007387 */ /* 0x000fe80000100a00 */
[----:B------:R-:W-:Y:S04]  /*98190*/  STL.64 [R1+0x2d20], R16 ;  /* 0x002d201001007387 */ /* 0x000fe80000100a00 */
[----:B------:R-:W-:Y:S04]  /*981a0*/  STL.64 [R1+0x2d28], R18 ;  /* 0x002d281201007387 */ /* 0x000fe80000100a00 */
[----:B------:R-:W-:Y:S04]  /*981b0*/  LDS R4, [R132+0x82180] ;  /* 0x0821800084047984 */ /* 0x000fe80000000800 */
[----:B------:R-:W-:Y:S04]  /*981c0*/  LDS R6, [R132+0x83180] ;  /* 0x0831800084067984 */ /* 0x000fe80000000800 */
[----:B------:R-:W-:Y:S04]  /*981d0*/  STL.64 [R1+0x20b0], R12 ;  /* 0x0020b00c01007387 */ /* 0x000fe80000100a00 */
[----:B------:R1:W-:Y:S04]  /*981e0*/  STL.64 [R1+0x20b8], R14 ;  /* 0x0020b80e01007387 */ /* 0x0003e80000100a00 */
[----:B------:R-:W-:Y:S04]  /*981f0*/  LDS R5, [R133+0x82180] ;  /* 0x0821800085057984 */ /* 0x000fe80000000800 */
[----:B------:R-:W2:Y:S01]  /*98200*/  LDS R7, [R133+0x83180] ;  /* 0x0831800085077984 */ /* 0x000ea20000000800 */
[C---:B-1----:R-:W-:Y:S08]  /*98210*/  HMMA.1688.F32.TF32 R12, R8.reuse, R58, R200 ;  /* 0x0000003a080c723c */ /* 0x042ff000000810c8 */
[C---:B------:R-:W-:Y:S08]  /*98220*/  HMMA.1688.F32.TF32 R20, R8.reuse, R62, R196 ;  /* 0x0000003e0814723c */ /* 0x040ff000000810c4 */
[C---:B------:R-:W-:Y:S07]  /*98230*/  HMMA.1688.F32.TF32 R16, R8.reuse, R66, R192 ;  /* 0x000000420810723c */ /* 0x040fee00000810c0 */
[----:B------:R-:W-:Y:S04]  /*98240*/  STL.64 [R1+0x2d10], R12 ;  /* 0x002d100c01007387 */ /* 0x000fe80000100a00 */
[----:B------:R1:W-:Y:S02]  /*98250*/  STL.64 [R1+0x2d18], R14 ;  /* 0x002d180e01007387 */ /* 0x0003e40000100a00 */
[C---:B-1----:R-:W-:Y:S02]  /*98260*/  HMMA.1688.F32.TF32 R12, R8.reuse, R70, R188 ;  /* 0x00000046080c723c */ /* 0x042fe400000810bc */
[----:B------:R1:W-:Y:S04]  /*98270*/  STL.64 [R1+0x2d00], R20 ;  /* 0x002d001401007387 */ /* 0x0003e80000100a00 */
[----:B------:R3:W-:Y:S04]  /*98280*/  STL.64 [R1+0x2d08], R22 ;  /* 0x002d081601007387 */ /* 0x0007e80000100a00 */
[----:B------:R-:W4:Y:S04]  /*98290*/  LDL.LU R192, [R1+0x3e0] ;  /* 0x0003e00001c07983 */ /* 0x000f280000300800 */
[----:B------:R-:W-:Y:S04]  /*982a0*/  STL.64 [R1+0x2cf0], R16 ;  /* 0x002cf01001007387 */ /* 0x000fe80000100a00 */
[----:B------:R-:W-:Y:S05]  /*982b0*/  STL.64 [R1+0x2cf8], R18 ;  /* 0x002cf81201007387 */ /* 0x000fea0000100a00 */
        /* <DEDUP_REMOVED lines=125> */
[C---:B--2---:R-:W-:Y:S11]  /*98a90*/  HMMA.1688.F32.TF32 R76, R8.reuse, R74, R76 ;  /* 0x0000004a084c723c */ /* 0x044ff6000008104c */
[----:B------:R-:W-:Y:S11]  /*98aa0*/  @!UPT UIADD3 URZ, URZ, URZ, URZ ;  /* 0x0000003f3f3ff290 */ /* 0x000ff6000fffe03f */
[----:B------:R-:W-:Y:S01]  /*98ab0*/  @!UPT UIADD3 URZ, URZ, URZ, URZ ;  /* 0x0000003f3f3ff290 */ /* 0x000fe2000fffe03f */
[----:B------:R-:W-:Y:S04]  /*98ac0*/  STL.64 [R1+0x2cd0], R76 ;  /* 0x002cd04c01007387 */ /* 0x000fe80000100a00 */
[----:B------:R1:W-:Y:S04]  /*98ad0*/  STL.64 [R1+0x2cd8], R78 ;  /* 0x002cd84e01007387 */ /* 0x0003e80000100a00 */
[----:B-1----:R-:W2:Y:S04]  /*98ae0*/  LDL.LU.64 R78, [R1+0x89c0] ;  /* 0x0089c000014e7983 */ /* 0x002ea80000300a00 */
[----:B------:R-:W3:Y:S01]  /*98af0*/  LDL.LU.64 R76, [R1+0x89b8] ;  /* 0x0089b800014c7983 */ /* 0x000ee20000300a00 */
[C---:B--2---:R-:W-:Y:S11]  /*98b00*/  HMMA.1688.F32.TF32 R80, R8.reuse, R78, R80 ;  /* 0x0000004e0850723c */ /* 0x044ff60000081050 */
[----:B------:R-:W-:Y:S11]  /*98b10*/  @!UPT UIADD3 URZ, URZ, URZ, URZ ;  /* 0x0000003f3f3ff290 */ /* 0x000ff6000fffe03f */
[----:B------:R-:W-:Y:S01]  /*98b20*/  @!UPT UIADD3 URZ, URZ, URZ, URZ ;  /* 0x0000003f3f3ff290 */ /* 0x000fe2000fffe03f */
[----:B------:R-:W-:Y:S04]  /*98b30*/  STL.64 [R1+0x2cc0], R80 ;  /* 0x002cc05001007387 */ /* 0x000fe80000100a00 */
[----:B------:R1:W-:Y:S04]  /*98b40*/  STL.64 [R1+0x2cc8], R82 ;  /* 0x002cc85201007387 */ /* 0x0003e80000100a00 */
[----:B-1----:R-:W3:Y:S04]  /*98b50*/  LDL.LU.64 R82, [R1+0x89b0] ;  /* 0x0089b00001527983 */ /* 0x002ee80000300a00 */
[----:B------:R-:W2:Y:S01]  /*98b60*/  LDL.LU.64 R80, [R1+0x89a8] ;  /* 0x0089a80001507983 */ /* 0x000ea20000300a00 */
[C---:B---3--:R-:W-:Y:S11]  /*98b70*/  HMMA.1688.F32.TF32 R84, R8.reuse, R82, R84 ;  /* 0x000000520854723c */ /* 0x048ff60000081054 */
[----:B------:R-:W-:Y:S11]  /*98b80*/  @!UPT UIADD3 URZ, URZ, URZ, URZ ;  /* 0x0000003f3f3ff290 */ /* 0x000ff6000fffe03f */
[----:B------:R-:W-:Y:S01]  /*98b90*/  @!UPT UIADD3 URZ, URZ, URZ, URZ ;  /* 0x0000003f3f3ff290 */ /* 0x000fe2000fffe03f */
[----:B------:R-:W-:Y:S04]  /*98ba0*/  STL.64 [R1+0x2cb0], R84 ;  /* 0x002cb05401007387 */ /* 0x000fe80000100a00 */
[----:B------:R1:W-:Y:S04]  /*98bb0*/  STL.64 [R1+0x2cb8], R86 ;  /* 0x002cb85601007387 */ /* 0x0003e80000100a00 */
[----:B-1----:R-:W3:Y:S01]  /*98bc0*/  LDL.LU.64 R86, [R1+0x89a0] ;  /* 0x0089a00001567983 */ /* 0x002ee20000300a00 */
[C---:B------:R-:W-:Y:S03]  /*98bd0*/  HMMA.1688.F32.TF32 R208, R8.reuse, R90, R208 ;  /* 0x0000005a08d0723c */ /* 0x040fe600000810d0 */
[----:B------:R-:W2:Y:S05]  /*98be0*/  LDL.LU.64 R84, [R1+0x8998] ;  /* 0x0089980001547983 */ /* 0x000eaa0000300a00 */
[C---:B------:R-:W-:Y:S08]  /*98bf0*/  HMMA.1688.F32.TF32 R12, R8.reuse, R94, R12 ;  /* 0x0000005e080c723c */ /* 0x040ff0000008100c */
[C---:B---3--:R-:W-:Y:S11]  /*98c00*/  HMMA.1688.F32.TF32 R40, R8.reuse, R86, R40 ;  /* 0x000000560828723c */ /* 0x048ff60000081028 */
[----:B------:R-:W-:Y:S11]  /*98c10*/  @!UPT UIADD3 URZ, URZ, URZ, URZ ;  /* 0x0000003f3f3ff290 */ /* 0x000ff6000fffe03f */
[----:B------:R-:W-:Y:S01]  /*98c20*/  @!UPT UIADD3 URZ, URZ, URZ, URZ ;  /* 0x0000003f3f3ff290 */ /* 0x000fe2000fffe03f */
[----:B------:R-:W-:Y:S04]  /*98c30*/  STL.64 [R1+0x2ca0], R40 ;  /* 0x002ca02801007387 */ /* 0x000fe80000100a00 */
[----:B------:R1:W-:Y:S04]  /*98c40*/  STL.64 [R1+0x2ca8], R42 ;  /* 0x002ca82a01007387 */ /* 0x0003e80000100a00 */
[----:B------:R-:W-:Y:S04]  /*98c50*/  STL.64 [R1+0x2c90], R208 ;  /* 0x002c90d001007387 */ /* 0x000fe80000100a00 */
[----:B------:R-:W-:Y:S01]  /*98c60*/  STL.64 [R1+0x2c98], R210 ;  /* 0x002c98d201007387 */ /* 0x000fe20000100a00 */
[C---:B-1----:R-:W-:Y:S03]  /*98c70*/  HMMA.1688.F32.TF32 R40, R8.reuse, R98, R16 ;  /* 0x000000620828723c */ /* 0x042fe60000081010 */
[----:B------:R-:W-:Y:S04]  /*98c80*/  STL.64 [R1+0x2c80], R12 ;  /* 0x002c800c01007387 */ /* 0x000fe80000100a00 */
[----:B------:R1:W-:Y:S01]  /*98c90*/  STL.64 [R1+0x2c88], R14 ;  /* 0x002c880e01007387 */ /* 0x0003e20000100a00 */
[C---:B------:R-:W-:Y:S08]  /*98ca0*/  HMMA.1688.F32.TF32 R16, R8.reuse, R102, R20 ;  /* 0x000000660810723c */ /* 0x040ff00000081014 */
[C---:B-1----:R-:W-:Y:S07]  /*98cb0*/  HMMA.1688.F32.TF32 R12, R8.reuse, R106, R24 ;  /* 0x0000006a080c723c */ /* 0x042fee0000081018 */
[----:B------:R-:W-:Y:S01]  /*98cc0*/  STL.64 [R1+0x2c70], R40 ;  /* 0x002c702801007387 */ /* 0x000fe20000100a00 */
[C---:B------:R-:W-:Y:S03]  /*98cd0*/  HMMA.1688.F32.TF32 R20, R8.reuse, R110, R28 ;  /* 0x0000006e0814723c */ /* 0x040fe6000008101c */
[----:B------:R-:W-:Y:S04]  /*98ce0*/  STL.64 [R1+0x2c78], R42 ;  /* 0x002c782a01007387 */ /* 0x000fe80000100a00 */
[----:B------:R-:W-:Y:S04]  /*98cf0*/  STL.64 [R1+0x2c60], R16 ;  /* 0x002c601001007387 */ /* 0x000fe80000100a00 */
[----:B------:R1:W-:Y:S04]  /*98d00*/  STL.64 [R1+0x2c68], R18 ;  /* 0x002c681201007387 */ /* 0x0003e80000100a00 */
[----:B------:R-:W-:Y:S04]  /*98d10*/  STL.64 [R1+0x2c50], R12 ;  /* 0x002c500c01007387 */ /* 0x000fe80000100a00 */
[----:B------:R3:W-:Y:S01]  /*98d20*/  STL.64 [R1+0x2c58], R14 ;  /* 0x002c580e01007387 */ /* 0x0007e20000100a00 */
[C---:B-1----:R-:W-:Y:S08]  /*98d30*/  HMMA.1688.F32.TF32 R16, R8.reuse, R114, R32 ;  /* 0x000000720810723c */ /* 0x042ff00000081020 */
[C---:B---3--:R-:W-:Y:S01]  /*98d40*/  HMMA.1688.F32.TF32 R12, R8.reuse, R118, R36 ;  /* 0x00000076080c723c */ /* 0x048fe20000081024 */
[----:B------:R-:W-:Y:S04]  /*98d50*/  STL.64 [R1+0x2c40], R20 ;  /* 0x002c401401007387 */ /* 0x000fe80000100a00 */
[----:B------:R1:W-:Y:S10]  /*98d60*/  STL.64 [R1+0x2c48], R22 ;  /* 0x002c481601007387 */ /* 0x0003f40000100a00 */
[----:B------:R-:W-:Y:S01]  /*98d70*/  STL.64 [R1+0x2c30], R16 ;  /* 0x002c301001007387 */ /* 0x000fe20000100a00 */
[C---:B-1----:R-:W-:Y:S03]  /*98d80*/  HMMA.1688.F32.TF32 R20, R8.reuse, R122, R44 ;  /* 0x0000007a0814723c */ /* 0x042fe6000008102c */
[----:B------:R1:W-:Y:S04]  /*98d90*/  STL.64 [R1+0x2c38], R18 ;  /* 0x002c381201007387 */ /* 0x0003e80000100a00 */
[----:B------:R-:W-:Y:S04]  /*98da0*/  STL.64 [R1+0x2c20], R12 ;  /* 0x002c200c01007387 */ /* 0x000fe80000100a00 */
[----:B------:R3:W-:Y:S01]  /*98db0*/  STL.64 [R1+0x2c28], R14 ;  /* 0x002c280e01007387 */ /* 0x0007e20000100a00 */
[C---:B-1----:R-:W-:Y:S08]  /*98dc0*/  HMMA.1688.F32.TF32 R16, R8.reuse, R126, R48 ;  /* 0x0000007e0810723c */ /* 0x042ff00000081030 */
[C---:B---3--:R-:W-:Y:S03]  /*98dd0*/  HMMA.1688.F32.TF32 R12, R8.reuse, R130, R52 ;  /* 0x00000082080c723c */ /* 0x048fe60000081034 */
[----:B------:R-:W-:Y:S04]  /*98de0*/  STL.64 [R1+0x2c10], R20 ;  /* 0x002c101401007387 */ /* 0x000fe80000100a00 */
[----:B------:R1:W-:Y:S08]  /*98df0*/  STL.64 [R1+0x2c18], R22 ;  /* 0x002c181601007387 */ /* 0x0003f00000100a00 */
        /* <DEDUP_REMOVED lines=44> */
[C---:B----4-:R-:W-:Y:S08]  /*990c0*/  HMMA.1688.F32.TF32 R12, R4.reuse, R62, R192 ;  /* 0x0000003e040c723c */ /* 0x050ff000000810c0 */
[C---:B-1----:R-:W-:Y:S07]  /*990d0*/  HMMA.1688.F32.TF32 R8, R4.reuse, R66, R188 ;  /* 0x000000420408723c */ /* 0x042fee00000810bc */
[----:B------:R-:W-:Y:S04]  /*990e0*/  STL.64 [R1+0x2090], R16 ;  /* 0x0020901001007387 */ /* 0x000fe80000100a00 */
[----:B------:R-:W-:Y:S04]  /*990f0*/  STL.64 [R1+0x2098], R18 ;  /* 0x0020981201007387 */ /* 0x000fe80000100a00 */
[----:B------:R-:W3:Y:S04]  /*99100*/  LDL.LU R192, [R1+0xe00] ;  /* 0x000e000001c07983 */ /* 0x000ee80000300800 */
[----:B------:R1:W-:Y:S04]  /*99110*/  STL.64 [R1+0x2080], R12 ;  /* 0x0020800c01007387 */ /* 0x0003e80000100a00 */
[----:B------:R4:W-:Y:S04]  /*99120*/  STL.64 [R1+0x2088], R14 ;  /* 0x0020880e01007387 */ /* 0x0009e80000100a00 */
[----:B------:R-:W-:Y:S04]  /*99130*/  STL.64 [R1+0x2070], R8 ;  /* 0x0020700801007387 */ /* 0x000fe80000100a00 */
[----:B------:R1:W-:Y:S04]  /*99140*/  STL.64 [R1+0x2078], R10 ;  /* 0x0020780a01007387 */ /* 0x0003e80000100a00 */
        /* <DEDUP_REMOVED lines=107> */
[C---:B--2---:R-:W-:Y:S08]  /*99800*/  HMMA.1688.F32.TF32 R40, R4.reuse, R74, R12 ;  /* 0x0000004a0428723c */ /* 0x044ff0000008100c */
[C---:B----4-:R-:W-:Y:S08]  /*99810*/  HMMA.1688.F32.TF32 R8, R4.reuse, R70, R208 ;  /* 0x000000460408723c */ /* 0x050ff000000810d0 */
[C---:B---3--:R-:W-:Y:S11]  /*99820*/  HMMA.1688.F32.TF32 R12, R4.reuse, R78, R16 ;  /* 0x0000004e040c723c */ /* 0x048ff60000081010 */
[----:B------:R-:W-:Y:S04]  /*99830*/  @!UPT UIADD3 URZ, URZ, URZ, URZ ;  /* 0x0000003f3f3ff290 */ /* 0x000fe8000fffe03f */
[----:B------:R-:W-:Y:S01]  /*99840*/  STL.64 [R1+0x2060], R8 ;  /* 0x0020600801007387 */ /* 0x000fe20000100a00 */
[C---:B------:R-:W-:Y:S03]  /*99850*/  HMMA.1688.F32.TF32 R16, R4.reuse, R86, R24 ;  /* 0x000000560410723c */ /* 0x040fe60000081018 */
[----:B------:R1:W-:Y:S04]  /*99860*/  STL.64 [R1+0x2068], R10 ;  /* 0x0020680a01007387 */ /* 0x0003e80000100a00 */
[----:B------:R-:W-:Y:S04]  /*99870*/  STL.64 [R1+0x2050], R40 ;  /* 0x0020502801007387 */ /* 0x000fe80000100a00 */
[----:B------:R-:W-:Y:S01]  /*99880*/  STL.64 [R1+0x2058], R42 ;  /* 0x0020582a01007387 */ /* 0x000fe20000100a00 */
[C---:B-1----:R-:W-:Y:S03]  /*99890*/  HMMA.1688.F32.TF32 R8, R4.reuse, R82, R20 ;  /* 0x000000520408723c */ /* 0x042fe60000081014 */
[----:B------:R-:W-:Y:S04]  /*998a0*/  STL.64 [R1+0x2040], R12 ;  /* 0x0020400c01007387 */ /* 0x000fe80000100a00 */
[----:B------:R1:W-:Y:S02]  /*998b0*/  STL.64 [R1+0x2048], R14 ;  /* 0x0020480e01007387 */ /* 0x0003e40000100a00 */
[C---:B-1----:R-:W-:Y:S11]  /*998c0*/  HMMA.1688.F32.TF32 R12, R4.reuse, R90, R28 ;  /* 0x0000005a040c723c */ /* 0x042ff6000008101c */
[----:B------:R-:W-:Y:S03]  /*998d0*/  @!UPT UIADD3 URZ, URZ, URZ, URZ ;  /* 0x0000003f3f3ff290 */ /* 0x000fe6000fffe03f */
[----:B------:R-:W-:Y:S04]  /*998e0*/  STL.64 [R1+0x1c30], R8 ;  /* 0x001c300801007387 */ /* 0x000fe80000100a00 */
[----:B------:R-:W-:Y:S04]  /*998f0*/  STL.64 [R1+0x1c38], R10 ;  /* 0x001c380a01007387 */ /* 0x000fe80000100a00 */
[----:B------:R-:W-:Y:S04]  /*99900*/  STL.64 [R1+0x930], R16 ;  /* 0x0009301001007387 */ /* 0x000fe80000100a00 */
[----:B------:R-:W-:Y:S01]  /*99910*/  STL.64 [R1+0x938], R18 ;  /* 0x0009381201007387 */ /* 0x000fe20000100a00 */
[C---:B------:R-:W-:Y:S03]  /*99920*/  HMMA.1688.F32.TF32 R20, R4.reuse, R106, R48 ;  /* 0x0000006a0414723c */ /* 0x040fe60000081030 */
[----:B------:R-:W-:Y:S04]  /*99930*/  LDS R8, [R2+0x82200] ;  /* 0x0822000002087984 */ /* 0x000fe80000000800 */
[----:B------:R-:W-:Y:S04]  /*99940*/  STL.64 [R1+0x920], R12 ;  /* 0x0009200c01007387 */ /* 0x000fe80000100a00 */
[----:B------:R1:W-:Y:S04]  /*99950*/  STL.64 [R1+0x928], R14 ;  /* 0x0009280e01007387 */ /* 0x0003e80000100a00 */
[----:B------:R-:W-:Y:S04]  /*99960*/  LDS R10, [R2+0x83200] ;  /* 0x08320000020a7984 */ /* 0x000fe80000000800 */
[----:B------:R-:W-:Y:S01]  /*99970*/  LDS R9, [R252+0x82200] ;  /* 0x08220000fc097984 */ /* 0x000fe20000000800 */
[C---:B-1----:R-:W-:Y:S03]  /*99980*/  HMMA.1688.F32.TF32 R12, R4.reuse, R94, R32 ;  /* 0x0000005e040c723c */ /* 0x042fe60000081020 */
[----:B------:R-:W1:Y:S05]  /*99990*/  LDS R11, [R252+0x83200] ;  /* 0x08320000fc0b7984 */ /* 0x000e6a0000000800 */
[C---:B------:R-:W-:Y:S11]  /*999a0*/  HMMA.1688.F32.TF32 R16, R4.reuse, R98, R36 ;  /* 0x000000620410723c */ /* 0x040ff60000081024 */
[----:B------:R-:W-:Y:S04]  /*999b0*/  @!UPT UIADD3 URZ, URZ, URZ, URZ ;  /* 0x0000003f3f3ff290 */ /* 0x000fe8000fffe03f */
[----:B------:R-:W-:Y:S04]  /*999c0*/  STL.64 [R1+0x2b20], R12 ;  /* 0x002b200c01007387 */ /* 0x000fe80000100a00 */
[----:B------:R2:W-:Y:S02]  /*999d0*/  STL.64 [R1+0x2b28], R14 ;  /* 0x002b280e01007387 */ /* 0x0005e40000100a00 */
[C---:B--2---:R-:W-:Y:S02]  /*999e0*/  HMMA.1688.F32.TF32 R12, R4.reuse, R102, R44 ;  /* 0x00000066040c723c */ /* 0x044fe4000008102c */
[----:B------:R-:W-:Y:S04]  /*999f0*/  STL.64 [R1+0x2b10], R16 ;  /* 0x002b101001007387 */ /* 0x000fe80000100a00 */
[----:B------:R2:W-:Y:S02]  /*99a00*/  STL.64 [R1+0x2b18], R18 ;  /* 0x002b181201007387 */ /* 0x0005e40000100a00 */
[C---:B--2---:R-:W-:Y:S11]  /*99a10*/  HMMA.1688.F32.TF32 R16, R4.reuse, R110, R52 ;  /* 0x0000006e0410723c */ /* 0x044ff60000081034 */
[----:B------:R-:W-:Y:S04]  /*99a20*/  @!UPT UIADD3 URZ, URZ, URZ, URZ ;  /* 0x0000003f3f3ff290 */ /* 0x000fe8000fffe03f */
        /* <DEDUP_REMOVED lines=49> */
[----:B------:R-:W-:Y:S04]  /*99d40*/  STL.64 [R1+0x2a08], R22 ;  /* 0x002a081601007387 */ /* 0x000fe80000100a00 */
[----:B------:R-:W2:Y:S04]  /*99d50*/  LDL.LU R192, [R1+0xc60] ;  /* 0x000c600001c07983 */ /* 0x000ea80000300800 */
[----:B------:R-:W-:Y:S04]  /*99d60*/  STL.64 [R1+0x29f0], R16 ;  /* 0x0029f01001007387 */ /* 0x000fe80000100a00 */
[----:B------:R-:W-:Y:S04]  /*99d70*/  STL.64 [R1+0x29f8], R18 ;  /* 0x0029f81201007387 */ /* 0x000fe80000100a00 */
        /* <DEDUP_REMOVED lines=109> */
[C---:B---3--:R-:W-:Y:S08]  /*9a450*/  HMMA.1688.F32.TF32 R12, R4.reuse, R182, R12 ;  /* 0x000000b6040c723c */ /* 0x048ff0000008100c */
[----:B----4-:R-:W-:Y:S01]  /*9a460*/  HMMA.1688.F32.TF32 R40, R4, R178, R208 ;  /* 0x000000b20428723c */ /* 0x010fe200000810d0 */
[----:B------:R-:W-:Y:S04]  /*9a470*/  LDS R4, [R132+0x82200] ;  /* 0x0822000084047984 */ /* 0x000fe80000000800 */
[----:B------:R-:W-:Y:S04]  /*9a480*/  LDS R6, [R132+0x83200] ;  /* 0x0832000084067984 */ /* 0x000fe80000000800 */
[----:B------:R-:W-:Y:S04]  /*9a490*/  LDS R5, [R133+0x82200] ;  /* 0x0822000085057984 */ /* 0x000fe80000000800 */
[----:B------:R-:W3:Y:S10]  /*9a4a0*/  LDS R7, [R133+0x83200] ;  /* 0x0832000085077984 */ /* 0x000ef40000000800 */
[----:B------:R-:W-:Y:S04]  /*9a4b0*/  STL.64 [R1+0x29d0], R40 ;  /* 0x0029d02801007387 */ /* 0x000fe80000100a00 */
[----:B------:R-:W-:Y:S04]  /*9a4c0*/  STL.64 [R1+0x29d8], R42 ;  /* 0x0029d82a01007387 */ /* 0x000fe80000100a00 */
[----:B------:R-:W-:Y:S04]  /*9a4d0*/  STL.64 [R1+0x830], R12 ;  /* 0x0008300c01007387 */ /* 0x000fe80000100a00 */
[----:B------:R1:W-:Y:S02]  /*9a4e0*/  STL.64 [R1+0x838], R14 ;  /* 0x0008380e01007387 */ /* 0x0003e40000100a00 */
[C---:B-1----:R-:W-:Y:S08]  /*9a4f0*/  HMMA.1688.F32.TF32 R12, R8.reuse, R58, R16 ;  /* 0x0000003a080c723c */ /* 0x042ff00000081010 */
[C---:B--2---:R-:W-:Y:S08]  /*9a500*/  HMMA.1688.F32.TF32 R20, R8.reuse, R62, R20 ;  /* 0x0000003e0814723c */ /* 0x044ff00000081014 */
[C---:B------:R-:W-:Y:S07]  /*9a510*/  HMMA.1688.F32.TF32 R16, R8.reuse, R66, R24 ;  /* 0x000000420810723c */ /* 0x040fee0000081018 */
        /* <DEDUP_REMOVED lines=66> */
[----:B------:R1:W-:Y:S04]  /*9a940*/  STL.64 [R1+0x2860], R20 ;  /* 0x0028601401007387 */ /* 0x0003e80000100a00 */
[----:B------:R2:W-:Y:S04]  /*9a950*/  STL.64 [R1+0x2868], R22 ;  /* 0x0028681601007387 */ /* 0x0005e80000100a00 */
[----:B------:R-:W4:Y:S04]  /*9a960*/  LDL.LU R192, [R1+0xb80] ;  /* 0x000b800001c07983 */ /* 0x000f280000300800 */
[----:B------:R-:W-:Y:S04]  /*9a970*/  STL.64 [R1+0x2850], R16 ;  /* 0x0028501001007387 */ /* 0x000fe80000100a00 */
[----:B------:R-:W-:Y:S04]  /*9a980*/  STL.64 [R1+0x2858], R18 ;  /* 0x0028581201007387 */ /* 0x000fe80000100a00 */
[----:B------:R-:W-:Y:S04]  /*9a990*/  STL.64 [R1+0x2840], R12 ;  /* 0x0028400c01007387 */ /* 0x000fe80000100a00 */
[----:B------:R1:W-:Y:S04]  /*9a9a0*/  STL.64 [R1+0x2848], R14 ;  /* 0x0028480e01007387 */ /* 0x0003e80000100a00 */
        /* <DEDUP_REMOVED lines=61> */
[----:B--2---:R-:W3:Y:S04]  /*9ad80*/  LDL.LU R22, [R1+0xc48] ;  /* 0x000c480001167983 */ /* 0x004ee80000300800 */
        /* <DEDUP_REMOVED lines=33> */
[C---:B------:R-:W-:Y:S08]  /*9afa0*/  HMMA.1688.F32.TF32 R20, R8.reuse, R162, R24 ;  /* 0x000000a20814723c */ /* 0x040ff00000081018 */
[C---:B--2---:R-:W-:Y:S07]  /*9afb0*/  HMMA.1688.F32.TF32 R16, R8.reuse, R166, R28 ;  /* 0x000000a60810723c */ /* 0x044fee000008101c */
        /* <DEDUP_REMOVED lines=11> */
[----:B----4-:R-:W-:Y:S06]  /*9b070*/  HMMA.1688.F32.TF32 R12, R8, R182, R48 ;  /* 0x000000b6080c723c */ /* 0x010fec0000081030 */
[----:B------:R-:W-:Y:S04]  /*9b080*/  STL.64 [R1+0x27f0], R20 ;  /* 0x0027f01401007387 */ /* 0x000fe80000100a00 */
[----:B------:R-:W-:Y:S01]  /*9b090*/  STL.64 [R1+0x27f8], R22 ;  /* 0x0027f81601007387 */ /* 0x000fe20000100a00 */
[C---:B------:R-:W-:Y:S04]  /*9b0a0*/  HMMA.1688.F32.TF32 R8, R4.reuse, R58, R52 ;  /* 0x0000003a0408723c */ /* 0x040fe80000081034 */
[----:B------:R-:W-:Y:S04]  /*9b0b0*/  STL.64 [R1+0x27e0], R16 ;  /* 0x0027e01001007387 */ /* 0x000fe80000100a00 */
[----:B------:R1:W-:Y:S04]  /*9b0c0*/  STL.64 [R1+0x27e8], R18 ;  /* 0x0027e81201007387 */ /* 0x0003e80000100a00 */
[----:B------:R-:W-:Y:S01]  /*9b0d0*/  STL.64 [R1+0x1c20], R12 ;  /* 0x001c200c01007387 */ /* 0x000fe20000100a00 */
[C---:B-1----:R-:W-:Y:S03]  /*9b0e0*/  HMMA.1688.F32.TF32 R16, R4.reuse, R62, R184 ;  /* 0x0000003e0410723c */ /* 0x042fe600000810b8 */
[----:B------:R1:W-:Y:S05]  /*9b0f0*/  STL.64 [R1+0x1c28], R14 ;  /* 0x001c280e01007387 */ /* 0x0003ea0000100a00 */
[C---:B-1----:R-:W-:Y:S02]  /*9b100*/  HMMA.1688.F32.TF32 R12, R4.reuse, R66, R220 ;  /* 0x00000042040c723c */ /* 0x042fe400000810dc */
[----:B------:R-:W-:Y:S04]  /*9b110*/  STL.64 [R1+0x1c10], R8 ;  /* 0x001c100801007387 */ /* 0x000fe80000100a00 */
[----:B------:R1:W-:Y:S09]  /*9b120*/  STL.64 [R1+0x1c18], R10 ;  /* 0x001c180a01007387 */ /* 0x0003f20000100a00 */
        /* <DEDUP_REMOVED lines=15> */
[----:B-1----:R-:W-:Y:S07]  /*9b220*/  HMMA.1688.F32.TF32 R12, R4, R90, R236 ;  /* 0x0000005a040c723c */ /* 0x002fee00000810ec */
[----:B------:R-:W-:Y:S04]  /*9b230*/  STL.64 [R1+0x1b10], R8 ;  /* 0x001b100801007387 */ /* 0x000fe80000100a00 */
[----:B------:R-:W-:Y:S04]  /*9b240*/  STL.64 [R1+0x1b18], R10 ;  /* 0x001b180a01007387 */ /* 0x000fe80000100a00 */
[----:B------:R-:W-:Y:S04]  /*9b250*/  STL.64 [R1+0x1ae0], R16 ;  /* 0x001ae01001007387 */ /* 0x000fe80000100a00 */
[----:B------:R-:W-:Y:S01]  /*9b260*/  STL.64 [R1+0x1ae8], R18 ;  /* 0x001ae81201007387 */ /* 0x000fe20000100a00 */
[----:B------:R-:W-:-:S03]  /*9b270*/  MOV R191, R0 ;  /* 0x0000000000bf7202 */ /* 0x000fc60000000f00 */
[----:B------:R-:W-:Y:S04]  /*9b280*/  LDS R8, [R2+0x82280] ;  /* 0x0822800002087984 */ /* 0x000fe80000000800 */
[----:B------:R-:W-:Y:S04]  /*9b290*/  LDS R10, [R2+0x83280] ;  /* 0x08328000020a7984 */ /* 0x000fe80000000800 */
[----:B------:R-:W-:Y:S04]  /*9b2a0*/  STL.64 [R1+0x1ad0], R12 ;  /* 0x001ad00c01007387 */ /* 0x000fe80000100a00 */
[----:B------:R1:W-:Y:S01]  /*9b2b0*/  STL.64 [R1+0x1ad8], R14 ;  /* 0x001ad80e01007387 */ /* 0x0003e20000100a00 */
[C---:B------:R-:W-:Y:S03]  /*9b2c0*/  HMMA.1688.F32.TF32 R20, R4.reuse, R114, R196 ;  /* 0x000000720414723c */ /* 0x040fe600000810c4 */
        /* <DEDUP_REMOVED lines=9> */
[----:B------:R1:W-:Y:S02]  /*9b360*/  STL.64 [R1+0x27c8], R18 ;  /* 0x0027c81201007387 */ /* 0x0003e40000100a00 */
[C---:B-1----:R-:W-:Y:S11]  /*9b370*/  HMMA.1688.F32.TF32 R16, R4.reuse, R106, R204 ;  /* 0x0000006a0410723c */ /* 0x042ff600000810cc */
[----:B------:R-:W-:Y:S04]  /*9b380*/  @!UPT UIADD3 URZ, URZ, URZ, URZ ;  /* 0x0000003f3f3ff290 */ /* 0x000fe8000fffe03f */
[----:B------:R1:W-:Y:S01]  /*9b390*/  STL.64 [R1+0x27b0], R12 ;  /* 0x0027b00c01007387 */ /* 0x0003e20000100a00 */
[----:B------:R-:W-:Y:S02]  /*9b3a0*/  IMAD.MOV.U32 R2, RZ, RZ, R14 ;  /* 0x000000ffff027224 */ /* 0x000fe400078e000e */
[----:B------:R-:W-:Y:S02]  /*9b3b0*/  IMAD.MOV.U32 R0, RZ, RZ, R15 ;  /* 0x000000ffff007224 */ /* 0x000fe400078e000f */
[C---:B-1----:R-:W-:Y:S01]  /*9b3c0*/  HMMA.1688.F32.TF32 R12, R4.reuse, R110, R200 ;  /* 0x0000006e040c723c */ /* 0x042fe200000810c8 */
[----:B------:R-:W-:Y:S04]  /*9b3d0*/  STL [R1+0x8630], R2 ;  /* 0x0086300201007387 */ /* 0x000fe80000100800 */
[----:B------:R-:W-:Y:S04]  /*9b3e0*/  STL.64 [R1+0x27a0], R16 ;  /* 0x0027a01001007387 */ /* 0x000fe80000100a00 */
[----:B------:R1:W-:Y:S02]  /*9b3f0*/  STL.64 [R1+0x27a8], R18 ;  /* 0x0027a81201007387 */ /* 0x0003e40000100a00 */
[C---:B-1----:R-:W-:Y:S11]  /*9b400*/  HMMA.1688.F32.TF32 R16, R4.reuse, R118, R192 ;  /* 0x000000760410723c */ /* 0x042ff600000810c0 */
[----:B------:R-:W-:Y:S01]  /*9b410*/  @!UPT UIADD3 URZ, URZ, URZ, URZ ;  /* 0x0000003f3f3ff290 */ /* 0x000fe2000fffe03f */
        /* <DEDUP_REMOVED lines=121> */
[----:B------:R-:W-:Y:S01]  /*9bbb0*/  STL.64 [R1+0x2750], R208 ;  /* 0x002750d001007387 */ /* 0x000fe20000100a00 */
[C---:B------:R-:W-:Y:S03]  /*9bbc0*/  HMMA.1688.F32.TF32 R20, R4.reuse, R138, R20 ;  /* 0x0000008a0414723c */ /* 0x040fe60000081014 */
[----:B------:R-:W-:Y:S04]  /*9bbd0*/  STL.64 [R1+0x2758], R210 ;  /* 0x002758d201007387 */ /* 0x000fe80000100a00 */
        /* <DEDUP_REMOVED lines=34> */
[----:B------:R1:W-:Y:S04]  /*9be00*/  STL.64 [R1+0x2698], R22 ;  /* 0x0026981601007387 */ /* 0x0003e80000100a00 */
[----:B------:R-:W-:Y:S04]  /*9be10*/  STL.64 [R1+0x2680], R16 ;  /* 0x0026801001007387 */ /* 0x000fe80000100a00 */
[----:B------:R2:W-:Y:S01]  /*9be20*/  STL.64 [R1+0x2688], R18 ;  /* 0x0026881201007387 */ /* 0x0005e20000100a00 */
[C---:B-1----:R-:W-:Y:S03]  /*9be30*/  HMMA.1688.F32.TF32 R20, R8.reuse, R58, R228 ;  /* 0x0000003a0814723c */ /* 0x042fe600000810e4 */
[----:B------:R-:W-:Y:S04]  /*9be40*/  LDS R4, [R132+0x82280] ;  /* 0x0822800084047984 */ /* 0x000fe80000000800 */
[----:B------:R-:W-:Y:S01]  /*9be50*/  LDS R6, [R132+0x83280] ;  /* 0x0832800084067984 */ /* 0x000fe20000000800 */
[C---:B--2---:R-:W-:Y:S03]  /*9be60*/  HMMA.1688.F32.TF32 R16, R8.reuse, R62, R232 ;  /* 0x0000003e0810723c */ /* 0x044fe600000810e8 */
[----:B------:R-:W-:Y:S04]  /*9be70*/  STL.64 [R1+0x150], R12 ;  /* 0x0001500c01007387 */ /* 0x000fe80000100a00 */
[----:B------:R1:W-:Y:S04]  /*9be80*/  STL.64 [R1+0x158], R14 ;  /* 0x0001580e01007387 */ /* 0x0003e80000100a00 */
[----:B------:R-:W-:Y:S04]  /*9be90*/  LDS R5, [R133+0x82280] ;  /* 0x0822800085057984 */ /* 0x000fe80000000800 */
[----:B------:R-:W2:Y:S01]  /*9bea0*/  LDS R7, [R133+0x83280] ;  /* 0x0832800085077984 */ /* 0x000ea20000000800 */
[C---:B-1----:R-:W-:Y:S03]  /*9beb0*/  HMMA.1688.F32.TF32 R12, R8.reuse, R66, R212 ;  /* 0x00000042080c723c */ /* 0x042fe600000810d4 */
[----:B------:R-:W-:Y:S04]  /*9bec0*/  STL.64 [R1+0x2670], R20 ;  /* 0x0026701401007387 */ /* 0x000fe80000100a00 */
[----:B------:R1:W-:Y:S04]  /*9bed0*/  STL.64 [R1+0x2678], R22 ;  /* 0x0026781601007387 */ /* 0x0003e80000100a00 */
[----:B------:R-:W-:Y:S04]  /*9bee0*/  STL.64 [R1+0x2660], R16 ;  /* 0x0026601001007387 */ /* 0x000fe80000100a00 */
[----:B------:R3:W-:Y:S01]  /*9bef0*/  STL.64 [R1+0x2668], R18 ;  /* 0x0026681201007387 */ /* 0x0007e20000100a00 */
[C---:B-1----:R-:W-:Y:S07]  /*9bf00*/  HMMA.1688.F32.TF32 R20, R8.reuse, R70, R236 ;  /* 0x000000460814723c */ /* 0x042fee00000810ec */
[----:B------:R-:W-:Y:S01]  /*9bf10*/  STL.64 [R1+0x2650], R12 ;  /* 0x0026500c01007387 */ /* 0x000fe20000100a00 */
[C---:B---3--:R-:W-:Y:S03]  /*9bf20*/  HMMA.1688.F32.TF32 R16, R8.reuse, R74, R240 ;  /* 0x0000004a0810723c */ /* 0x048fe600000810f0 */
[----:B------:R1:W-:Y:S05]  /*9bf30*/  STL.64 [R1+0x2658], R14 ;  /* 0x0026580e01007387 */ /* 0x0003ea0000100a00 */
        /* <DEDUP_REMOVED lines=20> */
[----:B------:R-:W-:Y:S04]  /*9c080*/  STL.64 [R1+0x25e8], R22 ;  /* 0x0025e81601007387 */ /* 0x000fe80000100a00 */
[----:B------:R-:W3:Y:S04]  /*9c090*/  LDL.LU R204, [R1+0x800] ;  /* 0x0008000001cc7983 */ /* 0x000ee80000300800 */
[----:B------:R-:W-:Y:S04]  /*9c0a0*/  STL.64 [R1+0x25d0], R16 ;  /* 0x0025d01001007387 */ /* 0x000fe80000100a00 */
[----:B------:R-:W-:Y:S04]  /*9c0b0*/  STL.64 [R1+0x25d8], R18 ;  /* 0x0025d81201007387 */ /* 0x000fe80000100a00 */
[----:B------:R-:W-:Y:S04]  /*9c0c0*/  STL.64 [R1+0x25c0], R12 ;  /* 0x0025c00c01007387 */ /* 0x000fe80000100a00 */
[----:B------:R1:W-:Y:S04]  /*9c0d0*/  STL.64 [R1+0x25c8], R14 ;  /* 0x0025c80e01007387 */ /* 0x0003e80000100a00 */
[----:B------:R-:W3:Y:S04]  /*9c0e0*/  LDL.LU R205, [R1+0x804] ;  /* 0x0008040001cd7983 */ /* 0x000ee80000300800 */
[----:B------:R-:W3:Y:S04]  /*9c0f0*/  LDL.LU R206, [R1+0x808] ;  /* 0x0008080001ce7983 */ /* 0x000ee80000300800 */
        /* <DEDUP_REMOVED lines=39> */
[----:B------:R-:W3:Y:S04]  /*9c370*/  LDL.LU R186, [R1+0x8f8] ;  /* 0x0008f80001ba7983 */ /* 0x000ee80000300800 */
[----:B------:R-:W3:Y:S04]  /*9c380*/  LDL.LU R187, [R1+0x8fc] ;  /* 0x0008fc0001bb7983 */ /* 0x000ee80000300800 */
        /* <DEDUP_REMOVED lines=28> */
[C---:B-1----:R-:W-:Y:S08]  /*9c550*/  HMMA.1688.F32.TF32 R12, R8.reuse, R106, R48 ;  /* 0x0000006a080c723c */ /* 0x042ff00000081030 */
[C---:B--2---:R-:W-:Y:S08]  /*9c560*/  HMMA.1688.F32.TF32 R20, R8.reuse, R110, R52 ;  /* 0x0000006e0814723c */ /* 0x044ff00000081034 */
[C---:B---3--:R-:W-:Y:S07]  /*9c570*/  HMMA.1688.F32.TF32 R16, R8.reuse, R114, R184 ;  /* 0x000000720810723c */ /* 0x048fee00000810b8 */
        /* <DEDUP_REMOVED lines=11> */
[C---:B----4-:R-:W-:Y:S06]  /*9c630*/  HMMA.1688.F32.TF32 R12, R8.reuse, R130, R188 ;  /* 0x00000082080c723c */ /* 0x050fec00000810bc */
[----:B------:R-:W-:Y:S04]  /*9c640*/  STL.64 [R1+0x2570], R20 ;  /* 0x0025701401007387 */ /* 0x000fe80000100a00 */
[----:B------:R-:W-:Y:S04]  /*9c650*/  STL.64 [R1+0x2578], R22 ;  /* 0x0025781601007387 */ /* 0x000fe80000100a00 */
[----:B------:R-:W2:Y:S04]  /*9c660*/  LDL.LU R192, [R1+0x2a0] ;  /* 0x0002a00001c07983 */ /* 0x000ea80000300800 */
[----:B------:R-:W-:Y:S04]  /*9c670*/  STL.64 [R1+0x2560], R16 ;  /* 0x0025601001007387 */ /* 0x000fe80000100a00 */
[----:B------:R1:W-:Y:S04]  /*9c680*/  STL.64 [R1+0x2568], R18 ;  /* 0x0025681201007387 */ /* 0x0003e80000100a00 */
        /* <DEDUP_REMOVED lines=12> */
[----:B------:R-:W2:Y:S01]  /*9c750*/  LDL.LU R191, [R1+0x29c] ;  /* 0x00029c0001bf7983 */ /* 0x000ea20000300800 */
[C---:B-1----:R-:W-:Y:S08]  /*9c760*/  HMMA.1688.F32.TF32 R16, R8.reuse, R134, R216 ;  /* 0x000000860810723c */ /* 0x042ff000000810d8 */
[C---:B---3--:R-:W-:Y:S08]  /*9c770*/  HMMA.1688.F32.TF32 R12, R8.reuse, R138, R224 ;  /* 0x0000008a080c723c */ /* 0x048ff000000810e0 */
[C---:B------:R-:W-:Y:S07]  /*9c780*/  HMMA.1688.F32.TF32 R20, R8.reuse, R142, R228 ;  /* 0x0000008e0814723c */ /* 0x040fee00000810e4 */
        /* <DEDUP_REMOVED lines=16> */
[----:B------:R1:W-:Y:S04]  /*9c890*/  STL.64 [R1+0x24f8], R22 ;  /* 0x0024f81601007387 */ /* 0x0003e80000100a00 */
[----:B------:R-:W3:Y:S04]  /*9c8a0*/  LDL R2, [R1+0x21e8] ;  /* 0x0021e80001027983 */ /* 0x000ee80000100800 */
[----:B------:R-:W-:Y:S01]  /*9c8b0*/  STL.64 [R1+0x24e0], R16 ;  /* 0x0024e01001007387 */ /* 0x000fe20000100a00 */
[C---:B-1----:R-:W-:Y:S03]  /*9c8c0*/  HMMA.1688.F32.TF32 R20, R8.reuse, R166, R248 ;  /* 0x000000a60814723c */ /* 0x042fe600000810f8 */
[----:B------:R1:W-:Y:S04]  /*9c8d0*/  STL.64 [R1+0x24e8], R18 ;  /* 0x0024e81201007387 */ /* 0x0003e80000100a00 */
[----:B------:R-:W-:Y:S04]  /*9c8e0*/  STL.64 [R1+0x24d0], R12 ;  /* 0x0024d00c01007387 */ /* 0x000fe80000100a00 */
[----:B------:R1:W-:Y:S02]  /*9c8f0*/  STL.64 [R1+0x24d8], R14 ;  /* 0x0024d80e01007387 */ /* 0x0003e40000100a00 */
[C---:B-1----:R-:W-:Y:S08]  /*9c900*/  HMMA.1688.F32.TF32 R16, R8.reuse, R170, R204 ;  /* 0x000000aa0810723c */ /* 0x042ff000000810cc */
[C---:B------:R-:W-:Y:S02]  /*9c910*/  HMMA.1688.F32.TF32 R12, R8.reuse, R174, R200 ;  /* 0x000000ae080c723c */ /* 0x040fe400000810c8 */
[----:B------:R-:W-:Y:S04]  /*9c920*/  STL.64 [R1+0x24c0], R20 ;  /* 0x0024c01401007387 */ /* 0x000fe80000100a00 */
[----:B------:R-:W-:Y:S04]  /*9c930*/  STL.64 [R1+0x24c8], R22 ;  /* 0x0024c81601007387 */ /* 0x000fe80000100a00 */
[----:B------:R-:W3:Y:S05]  /*9c940*/  LDL.LU R244, [R1+0x260] ;  /* 0x0002600001f47983 */ /* 0x000eea0000300800 */
[----:B------:R-:W-:Y:S04]  /*9c950*/  STL.64 [R1+0x24b0], R16 ;  /* 0x0024b01001007387 */ /* 0x000fe80000100a00 */
[----:B------:R-:W-:Y:S04]  /*9c960*/  STL.64 [R1+0x24b8], R18 ;  /* 0x0024b81201007387 */ /* 0x000fe80000100a00 */
[----:B------:R-:W-:Y:S04]  /*9c970*/  STL.64 [R1+0x24a0], R12 ;  /* 0x0024a00c01007387 */ /* 0x000fe80000100a00 */
        /* <DEDUP_REMOVED lines=17> */
[----:B--2---:R-:W-:Y:S11]  /*9ca90*/  HMMA.1688.F32.TF32 R8, R8, R182, R192 ;  /* 0x000000b60808723c */ /* 0x004ff600000810c0 */
[----:B------:R-:W-:Y:S04]  /*9caa0*/  @!UPT UIADD3 URZ, URZ, URZ, URZ ;  /* 0x0000003f3f3ff290 */ /* 0x000fe8000fffe03f */
[----:B------:R-:W-:Y:S04]  /*9cab0*/  STL.64 [R1+0x2490], R12 ;  /* 0x0024900c01007387 */ /* 0x000fe80000100a00 */
[----:B------:R-:W-:Y:S04]  /*9cac0*/  STL.64 [R1+0x2498], R14 ;  /* 0x0024980e01007387 */ /* 0x000fe80000100a00 */
[----:B------:R-:W2:Y:S04]  /*9cad0*/  LDL.LU R204, [R1+0x240] ;  /* 0x0002400001cc7983 */ /* 0x000ea80000300800 */
        /* <DEDUP_REMOVED lines=13> */
[C---:B------:R-:W-:Y:S03]  /*9cbb0*/  HMMA.1688.F32.TF32 R40, R4.reuse, R58, R188 ;  /* 0x0000003a0428723c */ /* 0x040fe600000810bc */
        /* <DEDUP_REMOVED lines=8> */
[----:B------:R-:W-:Y:S04]  /*9cc40*/  STL [R1+0x85f4], R40 ;  /* 0x0085f42801007387 */ /* 0x000fe80000100800 */
[----:B------:R-:W-:Y:S04]  /*9cc50*/  STL [R1+0x85f0], R41 ;  /* 0x0085f02901007387 */ /* 0x000fe80000100800 */
[----:B------:R-:W-:Y:S04]  /*9cc60*/  STL [R1+0x85ec], R42 ;  /* 0x0085ec2a01007387 */ /* 0x000fe80000100800 */
[----:B------:R-:W-:Y:S01]  /*9cc70*/  STL [R1+0x85e8], R43 ;  /* 0x0085e82b01007387 */ /* 0x000fe20000100800 */
[C---:B---3--:R-:W-:Y:S11]  /*9cc80*/  HMMA.1688.F32.TF32 R8, R4.reuse, R62, R236 ;  /* 0x0000003e0408723c */ /* 0x048ff600000810ec */
[----:B------:R-:W-:Y:S11]  /*9cc90*/  @!UPT UIADD3 URZ, URZ, URZ, URZ ;  /* 0x0000003f3f3ff290 */ /* 0x000ff6000fffe03f */
[----:B------:R-:W-:Y:S01]  /*9cca0*/  @!UPT UIADD3 URZ, URZ, URZ, URZ ;  /* 0x0000003f3f3ff290 */ /* 0x000fe2000fffe03f */
[----:B------:R-:W-:Y:S04]  /*9ccb0*/  STL.64 [R1+0x1a80], R8 ;  /* 0x001a800801007387 */ /* 0x000fe80000100a00 */
[----:B------:R1:W-:Y:S02]  /*9ccc0*/  STL.64 [R1+0x1a88], R10 ;  /* 0x001a880a01007387 */ /* 0x0003e40000100a00 */
[C---:B-1----:R-:W-:Y:S08]  /*9ccd0*/  HMMA.1688.F32.TF32 R8, R4.reuse, R74, R248 ;  /* 0x0000004a0408723c */ /* 0x042ff000000810f8 */
[C---:B------:R-:W-:Y:S08]  /*9cce0*/  HMMA.1688.F32.TF32 R16, R4.reuse, R66, R240 ;  /* 0x000000420410723c */ /* 0x040ff000000810f0 */
[----:B------:R-:W-:Y:S08]  /*9ccf0*/  HMMA.1688.F32.TF32 R12, R4, R70, R244 ;  /* 0x00000046040c723c */ /* 0x000ff000000810f4 */
[----:B------:R-:W-:Y:S01]  /*9cd00*/  MOV R40, R8 ;  /* 0x0000000800287202 */ /* 0x000fe20000000f00 */
[----:B------:R-:W-:Y:S01]  /*9cd10*/  IMAD.MOV.U32 R41, RZ, RZ, R9 ;  /* 0x000000ffff297224 */ /* 0x000fe200078e0009 */
[----:B------:R-:W-:Y:S01]  /*9cd20*/  MOV R43, R11 ;  /* 0x0000000b002b7202 */ /* 0x000fe20000000f00 */
[----:B------:R-:W-:-:S04]  /*9cd30*/  IMAD.MOV.U32 R42, RZ, RZ, R10 ;  /* 0x000000ffff2a7224 */ /* 0x000fc800078e000a */
[----:B------:R-:W-:Y:S04]  /*9cd40*/  STL.64 [R1+0x1920], R16 ;  /* 0x0019201001007387 */ /* 0x000fe80000100a00 */
[----:B------:R-:W-:Y:S04]  /*9cd50*/  STL.64 [R1+0x1928], R18 ;  /* 0x0019281201007387 */ /* 0x000fe80000100a00 */
[----:B------:R-:W-:Y:S04]  /*9cd60*/  STL.64 [R1+0x1660], R12 ;  /* 0x0016600c01007387 */ /* 0x000fe80000100a00 */
[----:B------:R-:W-:Y:S04]  /*9cd70*/  STL.64 [R1+0x1668], R14 ;  /* 0x0016680e01007387 */ /* 0x000fe80000100a00 */
[----:B------:R-:W-:Y:S04]  /*9cd80*/  STL.64 [R1+0x8600], R42 ;  /* 0x0086002a01007387 */ /* 0x000fe80000100a00 */
[----:B------:R-:W-:Y:S01]  /*9cd90*/  STL.64 [R1+0x85f8], R40 ;  /* 0x0085f82801007387 */ /* 0x000fe20000100a00 */
[C---:B--2---:R-:W-:Y:S11]  /*9cda0*/  HMMA.1688.F32.TF32 R8, R4.reuse, R78, R204 ;  /* 0x0000004e0408723c */ /* 0x044ff600000810cc */
[----:B------:R-:W-:Y:S11]  /*9cdb0*/  @!UPT UIADD3 URZ, URZ, URZ, URZ ;  /* 0x0000003f3f3ff290 */ /* 0x000ff6000fffe03f */
[----:B------:R-:W-:Y:S01]  /*9cdc0*/  @!UPT UIADD3 URZ, URZ, URZ, URZ ;  /* 0x0000003f3f3ff290 */ /* 0x000fe2000fffe03f */
[----:B------:R4:W-:Y:S01]  /*9cdd0*/  STL.64 [R1+0x1620], R8 ;  /* 0x0016200801007387 */ /* 0x0009e20000100a00 */
[----:B------:R-:W-:Y:S02]  /*9cde0*/  IMAD.MOV.U32 R73, RZ, RZ, R10 ;  /* 0x000000ffff497224 */ /* 0x000fe400078e000a */
[----:B------:R-:W-:Y:S02]  /*9cdf0*/  IMAD.MOV.U32 R72, RZ, RZ, R11 ;  /* 0x000000ffff487224 */ /* 0x000fe400078e000b */
        /* <DEDUP_REMOVED lines=9> */
[C---:B-1----:R-:W-:Y:S08]  /*9ce90*/  HMMA.1688.F32.TF32 R8, R4.reuse, R86, R196 ;  /* 0x000000560408723c */ /* 0x042ff000000810c4 */
[C---:B------:R-:W-:Y:S11]  /*9cea0*/  HMMA.1688.F32.TF32 R12, R4.reuse, R94, R188 ;  /* 0x0000005e040c723c */ /* 0x040ff600000810bc */
[----:B------:R-:W-:Y:S04]  /*9ceb0*/  @!UPT UIADD3 URZ, URZ, URZ, URZ ;  /* 0x0000003f3f3ff290 */ /* 0x000fe8000fffe03f */
[----:B------:R1:W-:Y:S01]  /*9cec0*/  STL.64 [R1+0x15e8], R10 ;  /* 0x0015e80a01007387 */ /* 0x0003e20000100a00 */
[----:B------:R-:W-:Y:S01]  /*9ced0*/  MOV R64, R8 ;  /* 0x0000000800407202 */ /* 0x000fe20000000f00 */
[----:B------:R-:W-:Y:S02]  /*9cee0*/  IMAD.MOV.U32 R65, RZ, RZ, R9 ;  /* 0x000000ffff417224 */ /* 0x000fe400078e0009 */
[----:B-1----:R-:W-:Y:S11]  /*9cef0*/  HMMA.1688.F32.TF32 R8, R4, R90, R192 ;  /* 0x0000005a0408723c */ /* 0x002ff600000810c0 */
[----:B------:R-:W-:Y:S11]  /*9cf00*/  @!UPT UIADD3 URZ, URZ, URZ, URZ ;  /* 0x0000003f3f3ff290 */ /* 0x000ff6000fffe03f */
[----:B------:R-:W-:Y:S01]  /*9cf10*/  @!UPT UIADD3 URZ, URZ, URZ, URZ ;  /* 0x0000003f3f3ff290 */ /* 0x000fe2000fffe03f */
[----:B------:R-:W-:Y:S04]  /*9cf20*/  STL.64 [R1+0x15c0], R8 ;  /* 0x0015c00801007387 */ /* 0x000fe80000100a00 */
[----:B------:R-:W2:Y:S04]  /*9cf30*/  LDL.LU R196, [R1+0x680] ;  /* 0x0006800001c47983 */ /* 0x000ea80000300800 */
[----:B------:R-:W-:Y:S04]  /*9cf40*/  STL.64 [R1+0x2480], R12 ;  /* 0x0024800c01007387 */ /* 0x000fe80000100a00 */
[----:B------:R1:W-:Y:S04]  /*9cf50*/  STL.64 [R1+0x2488], R14 ;  /* 0x0024880e01007387 */ /* 0x0003e80000100a00 */
[----:B------:R-:W2:Y:S04]  /*9cf60*/  LDL.LU R197, [R1+0x684] ;  /* 0x0006840001c57983 */ /* 0x000ea80000300800 */
[----:B------:R-:W2:Y:S04]  /*9cf70*/  LDL.LU R198, [R1+0x688] ;  /* 0x0006880001c67983 */ /* 0x000ea80000300800 */
[----:B------:R-:W2:Y:S04]  /*9cf80*/  LDL.LU R199, [R1+0x68c] ;  /* 0x00068c0001c77983 */ /* 0x000ea80000300800 */
[----:B------:R-:W3:Y:S04]  /*9cf90*/  LDL.LU R200, [R1+0x690] ;  /* 0x0006900001c87983 */ /* 0x000ee80000300800 */
        /* <DEDUP_REMOVED lines=87> */
[----:B------:R-:W-:Y:S01]  /*9d510*/  IMAD.MOV.U32 R57, RZ, RZ, R10 ;  /* 0x000000ffff397224 */ /* 0x000fe200078e000a */
[----:B------:R-:W-:-:S02]  /*9d520*/  MOV R56, R11 ;  /* 0x0000000b00387202 */ /* 0x000fc40000000f00 */
[----:B------:R-:W-:Y:S04]  /*9d530*/  LDS R8, [R2+0x82300] ;  /* 0x0823000002087984 */ /* 0x000fe80000000800 */
[----:B------:R-:W-:Y:S04]  /*9d540*/  LDS R10, [R2+0x83300] ;  /* 0x08330000020a7984 */ /* 0x000fe80000000800 */
[----:B------:R-:W-:Y:S04]  /*9d550*/  LDS R9, [R252+0x82300] ;  /* 0x08230000fc097984 */ /* 0x000fe80000000800 */
[----:B------:R-:W1:Y:S02]  /*9d560*/  LDS R11, [R252+0x83300] ;  /* 0x08330000fc0b7984 */ /* 0x000e640000000800 */
[C---:B-1----:R-:W-:Y:S08]  /*9d570*/  HMMA.1688.F32.TF32 R12, R4.reuse, R106, R32 ;  /* 0x0000006a040c723c */ /* 0x042ff00000081020 */
[C---:B--2---:R-:W-:Y:S08]  /*9d580*/  HMMA.1688.F32.TF32 R20, R4.reuse, R98, R24 ;  /* 0x000000620414723c */ /* 0x044ff00000081018 */
[----:B---3--:R-:W-:Y:S08]  /*9d590*/  HMMA.1688.F32.TF32 R16, R4, R102, R28 ;  /* 0x000000660410723c */ /* 0x008ff0000008101c */
[----:B------:R-:W-:-:S02]  /*9d5a0*/  IMAD.MOV.U32 R61, RZ, RZ, R14 ;  /* 0x000000ffff3d7224 */ /* 0x000fc400078e000e */
[----:B------:R-:W-:-:S05]  /*9d5b0*/  IMAD.MOV.U32 R60, RZ, RZ, R15 ;  /* 0x000000ffff3c7224 */ /* 0x000fca00078e000f */
[----:B------:R-:W-:Y:S04]  /*9d5c0*/  STL.64 [R1+0x2470], R20 ;  /* 0x0024701401007387 */ /* 0x000fe80000100a00 */
[----:B------:R-:W-:Y:S04]  /*9d5d0*/  STL.64 [R1+0x2478], R22 ;  /* 0x0024781601007387 */ /* 0x000fe80000100a00 */
[----:B------:R-:W-:Y:S04]  /*9d5e0*/  STL.64 [R1+0x2460], R16 ;  /* 0x0024601001007387 */ /* 0x000fe80000100a00 */
[----:B------:R-:W-:Y:S04]  /*9d5f0*/  STL.64 [R1+0x2468], R18 ;  /* 0x0024681201007387 */ /* 0x000fe80000100a00 */
[----:B------:R4:W-:Y:S02]  /*9d600*/  STL.64 [R1+0x2450], R12 ;  /* 0x0024500c01007387 */ /* 0x0009e40000100a00 */
[C---:B----4-:R-:W-:Y:S08]  /*9d610*/  HMMA.1688.F32.TF32 R12, R4.reuse, R110, R36 ;  /* 0x0000006e040c723c */ /* 0x050ff00000081024 */
[C---:B------:R-:W-:Y:S08]  /*9d620*/  HMMA.1688.F32.TF32 R20, R4.reuse, R114, R44 ;  /* 0x000000720414723c */ /* 0x040ff0000008102c */
[----:B------:R-:W-:Y:S07]  /*9d630*/  HMMA.1688.F32.TF32 R16, R4, R118, R48 ;  /* 0x000000760410723c */ /* 0x000fee0000081030 */
[----:B------:R1:W-:Y:S01]  /*9d640*/  STL.64 [R1+0x2440], R12 ;  /* 0x0024400c01007387 */ /* 0x0003e20000100a00 */
[----:B------:R-:W-:Y:S01]  /*9d650*/  MOV R69, R14 ;  /* 0x0000000e00457202 */ /* 0x000fe20000000f00 */
[----:B------:R-:W-:-:S02]  /*9d660*/  IMAD.MOV.U32 R68, RZ, RZ, R15 ;  /* 0x000000ffff447224 */ /* 0x000fc400078e000f */
[C---:B-1----:R-:W-:Y:S04]  /*9d670*/  HMMA.1688.F32.TF32 R12, R4.reuse, R122, R52 ;  /* 0x0000007a040c723c */ /* 0x042fe80000081034 */
[----:B------:R-:W-:Y:S04]  /*9d680*/  STL.64 [R1+0x2430], R20 ;  /* 0x0024301401007387 */ /* 0x000fe80000100a00 */
[----:B------:R1:W-:Y:S04]  /*9d690*/  STL.64 [R1+0x2438], R22 ;  /* 0x0024381601007387 */ /* 0x0003e80000100a00 */
[----:B------:R-:W-:Y:S04]  /*9d6a0*/  STL.64 [R1+0x2420], R16 ;  /* 0x0024201001007387 */ /* 0x000fe80000100a00 */
[----:B------:R2:W-:Y:S01]  /*9d6b0*/  STL.64 [R1+0x2428], R18 ;  /* 0x0024281201007387 */ /* 0x0005e20000100a00 */
[C---:B-1----:R-:W-:Y:S06]  /*9d6c0*/  HMMA.1688.F32.TF32 R20, R4.reuse, R126, R184 ;  /* 0x0000007e0414723c */ /* 0x042fec00000810b8 */
[----:B------:R-:W-:Y:S02]  /*9d6d0*/  STL.64 [R1+0x2410], R12 ;  /* 0x0024100c01007387 */ /* 0x000fe40000100a00 */
[C---:B--2---:R-:W-:Y:S02]  /*9d6e0*/  HMMA.1688.F32.TF32 R16, R4.reuse, R130, R220 ;  /* 0x000000820410723c */ /* 0x044fe400000810dc */
[----:B------:R1:W-:Y:S06]  /*9d6f0*/  STL.64 [R1+0x2418], R14 ;  /* 0x0024180e01007387 */ /* 0x0003ec0000100a00 */
        /* <DEDUP_REMOVED lines=45> */
[----:B------:R-:W2:Y:S04]  /*9d9d0*/  LDL.LU R192, [R1+0x490] ;  /* 0x0004900001c07983 */ /* 0x000ea80000300800 */
[----:B------:R-:W-:Y:S01]  /*9d9e0*/  LDS R5, [R133+0x82300] ;  /* 0x0823000085057984 */ /* 0x000fe20000000800 */
[C---:B-1----:R-:W-:Y:S03]  /*9d9f0*/  HMMA.1688.F32.TF32 R12, R8.reuse, R58, R188 ;  /* 0x0000003a080c723c */ /* 0x042fe600000810bc */
[----:B------:R-:W1:Y:S11]  /*9da00*/  LDS R7, [R133+0x83300] ;  /* 0x0833000085077984 */ /* 0x000e760000000800 */
[----:B------:R-:W-:Y:S09]  /*9da10*/  @!UPT UIADD3 URZ, URZ, URZ, URZ ;  /* 0x0000003f3f3ff290 */ /* 0x000ff2000fffe03f */
        /* <DEDUP_REMOVED lines=125> */
[C---:B--2---:R-:W-:Y:S08]  /*9e1f0*/  HMMA.1688.F32.TF32 R72, R8.reuse, R66, R72 ;  /* 0x000000420848723c */ /* 0x044ff00000081048 */
[C---:B---3--:R-:W-:Y:S08]  /*9e200*/  HMMA.1688.F32.TF32 R80, R8.reuse, R62, R80 ;  /* 0x0000003e0850723c */ /* 0x048ff00000081050 */
[C---:B----4-:R-:W-:Y:S11]  /*9e210*/  HMMA.1688.F32.TF32 R76, R8.reuse, R70, R76 ;  /* 0x00000046084c723c */ /* 0x050ff6000008104c */
[----:B------:R-:W-:Y:S04]  /*9e220*/  @!UPT UIADD3 URZ, URZ, URZ, URZ ;  /* 0x0000003f3f3ff290 */ /* 0x000fe8000fffe03f */
[----:B------:R-:W-:Y:S04]  /*9e230*/  STL.64 [R1+0x2310], R80 ;  /* 0x0023105001007387 */ /* 0x000fe80000100a00 */
[----:B------:R2:W-:Y:S04]  /*9e240*/  STL.64 [R1+0x2318], R82 ;  /* 0x0023185201007387 */ /* 0x0005e80000100a00 */
[----:B--2---:R-:W2:Y:S04]  /*9e250*/  LDL.LU.64 R82, [R1+0x8990] ;  /* 0x0089900001527983 */ /* 0x004ea80000300a00 */
[----:B------:R-:W3:Y:S04]  /*9e260*/  LDL.LU.64 R80, [R1+0x8988] ;  /* 0x0089880001507983 */ /* 0x000ee80000300a00 */
[----:B------:R-:W-:Y:S04]  /*9e270*/  STL.64 [R1+0x2300], R72 ;  /* 0x0023004801007387 */ /* 0x000fe80000100a00 */
[----:B------:R4:W-:Y:S04]  /*9e280*/  STL.64 [R1+0x2308], R74 ;  /* 0x0023084a01007387 */ /* 0x0009e80000100a00 */
[----:B----4-:R-:W4:Y:S04]  /*9e290*/  LDL.LU.64 R74, [R1+0x8980] ;  /* 0x00898000014a7983 */ /* 0x010f280000300a00 */
[----:B------:R-:W3:Y:S04]  /*9e2a0*/  LDL.LU.64 R72, [R1+0x8978] ;  /* 0x0089780001487983 */ /* 0x000ee80000300a00 */
[----:B------:R-:W-:Y:S04]  /*9e2b0*/  STL.64 [R1+0x22f0], R76 ;  /* 0x0022f04c01007387 */ /* 0x000fe80000100a00 */
[----:B------:R1:W-:Y:S04]  /*9e2c0*/  STL.64 [R1+0x22f8], R78 ;  /* 0x0022f84e01007387 */ /* 0x0003e80000100a00 */
[----:B-1----:R-:W3:Y:S04]  /*9e2d0*/  LDL.LU.64 R78, [R1+0x8970] ;  /* 0x00897000014e7983 */ /* 0x002ee80000300a00 */
[----:B------:R-:W3:Y:S01]  /*9e2e0*/  LDL.LU.64 R76, [R1+0x8968] ;  /* 0x00896800014c7983 */ /* 0x000ee20000300a00 */
[C---:B------:R-:W-:Y:S08]  /*9e2f0*/  HMMA.1688.F32.TF32 R20, R8.reuse, R90, R20 ;  /* 0x0000005a0814723c */ /* 0x040ff00000081014 */
[C---:B--2---:R-:W-:Y:S08]  /*9e300*/  HMMA.1688.F32.TF32 R40, R8.reuse, R82, R40 ;  /* 0x000000520828723c */ /* 0x044ff00000081028 */
[C---:B----4-:R-:W-:Y:S08]  /*9e310*/  HMMA.1688.F32.TF32 R208, R8.reuse, R74, R208 ;  /* 0x0000004a08d0723c */ /* 0x050ff000000810d0 */
[C---:B---3--:R-:W-:Y:S11]  /*9e320*/  HMMA.1688.F32.TF32 R12, R8.reuse, R78, R12 ;  /* 0x0000004e080c723c */ /* 0x048ff6000008100c */
[----:B------:R-:W-:Y:S04]  /*9e330*/  @!UPT UIADD3 URZ, URZ, URZ, URZ ;  /* 0x0000003f3f3ff290 */ /* 0x000fe8000fffe03f */
[----:B------:R-:W-:Y:S04]  /*9e340*/  STL.64 [R1+0x22e0], R208 ;  /* 0x0022e0d001007387 */ /* 0x000fe80000100a00 */
[----:B------:R1:W-:Y:S04]  /*9e350*/  STL.64 [R1+0x22e8], R210 ;  /* 0x0022e8d201007387 */ /* 0x0003e80000100a00 */
[----:B-1----:R-:W2:Y:S04]  /*9e360*/  LDL.LU.64 R210, [R1+0x8960] ;  /* 0x0089600001d27983 */ /* 0x002ea80000300a00 */
[----:B------:R-:W2:Y:S04]  /*9e370*/  LDL.LU.64 R208, [R1+0x8958] ;  /* 0x0089580001d07983 */ /* 0x000ea80000300a00 */
[----:B------:R-:W-:Y:S04]  /*9e380*/  STL.64 [R1+0x22d0], R12 ;  /* 0x0022d00c01007387 */ /* 0x000fe80000100a00 */
[----:B------:R1:W-:Y:S04]  /*9e390*/  STL.64 [R1+0x22d8], R14 ;  /* 0x0022d80e01007387 */ /* 0x0003e80000100a00 */
[----:B-1----:R-:W3:Y:S04]  /*9e3a0*/  LDL.LU.64 R14, [R1+0x8950] ;  /* 0x00895000010e7983 */ /* 0x002ee80000300a00 */
[----:B------:R-:W3:Y:S04]  /*9e3b0*/  LDL.LU.64 R12, [R1+0x8948] ;  /* 0x00894800010c7983 */ /* 0x000ee80000300a00 */
        /* <DEDUP_REMOVED lines=8> */
[----:B------:R1:W-:Y:S04]  /*9e440*/  STL.64 [R1+0x2018], R22 ;  /* 0x0020181601007387 */ /* 0x0003e80000100a00 */
[----:B------:R-:W-:Y:S04]  /*9e450*/  STL.64 [R1+0x2000], R16 ;  /* 0x0020001001007387 */ /* 0x000fe80000100a00 */
[----:B------:R4:W-:Y:S01]  /*9e460*/  STL.64 [R1+0x2008], R18 ;  /* 0x0020081201007387 */ /* 0x0009e20000100a00 */
[C---:B-1----:R-:W-:Y:S08]  /*9e470*/  HMMA.1688.F32.TF32 R20, R8.reuse, R102, R32 ;  /* 0x000000660814723c */ /* 0x042ff00000081020 */
[C---:B----4-:R-:W-:Y:S01]  /*9e480*/  HMMA.1688.F32.TF32 R16, R8.reuse, R106, R36 ;  /* 0x0000006a0810723c */ /* 0x050fe20000081024 */
        /* <DEDUP_REMOVED lines=8> */
[C---:B----4-:R-:W-:Y:S03]  /*9e510*/  HMMA.1688.F32.TF32 R16, R8.reuse, R118, R52 ;  /* 0x000000760810723c */ /* 0x050fe60000081034 */
        /* <DEDUP_REMOVED lines=44> */
[C---:B----4-:R-:W-:Y:S08]  /*9e7e0*/  HMMA.1688.F32.TF32 R16, R8.reuse, R178, R192 ;  /* 0x000000b20810723c */ /* 0x050ff000000810c0 */
[----:B------:R-:W-:Y:S01]  /*9e7f0*/  HMMA.1688.F32.TF32 R8, R8, R182, R188 ;  /* 0x000000b60808723c */ /* 0x000fe200000810bc */
[----:B------:R-:W-:Y:S04]  /*9e800*/  STL.64 [R1+0x1ed0], R24 ;  /* 0x001ed01801007387 */ /* 0x000fe80000100a00 */
[----:B------:R-:W-:Y:S04]  /*9e810*/  STL.64 [R1+0x1ed8], R26 ;  /* 0x001ed81a01007387 */ /* 0x000fe80000100a00 */
[----:B------:R-:W-:Y:S04]  /*9e820*/  STL.64 [R1+0x1ec0], R20 ;  /* 0x001ec01401007387 */ /* 0x000fe80000100a00 */
[----:B------:R-:W-:Y:S04]  /*9e830*/  STL.64 [R1+0x1ec8], R22 ;  /* 0x001ec81601007387 */ /* 0x000fe80000100a00 */
        /* <DEDUP_REMOVED lines=108> */
[----:B------:R-:W4:Y:S04]  /*9ef00*/  LDL.LU R184, [R1] ;  /* 0x0000000001b87983 */ /* 0x000f280000300800 */
[----:B------:R-:W4:Y:S04]  /*9ef10*/  LDL.LU R185, [R1+0x4] ;  /* 0x0000040001b97983 */ /* 0x000f280000300800 */
[----:B------:R-:W4:Y:S04]  /*9ef20*/  LDL.LU R186, [R1+0x8] ;  /* 0x0000080001ba7983 */ /* 0x000f280000300800 */
[----:B------:R-:W4:Y:S01]  /*9ef30*/  LDL.LU R187, [R1+0xc] ;  /* 0x00000c0001bb7983 */ /* 0x000f220000300800 */
[C---:B--2---:R-:W-:Y:S08]  /*9ef40*/  HMMA.1688.F32.TF32 R248, R4.reuse, R122, R248 ;  /* 0x0000007a04f8723c */ /* 0x044ff000000810f8 */
[C---:B---3--:R-:W-:Y:S08]  /*9ef50*/  HMMA.1688.F32.TF32 R244, R4.reuse, R118, R244 ;  /* 0x0000007604f4723c */ /* 0x048ff000000810f4 */
[C---:B----4-:R-:W-:Y:S08]  /*9ef60*/  HMMA.1688.F32.TF32 R236, R4.reuse, R110, R236 ;  /* 0x0000006e04ec723c */ /* 0x050ff000000810ec */
[C---:B------:R-:W-:Y:S08]  /*9ef70*/  HMMA.1688.F32.TF32 R212, R4.reuse, R106, R212 ;  /* 0x0000006a04d4723c */ /* 0x040ff000000810d4 */
        /* <DEDUP_REMOVED lines=26> */
[----:B------:R1:W-:Y:S04]  /*9f120*/  STL.64 [R1+0x1c68], R30 ;  /* 0x001c681e01007387 */ /* 0x0003e80000100a00 */
[----:B-1----:R-:W2:Y:S04]  /*9f130*/  LDL.LU.64 R30, [R1+0x8910] ;  /* 0x00891000011e7983 */ /* 0x002ea80000300a00 */
[----:B------:R-:W2:Y:S04]  /*9f140*/  LDL.LU.64 R28, [R1+0x8908] ;  /* 0x00890800011c7983 */ /* 0x000ea80000300a00 */
[----:B------:R-:W-:Y:S04]  /*9f150*/  STL.64 [R1+0x1c50], R32 ;  /* 0x001c502001007387 */ /* 0x000fe80000100a00 */
[----:B------:R1:W-:Y:S04]  /*9f160*/  STL.64 [R1+0x1c58], R34 ;  /* 0x001c582201007387 */ /* 0x0003e80000100a00 */
[----:B-1----:R-:W2:Y:S04]  /*9f170*/  LDL.LU.64 R34, [R1+0x8900] ;  /* 0x0089000001227983 */ /* 0x002ea80000300a00 */
[----:B------:R-:W2:Y:S04]  /*9f180*/  LDL.LU.64 R32, [R1+0x88f8] ;  /* 0x0088f80001207983 */ /* 0x000ea80000300a00 */
[----:B------:R-:W-:Y:S04]  /*9f190*/  STL.64 [R1+0x1c40], R36 ;  /* 0x001c402401007387 */ /* 0x000fe80000100a00 */
[----:B------:R1:W-:Y:S01]  /*9f1a0*/  STL.64 [R1+0x1c48], R38 ;  /* 0x001c482601007387 */ /* 0x0003e20000100a00 */
[C---:B------:R-:W-:Y:S03]  /*9f1b0*/  HMMA.1688.F32.TF32 R240, R4.reuse, R114, R240 ;  /* 0x0000007204f0723c */ /* 0x040fe600000810f0 */
[----:B-1----:R-:W2:Y:S04]  /*9f1c0*/  LDL.LU.64 R38, [R1+0x88f0] ;  /* 0x0088f00001267983 */ /* 0x002ea80000300a00 */
[----:B------:R-:W2:Y:S04]  /*9f1d0*/  LDL.LU.64 R36, [R1+0x88e8] ;  /* 0x0088e80001247983 */ /* 0x000ea80000300a00 */
        /* <DEDUP_REMOVED lines=9> */
[----:B------:R-:W-:Y:S04]  /*9f270*/  STL.64 [R1+0x1bc8], R10 ;  /* 0x001bc80a01007387 */ /* 0x000fe80000100a00 */
[----:B------:R-:W-:Y:S04]  /*9f280*/  STL.64 [R1+0x1bb0], R224 ;  /* 0x001bb0e001007387 */ /* 0x000fe80000100a00 */
[----:B------:R1:W-:Y:S01]  /*9f290*/  STL.64 [R1+0x1bb8], R226 ;  /* 0x001bb8e201007387 */ /* 0x0003e20000100a00 */
[C---:B------:R-:W-:Y:S03]  /*9f2a0*/  HMMA.1688.F32.TF32 R204, R4.reuse, R126, R204 ;  /* 0x0000007e04cc723c */ /* 0x040fe600000810cc */
[----:B------:R-:W-:Y:S04]  /*9f2b0*/  LDS R8, [R2+0x82380] ;  /* 0x0823800002087984 */ /* 0x000fe80000000800 */
[----:B------:R-:W-:Y:S04]  /*9f2c0*/  LDS R10, [R2+0x83380] ;  /* 0x08338000020a7984 */ /* 0x000fe80000000800 */
[----:B-1----:R-:W2:Y:S04]  /*9f2d0*/  LDL.LU.64 R226, [R1+0x88c0] ;  /* 0x0088c00001e27983 */ /* 0x002ea80000300a00 */
[----:B------:R-:W2:Y:S04]  /*9f2e0*/  LDL.LU.64 R224, [R1+0x88b8] ;  /* 0x0088b80001e07983 */ /* 0x000ea80000300a00 */
[----:B------:R-:W-:Y:S04]  /*9f2f0*/  STL.64 [R1+0x1ba0], R228 ;  /* 0x001ba0e401007387 */ /* 0x000fe80000100a00 */
[----:B------:R1:W-:Y:S01]  /*9f300*/  STL.64 [R1+0x1ba8], R230 ;  /* 0x001ba8e601007387 */ /* 0x0003e20000100a00 */
[C---:B------:R-:W-:Y:S03]  /*9f310*/  HMMA.1688.F32.TF32 R200, R4.reuse, R130, R200 ;  /* 0x0000008204c8723c */ /* 0x040fe600000810c8 */
[----:B------:R-:W-:Y:S04]  /*9f320*/  LDS R9, [R252+0x82380] ;  /* 0x08238000fc097984 */ /* 0x000fe80000000800 */
[----:B------:R-:W2:Y:S04]  /*9f330*/  LDS R11, [R252+0x83380] ;  /* 0x08338000fc0b7984 */ /* 0x000ea80000000800 */
        /* <DEDUP_REMOVED lines=19> */
[----:B-1----:R-:W3:Y:S04]  /*9f470*/  LDL.LU.64 R242, [R1+0x8870] ;  /* 0x0088700001f27983 */ /* 0x002ee80000300a00 */
[----:B------:R-:W3:Y:S04]  /*9f480*/  LDL.LU.64 R240, [R1+0x8868] ;  /* 0x0088680001f07983 */ /* 0x000ee80000300a00 */
        /* <DEDUP_REMOVED lines=22> */
[----:B-1----:R-:W4:Y:S04]  /*9f5f0*/  LDL.LU.64 R194, [R1+0x8810] ;  /* 0x0088100001c27983 */ /* 0x002f280000300a00 */
[----:B------:R-:W4:Y:S04]  /*9f600*/  LDL.LU.64 R192, [R1+0x8808] ;  /* 0x0088080001c07983 */ /* 0x000f280000300a00 */
[----:B------:R-:W-:Y:S04]  /*9f610*/  STL.64 [R1+0x1a50], R188 ;  /* 0x001a50bc01007387 */ /* 0x000fe80000100a00 */
[----:B------:R1:W-:Y:S04]  /*9f620*/  STL.64 [R1+0x1a58], R190 ;  /* 0x001a58be01007387 */ /* 0x0003e80000100a00 */
[----:B-1----:R-:W4:Y:S04]  /*9f630*/  LDL.LU.64 R190, [R1+0x8800] ;  /* 0x0088000001be7983 */ /* 0x002f280000300a00 */
[----:B------:R-:W4:Y:S01]  /*9f640*/  LDL.LU.64 R188, [R1+0x87f8] ;  /* 0x0087f80001bc7983 */ /* 0x000f220000300a00 */
[C---:B------:R-:W-:Y:S11]  /*9f650*/  HMMA.1688.F32.TF32 R40, R4.reuse, R146, R40 ;  /* 0x000000920428723c */ /* 0x040ff60000081028 */
[----:B------:R-:W-:Y:S11]  /*9f660*/  @!UPT UIADD3 URZ, URZ, URZ, URZ ;  /* 0x0000003f3f3ff290 */ /* 0x000ff6000fffe03f */
[----:B------:R-:W-:Y:S01]  /*9f670*/  @!UPT UIADD3 URZ, URZ, URZ, URZ ;  /* 0x0000003f3f3ff290 */ /* 0x000fe2000fffe03f */
[----:B------:R-:W-:Y:S04]  /*9f680*/  STL.64 [R1+0x1a40], R40 ;  /* 0x001a402801007387 */ /* 0x000fe80000100a00 */
[----:B------:R1:W-:Y:S02]  /*9f690*/  STL.64 [R1+0x1a48], R42 ;  /* 0x001a482a01007387 */ /* 0x0003e40000100a00 */
[C---:B-1----:R-:W-:Y:S08]  /*9f6a0*/  HMMA.1688.F32.TF32 R40, R4.reuse, R150, R44 ;  /* 0x000000960428723c */ /* 0x042ff0000008102c */
[C---:B------:R-:W-:Y:S11]  /*9f6b0*/  HMMA.1688.F32.TF32 R44, R4.reuse, R154, R48 ;  /* 0x0000009a042c723c */ /* 0x040ff60000081030 */
[----:B------:R-:W-:Y:S04]  /*9f6c0*/  @!UPT UIADD3 URZ, URZ, URZ, URZ ;  /* 0x0000003f3f3ff290 */ /* 0x000fe8000fffe03f */
[----:B------:R-:W-:Y:S04]  /*9f6d0*/  STL.64 [R1+0x1a30], R40 ;  /* 0x001a302801007387 */ /* 0x000fe80000100a00 */
[----:B------:R1:W-:Y:S02]  /*9f6e0*/  STL.64 [R1+0x1a38], R42 ;  /* 0x001a382a01007387 */ /* 0x0003e40000100a00 */
[C---:B-1----:R-:W-:Y:S02]  /*9f6f0*/  HMMA.1688.F32.TF32 R40, R4.reuse, R158, R52 ;  /* 0x0000009e0428723c */ /* 0x042fe40000081034 */
[----:B------:R-:W-:Y:S04]  /*9f700*/  STL.64 [R1+0x1a20], R44 ;  /* 0x001a202c01007387 */ /* 0x000fe80000100a00 */
[----:B------:R-:W-:Y:S02]  /*9f710*/  STL.64 [R1+0x1a28], R46 ;  /* 0x001a282e01007387 */ /* 0x000fe40000100a00 */
[----:B------:R-:W-:Y:S11]  /*9f720*/  HMMA.1688.F32.TF32 R48, R4, R162, R184 ;  /* 0x000000a20430723c */ /* 0x000ff600000810b8 */
[----:B------:R-:W-:Y:S04]  /*9f730*/  @!UPT UIADD3 URZ, URZ, URZ, URZ ;  /* 0x0000003f3f3ff290 */ /* 0x000fe8000fffe03f */
[----:B------:R-:W-:Y:S04]  /*9f740*/  STL.64 [R1+0x1a10], R40 ;  /* 0x001a102801007387 */ /* 0x000fe80000100a00 */
[----:B------:R-:W-:Y:S04]  /*9f750*/  STL.64 [R1+0x1a18], R42 ;  /* 0x001a182a01007387 */ /* 0x000fe80000100a00 */
[----:B------:R-:W-:Y:S04]  /*9f760*/  STL.64 [R1+0x1a00], R48 ;  /* 0x001a003001007387 */ /* 0x000fe80000100a00 */
[----:B------:R3:W-:Y:S01]  /*9f770*/  STL.64 [R1+0x1a08], R50 ;  /* 0x001a083201007387 */ /* 0x0007e20000100a00 */
[----:B--2---:R-:W-:Y:S01]  /*9f780*/  IMAD.MOV.U32 R184, RZ, RZ, R223 ;  /* 0x000000ffffb87224 */ /* 0x004fe200078e00df */
[----:B------:R-:W-:Y:S01]  /*9f790*/  MOV R185, R222 ;  /* 0x000000de00b97202 */ /* 0x000fe20000000f00 */
[----:B------:R-:W-:-:S02]  /*9f7a0*/  IMAD.MOV.U32 R186, RZ, RZ, R221 ;  /* 0x000000ffffba7224 */ /* 0x000fc400078e00dd */
[----:B------:R-:W-:Y:S01]  /*9f7b0*/  IMAD.MOV.U32 R187, RZ, RZ, R220 ;  /* 0x000000ffffbb7224 */ /* 0x000fe200078e00dc */
[----:B------:R-:W-:Y:S01]  /*9f7c0*/  MOV R53, R217 ;  /* 0x000000d900357202 */ /* 0x000fe20000000f00 */
[----:B------:R-:W-:Y:S02]  /*9f7d0*/  IMAD.MOV.U32 R52, RZ, RZ, R216 ;  /* 0x000000ffff347224 */ /* 0x000fe400078e00d8 */
[----:B------:R-:W-:Y:S02]  /*9f7e0*/  IMAD.MOV.U32 R54, RZ, RZ, R218 ;  /* 0x000000ffff367224 */ /* 0x000fe400078e00da */
[----:B------:R-:W-:Y:S01]  /*9f7f0*/  IMAD.MOV.U32 R55, RZ, RZ, R219 ;  /* 0x000000ffff377224 */ /* 0x000fe200078e00db */
[C---:B---3--:R-:W-:Y:S08]  /*9f800*/  HMMA.1688.F32.TF32 R48, R4.reuse, R174, R196 ;  /* 0x000000ae0430723c */ /* 0x048ff000000810c4 */
[C---:B----4-:R-:W-:Y:S08]  /*9f810*/  HMMA.1688.F32.TF32 R40, R4.reuse, R170, R192 ;  /* 0x000000aa0428723c */ /* 0x050ff000000810c0 */
[C---:B------:R-:W-:Y:S11]  /*9f820*/  HMMA.1688.F32.TF32 R44, R4.reuse, R166, R188 ;  /* 0x000000a6042c723c */ /* 0x040ff600000810bc */
[----:B------:R-:W-:Y:S11]  /*9f830*/  @!UPT UIADD3 URZ, URZ, URZ, URZ ;  /* 0x0000003f3f3ff290 */ /* 0x000ff6000fffe03f */
[----:B------:R-:W-:Y:S01]  /*9f840*/  @!UPT UIADD3 URZ, URZ, URZ, URZ ;  /* 0x0000003f3f3ff290 */ /* 0x000fe2000fffe03f */
[----:B------:R-:W-:Y:S04]  /*9f850*/  STL.64 [R1+0x19f0], R44 ;  /* 0x0019f02c01007387 */ /* 0x000fe80000100a00 */
[----:B------:R1:W-:Y:S04]  /*9f860*/  STL.64 [R1+0x19f8], R46 ;  /* 0x0019f82e01007387 */ /* 0x0003e80000100a00 */
[----:B------:R-:W-:Y:S04]  /*9f870*/  STL.64 [R1+0x19e0], R40 ;  /* 0x0019e02801007387 */ /* 0x000fe80000100a00 */
[----:B------:R2:W-:Y:S01]  /*9f880*/  STL.64 [R1+0x19e8], R42 ;  /* 0x0019e82a01007387 */ /* 0x0005e20000100a00 */
[C---:B-1----:R-:W-:Y:S08]  /*9f890*/  HMMA.1688.F32.TF32 R44, R4.reuse, R178, R200 ;  /* 0x000000b2042c723c */ /* 0x042ff000000810c8 */
[----:B--2---:R-:W-:Y:S01]  /*9f8a0*/  HMMA.1688.F32.TF32 R40, R4, R182, R204 ;  /* 0x000000b60428723c */ /* 0x004fe200000810cc */
[----:B------:R1:W-:Y:S04]  /*9f8b0*/  STL.64 [R1+0x19d0], R48 ;  /* 0x0019d03001007387 */ /* 0x0003e80000100a00 */
[----:B------:R2:W-:Y:S01]  /*9f8c0*/  STL.64 [R1+0x19d8], R50 ;  /* 0x0019d83201007387 */ /* 0x0005e20000100a00 */
[----:B------:R-:W-:Y:S01]  /*9f8d0*/  MOV R192, R239 ;  /* 0x000000ef00c07202 */ /* 0x000fe20000000f00 */
[----:B------:R-:W-:Y:S01]  /*9f8e0*/  IMAD.MOV.U32 R193, RZ, RZ, R238 ;  /* 0x000000ffffc17224 */ /* 0x000fe200078e00ee */
[----:B------:R-:W-:Y:S01]  /*9f8f0*/  MOV R195, R236 ;  /* 0x000000ec00c37202 */ /* 0x000fe20000000f00 */
[----:B------:R-:W-:-:S02]  /*9f900*/  IMAD.MOV.U32 R194, RZ, RZ, R237 ;  /* 0x000000ffffc27224 */ /* 0x000fc400078e00ed */
[----:B------:R-:W-:Y:S01]  /*9f910*/  IMAD.MOV.U32 R196, RZ, RZ, R243 ;  /* 0x000000ffffc47224 */ /* 0x000fe200078e00f3 */
[----:B------:R-:W-:Y:S01]  /*9f920*/  MOV R198, R241 ;  /* 0x000000f100c67202 */ /* 0x000fe20000000f00 */
[----:B------:R-:W-:Y:S02]  /*9f930*/  IMAD.MOV.U32 R197, RZ, RZ, R242 ;  /* 0x000000ffffc57224 */ /* 0x000fe400078e00f2 */
[----:B------:R-:W-:Y:S01]  /*9f940*/  IMAD.MOV.U32 R199, RZ, RZ, R240 ;  /* 0x000000ffffc77224 */ /* 0x000fe200078e00f0 */
[----:B------:R3:W-:Y:S04]  /*9f950*/  STL.64 [R1+0x19c0], R44 ;  /* 0x0019c02c01007387 */ /* 0x0007e80000100a00 */
[----:B------:R2:W-:Y:S04]  /*9f960*/  STL.64 [R1+0x19c8], R46 ;  /* 0x0019c82e01007387 */ /* 0x0005e80000100a00 */
[----:B------:R2:W-:Y:S04]  /*9f970*/  STL.64 [R1+0x19b0], R40 ;  /* 0x0019b02801007387 */ /* 0x0005e80000100a00 */
[----:B------:R3:W-:Y:S01]  /*9f980*/  STL.64 [R1+0x19b8], R42 ;  /* 0x0019b82a01007387 */ /* 0x0007e20000100a00 */
[----:B-1----:R-:W-:-:S03]  /*9f990*/  MOV R48, R227 ;  /* 0x000000e300307202 */ /* 0x002fc60000000f00 */
[----:B------:R-:W4:Y:S01]  /*9f9a0*/  LDL.LU R223, [R1+0x87f4] ;  /* 0x0087f40001df7983 */ /* 0x000f220000300800 */
[----:B------:R-:W-:-:S03]  /*9f9b0*/  IMAD.MOV.U32 R49, RZ, RZ, R226 ;  /* 0x000000ffff317224 */ /* 0x000fc600078e00e2 */
[----:B------:R-:W4:Y:S01]  /*9f9c0*/  LDL.LU R222, [R1+0x87f0] ;  /* 0x0087f00001de7983 */ /* 0x000f220000300800 */
[----:B--2---:R-:W-:-:S03]  /*9f9d0*/  IMAD.MOV.U32 R50, RZ, RZ, R225 ;  /* 0x000000ffff327224 */ /* 0x004fc600078e00e1 */
[----:B------:R-:W2:Y:S01]  /*9f9e0*/  LDL.LU R221, [R1+0x87ec] ;  /* 0x0087ec0001dd7983 */ /* 0x000ea20000300800 */
[----:B------:R-:W-:-:S03]  /*9f9f0*/  MOV R51, R224 ;  /* 0x000000e000337202 */ /* 0x000fc60000000f00 */
[----:B------:R-:W2:Y:S01]  /*9fa00*/  LDL.LU R220, [R1+0x87e8] ;  /* 0x0087e80001dc7983 */ /* 0x000ea20000300800 */
[----:B---3--:R-:W-:-:S03]  /*9fa10*/  IMAD.MOV.U32 R44, RZ, RZ, R231 ;  /* 0x000000ffff2c7224 */ /* 0x008fc600078e00e7 */
[----:B------:R-:W3:Y:S01]  /*9fa20*/  LDL.LU R227, [R1+0x87e4] ;  /* 0x0087e40001e37983 */ /* 0x000ee20000300800 */
[----:B------:R-:W-:-:S03]  /*9fa30*/  IMAD.MOV.U32 R45, RZ, RZ, R230 ;  /* 0x000000ffff2d7224 */ /* 0x000fc600078e00e6 */
[----:B------:R-:W2:Y:S01]  /*9fa40*/  LDL.LU R226, [R1+0x87e0] ;  /* 0x0087e00001e27983 */ /* 0x000ea20000300800 */
[----:B------:R-:W-:-:S03]  /*9fa50*/  MOV R46, R229 ;  /* 0x000000e5002e7202 */ /* 0x000fc60000000f00 */
[----:B------:R-:W2:Y:S01]  /*9fa60*/  LDL.LU R225, [R1+0x87dc] ;  /* 0x0087dc0001e17983 */ /* 0x000ea20000300800 */
[----:B------:R-:W-:-:S03]  /*9fa70*/  IMAD.MOV.U32 R47, RZ, RZ, R228 ;  /* 0x000000ffff2f7224 */ /* 0x000fc600078e00e4 */
[----:B------:R-:W2:Y:S01]  /*9fa80*/  LDL.LU R224, [R1+0x87d8] ;  /* 0x0087d80001e07983 */ /* 0x000ea20000300800 */
[----:B------:R-:W-:-:S03]  /*9fa90*/  IMAD.MOV.U32 R40, RZ, RZ, R235 ;  /* 0x000000ffff287224 */ /* 0x000fc600078e00eb */
[----:B------:R-:W2:Y:S01]  /*9faa0*/  LDL.LU R231, [R1+0x87d4] ;  /* 0x0087d40001e77983 */ /* 0x000ea20000300800 */
[----:B------:R-:W-:-:S03]  /*9fab0*/  MOV R41, R234 ;  /* 0x000000ea00297202 */ /* 0x000fc60000000f00 */
[----:B------:R-:W2:Y:S01]  /*9fac0*/  LDL.LU R230, [R1+0x87d0] ;  /* 0x0087d00001e67983 */ /* 0x000ea20000300800 */
[----:B------:R-:W-:-:S03]  /*9fad0*/  IMAD.MOV.U32 R42, RZ, RZ, R233 ;  /* 0x000000ffff2a7224 */ /* 0x000fc600078e00e9 */
[----:B------:R-:W2:Y:S01]  /*9fae0*/  LDL.LU R229, [R1+0x87cc] ;  /* 0x0087cc0001e57983 */ /* 0x000ea20000300800 */
[----:B------:R-:W-:-:S03]  /*9faf0*/  IMAD.MOV.U32 R43, RZ, RZ, R232 ;  /* 0x000000ffff2b7224 */ /* 0x000fc600078e00e8 */
        /* <DEDUP_REMOVED lines=45> */
[C---:B--2---:R-:W-:Y:S08]  /*9fdd0*/  HMMA.1688.F32.TF32 R212, R8.reuse, R58, R212 ;  /* 0x0000003a08d4723c */ /* 0x044ff000000810d4 */
[----:B---3--:R-:W-:Y:S11]  /*9fde0*/  HMMA.1688.F32.TF32 R216, R8, R62, R216 ;  /* 0x0000003e08d8723c */ /* 0x008ff600000810d8 */
[----:B------:R-:W-:Y:S04]  /*9fdf0*/  @!UPT UIADD3 URZ, URZ, URZ, URZ ;  /* 0x0000003f3f3ff290 */ /* 0x000fe8000fffe03f */
[----:B------:R2:W-:Y:S04]  /*9fe00*/  STL.64 [R1+0x19a0], R212 ;  /* 0x0019a0d401007387 */ /* 0x0005e80000100a00 */
[----:B------:R4:W-:Y:S01]  /*9fe10*/  STL.64 [R1+0x19a8], R214 ;  /* 0x0019a8d601007387 */ /* 0x0009e20000100a00 */
[----:B--2---:R-:W-:Y:S01]  /*9fe20*/  MOV R212, R220 ;  /* 0x000000dc00d47202 */ /* 0x004fe20000000f00 */
[----:B------:R-:W-:Y:S02]  /*9fe30*/  IMAD.MOV.U32 R213, RZ, RZ, R221 ;  /* 0x000000ffffd57224 */ /* 0x000fe400078e00dd */
[----:B------:R-:W2:Y:S01]  /*9fe40*/  LDL.LU R220, [R1+0x8754] ;  /* 0x0087540001dc7983 */ /* 0x000ea20000300800 */
[----:B----4-:R-:W-:Y:S01]  /*9fe50*/  IMAD.MOV.U32 R214, RZ, RZ, R222 ;  /* 0x000000ffffd67224 */ /* 0x010fe200078e00de */
[----:B------:R-:W-:-:S02]  /*9fe60*/  MOV R215, R223 ;  /* 0x000000df00d77202 */ /* 0x000fc40000000f00 */
[----:B------:R-:W2:Y:S04]  /*9fe70*/  LDL.LU R221, [R1+0x8750] ;  /* 0x0087500001dd7983 */ /* 0x000ea80000300800 */
[----:B------:R-:W2:Y:S04]  /*9fe80*/  LDL.LU R222, [R1+0x874c] ;  /* 0x00874c0001de7983 */ /* 0x000ea80000300800 */
[----:B------:R-:W2:Y:S04]  /*9fe90*/  LDL.LU R223, [R1+0x8748] ;  /* 0x0087480001df7983 */ /* 0x000ea80000300800 */
[----:B------:R3:W-:Y:S04]  /*9fea0*/  STL.64 [R1+0x1990], R216 ;  /* 0x001990d801007387 */ /* 0x0007e80000100a00 */
[----:B------:R4:W-:Y:S01]  /*9feb0*/  STL.64 [R1+0x1998], R218 ;  /* 0x001998da01007387 */ /* 0x0009e20000100a00 */
[----:B---3--:R-:W-:-:S03]  /*9fec0*/  IMAD.MOV.U32 R216, RZ, RZ, R224 ;  /* 0x000000ffffd87224 */ /* 0x008fc600078e00e0 */
[----:B------:R-:W3:Y:S01]  /*9fed0*/  LDL.LU R224, [R1+0x8744] ;  /* 0x0087440001e07983 */ /* 0x000ee20000300800 */
[----:B------:R-:W-:Y:S01]  /*9fee0*/  IMAD.MOV.U32 R217, RZ, RZ, R225 ;  /* 0x000000ffffd97224 */ /* 0x000fe200078e00e1 */
[----:B----4-:R-:W-:Y:S01]  /*9fef0*/  MOV R218, R226 ;  /* 0x000000e200da7202 */ /* 0x010fe20000000f00 */
[----:B------:R-:W-:Y:S01]  /*9ff00*/  IMAD.MOV.U32 R219, RZ, RZ, R227 ;  /* 0x000000ffffdb7224 */ /* 0x000fe200078e00e3 */
[----:B------:R-:W3:Y:S04]  /*9ff10*/  LDL.LU R225, [R1+0x8740] ;  /* 0x0087400001e17983 */ /* 0x000ee80000300800 */
[----:B------:R-:W3:Y:S04]  /*9ff20*/  LDL.LU R226, [R1+0x873c] ;  /* 0x00873c0001e27983 */ /* 0x000ee80000300800 */
[----:B------:R-:W3:Y:S01]  /*9ff30*/  LDL.LU R227, [R1+0x8738] ;  /* 0x0087380001e37983 */ /* 0x000ee20000300800 */
[C---:B--2---:R-:W-:Y:S08]  /*9ff40*/  HMMA.1688.F32.TF32 R220, R8.reuse, R66, R220 ;  /* 0x0000004208dc723c */ /* 0x044ff000000810dc */
[----:B---3--:R-:W-:Y:S11]  /*9ff50*/  HMMA.1688.F32.TF32 R224, R8, R70, R224 ;  /* 0x0000004608e0723c */ /* 0x008ff600000810e0 */
[----:B------:R-:W-:Y:S04]  /*9ff60*/  @!UPT UIADD3 URZ, URZ, URZ, URZ ;  /* 0x0000003f3f3ff290 */ /* 0x000fe8000fffe03f */
[----:B------:R2:W-:Y:S04]  /*9ff70*/  STL.64 [R1+0x1980], R220 ;  /* 0x001980dc01007387 */ /* 0x0005e80000100a00 */
[----:B------:R3:W-:Y:S01]  /*9ff80*/  STL.64 [R1+0x1988], R222 ;  /* 0x001988de01007387 */ /* 0x0007e20000100a00 */
[----:B--2---:R-:W-:Y:S01]  /*9ff90*/  IMAD.MOV.U32 R220, RZ, RZ, R228 ;  /* 0x000000ffffdc7224 */ /* 0x004fe200078e00e4 */
[----:B------:R-:W-:Y:S02]  /*9ffa0*/  MOV R221, R229 ;  /* 0x000000e500dd7202 */ /* 0x000fe40000000f00 */
[----:B------:R-:W2:Y:S01]  /*9ffb0*/  LDL.LU R228, [R1+0x8734] ;  /* 0x0087340001e47983 */ /* 0x000ea20000300800 */
[----:B---3--:R-:W-:-:S03]  /*9ffc0*/  IMAD.MOV.U32 R222, RZ, RZ, R230 ;  /* 0x000000ffffde7224 */ /* 0x008fc600078e00e6 */
[----:B------:R-:W2:Y:S01]  /*9ffd0*/  LDL.LU R229, [R1+0x8730] ;  /* 0x0087300001e57983 */ /* 0x000ea20000300800 */
[----:B------:R-:W-:-:S03]  /*9ffe0*/  IMAD.MOV.U32 R223, RZ, RZ, R231 ;  /* 0x000000ffffdf7224 */ /* 0x000fc600078e00e7 */
[----:B------:R-:W2:Y:S04]  /*9fff0*/  LDL.LU R230, [R1+0x872c] ;  /* 0x00872c0001e67983 */ /* 0x000ea80000300800 */
[----:B------:R-:W2:Y:S04]  /*a0000*/  LDL.LU R231, [R1+0x8728] ;  /* 0x0087280001e77983 */ /* 0x000ea80000300800 */
[----:B------:R3:W-:Y:S04]  /*a0010*/  STL.64 [R1+0x1970], R224 ;  /* 0x001970e001007387 */ /* 0x0007e80000100a00 */
[----:B------:R4:W-:Y:S01]  /*a0020*/  STL.64 [R1+0x1978], R226 ;  /* 0x001978e201007387 */ /* 0x0009e20000100a00 */
[----:B---3--:R-:W-:Y:S01]  /*a0030*/  MOV R224, R232 ;  /* 0x000000e800e07202 */ /* 0x008fe20000000f00 */
[----:B------:R-:W-:-:S02]  /*a0040*/  IMAD.MOV.U32 R225, RZ, RZ, R233 ;  /* 0x000000ffffe17224 */ /* 0x000fc400078e00e9 */
[----:B------:R-:W3:Y:S01]  /*a0050*/  LDL.LU R232, [R1+0x8724] ;  /* 0x0087240001e87983 */ /* 0x000ee20000300800 */
[----:B----4-:R-:W-:Y:S01]  /*a0060*/  IMAD.MOV.U32 R226, RZ, RZ, R234 ;  /* 0x000000ffffe27224 */ /* 0x010fe200078e00ea */
[----:B------:R-:W-:Y:S02]  /*a0070*/  MOV R227, R235 ;  /* 0x000000eb00e37202 */ /* 0x000fe40000000f00 */
        /* <DEDUP_REMOVED lines=8> */
[----:B--2---:R-:W-:-:S03]  /*a0100*/  IMAD.MOV.U32 R228, RZ, RZ, R236 ;  /* 0x000000ffffe47224 */ /* 0x004fc600078e00ec */
[----:B------:R-:W2:Y:S01]  /*a0110*/  LDL.LU R236, [R1+0x8714] ;  /* 0x0087140001ec7983 */ /* 0x000ea20000300800 */
[----:B------:R-:W-:Y:S01]  /*a0120*/  IMAD.MOV.U32 R229, RZ, RZ, R237 ;  /* 0x000000ffffe57224 */ /* 0x000fe200078e00ed */
[----:B---3--:R-:W-:Y:S01]  /*a0130*/  MOV R230, R238 ;  /* 0x000000ee00e67202 */ /* 0x008fe20000000f00 */
[----:B------:R-:W-:Y:S01]  /*a0140*/  IMAD.MOV.U32 R231, RZ, RZ, R239 ;  /* 0x000000ffffe77224 */ /* 0x000fe200078e00ef */
[----:B------:R-:W2:Y:S04]  /*a0150*/  LDL.LU R237, [R1+0x8710] ;  /* 0x0087100001ed7983 */ /* 0x000ea80000300800 */
[----:B------:R-:W2:Y:S04]  /*a0160*/  LDL.LU R238, [R1+0x870c] ;  /* 0x00870c0001ee7983 */ /* 0x000ea80000300800 */
[----:B------:R-:W2:Y:S04]  /*a0170*/  LDL.LU R239, [R1+0x8708] ;  /* 0x0087080001ef7983 */ /* 0x000ea80000300800 */
[----:B------:R3:W-:Y:S04]  /*a0180*/  STL.64 [R1+0x1950], R232 ;  /* 0x001950e801007387 */ /* 0x0007e80000100a00 */
[----:B------:R4:W-:Y:S01]  /*a0190*/  STL.64 [R1+0x1958], R234 ;  /* 0x001958ea01007387 */ /* 0x0009e20000100a00 */
[----:B---3--:R-:W-:Y:S01]  /*a01a0*/  IMAD.MOV.U32 R232, RZ, RZ, R240 ;  /* 0x000000ffffe87224 */ /* 0x008fe200078e00f0 */
[----:B------:R-:W-:-:S02]  /*a01b0*/  MOV R233, R241 ;  /* 0x000000f100e97202 */ /* 0x000fc40000000f00 */
[----:B------:R-:W3:Y:S01]  /*a01c0*/  LDL.LU R240, [R1+0x8704] ;  /* 0x0087040001f07983 */ /* 0x000ee20000300800 */
[----:B----4-:R-:W-:-:S03]  /*a01d0*/  IMAD.MOV.U32 R234, RZ, RZ, R242 ;  /* 0x000000ffffea7224 */ /* 0x010fc600078e00f2 */
[----:B------:R-:W3:Y:S01]  /*a01e0*/  LDL.LU R241, [R1+0x8700] ;  /* 0x0087000001f17983 */ /* 0x000ee20000300800 */
[----:B------:R-:W-:-:S03]  /*a01f0*/  IMAD.MOV.U32 R235, RZ, RZ, R243 ;  /* 0x000000ffffeb7224 */ /* 0x000fc600078e00f3 */
[----:B------:R-:W3:Y:S04]  /*a0200*/  LDL.LU R242, [R1+0x86fc] ;  /* 0x0086fc0001f27983 */ /* 0x000ee80000300800 */
[----:B------:R-:W3:Y:S01]  /*a0210*/  LDL.LU R243, [R1+0x86f8] ;  /* 0x0086f80001f37983 */ /* 0x000ee20000300800 */
        /* <DEDUP_REMOVED lines=8> */
[----:B---3--:R-:W-:Y:S01]  /*a02a0*/  IMAD.MOV.U32 R238, RZ, RZ, R246 ;  /* 0x000000ffffee7224 */ /* 0x008fe200078e00f6 */
        /* <DEDUP_REMOVED lines=15> */
[C---:B---3--:R-:W-:Y:S11]  /*a03a0*/  HMMA.1688.F32.TF32 R248, R8.reuse, R94, R248 ;  /* 0x0000005e08f8723c */ /* 0x048ff600000810f8 */
[----:B------:R-:W-:Y:S04]  /*a03b0*/  @!UPT UIADD3 URZ, URZ, URZ, URZ ;  /* 0x0000003f3f3ff290 */ /* 0x000fe8000fffe03f */
[----:B------:R2:W-:Y:S04]  /*a03c0*/  STL.64 [R1+0x1910], R244 ;  /* 0x001910f401007387 */ /* 0x0005e80000100a00 */
[----:B------:R3:W-:Y:S04]  /*a03d0*/  STL.64 [R1+0x1918], R246 ;  /* 0x001918f601007387 */ /* 0x0007e80000100a00 */
[----:B--2---:R-:W2:Y:S04]  /*a03e0*/  LDL.LU R244, [R1+0x1cc0] ;  /* 0x001cc00001f47983 */ /* 0x004ea80000300800 */
[----:B------:R-:W2:Y:S04]  /*a03f0*/  LDL.LU R245, [R1+0x1cc4] ;  /* 0x001cc40001f57983 */ /* 0x000ea80000300800 */
[----:B---3--:R-:W2:Y:S04]  /*a0400*/  LDL.LU R246, [R1+0x1cc8] ;  /* 0x001cc80001f67983 */ /* 0x008ea80000300800 */
[----:B------:R-:W2:Y:S04]  /*a0410*/  LDL.LU R247, [R1+0x1ccc] ;  /* 0x001ccc0001f77983 */ /* 0x000ea80000300800 */
[----:B------:R3:W-:Y:S04]  /*a0420*/  STL.64 [R1+0x1900], R248 ;  /* 0x001900f801007387 */ /* 0x0007e80000100a00 */
[----:B------:R4:W-:Y:S04]  /*a0430*/  STL.64 [R1+0x1908], R250 ;  /* 0x001908fa01007387 */ /* 0x0009e80000100a00 */
[----:B---3--:R-:W3:Y:S04]  /*a0440*/  LDL.LU R248, [R1+0x1ca0] ;  /* 0x001ca00001f87983 */ /* 0x008ee80000300800 */
[----:B------:R-:W3:Y:S04]  /*a0450*/  LDL.LU R249, [R1+0x1ca4] ;  /* 0x001ca40001f97983 */ /* 0x000ee80000300800 */
[----:B----4-:R-:W3:Y:S04]  /*a0460*/  LDL.LU R250, [R1+0x1ca8] ;  /* 0x001ca80001fa7983 */ /* 0x010ee80000300800 */
[----:B------:R-:W3:Y:S01]  /*a0470*/  LDL.LU R251, [R1+0x1cac] ;  /* 0x001cac0001fb7983 */ /* 0x000ee20000300800 */
[C---:B------:R-:W-:Y:S08]  /*a0480*/  HMMA.1688.F32.TF32 R48, R8.reuse, R166, R48 ;  /* 0x000000a60830723c */ /* 0x040ff00000081030 */
[C---:B---3--:R-:W-:Y:S11]  /*a0490*/  HMMA.1688.F32.TF32 R248, R8.reuse, R98, R248 ;  /* 0x0000006208f8723c */ /* 0x048ff600000810f8 */
[----:B------:R-:W-:Y:S11]  /*a04a0*/  @!UPT UIADD3 URZ, URZ, URZ, URZ ;  /* 0x0000003f3f3ff290 */ /* 0x000ff6000fffe03f */
[----:B------:R-:W-:Y:S01]  /*a04b0*/  @!UPT UIADD3 URZ, URZ, URZ, URZ ;  /* 0x0000003f3f3ff290 */ /* 0x000fe2000fffe03f */
        /* <DEDUP_REMOVED lines=50> */
[----:B------:R2:W-:Y:S02]  /*a07e0*/  STL.64 [R1+0x17f8], R42 ;  /* 0x0017f82a01007387 */ /* 0x0005e40000100a00 */
[----:B--2---:R-:W-:Y:S02]  /*a07f0*/  HMMA.1688.F32.TF32 R40, R8, R174, R184 ;  /* 0x000000ae0828723c */ /* 0x004fe400000810b8 */
[----:B------:R2:W-:Y:S01]  /*a0800*/  STL.64 [R1+0x17e0], R48 ;  /* 0x0017e03001007387 */ /* 0x0005e20000100a00 */
[----:B------:R-:W-:-:S03]  /*a0810*/  IMAD.MOV.U32 R188, RZ, RZ, R117 ;  /* 0x000000ffffbc7224 */ /* 0x000fc600078e0075 */
[----:B------:R3:W-:Y:S04]  /*a0820*/  STL.64 [R1+0x17e8], R50 ;  /* 0x0017e83201007387 */ /* 0x0007e80000100a00 */
[----:B------:R4:W-:Y:S01]  /*a0830*/  STL.64 [R1+0x17d0], R44 ;  /* 0x0017d02c01007387 */ /* 0x0009e20000100a00 */
[----:B------:R-:W-:-:S03]  /*a0840*/  MOV R189, R3 ;  /* 0x0000000300bd7202 */ /* 0x000fc60000000f00 */
[----:B------:R1:W-:Y:S04]  /*a0850*/  STL.64 [R1+0x17d8], R46 ;  /* 0x0017d82e01007387 */ /* 0x0003e80000100a00 */
[----:B------:R-:W2:Y:S05]  /*a0860*/  LDL.LU R117, [R1+0x86d4] ;  /* 0x0086d40001757983 */ /* 0x000eaa0000300800 */
[----:B------:R-:W-:Y:S04]  /*a0870*/  STL.64 [R1+0x17c0], R40 ;  /* 0x0017c02801007387 */ /* 0x000fe80000100a00 */
[----:B------:R-:W-:Y:S04]  /*a0880*/  STL.64 [R1+0x17c8], R42 ;  /* 0x0017c82a01007387 */ /* 0x000fe80000100a00 */
[----:B------:R-:W2:Y:S04]  /*a0890*/  LDL.LU R3, [R1+0x86d0] ;  /* 0x0086d00001037983 */ /* 0x000ea80000300800 */
[----:B------:R-:W3:Y:S04]  /*a08a0*/  LDL.LU R200, [R1+0x980] ;  /* 0x0009800001c87983 */ /* 0x000ee80000300800 */
[----:B------:R-:W3:Y:S04]  /*a08b0*/  LDL.LU R201, [R1+0x984] ;  /* 0x0009840001c97983 */ /* 0x000ee80000300800 */
[----:B------:R-:W3:Y:S04]  /*a08c0*/  LDL.LU R204, [R1+0x990] ;  /* 0x0009900001cc7983 */ /* 0x000ee80000300800 */
[----:B------:R-:W3:Y:S04]  /*a08d0*/  LDL.LU R205, [R1+0x994] ;  /* 0x0009940001cd7983 */ /* 0x000ee80000300800 */
[----:B------:R-:W3:Y:S01]  /*a08e0*/  LDL.LU R206, [R1+0x998] ;  /* 0x0009980001ce7983 */ /* 0x000ee20000300800 */
[----:B--2---:R-:W-:-:S03]  /*a08f0*/  MOV R207, R3 ;  /* 0x0000000300cf7202 */ /* 0x004fc60000000f00 */
        /* <DEDUP_REMOVED lines=29> */
[----:B----4-:R-:W4:Y:S04]  /*a0ad0*/  LDL.LU R44, [R1+0x1e70] ;  /* 0x001e7000012c7983 */ /* 0x010f280000300800 */
[----:B------:R-:W4:Y:S04]  /*a0ae0*/  LDL.LU R45, [R1+0x1e74] ;  /* 0x001e7400012d7983 */ /* 0x000f280000300800 */
[----:B-1----:R-:W4:Y:S04]  /*a0af0*/  LDL.LU R46, [R1+0x1e78] ;  /* 0x001e7800012e7983 */ /* 0x002f280000300800 */
        /* <DEDUP_REMOVED lines=24> */
[----:B--2---:R-:W-:-:S03]  /*a0c80*/  IMAD.MOV.U32 R219, RZ, RZ, R3 ;  /* 0x000000ffffdb7224 */ /* 0x004fc600078e0003 */
[----:B------:R-:W2:Y:S01]  /*a0c90*/  LDL.LU R3, [R1+0x86c8] ;  /* 0x0086c80001037983 */ /* 0x000ea20000300800 */
[C---:B----4-:R-:W-:Y:S08]  /*a0ca0*/  HMMA.1688.F32.TF32 R44, R8.reuse, R178, R44 ;  /* 0x000000b2082c723c */ /* 0x050ff0000008102c */
[----:B---3--:R-:W-:Y:S08]  /*a0cb0*/  HMMA.1688.F32.TF32 R8, R8, R182, R48 ;  /* 0x000000b60808723c */ /* 0x008ff00000081030 */
[C---:B------:R-:W-:Y:S07]  /*a0cc0*/  HMMA.1688.F32.TF32 R52, R4.reuse, R58, R52 ;  /* 0x0000003a0434723c */ /* 0x040fee0000081034 */
[----:B------:R-:W-:Y:S04]  /*a0cd0*/  STL.64 [R1+0x17b0], R44 ;  /* 0x0017b02c01007387 */ /* 0x000fe80000100a00 */
[----:B------:R1:W-:Y:S04]  /*a0ce0*/  STL.64 [R1+0x17b8], R46 ;  /* 0x0017b82e01007387 */ /* 0x0003e80000100a00 */
[----:B-1----:R-:W3:Y:S04]  /*a0cf0*/  LDL.LU.64 R46, [R1+0x86c0] ;  /* 0x0086c000012e7983 */ /* 0x002ee80000300a00 */
[----:B------:R-:W3:Y:S04]  /*a0d00*/  LDL.LU.64 R44, [R1+0x86b8] ;  /* 0x0086b800012c7983 */ /* 0x000ee80000300a00 */
[----:B------:R-:W4:Y:S04]  /*a0d10*/  LDL.LU.64 R50, [R1+0x86b0] ;  /* 0x0086b00001327983 */ /* 0x000f280000300a00 */
[----:B------:R-:W4:Y:S04]  /*a0d20*/  LDL.LU.64 R48, [R1+0x86a8] ;  /* 0x0086a80001307983 */ /* 0x000f280000300a00 */
[----:B------:R1:W-:Y:S04]  /*a0d30*/  STL.64 [R1+0x17a0], R8 ;  /* 0x0017a00801007387 */ /* 0x0003e80000100a00 */
[----:B------:R1:W-:Y:S04]  /*a0d40*/  STL.64 [R1+0x17a8], R10 ;  /* 0x0017a80a01007387 */ /* 0x0003e80000100a00 */
[----:B-1----:R-:W3:Y:S04]  /*a0d50*/  LDL.LU R8, [R1+0x1e20] ;  /* 0x001e200001087983 */ /* 0x002ee80000300800 */
[----:B------:R-:W3:Y:S04]  /*a0d60*/  LDL.LU R9, [R1+0x1e24] ;  /* 0x001e240001097983 */ /* 0x000ee80000300800 */
[----:B------:R-:W3:Y:S04]  /*a0d70*/  LDL.LU R10, [R1+0x1e28] ;  /* 0x001e2800010a7983 */ /* 0x000ee80000300800 */
[----:B------:R-:W3:Y:S04]  /*a0d80*/  LDL.LU R11, [R1+0x1e2c] ;  /* 0x001e2c00010b7983 */ /* 0x000ee80000300800 */
[----:B------:R-:W-:Y:S04]  /*a0d90*/  STL.64 [R1+0x1790], R52 ;  /* 0x0017903401007387 */ /* 0x000fe80000100a00 */
[----:B------:R1:W-:Y:S04]  /*a0da0*/  STL.64 [R1+0x1798], R54 ;  /* 0x0017983601007387 */ /* 0x0003e80000100a00 */
[----:B-1----:R-:W3:Y:S04]  /*a0db0*/  LDL.LU.64 R54, [R1+0x86a0] ;  /* 0x0086a00001367983 */ /* 0x002ee80000300a00 */
[----:B------:R-:W3:Y:S04]  /*a0dc0*/  LDL.LU.64 R52, [R1+0x8698] ;  /* 0x0086980001347983 */ /* 0x000ee80000300a00 */
[----:B------:R1:W-:Y:S04]  /*a0dd0*/  STL.64 [R1+0x8608], R56 ;  /* 0x0086083801007387 */ /* 0x0003e80000100a00 */
[----:B-1----:R-:W3:Y:S04]  /*a0de0*/  LDL.LU R56, [R1+0x1e30] ;  /* 0x001e300001387983 */ /* 0x002ee80000300800 */
[----:B------:R-:W3:Y:S04]  /*a0df0*/  LDL.LU R57, [R1+0x1e34] ;  /* 0x001e340001397983 */ /* 0x000ee80000300800 */
[----:B------:R-:W3:Y:S01]  /*a0e00*/  LDL.LU R58, [R1+0x1e38] ;  /* 0x001e3800013a7983 */ /* 0x000ee20000300800 */
[----:B------:R-:W-:Y:S11]  /*a0e10*/  HMMA.1688.F32.TF32 R184, R4, R62, R184 ;  /* 0x0000003e04b8723c */ /* 0x000ff600000810b8 */
[----:B------:R-:W-:Y:S11]  /*a0e20*/  @!UPT UIADD3 URZ, URZ, URZ, URZ ;  /* 0x0000003f3f3ff290 */ /* 0x000ff6000fffe03f */
[----:B------:R-:W-:Y:S01]  /*a0e30*/  @!UPT UIADD3 URZ, URZ, URZ, URZ ;  /* 0x0000003f3f3ff290 */ /* 0x000fe2000fffe03f */
[----:B------:R-:W-:Y:S04]  /*a0e40*/  STL.64 [R1+0x1780], R184 ;  /* 0x001780b801007387 */ /* 0x000fe80000100a00 */
[----:B------:R1:W-:Y:S01]  /*a0e50*/  STL.64 [R1+0x1788], R186 ;  /* 0x001788ba01007387 */ /* 0x0003e20000100a00 */
[----:B--2---:R-:W-:-:S03]  /*a0e60*/  IMAD.MOV.U32 R59, RZ, RZ, R3 ;  /* 0x000000ffff3b7224 */ /* 0x004fc600078e0003 */
[----:B-1----:R-:W2:Y:S04]  /*a0e70*/  LDL.LU.64 R186, [R1+0x8690] ;  /* 0x0086900001ba7983 */ /* 0x002ea80000300a00 */
[----:B------:R-:W2:Y:S04]  /*a0e80*/  LDL.LU.64 R184, [R1+0x8688] ;  /* 0x0086880001b87983 */ /* 0x000ea80000300a00 */
[----:B------:R3:W-:Y:S04]  /*a0e90*/  STL.64 [R1+0x8610], R60 ;  /* 0x0086103c01007387 */ /* 0x0007e80000100a00 */
[----:B------:R-:W-:Y:S01]  /*a0ea0*/  STL.64 [R1+0x8618], R64 ;  /* 0x0086184001007387 */ /* 0x000fe20000100a00 */
[----:B------:R-:W-:-:S02]  /*a0eb0*/  IMAD.MOV.U32 R42, RZ, RZ, R101 ;  /* 0x000000ffff2a7224 */ /* 0x000fc400078e0065 */
[----:B------:R-:W-:Y:S02]  /*a0ec0*/  IMAD.MOV.U32 R202, RZ, RZ, R117 ;  /* 0x000000ffffca7224 */ /* 0x000fe400078e0075 */
[----:B------:R-:W-:Y:S01]  /*a0ed0*/  IMAD.MOV.U32 R203, RZ, RZ, R116 ;  /* 0x000000ffffcb7224 */ /* 0x000fe200078e0074 */
[----:B------:R-:W-:Y:S01]  /*a0ee0*/  MOV R197, R112 ;  /* 0x0000007000c57202 */ /* 0x000fe20000000f00 */
[----:B------:R-:W-:Y:S02]  /*a0ef0*/  IMAD.MOV.U32 R196, RZ, RZ, R113 ;  /* 0x000000ffffc47224 */ /* 0x000fe400078e0071 */
[----:B------:R-:W-:Y:S02]  /*a0f00*/  IMAD.MOV.U32 R198, RZ, RZ, R109 ;  /* 0x000000ffffc67224 */ /* 0x000fe400078e006d */
[----:B------:R-:W-:Y:S01]  /*a0f10*/  IMAD.MOV.U32 R199, RZ, RZ, R108 ;  /* 0x000000ffffc77224 */ /* 0x000fe200078e006c */
[C---:B---3--:R-:W-:Y:S08]  /*a0f20*/  HMMA.1688.F32.TF32 R60, R4.reuse, R66, R56 ;  /* 0x00000042043c723c */ /* 0x048ff00000081038 */
[C---:B------:R-:W-:Y:S08]  /*a0f30*/  HMMA.1688.F32.TF32 R56, R4.reuse, R70, R8 ;  /* 0x000000460438723c */ /* 0x040ff00000081008 */
[C---:B------:R-:W-:Y:S07]  /*a0f40*/  HMMA.1688.F32.TF32 R8, R4.reuse, R74, R248 ;  /* 0x0000004a0408723c */ /* 0x040fee00000810f8 */
[----:B------:R-:W-:Y:S04]  /*a0f50*/  STL.64 [R1+0x1770], R60 ;  /* 0x0017703c01007387 */ /* 0x000fe80000100a00 */
[----:B------:R1:W-:Y:S04]  /*a0f60*/  STL.64 [R1+0x1778], R62 ;  /* 0x0017783e01007387 */ /* 0x0003e80000100a00 */
[----:B------:R-:W-:Y:S04]  /*a0f70*/  STL.64 [R1+0x8620], R68 ;  /* 0x0086204401007387 */ /* 0x000fe80000100a00 */
[----:B------:R-:W-:Y:S01]  /*a0f80*/  STL.64 [R1+0x1760], R56 ;  /* 0x0017603801007387 */ /* 0x000fe20000100a00 */
[C---:B-1----:R-:W-:Y:S03]  /*a0f90*/  HMMA.1688.F32.TF32 R60, R4.reuse, R78, R244 ;  /* 0x0000004e043c723c */ /* 0x042fe600000810f4 */
[----:B------:R1:W-:Y:S04]  /*a0fa0*/  STL.64 [R1+0x1768], R58 ;  /* 0x0017683a01007387 */ /* 0x0003e80000100a00 */
[----:B------:R-:W-:Y:S04]  /*a0fb0*/  STL.64 [R1+0x8628], R72 ;  /* 0x0086284801007387 */ /* 0x000fe80000100a00 */
[----:B------:R-:W-:Y:S01]  /*a0fc0*/  STL.64 [R1+0x1750], R8 ;  /* 0x0017500801007387 */ /* 0x000fe20000100a00 */
[C---:B-1----:R-:W-:Y:S03]  /*a0fd0*/  HMMA.1688.F32.TF32 R56, R4.reuse, R82, R240 ;  /* 0x000000520438723c */ /* 0x042fe600000810f0 */
[----:B------:R1:W-:Y:S05]  /*a0fe0*/  STL.64 [R1+0x1758], R10 ;  /* 0x0017580a01007387 */ /* 0x0003ea0000100a00 */
[C---:B-1----:R-:W-:Y:S03]  /*a0ff0*/  HMMA.1688.F32.TF32 R8, R4.reuse, R86, R236 ;  /* 0x000000560408723c */ /* 0x042fe600000810ec */
[----:B------:R-:W-:Y:S04]  /*a1000*/  STL.64 [R1+0x1740], R60 ;  /* 0x0017403c01007387 */ /* 0x000fe80000100a00 */
[----:B------:R1:W-:Y:S04]  /*a1010*/  STL.64 [R1+0x1748], R62 ;  /* 0x0017483e01007387 */ /* 0x0003e80000100a00 */
[----:B------:R-:W3:Y:S04]  /*a1020*/  LDL R101, [R1+0x3718] ;  /* 0x0037180001657983 */ /* 0x000ee80000100800 */
[----:B------:R-:W-:Y:S04]  /*a1030*/  STL.64 [R1+0x1730], R56 ;  /* 0x0017303801007387 */ /* 0x000fe80000100a00 */
[----:B------:R-:W-:Y:S04]  /*a1040*/  STL.64 [R1+0x1738], R58 ;  /* 0x0017383a01007387 */ /* 0x000fe80000100a00 */
[----:B------:R-:W3:Y:S04]  /*a1050*/  LDL R246, [R1+0x21e0] ;  /* 0x0021e00001f67983 */ /* 0x000ee80000100800 */
[----:B------:R-:W-:Y:S04]  /*a1060*/  STL.64 [R1+0x1720], R8 ;  /* 0x0017200801007387 */ /* 0x000fe80000100a00 */
[----:B------:R2:W-:Y:S01]  /*a1070*/  STL.64 [R1+0x1728], R10 ;  /* 0x0017280a01007387 */ /* 0x0005e20000100a00 */
[C---:B-1----:R-:W-:Y:S03]  /*a1080*/  HMMA.1688.F32.TF32 R60, R4.reuse, R94, R228 ;  /* 0x0000005e043c723c */ /* 0x042fe600000810e4 */
[----:B------:R-:W3:Y:S05]  /*a1090*/  LDL R247, [R1+0x21e4] ;  /* 0x0021e40001f77983 */ /* 0x000eea0000100800 */
[C---:B--2---:R-:W-:Y:S11]  /*a10a0*/  HMMA.1688.F32.TF32 R8, R4.reuse, R90, R232 ;  /* 0x0000005a0408723c */ /* 0x044ff600000810e8 */
[----:B------:R-:W-:Y:S11]  /*a10b0*/  @!UPT UIADD3 URZ, URZ, URZ, URZ ;  /* 0x0000003f3f3ff290 */ /* 0x000ff6000fffe03f */
[----:B------:R-:W-:Y:S01]  /*a10c0*/  @!UPT UIADD3 URZ, URZ, URZ, URZ ;  /* 0x0000003f3f3ff290 */ /* 0x000fe2000fffe03f */
[----:B------:R-:W-:Y:S04]  /*a10d0*/  STL.64 [R1+0x1710], R8 ;  /* 0x0017100801007387 */ /* 0x000fe80000100a00 */
[----:B------:R1:W-:Y:S02]  /*a10e0*/  STL.64 [R1+0x1718], R10 ;  /* 0x0017180a01007387 */ /* 0x0003e40000100a00 */
[C---:B-1----:R-:W-:Y:S02]  /*a10f0*/  HMMA.1688.F32.TF32 R8, R4.reuse, R98, R224 ;  /* 0x000000620408723c */ /* 0x042fe400000810e0 */
[----:B------:R-:W-:Y:S04]  /*a1100*/  STL.64 [R1+0x1700], R60 ;  /* 0x0017003c01007387 */ /* 0x000fe80000100a00 */
[----:B------:R1:W-:Y:S02]  /*a1110*/  STL.64 [R1+0x1708], R62 ;  /* 0x0017083e01007387 */ /* 0x0003e40000100a00 */
[C---:B------:R-:W-:Y:S08]  /*a1120*/  HMMA.1688.F32.TF32 R56, R4.reuse, R102, R220 ;  /* 0x000000660438723c */ /* 0x040ff000000810dc */
[C---:B-1----:R-:W-:Y:S07]  /*a1130*/  HMMA.1688.F32.TF32 R60, R4.reuse, R106, R216 ;  /* 0x0000006a043c723c */ /* 0x042fee00000810d8 */
        /* <DEDUP_REMOVED lines=11> */
[----:B-1----:R-:W-:Y:S06]  /*a11f0*/  HMMA.1688.F32.TF32 R8, R4, R122, R196 ;  /* 0x0000007a0408723c */ /* 0x002fec00000810c4 */
[----:B------:R-:W-:Y:S04]  /*a1200*/  STL.64 [R1+0x16b0], R56 ;  /* 0x0016b03801007387 */ /* 0x000fe80000100a00 */
[----:B------:R-:W-:Y:S05]  /*a1210*/  STL.64 [R1+0x16b8], R58 ;  /* 0x0016b83a01007387 */ /* 0x000fea0000100a00 */
[----:B------:R-:W-:Y:S04]  /*a1220*/  STL.64 [R1+0x16a0], R60 ;  /* 0x0016a03c01007387 */ /* 0x000fe80000100a00 */
[----:B------:R-:W-:Y:S04]  /*a1230*/  STL.64 [R1+0x16a8], R62 ;  /* 0x0016a83e01007387 */ /* 0x000fe80000100a00 */
[----:B------:R1:W-:Y:S04]  /*a1240*/  STL.64 [R1+0x1690], R8 ;  /* 0x0016900801007387 */ /* 0x0003e80000100a00 */
[----:B------:R-:W-:Y:S01]  /*a1250*/  STL.64 [R1+0x1698], R10 ;  /* 0x0016980a01007387 */ /* 0x000fe20000100a00 */
[----:B------:R-:W-:Y:S01]  /*a1260*/  MOV R192, R125 ;  /* 0x0000007d00c07202 */ /* 0x000fe20000000f00 */
[----:B------:R-:W-:Y:S01]  /*a1270*/  IMAD.MOV.U32 R193, RZ, RZ, R124 ;  /* 0x000000ffffc17224 */ /* 0x000fe200078e007c */
[----:B------:R-:W-:Y:S01]  /*a1280*/  MOV R195, R120 ;  /* 0x0000007800c37202 */ /* 0x000fe20000000f00 */
[----:B------:R-:W-:-:S02]  /*a1290*/  IMAD.MOV.U32 R194, RZ, RZ, R121 ;  /* 0x000000ffffc27224 */ /* 0x000fc400078e0079 */
[----:B------:R-:W-:Y:S02]  /*a12a0*/  IMAD.MOV.U32 R190, RZ, RZ, R129 ;  /* 0x000000ffffbe7224 */ /* 0x000fe400078e0081 */
[----:B------:R-:W-:Y:S01]  /*a12b0*/  IMAD.MOV.U32 R191, RZ, RZ, R128 ;  /* 0x000000ffffbf7224 */ /* 0x000fe200078e0080 */
[----:B-1----:R-:W2:Y:S02]  /*a12c0*/  LDL R8, [R1+0x6968] ;  /* 0x0069680001087983 */ /* 0x002ea40000100800 */
[----:B------:R-:W-:Y:S01]  /*a12d0*/  HMMA.1688.F32.TF32 R56, R4, R126, R192 ;  /* 0x0000007e0438723c */ /* 0x000fe200000810c0 */
[----:B------:R-:W-:Y:S01]  /*a12e0*/  MOV R40, R105 ;  /* 0x0000006900287202 */ /* 0x000fe20000000f00 */
[----:B------:R-:W-:Y:S01]  /*a12f0*/  IMAD.MOV.U32 R41, RZ, RZ, R104 ;  /* 0x000000ffff297224 */ /* 0x000fe200078e0068 */
[----:B------:R-:W-:-:S05]  /*a1300*/  MOV R43, R100 ;  /* 0x00000064002b7202 */ /* 0x000fca0000000f00 */
[C---:B------:R-:W-:Y:S08]  /*a1310*/  HMMA.1688.F32.TF32 R52, R4.reuse, R142, R52 ;  /* 0x0000008e0434723c */ /* 0x040ff00000081034 */
[C---:B----4-:R-:W-:Y:S08]  /*a1320*/  HMMA.1688.F32.TF32 R48, R4.reuse, R146, R48 ;  /* 0x000000920430723c */ /* 0x050ff00000081030 */
[C---:B------:R-:W-:Y:S01]  /*a1330*/  HMMA.1688.F32.TF32 R36, R4.reuse, R154, R36 ;  /* 0x0000009a0424723c */ /* 0x040fe20000081024 */
[----:B------:R-:W-:Y:S04]  /*a1340*/  STL.64 [R1+0x1680], R56 ;  /* 0x0016803801007387 */ /* 0x000fe80000100a00 */
[----:B------:R1:W-:Y:S03]  /*a1350*/  STL.64 [R1+0x1688], R58 ;  /* 0x0016883a01007387 */ /* 0x0003e60000100a00 */
[C---:B------:R-:W-:Y:S08]  /*a1360*/  HMMA.1688.F32.TF32 R60, R4.reuse, R130, R188 ;  /* 0x00000082043c723c */ /* 0x040ff000000810bc */
[C---:B------:R-:W-:Y:S08]  /*a1370*/  HMMA.1688.F32.TF32 R32, R4.reuse, R158, R32 ;  /* 0x0000009e0420723c */ /* 0x040ff00000081020 */
[C---:B------:R-:W-:Y:S08]  /*a1380*/  HMMA.1688.F32.TF32 R28, R4.reuse, R162, R28 ;  /* 0x000000a2041c723c */ /* 0x040ff0000008101c */
[C---:B------:R-:W-:Y:S08]  /*a1390*/  HMMA.1688.F32.TF32 R24, R4.reuse, R166, R24 ;  /* 0x000000a60418723c */ /* 0x040ff00000081018 */
[C---:B------:R-:W-:Y:S08]  /*a13a0*/  HMMA.1688.F32.TF32 R16, R4.reuse, R174, R16 ;  /* 0x000000ae0410723c */ /* 0x040ff00000081010 */
[C---:B------:R-:W-:Y:S08]  /*a13b0*/  HMMA.1688.F32.TF32 R20, R4.reuse, R170, R20 ;  /* 0x000000aa0414723c */ /* 0x040ff00000081014 */
[C---:B------:R-:W-:Y:S08]  /*a13c0*/  HMMA.1688.F32.TF32 R236, R4.reuse, R182, R208 ;  /* 0x000000b604ec723c */ /* 0x040ff000000810d0 */
[C---:B------:R-:W-:Y:S01]  /*a13d0*/  HMMA.1688.F32.TF32 R12, R4.reuse, R178, R12 ;  /* 0x000000b2040c723c */ /* 0x040fe2000008100c */
[----:B------:R-:W-:Y:S01]  /*a13e0*/  IMAD.MOV.U32 R214, RZ, RZ, R77 ;  /* 0x000000ffffd67224 */ /* 0x000fe200078e004d */
[----:B------:R-:W-:Y:S01]  /*a13f0*/  MOV R215, R76 ;  /* 0x0000004c00d77202 */ /* 0x000fe20000000f00 */
[----:B------:R-:W-:Y:S01]  /*a1400*/  IMAD.MOV.U32 R213, RZ, RZ, R80 ;  /* 0x000000ffffd57224 */ /* 0x000fe200078e0050 */
[----:B------:R-:W-:Y:S01]  /*a1410*/  MOV R212, R81 ;  /* 0x0000005100d47202 */ /* 0x000fe20000000f00 */
[----:B------:R-:W-:Y:S03]  /*a1420*/  LDS R10, [R2+0x85000] ;  /* 0x08500000020a7984 */ /* 0x000fe60000000800 */
[C---:B-1----:R-:W-:Y:S01]  /*a1430*/  HMMA.1688.F32.TF32 R56, R4.reuse, R134, R40 ;  /* 0x000000860438723c */ /* 0x042fe20000081028 */
[----:B------:R-:W-:Y:S04]  /*a1440*/  LDS R9, [R252+0x84000] ;  /* 0x08400000fc097984 */ /* 0x000fe80000000800 */
[----:B------:R-:W-:Y:S03]  /*a1450*/  LDS R11, [R252+0x85000] ;  /* 0x08500000fc0b7984 */ /* 0x000fe60000000800 */
[C---:B------:R-:W-:Y:S01]  /*a1460*/  HMMA.1688.F32.TF32 R40, R4.reuse, R138, R184 ;  /* 0x0000008a0428723c */ /* 0x040fe200000810b8 */
[----:B------:R-:W-:Y:S04]  /*a1470*/  STL.64 [R1+0x1670], R60 ;  /* 0x0016703c01007387 */ /* 0x000fe80000100a00 */
[----:B------:R-:W-:Y:S10]  /*a1480*/  STL.64 [R1+0x1678], R62 ;  /* 0x0016783e01007387 */ /* 0x000ff40000100a00 */
[----:B------:R-:W-:Y:S04]  /*a1490*/  STL.64 [R1+0x1650], R56 ;  /* 0x0016503801007387 */ /* 0x000fe80000100a00 */
[----:B------:R-:W-:Y:S04]  /*a14a0*/  STL.64 [R1+0x1658], R58 ;  /* 0x0016583a01007387 */ /* 0x000fe80000100a00 */
[----:B------:R-:W-:Y:S04]  /*a14b0*/  STL.64 [R1+0x1630], R40 ;  /* 0x0016302801007387 */ /* 0x000fe80000100a00 */
[----:B------:R1:W-:Y:S02]  /*a14c0*/  STL.64 [R1+0x1638], R42 ;  /* 0x0016382a01007387 */ /* 0x0003e40000100a00 */
[----:B-1----:R-:W-:Y:S02]  /*a14d0*/  HMMA.1688.F32.TF32 R40, R4, R150, R44 ;  /* 0x000000960428723c */ /* 0x002fe4000008102c */
[----:B------:R-:W-:Y:S04]  /*a14e0*/  STL.64 [R1+0x1610], R52 ;  /* 0x0016103401007387 */ /* 0x000fe80000100a00 */
[----:B------:R-:W-:Y:S04]  /*a14f0*/  STL.64 [R1+0x1618], R54 ;  /* 0x0016183601007387 */ /* 0x000fe80000100a00 */
[----:B------:R-:W-:Y:S04]  /*a1500*/  STL.64 [R1+0x15f0], R48 ;  /* 0x0015f03001007387 */ /* 0x000fe80000100a00 */
[----:B------:R-:W-:Y:S01]  /*a1510*/  STL.64 [R1+0x15f8], R50 ;  /* 0x0015f83201007387 */ /* 0x000fe20000100a00 */
[----:B------:R-:W-:Y:S01]  /*a1520*/  IMAD.MOV.U32 R204, RZ, RZ, R89 ;  /* 0x000000ffffcc7224 */ /* 0x000fe200078e0059 */
[----:B------:R-:W-:Y:S01]  /*a1530*/  MOV R205, R88 ;  /* 0x0000005800cd7202 */ /* 0x000fe20000000f00 */
[----:B------:R-:W-:Y:S01]  /*a1540*/  IMAD.MOV.U32 R206, RZ, RZ, R85 ;  /* 0x000000ffffce7224 */ /* 0x000fe200078e0055 */
[----:B---3--:R-:W-:Y:S01]  /*a1550*/  LDS R4, [R246+0x84000] ;  /* 0x08400000f6047984 */ /* 0x008fe20000000800 */
[----:B------:R-:W-:-:S03]  /*a1560*/  IMAD.MOV.U32 R207, RZ, RZ, R84 ;  /* 0x000000ffffcf7224 */ /* 0x000fc600078e0054 */
[----:B------:R-:W-:Y:S04]  /*a1570*/  LDS R6, [R246+0x85000] ;  /* 0x08500000f6067984 */ /* 0x000fe80000000800 */
        /* <DEDUP_REMOVED lines=15> */
[----:B------:R-:W-:Y:S04]  /*a1670*/  STL.64 [R1+0x1550], R12 ;  /* 0x0015500c01007387 */ /* 0x000fe80000100a00 */
[----:B------:R-:W-:Y:S04]  /*a1680*/  STL.64 [R1+0x1558], R14 ;  /* 0x0015580e01007387 */ /* 0x000fe80000100a00 */
[----:B------:R-:W-:Y:S04]  /*a1690*/  STL [R1+0x8514], R237 ;  /* 0x008514ed01007387 */ /* 0x000fe80000100800 */
[----:B------:R-:W-:Y:S04]  /*a16a0*/  STL [R1+0x8510], R238 ;  /* 0x008510ee01007387 */ /* 0x000fe80000100800 */
[----:B------:R-:W-:Y:S01]  /*a16b0*/  STL [R1+0x850c], R239 ;  /* 0x00850cef01007387 */ /* 0x000fe20000100800 */
[----:B--2---:R-:W-:-:S03]  /*a16c0*/  LEA R244, R101, R8, 0x12 ;  /* 0x0000000865f47211 */ /* 0x004fc600078e90ff */
[----:B------:R-:W-:Y:S04]  /*a16d0*/  LDS R5, [R247+0x84000] ;  /* 0x08400000f7057984 */ /* 0x000fe80000000800 */
[----:B------:R-:W1:Y:S04]  /*a16e0*/  LDSM.16.M88.4 R200, [R244] ;  /* 0x00000000f4c8783b */ /* 0x000e680000000200 */
[----:B------:R-:W2:Y:S04]  /*a16f0*/  LDSM.16.M88.4 R196, [R244+0x2000] ;  /* 0x00200000f4c4783b */ /* 0x000ea80000000200 */
[----:B------:R-:W3:Y:S04]  /*a1700*/  LDSM.16.M88.4 R192, [R244+0x4000] ;  /* 0x00400000f4c0783b */ /* 0x000ee80000000200 */
[----:B------:R-:W4:Y:S04]  /*a1710*/  LDSM.16.M88.4 R188, [R244+0x6000] ;  /* 0x00600000f4bc783b */ /* 0x000f280000000200 */
[----:B------:R-:W1:Y:S04]  /*a1720*/  LDSM.16.M88.4 R184, [R244+0x8000] ;  /* 0x00800000f4b8783b */ /* 0x000e680000000200 */
[----:B------:R-:W1:Y:S04]  /*a1730*/  LDSM.16.M88.4 R180, [R244+0xa000] ;  /* 0x00a00000f4b4783b */ /* 0x000e680000000200 */
[----:B------:R-:W1:Y:S04]  /*a1740*/  LDSM.16.M88.4 R176, [R244+0xc000] ;  /* 0x00c00000f4b0783b */ /* 0x000e680000000200 */
[----:B------:R-:W1:Y:S04]  /*a1750*/  LDSM.16.M88.4 R172, [R244+0xe000] ;  /* 0x00e00000f4ac783b */ /* 0x000e680000000200 */
[----:B------:R-:W1:Y:S04]  /*a1760*/  LDSM.16.M88.4 R168, [R244+0x10000] ;  /* 0x01000000f4a8783b */ /* 0x000e680000000200 */
[----:B------:R-:W1:Y:S04]  /*a1770*/  LDSM.16.M88.4 R164, [R244+0x12000] ;  /* 0x01200000f4a4783b */ /* 0x000e680000000200 */
[----:B------:R-:W1:Y:S04]  /*a1780*/  LDSM.16.M88.4 R160, [R244+0x14000] ;  /* 0x01400000f4a0783b */ /* 0x000e680000000200 */
[----:B------:R-:W2:Y:S04]  /*a1790*/  LDSM.16.M88.4 R76, [R244+0x16000] ;  /* 0x01600000f44c783b */ /* 0x000ea80000000200 */
[----:B------:R-:W2:Y:S04]  /*a17a0*/  LDSM.16.M88.4 R80, [R244+0x18000] ;  /* 0x01800000f450783b */ /* 0x000ea80000000200 */
[----:B------:R-:W2:Y:S04]  /*a17b0*/  LDSM.16.M88.4 R156, [R244+0x1a000] ;  /* 0x01a00000f49c783b */ /* 0x000ea80000000200 */
[----:B------:R-:W3:Y:S04]  /*a17c0*/  LDSM.16.M88.4 R152, [R244+0x1c000] ;  /* 0x01c00000f498783b */ /* 0x000ee80000000200 */
[----:B------:R-:W3:Y:S04]  /*a17d0*/  LDSM.16.M88.4 R148, [R244+0x1e000] ;  /* 0x01e00000f494783b */ /* 0x000ee80000000200 */
[----:B------:R-:W3:Y:S04]  /*a17e0*/  LDSM.16.M88.4 R144, [R244+0x20000] ;  /* 0x02000000f490783b */ /* 0x000ee80000000200 */
[----:B------:R-:W3:Y:S04]  /*a17f0*/  LDSM.16.M88.4 R140, [R244+0x22000] ;  /* 0x02200000f48c783b */ /* 0x000ee80000000200 */
[----:B------:R-:W4:Y:S04]  /*a1800*/  LDSM.16.M88.4 R136, [R244+0x24000] ;  /* 0x02400000f488783b */ /* 0x000f280000000200 */
[----:B------:R-:W4:Y:S04]  /*a1810*/  LDSM.16.M88.4 R132, [R244+0x26000] ;  /* 0x02600000f484783b */ /* 0x000f280000000200 */
[----:B-1----:R-:W-:Y:S04]  /*a1820*/  STL [R1+0x8504], R202 ;  /* 0x008504ca01007387 */ /* 0x002fe80000100800 */
[----:B------:R-:W-:Y:S04]  /*a1830*/  LDSM.16.M88.4 R128, [R244+0x28000] ;  /* 0x02800000f480783b */ /* 0x000fe80000000200 */
[----:B------:R-:W-:Y:S04]  /*a1840*/  STL [R1+0x8500], R203 ;  /* 0x008500cb01007387 */ /* 0x000fe80000100800 */
[----:B--2---:R-:W-:Y:S04]  /*a1850*/  STL [R1+0x851c], R198 ;  /* 0x00851cc601007387 */ /* 0x004fe80000100800 */
[----:B------:R-:W-:Y:S04]  /*a1860*/  LDSM.16.M88.4 R124, [R244+0x2a000] ;  /* 0x02a00000f47c783b */ /* 0x000fe80000000200 */
[----:B------:R-:W1:Y:S04]  /*a1870*/  LDS R8, [R2+0x84000] ;  /* 0x0840000002087984 */ /* 0x000e680000000800 */
[----:B------:R-:W-:Y:S04]  /*a1880*/  STL [R1+0x8508], R199 ;  /* 0x008508c701007387 */ /* 0x000fe80000100800 */
[----:B---3--:R-:W-:Y:S04]  /*a1890*/  STL [R1+0x8524], R194 ;  /* 0x008524c201007387 */ /* 0x008fe80000100800 */
[----:B------:R-:W2:Y:S04]  /*a18a0*/  LDSM.16.M88.4 R120, [R244+0x2c000] ;  /* 0x02c00000f478783b */ /* 0x000ea80000000200 */
[----:B------:R-:W-:Y:S04]  /*a18b0*/  STL [R1+0x8520], R195 ;  /* 0x008520c301007387 */ /* 0x000fe80000100800 */
[----:B----4-:R-:W-:Y:S04]  /*a18c0*/  STL [R1+0x852c], R190 ;  /* 0x00852cbe01007387 */ /* 0x010fe80000100800 */
[----:B------:R-:W3:Y:S04]  /*a18d0*/  LDSM.16.M88.4 R116, [R244+0x2e000] ;  /* 0x02e00000f474783b */ /* 0x000ee80000000200 */
[----:B------:R-:W-:Y:S04]  /*a18e0*/  STL [R1+0x8528], R191 ;  /* 0x008528bf01007387 */ /* 0x000fe80000100800 */
[----:B------:R-:W-:Y:S04]  /*a18f0*/  STL [R1+0x8534], R186 ;  /* 0x008534ba01007387 */ /* 0x000fe80000100800 */
[----:B------:R-:W4:Y:S04]  /*a1900*/  LDSM.16.M88.4 R112, [R244+0x30000] ;  /* 0x03000000f470783b */ /* 0x000f280000000200 */
[----:B------:R-:W-:Y:S04]  /*a1910*/  STL [R1+0x8530], R187 ;  /* 0x008530bb01007387 */ /* 0x000fe80000100800 */
[----:B------:R-:W-:Y:S04]  /*a1920*/  STL [R1+0x853c], R182 ;  /* 0x00853cb601007387 */ /* 0x000fe80000100800 */
[----:B------:R-:W1:Y:S04]  /*a1930*/  LDSM.16.M88.4 R108, [R244+0x32000] ;  /* 0x03200000f46c783b */ /* 0x000e680000000200 */
[----:B------:R-:W-:Y:S01]  /*a1940*/  STL [R1+0x8538], R183 ;  /* 0x008538b701007387 */ /* 0x000fe20000100800 */
[----:B------:R-:W-:-:S03]  /*a1950*/  IMAD.MOV.U32 R40, RZ, RZ, R97 ;  /* 0x000000ffff287224 */ /* 0x000fc600078e0061 */
[----:B------:R-:W-:Y:S01]  /*a1960*/  STL [R1+0x8544], R178 ;  /* 0x008544b201007387 */ /* 0x000fe20000100800 */
[----:B------:R-:W-:-:S03]  /*a1970*/  IMAD.MOV.U32 R41, RZ, RZ, R96 ;  /* 0x000000ffff297224 */ /* 0x000fc600078e0060 */
[----:B------:R-:W1:Y:S04]  /*a1980*/  LDSM.16.M88.4 R104, [R244+0x34000] ;  /* 0x03400000f468783b */ /* 0x000e680000000200 */
[----:B------:R-:W-:Y:S01]  /*a1990*/  STL [R1+0x8540], R179 ;  /* 0x008540b301007387 */ /* 0x000fe20000100800 */
[----:B------:R-:W-:-:S03]  /*a19a0*/  MOV R42, R93 ;  /* 0x0000005d002a7202 */ /* 0x000fc60000000f00 */
[----:B------:R-:W-:Y:S01]  /*a19b0*/  STL [R1+0x854c], R174 ;  /* 0x00854cae01007387 */ /* 0x000fe20000100800 */
[----:B------:R-:W-:-:S03]  /*a19c0*/  IMAD.MOV.U32 R43, RZ, RZ, R92 ;  /* 0x000000ffff2b7224 */ /* 0x000fc600078e005c */
        /* <DEDUP_REMOVED lines=29> */
[----:B------:R-:W-:Y:S01]  /*a1ba0*/  STL [R1+0x8400], R135 ;  /* 0x0084008701007387 */ /* 0x000fe20000100800 */
[C---:B-1----:R-:W-:Y:S03]  /*a1bb0*/  HMMA.1688.F32.TF32 R12, R8.reuse, R200, R212 ;  /* 0x000000c8080c723c */ /* 0x042fe600000810d4 */
[----:B------:R-:W-:Y:S04]  /*a1bc0*/  STL [R1+0x840c], R130 ;  /* 0x00840c8201007387 */ /* 0x000fe80000100800 */
[----:B------:R-:W-:Y:S04]  /*a1bd0*/  STL [R1+0x8408], R131 ;  /* 0x0084088301007387 */ /* 0x000fe80000100800 */
[----:B------:R-:W-:Y:S04]  /*a1be0*/  STL [R1+0x8414], R126 ;  /* 0x0084147e01007387 */ /* 0x000fe80000100800 */
[----:B------:R-:W-:Y:S04]  /*a1bf0*/  STL [R1+0x8410], R127 ;  /* 0x0084107f01007387 */ /* 0x000fe80000100800 */
[----:B--2---:R-:W-:Y:S04]  /*a1c00*/  STL [R1+0x841c], R122 ;  /* 0x00841c7a01007387 */ /* 0x004fe80000100800 */
[----:B------:R-:W-:Y:S04]  /*a1c10*/  STL [R1+0x8418], R123 ;  /* 0x0084187b01007387 */ /* 0x000fe80000100800 */
[----:B---3--:R-:W-:Y:S04]  /*a1c20*/  STL [R1+0x8424], R118 ;  /* 0x0084247601007387 */ /* 0x008fe80000100800 */
[----:B------:R-:W-:Y:S04]  /*a1c30*/  STL [R1+0x8420], R119 ;  /* 0x0084207701007387 */ /* 0x000fe80000100800 */
[----:B----4-:R-:W-:Y:S04]  /*a1c40*/  STL [R1+0x842c], R114 ;  /* 0x00842c7201007387 */ /* 0x010fe80000100800 */
        /* <DEDUP_REMOVED lines=16> */
[----:B------:R-:W2:Y:S04]  /*a1d50*/  LDL.LU R216, [R1+0x36d0] ;  /* 0x0036d00001d87983 */ /* 0x000ea80000300800 */
[----:B------:R-:W-:Y:S04]  /*a1d60*/  STL.64 [R1+0x1540], R12 ;  /* 0x0015400c01007387 */ /* 0x000fe80000100a00 */
[----:B------:R1:W-:Y:S04]  /*a1d70*/  STL.64 [R1+0x1548], R14 ;  /* 0x0015480e01007387 */ /* 0x0003e80000100a00 */
[----:B------:R-:W2:Y:S04]  /*a1d80*/  LDL.LU R217, [R1+0x36d4] ;  /* 0x0036d40001d97983 */ /* 0x000ea80000300800 */
[----:B------:R-:W2:Y:S04]  /*a1d90*/  LDL.LU R218, [R1+0x36d8] ;  /* 0x0036d80001da7983 */ /* 0x000ea80000300800 */
[----:B------:R-:W2:Y:S01]  /*a1da0*/  LDL.LU R219, [R1+0x36dc] ;  /* 0x0036dc0001db7983 */ /* 0x000ea20000300800 */
[----:B-1----:R-:W-:Y:S03]  /*a1db0*/  HMMA.1688.F32.TF32 R12, R8, R196, R204 ;  /* 0x000000c4080c723c */ /* 0x002fe600000810cc */
[----:B------:R-:W3:Y:S04]  /*a1dc0*/  LDL.LU R212, [R1+0x36c0] ;  /* 0x0036c00001d47983 */ /* 0x000ee80000300800 */
[----:B------:R-:W3:Y:S04]  /*a1dd0*/  LDL.LU R213, [R1+0x36c4] ;  /* 0x0036c40001d57983 */ /* 0x000ee80000300800 */
[----:B------:R-:W3:Y:S04]  /*a1de0*/  LDL.LU R214, [R1+0x36c8] ;  /* 0x0036c80001d67983 */ /* 0x000ee80000300800 */
[----:B------:R-:W3:Y:S04]  /*a1df0*/  LDL.LU R215, [R1+0x36cc] ;  /* 0x0036cc0001d77983 */ /* 0x000ee80000300800 */
[----:B------:R-:W1:Y:S05]  /*a1e00*/  LDS R7, [R247+0x85000] ;  /* 0x08500000f7077984 */ /* 0x000e6a0000000800 */
[----:B------:R-:W-:Y:S01]  /*a1e10*/  IMAD.MOV.U32 R174, RZ, RZ, R12 ;  /* 0x000000ffffae7224 */ /* 0x000fe200078e000c */
[----:B------:R-:W-:Y:S01]  /*a1e20*/  MOV R178, R14 ;  /* 0x0000000e00b27202 */ /* 0x000fe20000000f00 */
[----:B------:R-:W-:-:S02]  /*a1e30*/  IMAD.MOV.U32 R175, RZ, RZ, R13 ;  /* 0x000000ffffaf7224 */ /* 0x000fc400078e000d */
[----:B------:R-:W-:Y:S02]  /*a1e40*/  IMAD.MOV.U32 R179, RZ, RZ, R15 ;  /* 0x000000ffffb37224 */ /* 0x000fe400078e000f */
[----:B------:R-:W-:Y:S03]  /*a1e50*/  HMMA.1688.F32.TF32 R12, R8, R192, R40 ;  /* 0x000000c0080c723c */ /* 0x000fe60000081028 */
[----:B------:R-:W-:Y:S04]  /*a1e60*/  STL [R1+0x8564], R179 ;  /* 0x008564b301007387 */ /* 0x000fe80000100800 */
[----:B------:R-:W-:Y:S04]  /*a1e70*/  STL [R1+0x8560], R178 ;  /* 0x008560b201007387 */ /* 0x000fe80000100800 */
[----:B------:R-:W-:Y:S04]  /*a1e80*/  STL [R1+0x855c], R174 ;  /* 0x00855cae01007387 */ /* 0x000fe80000100800 */
[----:B------:R-:W-:Y:S08]  /*a1e90*/  STL [R1+0x8558], R175 ;  /* 0x008558af01007387 */ /* 0x000ff00000100800 */
        /* <DEDUP_REMOVED lines=14> */
[----:B------:R-:W-:-:S05]  /*a1f80*/  MOV R171, R15 ;  /* 0x0000000f00ab7202 */ /* 0x000fca0000000f00 */
[----:B------:R-:W-:Y:S04]  /*a1f90*/  STL [R1+0x856c], R171 ;  /* 0x00856cab01007387 */ /* 0x000fe80000100800 */
[----:B------:R-:W-:Y:S01]  /*a1fa0*/  STL [R1+0x8568], R170 ;  /* 0x008568aa01007387 */ /* 0x000fe20000100800 */
[----:B--2---:R-:W-:Y:S03]  /*a1fb0*/  HMMA.1688.F32.TF32 R12, R8, R188, R216 ;  /* 0x000000bc080c723c */ /* 0x004fe600000810d8 */
[----:B------:R-:W2:Y:S04]  /*a1fc0*/  LDL.LU R216, [R1+0x3680] ;  /* 0x0036800001d87983 */ /* 0x000ea80000300800 */
[----:B------:R-:W2:Y:S04]  /*a1fd0*/  LDL.LU R217, [R1+0x3684] ;  /* 0x0036840001d97983 */ /* 0x000ea80000300800 */
[----:B------:R-:W2:Y:S04]  /*a1fe0*/  LDL.LU R218, [R1+0x3688] ;  /* 0x0036880001da7983 */ /* 0x000ea80000300800 */
[----:B------:R-:W2:Y:S09]  /*a1ff0*/  LDL.LU R219, [R1+0x368c] ;  /* 0x00368c0001db7983 */ /* 0x000eb20000300800 */
[----:B------:R-:W-:-:S02]  /*a2000*/  IMAD.MOV.U32 R183, RZ, RZ, R13 ;  /* 0x000000ffffb77224 */ /* 0x000fc400078e000d */
[----:B------:R-:W-:Y:S01]  /*a2010*/  IMAD.MOV.U32 R182, RZ, RZ, R12 ;  /* 0x000000ffffb67224 */ /* 0x000fe200078e000c */
[----:B------:R-:W-:Y:S01]  /*a2020*/  MOV R186, R14 ;  /* 0x0000000e00ba7202 */ /* 0x000fe20000000f00 */
[----:B------:R-:W-:Y:S01]  /*a2030*/  IMAD.MOV.U32 R187, RZ, RZ, R15 ;  /* 0x000000ffffbb7224 */ /* 0x000fe200078e000f */
[----:B------:R1:W-:Y:S01]  /*a2040*/  STL [R1+0x8574], R183 ;  /* 0x008574b701007387 */ /* 0x0003e20000100800 */
[----:B---3--:R-:W-:Y:S03]  /*a2050*/  HMMA.1688.F32.TF32 R12, R8, R184, R212 ;  /* 0x000000b8080c723c */ /* 0x008fe600000810d4 */
[----:B------:R3:W-:Y:S04]  /*a2060*/  STL [R1+0x8570], R182 ;  /* 0x008570b601007387 */ /* 0x0007e80000100800 */
[----:B------:R-:W3:Y:S04]  /*a2070*/  LDL.LU R212, [R1+0x3670] ;  /* 0x0036700001d47983 */ /* 0x000ee80000300800 */
[----:B------:R-:W3:Y:S04]  /*a2080*/  LDL.LU R213, [R1+0x3674] ;  /* 0x0036740001d57983 */ /* 0x000ee80000300800 */
[----:B------:R-:W3:Y:S04]  /*a2090*/  LDL.LU R214, [R1+0x3678] ;  /* 0x0036780001d67983 */ /* 0x000ee80000300800 */
[----:B------:R-:W3:Y:S05]  /*a20a0*/  LDL.LU R215, [R1+0x367c] ;  /* 0x00367c0001d77983 */ /* 0x000eea0000300800 */
[----:B------:R-:W-:Y:S01]  /*a20b0*/  IMAD.MOV.U32 R190, RZ, RZ, R12 ;  /* 0x000000ffffbe7224 */ /* 0x000fe200078e000c */
[----:B------:R-:W-:Y:S01]  /*a20c0*/  MOV R191, R13 ;  /* 0x0000000d00bf7202 */ /* 0x000fe20000000f00 */
[----:B------:R-:W-:-:S02]  /*a20d0*/  IMAD.MOV.U32 R194, RZ, RZ, R14 ;  /* 0x000000ffffc27224 */ /* 0x000fc400078e000e */
[----:B------:R-:W-:Y:S02]  /*a20e0*/  IMAD.MOV.U32 R195, RZ, RZ, R15 ;  /* 0x000000ffffc37224 */ /* 0x000fe400078e000f */
[----:B----4-:R-:W-:Y:S01]  /*a20f0*/  HMMA.1688.F32.TF32 R12, R8, R180, R40 ;  /* 0x000000b4080c723c */ /* 0x010fe20000081028 */
[----:B------:R-:W4:Y:S04]  /*a2100*/  LDL.LU R40, [R1+0x3660] ;  /* 0x0036600001287983 */ /* 0x000f280000300800 */
[----:B------:R-:W4:Y:S04]  /*a2110*/  LDL.LU R41, [R1+0x3664] ;  /* 0x0036640001297983 */ /* 0x000f280000300800 */
[----:B------:R-:W4:Y:S04]  /*a2120*/  LDL.LU R42, [R1+0x3668] ;  /* 0x00366800012a7983 */ /* 0x000f280000300800 */
[----:B------:R-:W4:Y:S11]  /*a2130*/  LDL.LU R43, [R1+0x366c] ;  /* 0x00366c00012b7983 */ /* 0x000f360000300800 */
        /* <DEDUP_REMOVED lines=11> */
[----:B------:R-:W-:Y:S01]  /*a21f0*/  HMMA.1688.F32.TF32 R12, R8, R172, R204 ;  /* 0x000000ac080c723c */ /* 0x000fe200000810cc */
[----:B------:R-:W4:Y:S04]  /*a2200*/  LDL.LU R204, [R1+0x3650] ;  /* 0x0036500001cc7983 */ /* 0x000f280000300800 */
[----:B------:R-:W4:Y:S04]  /*a2210*/  LDL.LU R205, [R1+0x3654] ;  /* 0x0036540001cd7983 */ /* 0x000f280000300800 */
[----:B------:R-:W4:Y:S04]  /*a2220*/  LDL.LU R206, [R1+0x3658] ;  /* 0x0036580001ce7983 */ /* 0x000f280000300800 */
[----:B------:R-:W4:Y:S11]  /*a2230*/  LDL.LU R207, [R1+0x365c] ;  /* 0x00365c0001cf7983 */ /* 0x000f360000300800 */
[----:B------:R-:W-:Y:S01]  /*a2240*/  IMAD.MOV.U32 R239, RZ, RZ, R12 ;  /* 0x000000ffffef7224 */ /* 0x000fe200078e000c */
[----:B------:R-:W-:Y:S01]  /*a2250*/  MOV R199, R13 ;  /* 0x0000000d00c77202 */ /* 0x000fe20000000f00 */
[----:B------:R-:W-:-:S02]  /*a2260*/  IMAD.MOV.U32 R202, RZ, RZ, R14 ;  /* 0x000000ffffca7224 */ /* 0x000fc400078e000e */
[----:B------:R-:W-:Y:S01]  /*a2270*/  IMAD.MOV.U32 R203, RZ, RZ, R15 ;  /* 0x000000ffffcb7224 */ /* 0x000fe200078e000f */
[----:B------:R-:W-:Y:S04]  /*a2280*/  STL.64 [R1+0x8580], R238 ;  /* 0x008580ee01007387 */ /* 0x000fe80000100a00 */
[----:B------:R-:W-:Y:S01]  /*a2290*/  STL.64 [R1+0x8578], R236 ;  /* 0x008578ec01007387 */ /* 0x000fe20000100a00 */
[C---:B--2---:R-:W-:Y:S11]  /*a22a0*/  HMMA.1688.F32.TF32 R12, R8.reuse, R168, R216 ;  /* 0x000000a8080c723c */ /* 0x044ff600000810d8 */
[----:B------:R-:W-:Y:S11]  /*a22b0*/  @!UPT UIADD3 URZ, URZ, URZ, URZ ;  /* 0x0000003f3f3ff290 */ /* 0x000ff6000fffe03f */
[----:B------:R-:W-:Y:S02]  /*a22c0*/  @!UPT UIADD3 URZ, URZ, URZ, URZ ;  /* 0x0000003f3f3ff290 */ /* 0x000fe4000fffe03f */
[----:B-1----:R-:W-:Y:S01]  /*a22d0*/  MOV R183, R12 ;  /* 0x0000000c00b77202 */ /* 0x002fe20000000f00 */
[----:B---3--:R-:W-:Y:S01]  /*a22e0*/  IMAD.MOV.U32 R182, RZ, RZ, R13 ;  /* 0x000000ffffb67224 */ /* 0x008fe200078e000d */
[----:B------:R-:W-:Y:S01]  /*a22f0*/  MOV R170, R15 ;  /* 0x0000000f00aa7202 */ /* 0x000fe20000000f00 */
[----:B------:R-:W-:Y:S02]  /*a2300*/  IMAD.MOV.U32 R171, RZ, RZ, R14 ;  /* 0x000000ffffab7224 */ /* 0x000fe400078e000e */
[----:B------:R-:W-:Y:S01]  /*a2310*/  HMMA.1688.F32.TF32 R12, R8, R164, R212 ;  /* 0x000000a4080c723c */ /* 0x000fe200000810d4 */
[----:B------:R-:W2:Y:S04]  /*a2320*/  LDL.LU R212, [R1+0x3640] ;  /* 0x0036400001d47983 */ /* 0x000ea80000300800 */
[----:B------:R-:W2:Y:S04]  /*a2330*/  LDL.LU R213, [R1+0x3644] ;  /* 0x0036440001d57983 */ /* 0x000ea80000300800 */
[----:B------:R-:W2:Y:S04]  /*a2340*/  LDL.LU R214, [R1+0x3648] ;  /* 0x0036480001d67983 */ /* 0x000ea80000300800 */
[----:B------:R-:W2:Y:S11]  /*a2350*/  LDL.LU R215, [R1+0x364c] ;  /* 0x00364c0001d77983 */ /* 0x000eb60000300800 */
[----:B------:R-:W-:Y:S01]  /*a2360*/  IMAD.MOV.U32 R111, RZ, RZ, R15 ;  /* 0x000000ffff6f7224 */ /* 0x000fe200078e000f */
[----:B------:R-:W-:Y:S01]  /*a2370*/  MOV R110, R14 ;  /* 0x0000000e006e7202 */ /* 0x000fe20000000f00 */
[----:B------:R-:W-:-:S02]  /*a2380*/  IMAD.MOV.U32 R107, RZ, RZ, R13 ;  /* 0x000000ffff6b7224 */ /* 0x000fc400078e000d */
[----:B------:R-:W-:Y:S01]  /*a2390*/  IMAD.MOV.U32 R106, RZ, RZ, R12 ;  /* 0x000000ffff6a7224 */ /* 0x000fe200078e000c */
[----:B------:R-:W-:Y:S04]  /*a23a0*/  STL [R1+0x8464], R111 ;  /* 0x0084646f01007387 */ /* 0x000fe80000100800 */
[----:B------:R-:W-:Y:S01]  /*a23b0*/  STL [R1+0x8460], R110 ;  /* 0x0084606e01007387 */ /* 0x000fe20000100800 */
[----:B----4-:R-:W-:Y:S03]  /*a23c0*/  HMMA.1688.F32.TF32 R12, R8, R160, R40 ;  /* 0x000000a0080c723c */ /* 0x010fe60000081028 */
[----:B------:R1:W-:Y:S04]  /*a23d0*/  STL [R1+0x845c], R107 ;  /* 0x00845c6b01007387 */ /* 0x0003e80000100800 */
[----:B------:R3:W-:Y:S04]  /*a23e0*/  STL [R1+0x8458], R106 ;  /* 0x0084586a01007387 */ /* 0x0007e80000100800 */
[----:B------:R-:W4:Y:S04]  /*a23f0*/  LDL.LU R40, [R1+0x3630] ;  /* 0x0036300001287983 */ /* 0x000f280000300800 */
[----:B------:R-:W4:Y:S04]  /*a2400*/  LDL.LU R41, [R1+0x3634] ;  /* 0x0036340001297983 */ /* 0x000f280000300800 */
[----:B------:R-:W4:Y:S04]  /*a2410*/  LDL.LU R42, [R1+0x3638] ;  /* 0x00363800012a7983 */ /* 0x000f280000300800 */
[----:B------:R-:W4:Y:S01]  /*a2420*/  LDL.LU R43, [R1+0x363c] ;  /* 0x00363c00012b7983 */ /* 0x000f220000300800 */
[----:B------:R-:W-:Y:S01]  /*a2430*/  IMAD.MOV.U32 R127, RZ, RZ, R15 ;  /* 0x000000ffff7f7224 */ /* 0x000fe200078e000f */
[----:B------:R-:W-:Y:S01]  /*a2440*/  MOV R123, R13 ;  /* 0x0000000d007b7202 */ /* 0x000fe20000000f00 */
[----:B------:R-:W-:-:S02]  /*a2450*/  IMAD.MOV.U32 R126, RZ, RZ, R14 ;  /* 0x000000ffff7e7224 */ /* 0x000fc400078e000e */
[----:B------:R-:W-:Y:S01]  /*a2460*/  IMAD.MOV.U32 R122, RZ, RZ, R12 ;  /* 0x000000ffff7a7224 */ /* 0x000fe200078e000c */
[----:B------:R-:W-:Y:S04]  /*a2470*/  STL [R1+0x8474], R127 ;  /* 0x0084747f01007387 */ /* 0x000fe80000100800 */
[----:B------:R-:W-:Y:S04]  /*a2480*/  STL [R1+0x8470], R126 ;  /* 0x0084707e01007387 */ /* 0x000fe80000100800 */
[----:B------:R1:W-:Y:S04]  /*a2490*/  STL [R1+0x846c], R123 ;  /* 0x00846c7b01007387 */ /* 0x0003e80000100800 */
[----:B------:R1:W-:Y:S01]  /*a24a0*/  STL [R1+0x8468], R122 ;  /* 0x0084687a01007387 */ /* 0x0003e20000100800 */
[----:B------:R-:W-:Y:S03]  /*a24b0*/  HMMA.1688.F32.TF32 R12, R8, R76, R204 ;  /* 0x0000004c080c723c */ /* 0x000fe600000810cc */
[----:B------:R-:W3:Y:S04]  /*a24c0*/  LDL.LU R204, [R1+0x3620] ;  /* 0x0036200001cc7983 */ /* 0x000ee80000300800 */
[----:B------:R-:W3:Y:S04]  /*a24d0*/  LDL.LU R205, [R1+0x3624] ;  /* 0x0036240001cd7983 */ /* 0x000ee80000300800 */
[----:B------:R-:W3:Y:S04]  /*a24e0*/  LDL.LU R206, [R1+0x3628] ;  /* 0x0036280001ce7983 */ /* 0x000ee80000300800 */
[----:B------:R-:W3:Y:S09]  /*a24f0*/  LDL.LU R207, [R1+0x362c] ;  /* 0x00362c0001cf7983 */ /* 0x000ef20000300800 */
[----:B------:R-:W-:Y:S01]  /*a2500*/  MOV R114, R12 ;  /* 0x0000000c00727202 */ /* 0x000fe20000000f00 */
[----:B------:R-:W-:Y:S01]  /*a2510*/  IMAD.MOV.U32 R115, RZ, RZ, R13 ;  /* 0x000000ffff737224 */ /* 0x000fe200078e000d */
[----:B------:R-:W-:Y:S01]  /*a2520*/  MOV R119, R15 ;  /* 0x0000000f00777202 */ /* 0x000fe20000000f00 */
[----:B------:R-:W-:-:S04]  /*a2530*/  IMAD.MOV.U32 R118, RZ, RZ, R14 ;  /* 0x000000ffff767224 */ /* 0x000fc800078e000e */
[----:B------:R-:W-:Y:S04]  /*a2540*/  STL [R1+0x8484], R119 ;  /* 0x0084847701007387 */ /* 0x000fe80000100800 */
[----:B------:R-:W-:Y:S04]  /*a2550*/  STL [R1+0x8480], R118 ;  /* 0x0084807601007387 */ /* 0x000fe80000100800 */
[----:B------:R1:W-:Y:S04]  /*a2560*/  STL [R1+0x847c], R115 ;  /* 0x00847c7301007387 */ /* 0x0003e80000100800 */
[----:B------:R1:W-:Y:S04]  /*a2570*/  STL [R1+0x8478], R114 ;  /* 0x0084787201007387 */ /* 0x0003e80000100800 */
[----:B------:R-:W3:Y:S04]  /*a2580*/  LDL.LU R216, [R1+0x3610] ;  /* 0x0036100001d87983 */ /* 0x000ee80000300800 */
[----:B------:R-:W3:Y:S04]  /*a2590*/  LDL.LU R217, [R1+0x3614] ;  /* 0x0036140001d97983 */ /* 0x000ee80000300800 */
[----:B------:R-:W3:Y:S04]  /*a25a0*/  LDL.LU R218, [R1+0x3618] ;  /* 0x0036180001da7983 */ /* 0x000ee80000300800 */
[----:B------:R-:W3:Y:S01]  /*a25b0*/  LDL.LU R219, [R1+0x361c] ;  /* 0x00361c0001db7983 */ /* 0x000ee20000300800 */
[----:B--2---:R-:W-:Y:S11]  /*a25c0*/  HMMA.1688.F32.TF32 R12, R8, R80, R212 ;  /* 0x00000050080c723c */ /* 0x004ff600000810d4 */
[----:B------:R-:W-:Y:S11]  /*a25d0*/  @!UPT UIADD3 URZ, URZ, URZ, URZ ;  /* 0x0000003f3f3ff290 */ /* 0x000ff6000fffe03f */
[----:B------:R-:W-:Y:S02]  /*a25e0*/  @!UPT UIADD3 URZ, URZ, URZ, URZ ;  /* 0x0000003f3f3ff290 */ /* 0x000fe4000fffe03f */
[----:B------:R-:W-:Y:S01]  /*a25f0*/  IMAD.MOV.U32 R98, RZ, RZ, R12 ;  /* 0x000000ffff627224 */ /* 0x000fe200078e000c */
[----:B------:R-:W-:Y:S01]  /*a2600*/  MOV R102, R14 ;  /* 0x0000000e00667202 */ /* 0x000fe20000000f00 */
[----:B------:R-:W-:Y:S02]  /*a2610*/  IMAD.MOV.U32 R99, RZ, RZ, R13 ;  /* 0x000000ffff637224 */ /* 0x000fe400078e000d */
[----:B------:R-:W-:-:S05]  /*a2620*/  IMAD.MOV.U32 R103, RZ, RZ, R15 ;  /* 0x000000ffff677224 */ /* 0x000fca00078e000f */
[----:B------:R-:W-:Y:S04]  /*a2630*/  STL [R1+0x8494], R103 ;  /* 0x0084946701007387 */ /* 0x000fe80000100800 */
[----:B------:R-:W-:Y:S01]  /*a2640*/  STL [R1+0x8490], R102 ;  /* 0x0084906601007387 */ /* 0x000fe20000100800 */
[----:B----4-:R-:W-:Y:S03]  /*a2650*/  HMMA.1688.F32.TF32 R12, R8, R156, R40 ;  /* 0x0000009c080c723c */ /* 0x010fe60000081028 */
[----:B------:R-:W-:Y:S04]  /*a2660*/  STL [R1+0x848c], R99 ;  /* 0x00848c6301007387 */ /* 0x000fe80000100800 */
        /* <DEDUP_REMOVED lines=12> */
[----:B------:R1:W-:Y:S04]  /*a2730*/  STL [R1+0x8498], R130 ;  /* 0x0084988201007387 */ /* 0x0003e80000100800 */
[----:B------:R-:W2:Y:S04]  /*a2740*/  LDL.LU R212, [R1+0x35f0] ;  /* 0x0035f00001d47983 */ /* 0x000ea80000300800 */
[----:B------:R-:W2:Y:S04]  /*a2750*/  LDL.LU R213, [R1+0x35f4] ;  /* 0x0035f40001d57983 */ /* 0x000ea80000300800 */
[----:B------:R-:W2:Y:S04]  /*a2760*/  LDL.LU R214, [R1+0x35f8] ;  /* 0x0035f80001d67983 */ /* 0x000ea80000300800 */
[----:B------:R-:W2:Y:S01]  /*a2770*/  LDL.LU R215, [R1+0x35fc] ;  /* 0x0035fc0001d77983 */ /* 0x000ea20000300800 */
[----:B---3--:R-:W-:Y:S03]  /*a2780*/  HMMA.1688.F32.TF32 R12, R8, R152, R204 ;  /* 0x00000098080c723c */ /* 0x008fe600000810cc */
[----:B------:R-:W3:Y:S04]  /*a2790*/  LDL.LU R204, [R1+0x35e0] ;  /* 0x0035e00001cc7983 */ /* 0x000ee80000300800 */
[----:B------:R-:W3:Y:S04]  /*a27a0*/  LDL.LU R205, [R1+0x35e4] ;  /* 0x0035e40001cd7983 */ /* 0x000ee80000300800 */
[----:B------:R-:W3:Y:S04]  /*a27b0*/  LDL.LU R206, [R1+0x35e8] ;  /* 0x0035e80001ce7983 */ /* 0x000ee80000300800 */
[----:B------:R-:W3:Y:S09]  /*a27c0*/  LDL.LU R207, [R1+0x35ec] ;  /* 0x0035ec0001cf7983 */ /* 0x000ef20000300800 */
[----:B-1----:R-:W-:Y:S01]  /*a27d0*/  MOV R107, R12 ;  /* 0x0000000c006b7202 */ /* 0x002fe20000000f00 */
        /* <DEDUP_REMOVED lines=9> */
[----:B------:R-:W-:Y:S01]  /*a2870*/  IMAD.MOV.U32 R110, RZ, RZ, R15 ;  /* 0x000000ffff6e7224 */ /* 0x000fe200078e000f */
[----:B------:R-:W-:Y:S04]  /*a2880*/  STL [R1+0x84b4], R95 ;  /* 0x0084b45f01007387 */ /* 0x000fe80000100800 */
[----:B------:R-:W-:Y:S04]  /*a2890*/  STL [R1+0x84b0], R94 ;  /* 0x0084b05e01007387 */ /* 0x000fe80000100800 */
[----:B------:R1:W-:Y:S04]  /*a28a0*/  STL [R1+0x84ac], R106 ;  /* 0x0084ac6a01007387 */ /* 0x0003e80000100800 */
[----:B------:R1:W-:Y:S04]  /*a28b0*/  STL [R1+0x84a8], R107 ;  /* 0x0084a86b01007387 */ /* 0x0003e80000100800 */
[----:B------:R-:W-:Y:S04]  /*a28c0*/  STL [R1+0x84c4], R110 ;  /* 0x0084c46e01007387 */ /* 0x000fe80000100800 */
[----:B------:R-:W-:Y:S04]  /*a28d0*/  STL [R1+0x84c0], R111 ;  /* 0x0084c06f01007387 */ /* 0x000fe80000100800 */
[----:B------:R1:W-:Y:S04]  /*a28e0*/  STL [R1+0x84bc], R122 ;  /* 0x0084bc7a01007387 */ /* 0x0003e80000100800 */
[----:B------:R1:W-:Y:S01]  /*a28f0*/  STL [R1+0x84b8], R123 ;  /* 0x0084b87b01007387 */ /* 0x0003e20000100800 */
[----:B----4-:R-:W-:Y:S03]  /*a2900*/  HMMA.1688.F32.TF32 R12, R8, R144, R40 ;  /* 0x00000090080c723c */ /* 0x010fe60000081028 */
[----:B------:R-:W4:Y:S04]  /*a2910*/  LDL.LU R40, [R1+0x35d0] ;  /* 0x0035d00001287983 */ /* 0x000f280000300800 */
[----:B------:R-:W4:Y:S04]  /*a2920*/  LDL.LU R41, [R1+0x35d4] ;  /* 0x0035d40001297983 */ /* 0x000f280000300800 */
[----:B------:R-:W4:Y:S04]  /*a2930*/  LDL.LU R42, [R1+0x35d8] ;  /* 0x0035d800012a7983 */ /* 0x000f280000300800 */
[----:B------:R-:W4:Y:S09]  /*a2940*/  LDL.LU R43, [R1+0x35dc] ;  /* 0x0035dc00012b7983 */ /* 0x000f320000300800 */
[----:B------:R-:W-:Y:S01]  /*a2950*/  IMAD.MOV.U32 R115, RZ, RZ, R12 ;  /* 0x000000ffff737224 */ /* 0x000fe200078e000c */
[----:B------:R-:W-:Y:S01]  /*a2960*/  MOV R114, R13 ;  /* 0x0000000d00727202 */ /* 0x000fe20000000f00 */
[----:B------:R-:W-:-:S02]  /*a2970*/  IMAD.MOV.U32 R127, RZ, RZ, R14 ;  /* 0x000000ffff7f7224 */ /* 0x000fc400078e000e */
[----:B------:R-:W-:Y:S02]  /*a2980*/  IMAD.MOV.U32 R126, RZ, RZ, R15 ;  /* 0x000000ffff7e7224 */ /* 0x000fe400078e000f */
[----:B--2---:R-:W-:Y:S03]  /*a2990*/  HMMA.1688.F32.TF32 R12, R8, R140, R212 ;  /* 0x0000008c080c723c */ /* 0x004fe600000810d4 */
        /* <DEDUP_REMOVED lines=8> */
[----:B------:R-:W-:Y:S04]  /*a2a20*/  STL [R1+0x84e4], R143 ;  /* 0x0084e48f01007387 */ /* 0x000fe80000100800 */
[----:B------:R-:W-:Y:S04]  /*a2a30*/  STL [R1+0x84e0], R142 ;  /* 0x0084e08e01007387 */ /* 0x000fe80000100800 */
[----:B------:R1:W-:Y:S04]  /*a2a40*/  STL [R1+0x84dc], R139 ;  /* 0x0084dc8b01007387 */ /* 0x0003e80000100800 */
[----:B------:R1:W-:Y:S04]  /*a2a50*/  STL [R1+0x84d8], R138 ;  /* 0x0084d88a01007387 */ /* 0x0003e80000100800 */
        /* <DEDUP_REMOVED lines=16> */
[C---:B---3--:R-:W-:Y:S11]  /*a2b60*/  HMMA.1688.F32.TF32 R12, R8.reuse, R136, R204 ;  /* 0x00000088080c723c */ /* 0x048ff600000810cc */
        /* <DEDUP_REMOVED lines=27> */
[C---:B--2---:R-:W-:Y:S11]  /*a2d20*/  HMMA.1688.F32.TF32 R12, R8.reuse, R128, R228 ;  /* 0x00000080080c723c */ /* 0x044ff600000810e4 */
[----:B------:R-:W-:Y:S11]  /*a2d30*/  @!UPT UIADD3 URZ, URZ, URZ, URZ ;  /* 0x0000003f3f3ff290 */ /* 0x000ff6000fffe03f */
[----:B------:R-:W-:Y:S02]  /*a2d40*/  @!UPT UIADD3 URZ, URZ, URZ, URZ ;  /* 0x0000003f3f3ff290 */ /* 0x000fe4000fffe03f */
[----:B------:R-:W-:Y:S01]  /*a2d50*/  MOV R146, R12 ;  /* 0x0000000c00927202 */ /* 0x000fe20000000f00 */
[----:B------:R-:W-:Y:S01]  /*a2d60*/  IMAD.MOV.U32 R147, RZ, RZ, R13 ;  /* 0x000000ffff937224 */ /* 0x000fe200078e000d */
[----:B------:R-:W-:Y:S01]  /*a2d70*/  MOV R151, R15 ;  /* 0x0000000f00977202 */ /* 0x000fe20000000f00 */
[----:B------:R-:W-:Y:S02]  /*a2d80*/  IMAD.MOV.U32 R150, RZ, RZ, R14 ;  /* 0x000000ffff967224 */ /* 0x000fe400078e000e */
[C---:B------:R-:W-:Y:S11]  /*a2d90*/  HMMA.1688.F32.TF32 R12, R8.reuse, R124, R224 ;  /* 0x0000007c080c723c */ /* 0x040ff600000810e0 */
[----:B------:R-:W-:Y:S11]  /*a2da0*/  @!UPT UIADD3 URZ, URZ, URZ, URZ ;  /* 0x0000003f3f3ff290 */ /* 0x000ff6000fffe03f */
[----:B------:R-:W-:Y:S02]  /*a2db0*/  @!UPT UIADD3 URZ, URZ, URZ, URZ ;  /* 0x0000003f3f3ff290 */ /* 0x000fe4000fffe03f */
[----:B------:R-:W-:Y:S01]  /*a2dc0*/  IMAD.MOV.U32 R131, RZ, RZ, R12 ;  /* 0x000000ffff837224 */ /* 0x000fe200078e000c */
[----:B------:R-:W-:Y:S01]  /*a2dd0*/  MOV R103, R14 ;  /* 0x0000000e00677202 */ /* 0x000fe20000000f00 */
[----:B------:R-:W-:Y:S02]  /*a2de0*/  IMAD.MOV.U32 R130, RZ, RZ, R13 ;  /* 0x000000ffff827224 */ /* 0x000fe400078e000d */
[----:B------:R-:W-:Y:S02]  /*a2df0*/  IMAD.MOV.U32 R102, RZ, RZ, R15 ;  /* 0x000000ffff667224 */ /* 0x000fe400078e000f */
[C---:B------:R-:W-:Y:S11]  /*a2e00*/  HMMA.1688.F32.TF32 R12, R8.reuse, R120, R220 ;  /* 0x00000078080c723c */ /* 0x040ff600000810dc */
[----:B------:R-:W-:Y:S11]  /*a2e10*/  @!UPT UIADD3 URZ, URZ, URZ, URZ ;  /* 0x0000003f3f3ff290 */ /* 0x000ff6000fffe03f */
[----:B------:R-:W-:Y:S02]  /*a2e20*/  @!UPT UIADD3 URZ, URZ, URZ, URZ ;  /* 0x0000003f3f3ff290 */ /* 0x000fe4000fffe03f */
[----:B-1----:R-:W-:Y:S01]  /*a2e30*/  IMAD.MOV.U32 R106, RZ, RZ, R12 ;  /* 0x000000ffff6a7224 */ /* 0x002fe200078e000c */
[----:B------:R-:W-:Y:S01]  /*a2e40*/  MOV R107, R13 ;  /* 0x0000000d006b7202 */ /* 0x000fe20000000f00 */
[----:B------:R-:W-:Y:S02]  /*a2e50*/  IMAD.MOV.U32 R135, RZ, RZ, R14 ;  /* 0x000000ffff877224 */ /* 0x000fe400078e000e */
[----:B------:R-:W-:Y:S02]  /*a2e60*/  IMAD.MOV.U32 R134, RZ, RZ, R15 ;  /* 0x000000ffff867224 */ /* 0x000fe400078e000f */
[C---:B------:R-:W-:Y:S01]  /*a2e70*/  HMMA.1688.F32.TF32 R12, R8.reuse, R116, R216 ;  /* 0x00000074080c723c */ /* 0x040fe200000810d8 */
[----:B------:R1:W-:Y:S04]  /*a2e80*/  STL [R1+0x84fc], R155 ;  /* 0x0084fc9b01007387 */ /* 0x0003e80000100800 */
[----:B------:R2:W-:Y:S11]  /*a2e90*/  STL [R1+0x84f8], R154 ;  /* 0x0084f89a01007387 */ /* 0x0005f60000100800 */
[----:B------:R-:W-:Y:S08]  /*a2ea0*/  @!UPT UIADD3 URZ, URZ, URZ, URZ ;  /* 0x0000003f3f3ff290 */ /* 0x000ff0000fffe03f */
[----:B------:R-:W-:Y:S01]  /*a2eb0*/  MOV R82, R12 ;  /* 0x0000000c00527202 */ /* 0x000fe20000000f00 */
[----:B------:R-:W-:Y:S01]  /*a2ec0*/  IMAD.MOV.U32 R166, RZ, RZ, R13 ;  /* 0x000000ffffa67224 */ /* 0x000fe200078e000d */
[----:B------:R-:W-:Y:S01]  /*a2ed0*/  MOV R83, R15 ;  /* 0x0000000f00537202 */ /* 0x000fe20000000f00 */
[----:B------:R-:W-:Y:S02]  /*a2ee0*/  IMAD.MOV.U32 R167, RZ, RZ, R14 ;  /* 0x000000ffffa77224 */ /* 0x000fe400078e000e */
[----:B---3--:R-:W-:Y:S01]  /*a2ef0*/  HMMA.1688.F32.TF32 R12, R8, R112, R212 ;  /* 0x00000070080c723c */ /* 0x008fe200000810d4 */
        /* <DEDUP_REMOVED lines=48> */
[----:B------:R-:W-:Y:S01]  /*a3200*/  IMAD.MOV.U32 R122, RZ, RZ, R12 ;  /* 0x000000ffff7a7224 */ /* 0x000fe200078e000c */
[----:B------:R-:W-:Y:S01]  /*a3210*/  MOV R95, R14 ;  /* 0x0000000e005f7202 */ /* 0x000fe20000000f00 */
[----:B------:R-:W-:-:S02]  /*a3220*/  IMAD.MOV.U32 R123, RZ, RZ, R13 ;  /* 0x000000ffff7b7224 */ /* 0x000fc400078e000d */
[----:B------:R-:W-:Y:S02]  /*a3230*/  IMAD.MOV.U32 R94, RZ, RZ, R15 ;  /* 0x000000ffff5e7224 */ /* 0x000fe400078e000f */
[----:B------:R-:W-:Y:S01]  /*a3240*/  HMMA.1688.F32.TF32 R12, R8, R108, R204 ;  /* 0x0000006c080c723c */ /* 0x000fe200000810cc */
[----:B------:R-:W3:Y:S04]  /*a3250*/  LDL.LU R204, [R1+0x2240] ;  /* 0x0022400001cc7983 */ /* 0x000ee80000300800 */
[----:B------:R-:W3:Y:S04]  /*a3260*/  LDL.LU R205, [R1+0x2244] ;  /* 0x0022440001cd7983 */ /* 0x000ee80000300800 */
[----:B------:R-:W3:Y:S04]  /*a3270*/  LDL.LU R206, [R1+0x2248] ;  /* 0x0022480001ce7983 */ /* 0x000ee80000300800 */
[----:B------:R-:W3:Y:S11]  /*a3280*/  LDL.LU R207, [R1+0x224c] ;  /* 0x00224c0001cf7983 */ /* 0x000ef60000300800 */
        /* <DEDUP_REMOVED lines=13> */
[----:B------:R-:W-:Y:S01]  /*a3360*/  IMAD.MOV.U32 R3, RZ, RZ, R19 ;  /* 0x000000ffff037224 */ /* 0x000fe200078e0013 */
[C---:B--2---:R-:W-:Y:S11]  /*a3370*/  HMMA.1688.F32.TF32 R12, R8.reuse, R100, R68 ;  /* 0x00000064080c723c */ /* 0x044ff60000081044 */
[----:B------:R-:W-:Y:S11]  /*a3380*/  @!UPT UIADD3 URZ, URZ, URZ, URZ ;  /* 0x0000003f3f3ff290 */ /* 0x000ff6000fffe03f */
[----:B------:R-:W-:Y:S02]  /*a3390*/  @!UPT UIADD3 URZ, URZ, URZ, URZ ;  /* 0x0000003f3f3ff290 */ /* 0x000fe4000fffe03f */
[----:B------:R-:W-:Y:S01]  /*a33a0*/  IMAD.MOV.U32 R162, RZ, RZ, R12 ;  /* 0x000000ffffa27224 */ /* 0x000fe200078e000c */
[----:B------:R-:W-:Y:S01]  /*a33b0*/  MOV R78, R14 ;  /* 0x0000000e004e7202 */ /* 0x000fe20000000f00 */
[----:B------:R-:W-:Y:S02]  /*a33c0*/  IMAD.MOV.U32 R163, RZ, RZ, R13 ;  /* 0x000000ffffa37224 */ /* 0x000fe400078e000d */
[----:B------:R-:W-:Y:S02]  /*a33d0*/  IMAD.MOV.U32 R79, RZ, RZ, R15 ;  /* 0x000000ffff4f7224 */ /* 0x000fe400078e000f */
[C---:B---3--:R-:W-:Y:S11]  /*a33e0*/  HMMA.1688.F32.TF32 R12, R8.reuse, R96, R64 ;  /* 0x00000060080c723c */ /* 0x048ff60000081040 */
[----:B------:R-:W-:Y:S11]  /*a33f0*/  @!UPT UIADD3 URZ, URZ, URZ, URZ ;  /* 0x0000003f3f3ff290 */ /* 0x000ff6000fffe03f */
[----:B------:R-:W-:Y:S02]  /*a3400*/  @!UPT UIADD3 URZ, URZ, URZ, URZ ;  /* 0x0000003f3f3ff290 */ /* 0x000fe4000fffe03f */
[----:B------:R-:W-:Y:S01]  /*a3410*/  IMAD.MOV.U32 R98, RZ, RZ, R12 ;  /* 0x000000ffff627224 */ /* 0x000fe200078e000c */
[----:B------:R-:W-:Y:S01]  /*a3420*/  MOV R99, R13 ;  /* 0x0000000d00637202 */ /* 0x000fe20000000f00 */
[----:B------:R-:W-:Y:S02]  /*a3430*/  IMAD.MOV.U32 R143, RZ, RZ, R14 ;  /* 0x000000ffff8f7224 */ /* 0x000fe400078e000e */
[----:B------:R-:W-:Y:S02]  /*a3440*/  IMAD.MOV.U32 R142, RZ, RZ, R15 ;  /* 0x000000ffff8e7224 */ /* 0x000fe400078e000f */
[C---:B------:R-:W-:Y:S08]  /*a3450*/  HMMA.1688.F32.TF32 R12, R8.reuse, R92, R60 ;  /* 0x0000005c080c723c */ /* 0x040ff0000008103c */
[C---:B------:R-:W-:Y:S08]  /*a3460*/  HMMA.1688.F32.TF32 R20, R8.reuse, R88, R56 ;  /* 0x000000580814723c */ /* 0x040ff00000081038 */
[----:B------:R-:W-:Y:S08]  /*a3470*/  HMMA.1688.F32.TF32 R16, R8, R84, R248 ;  /* 0x000000540810723c */ /* 0x000ff000000810f8 */
[----:B-1----:R-:W-:Y:S01]  /*a3480*/  MOV R155, R12 ;  /* 0x0000000c009b7202 */ /* 0x002fe20000000f00 */
[----:B------:R-:W-:Y:S01]  /*a3490*/  IMAD.MOV.U32 R154, RZ, RZ, R13 ;  /* 0x000000ffff9a7224 */ /* 0x000fe200078e000d */
[----:B------:R-:W-:Y:S01]  /*a34a0*/  MOV R119, R15 ;  /* 0x0000000f00777202 */ /* 0x000fe20000000f00 */
[----:B------:R-:W-:-:S02]  /*a34b0*/  IMAD.MOV.U32 R118, RZ, RZ, R14 ;  /* 0x000000ffff767224 */ /* 0x000fc400078e000e */
        /* <DEDUP_REMOVED lines=8> */
[----:B------:R1:W-:Y:S04]  /*a3540*/  STL.64 [R1+0x68], R14 ;  /* 0x0000680e01007387 */ /* 0x0003e80000100a00 */
[----:B------:R-:W-:Y:S04]  /*a3550*/  STL.64 [R1+0x8678], R196 ;  /* 0x008678c401007387 */ /* 0x000fe80000100a00 */
[----:B------:R-:W-:Y:S01]  /*a3560*/  STL.64 [R1+0x50], R8 ;  /* 0x0000500801007387 */ /* 0x000fe20000100a00 */
[C---:B-1----:R-:W-:Y:S03]  /*a3570*/  HMMA.1688.F32.TF32 R12, R4.reuse, R192, R228 ;  /* 0x000000c0040c723c */ /* 0x042fe600000810e4 */
[----:B------:R1:W-:Y:S05]  /*a3580*/  STL.64 [R1+0x58], R10 ;  /* 0x0000580a01007387 */ /* 0x0003ea0000100a00 */
[C---:B-1----:R-:W-:Y:S08]  /*a3590*/  HMMA.1688.F32.TF32 R8, R4.reuse, R188, R224 ;  /* 0x000000bc0408723c */ /* 0x042ff000000810e0 */
[C---:B------:R-:W-:Y:S07]  /*a35a0*/  HMMA.1688.F32.TF32 R16, R4.reuse, R184, R220 ;  /* 0x000000b80410723c */ /* 0x040fee00000810dc */
[----:B------:R-:W-:Y:S04]  /*a35b0*/  STL.64 [R1+0x40], R12 ;  /* 0x0000400c01007387 */ /* 0x000fe80000100a00 */
[----:B------:R1:W-:Y:S01]  /*a35c0*/  STL.64 [R1+0x48], R14 ;  /* 0x0000480e01007387 */ /* 0x0003e20000100a00 */
[C---:B------:R-:W-:Y:S03]  /*a35d0*/  HMMA.1688.F32.TF32 R248, R4.reuse, R172, R204 ;  /* 0x000000ac04f8723c */ /* 0x040fe600000810cc */
[----:B------:R-:W-:Y:S05]  /*a35e0*/  STL.64 [R1+0x30], R8 ;  /* 0x0000300801007387 */ /* 0x000fea0000100a00 */
[C---:B-1----:R-:W-:Y:S01]  /*a35f0*/  HMMA.1688.F32.TF32 R12, R4.reuse, R180, R216 ;  /* 0x000000b4040c723c */ /* 0x042fe200000810d8 */
[----:B------:R1:W-:Y:S07]  /*a3600*/  STL.64 [R1+0x38], R10 ;  /* 0x0000380a01007387 */ /* 0x0003ee0000100a00 */
[C---:B-1----:R-:W-:Y:S01]  /*a3610*/  HMMA.1688.F32.TF32 R8, R4.reuse, R176, R212 ;  /* 0x000000b00408723c */ /* 0x042fe200000810d4 */
[----:B------:R-:W-:Y:S04]  /*a3620*/  STL.64 [R1+0x20], R16 ;  /* 0x0000201001007387 */ /* 0x000fe80000100a00 */
[----:B------:R-:W-:Y:S10]  /*a3630*/  STL.64 [R1+0x28], R18 ;  /* 0x0000281201007387 */ /* 0x000ff40000100a00 */
[----:B------:R-:W-:Y:S04]  /*a3640*/  STL.64 [R1+0x10], R12 ;  /* 0x0000100c01007387 */ /* 0x000fe80000100a00 */
[----:B------:R1:W-:Y:S04]  /*a3650*/  STL.64 [R1+0x18], R14 ;  /* 0x0000180e01007387 */ /* 0x0003e80000100a00 */
[----:B------:R-:W-:Y:S04]  /*a3660*/  STL [R1+0x834c], R248 ;  /* 0x00834cf801007387 */ /* 0x000fe80000100800 */
[----:B------:R-:W-:Y:S04]  /*a3670*/  STL.64 [R1], R8 ;  /* 0x0000000801007387 */ /* 0x000fe80000100a00 */
[----:B------:R-:W-:Y:S04]  /*a3680*/  STL.64 [R1+0x8], R10 ;  /* 0x0000080a01007387 */ /* 0x000fe80000100a00 */
[----:B------:R-:W-:Y:S04]  /*a3690*/  STL [R1+0x8348], R249 ;  /* 0x008348f901007387 */ /* 0x000fe80000100800 */
[----:B------:R-:W-:Y:S04]  /*a36a0*/  STL [R1+0x8344], R250 ;  /* 0x008344fa01007387 */ /* 0x000fe80000100800 */
[----:B------:R-:W-:Y:S04]  /*a36b0*/  STL [R1+0x8340], R251 ;  /* 0x008340fb01007387 */ /* 0x000fe80000100800 */
        /* <DEDUP_REMOVED lines=40> */
[C---:B----4-:R-:W-:Y:S03]  /*a3940*/  HMMA.1688.F32.TF32 R240, R4.reuse, R168, R40 ;  /* 0x000000a804f0723c */ /* 0x050fe60000081028 */
        /* <DEDUP_REMOVED lines=11> */
[----:B------:R-:W-:Y:S04]  /*a3a00*/  STL [R1+0x8350], R243 ;  /* 0x008350f301007387 */ /* 0x000fe80000100800 */
[----:B------:R-:W-:Y:S04]  /*a3a10*/  LDS R8, [R2+0x84080] ;  /* 0x0840800002087984 */ /* 0x000fe80000000800 */
[----:B------:R-:W-:Y:S04]  /*a3a20*/  LDS R10, [R2+0x85080] ;  /* 0x08508000020a7984 */ /* 0x000fe80000000800 */
[----:B------:R-:W-:Y:S04]  /*a3a30*/  LDS R9, [R252+0x84080] ;  /* 0x08408000fc097984 */ /* 0x000fe80000000800 */
[----:B------:R-:W1:Y:S02]  /*a3a40*/  LDS R11, [R252+0x85080] ;  /* 0x08508000fc0b7984 */ /* 0x000e640000000800 */
[C---:B-1----:R-:W-:Y:S08]  /*a3a50*/  HMMA.1688.F32.TF32 R12, R4.reuse, R160, R64 ;  /* 0x000000a0040c723c */ /* 0x042ff00000081040 */
[C---:B--2---:R-:W-:Y:S08]  /*a3a60*/  HMMA.1688.F32.TF32 R16, R4.reuse, R164, R68 ;  /* 0x000000a40410723c */ /* 0x044ff00000081044 */
[C---:B---3--:R-:W-:Y:S11]  /*a3a70*/  HMMA.1688.F32.TF32 R20, R4.reuse, R76, R60 ;  /* 0x0000004c0414723c */ /* 0x048ff6000008103c */
[----:B------:R-:W-:Y:S04]  /*a3a80*/  @!UPT UIADD3 URZ, URZ, URZ, URZ ;  /* 0x0000003f3f3ff290 */ /* 0x000fe8000fffe03f */
[----:B------:R-:W-:Y:S04]  /*a3a90*/  STL.64 [R1+0x14c0], R16 ;  /* 0x0014c01001007387 */ /* 0x000fe80000100a00 */
[----:B------:R1:W-:Y:S02]  /*a3aa0*/  STL.64 [R1+0x14c8], R18 ;  /* 0x0014c81201007387 */ /* 0x0003e40000100a00 */
[C---:B-1----:R-:W-:Y:S02]  /*a3ab0*/  HMMA.1688.F32.TF32 R16, R4.reuse, R80, R56 ;  /* 0x000000500410723c */ /* 0x042fe40000081038 */
[----:B------:R-:W-:Y:S04]  /*a3ac0*/  STL.64 [R1+0x14b0], R12 ;  /* 0x0014b00c01007387 */ /* 0x000fe80000100a00 */
[----:B------:R1:W-:Y:S04]  /*a3ad0*/  STL.64 [R1+0x14b8], R14 ;  /* 0x0014b80e01007387 */ /* 0x0003e80000100a00 */
[----:B------:R-:W-:Y:S01]  /*a3ae0*/  STL.64 [R1+0x14a0], R20 ;  /* 0x0014a01401007387 */ /* 0x000fe20000100a00 */
[C---:B-1----:R-:W-:Y:S03]  /*a3af0*/  HMMA.1688.F32.TF32 R12, R4.reuse, R156, R232 ;  /* 0x0000009c040c723c */ /* 0x042fe600000810e8 */
[----:B------:R1:W-:Y:S09]  /*a3b00*/  STL.64 [R1+0x14a8], R22 ;  /* 0x0014a81601007387 */ /* 0x0003f20000100a00 */
[----:B------:R-:W-:Y:S04]  /*a3b10*/  STL.64 [R1+0x1490], R16 ;  /* 0x0014901001007387 */ /* 0x000fe80000100a00 */
[----:B------:R2:W-:Y:S01]  /*a3b20*/  STL.64 [R1+0x1498], R18 ;  /* 0x0014981201007387 */ /* 0x0005e20000100a00 */
[C---:B-1----:R-:W-:Y:S08]  /*a3b30*/  HMMA.1688.F32.TF32 R20, R4.reuse, R152, R228 ;  /* 0x000000980414723c */ /* 0x042ff000000810e4 */
[C---:B--2---:R-:W-:Y:S01]  /*a3b40*/  HMMA.1688.F32.TF32 R16, R4.reuse, R148, R224 ;  /* 0x000000940410723c */ /* 0x044fe200000810e0 */
[----:B------:R-:W-:Y:S04]  /*a3b50*/  STL.64 [R1+0x1480], R12 ;  /* 0x0014800c01007387 */ /* 0x000fe80000100a00 */
[----:B------:R1:W-:Y:S03]  /*a3b60*/  STL.64 [R1+0x1488], R14 ;  /* 0x0014880e01007387 */ /* 0x0003e60000100a00 */
[C---:B-1----:R-:W-:Y:S07]  /*a3b70*/  HMMA.1688.F32.TF32 R12, R4.reuse, R144, R220 ;  /* 0x00000090040c723c */ /* 0x042fee00000810dc */
[----:B------:R-:W-:Y:S04]  /*a3b80*/  STL.64 [R1+0x1470], R20 ;  /* 0x0014701401007387 */ /* 0x000fe80000100a00 */
[----:B------:R-:W-:Y:S04]  /*a3b90*/  STL.64 [R1+0x1478], R22 ;  /* 0x0014781601007387 */ /* 0x000fe80000100a00 */
[----:B------:R-:W-:Y:S04]  /*a3ba0*/  STL.64 [R1+0x1460], R16 ;  /* 0x0014601001007387 */ /* 0x000fe80000100a00 */
[----:B------:R1:W-:Y:S02]  /*a3bb0*/  STL.64 [R1+0x1468], R18 ;  /* 0x0014681201007387 */ /* 0x0003e40000100a00 */
[----:B-1----:R-:W-:Y:S03]  /*a3bc0*/  HMMA.1688.F32.TF32 R16, R4, R140, R216 ;  /* 0x0000008c0410723c */ /* 0x002fe600000810d8 */
[----:B------:R-:W-:Y:S01]  /*a3bd0*/  IMAD.MOV.U32 R240, RZ, RZ, R12 ;  /* 0x000000fffff07224 */ /* 0x000fe200078e000c */
[----:B------:R-:W-:Y:S01]  /*a3be0*/  MOV R242, R14 ;  /* 0x0000000e00f27202 */ /* 0x000fe20000000f00 */
[----:B------:R-:W-:-:S02]  /*a3bf0*/  IMAD.MOV.U32 R241, RZ, RZ, R13 ;  /* 0x000000fffff17224 */ /* 0x000fc400078e000d */
[----:B------:R-:W-:Y:S02]  /*a3c00*/  IMAD.MOV.U32 R86, RZ, RZ, R15 ;  /* 0x000000ffff567224 */ /* 0x000fe400078e000f */
[C---:B------:R-:W-:Y:S03]  /*a3c10*/  HMMA.1688.F32.TF32 R12, R4.reuse, R136, R212 ;  /* 0x00000088040c723c */ /* 0x040fe600000810d4 */
[----:B------:R-:W-:Y:S04]  /*a3c20*/  STL [R1+0x837c], R86 ;  /* 0x00837c5601007387 */ /* 0x000fe80000100800 */
[----:B------:R-:W-:Y:S04]  /*a3c30*/  STL [R1+0x8378], R242 ;  /* 0x008378f201007387 */ /* 0x000fe80000100800 */
[----:B------:R-:W-:Y:S04]  /*a3c40*/  STL [R1+0x8374], R241 ;  /* 0x008374f101007387 */ /* 0x000fe80000100800 */
[----:B------:R-:W-:Y:S04]  /*a3c50*/  STL [R1+0x8370], R240 ;  /* 0x008370f001007387 */ /* 0x000fe80000100800 */
[----:B------:R-:W-:Y:S04]  /*a3c60*/  STL.64 [R1+0x1440], R16 ;  /* 0x0014401001007387 */ /* 0x000fe80000100a00 */
[----:B------:R4:W-:Y:S02]  /*a3c70*/  STL.64 [R1+0x1448], R18 ;  /* 0x0014481201007387 */ /* 0x0009e40000100a00 */
[----:B----4-:R-:W-:Y:S01]  /*a3c80*/  HMMA.1688.F32.TF32 R16, R4, R132, R204 ;  /* 0x000000840410723c */ /* 0x010fe200000810cc */
[----:B------:R-:W-:-:S02]  /*a3c90*/  IMAD.MOV.U32 R240, RZ, RZ, R15 ;  /* 0x000000fffff07224 */ /* 0x000fc400078e000f */
[----:B------:R-:W-:Y:S01]  /*a3ca0*/  IMAD.MOV.U32 R241, RZ, RZ, R14 ;  /* 0x000000fffff17224 */ /* 0x000fe200078e000e */
[----:B------:R-:W-:Y:S01]  /*a3cb0*/  MOV R242, R13 ;  /* 0x0000000d00f27202 */ /* 0x000fe20000000f00 */
[----:B------:R-:W-:Y:S01]  /*a3cc0*/  IMAD.MOV.U32 R86, RZ, RZ, R12 ;  /* 0x000000ffff567224 */ /* 0x000fe200078e000c */
[----:B------:R1:W-:Y:S04]  /*a3cd0*/  STL [R1+0x838c], R240 ;  /* 0x00838cf001007387 */ /* 0x0003e80000100800 */
[----:B------:R-:W-:Y:S01]  /*a3ce0*/  STL [R1+0x8388], R241 ;  /* 0x008388f101007387 */ /* 0x000fe20000100800 */
[----:B------:R-:W-:Y:S03]  /*a3cf0*/  HMMA.1688.F32.TF32 R12, R4, R128, R40 ;  /* 0x00000080040c723c */ /* 0x000fe60000081028 */
[----:B------:R2:W-:Y:S04]  /*a3d00*/  STL [R1+0x8384], R86 ;  /* 0x0083845601007387 */ /* 0x0005e80000100800 */
[----:B------:R3:W-:Y:S05]  /*a3d10*/  STL [R1+0x8380], R242 ;  /* 0x008380f201007387 */ /* 0x0007ea0000100800 */
[----:B------:R-:W-:Y:S04]  /*a3d20*/  STL.64 [R1+0x1420], R16 ;  /* 0x0014201001007387 */ /* 0x000fe80000100a00 */
[----:B------:R-:W-:Y:S04]  /*a3d30*/  STL.64 [R1+0x1428], R18 ;  /* 0x0014281201007387 */ /* 0x000fe80000100a00 */
        /* <DEDUP_REMOVED lines=44> */
[----:B------:R-:W-:Y:S01]  /*a4000*/  MOV R87, R12 ;  /* 0x0000000c00577202 */ /* 0x000fe20000000f00 */
[----:B------:R-:W-:Y:S01]  /*a4010*/  IMAD.MOV.U32 R90, RZ, RZ, R13 ;  /* 0x000000ffff5a7224 */ /* 0x000fe200078e000d */
[----:B------:R-:W-:Y:S01]  /*a4020*/  MOV R243, R15 ;  /* 0x0000000f00f37202 */ /* 0x000fe20000000f00 */
[----:B------:R-:W-:-:S04]  /*a4030*/  IMAD.MOV.U32 R91, RZ, RZ, R14 ;  /* 0x000000ffff5b7224 */ /* 0x000fc800078e000e */
[----:B------:R1:W-:Y:S04]  /*a4040*/  STL [R1+0x839c], R243 ;  /* 0x00839cf301007387 */ /* 0x0003e80000100800 */
[----:B------:R1:W-:Y:S04]  /*a4050*/  STL [R1+0x8398], R91 ;  /* 0x0083985b01007387 */ /* 0x0003e80000100800 */
[----:B------:R1:W-:Y:S04]  /*a4060*/  STL [R1+0x8394], R90 ;  /* 0x0083945a01007387 */ /* 0x0003e80000100800 */
[----:B------:R1:W-:Y:S01]  /*a4070*/  STL [R1+0x8390], R87 ;  /* 0x0083905701007387 */ /* 0x0003e20000100800 */
[C---:B--2---:R-:W-:Y:S11]  /*a4080*/  HMMA.1688.F32.TF32 R12, R4.reuse, R124, R64 ;  /* 0x0000007c040c723c */ /* 0x044ff60000081040 */
[----:B------:R-:W-:Y:S11]  /*a4090*/  @!UPT UIADD3 URZ, URZ, URZ, URZ ;  /* 0x0000003f3f3ff290 */ /* 0x000ff6000fffe03f */
[----:B------:R-:W-:Y:S02]  /*a40a0*/  @!UPT UIADD3 URZ, URZ, URZ, URZ ;  /* 0x0000003f3f3ff290 */ /* 0x000fe4000fffe03f */
[----:B-1----:R-:W-:Y:S01]  /*a40b0*/  IMAD.MOV.U32 R240, RZ, RZ, R12 ;  /* 0x000000fffff07224 */ /* 0x002fe200078e000c */
[----:B------:R-:W-:Y:S01]  /*a40c0*/  MOV R86, R14 ;  /* 0x0000000e00567202 */ /* 0x000fe20000000f00 */
[----:B------:R-:W-:Y:S02]  /*a40d0*/  IMAD.MOV.U32 R241, RZ, RZ, R13 ;  /* 0x000000fffff17224 */ /* 0x000fe400078e000d */
[----:B---3--:R-:W-:Y:S02]  /*a40e0*/  IMAD.MOV.U32 R242, RZ, RZ, R15 ;  /* 0x000000fffff27224 */ /* 0x008fe400078e000f */
[C---:B----4-:R-:W-:Y:S03]  /*a40f0*/  HMMA.1688.F32.TF32 R12, R4.reuse, R120, R60 ;  /* 0x00000078040c723c */ /* 0x050fe6000008103c */
[----:B------:R1:W-:Y:S11]  /*a4100*/  STL [R1+0x83ac], R242 ;  /* 0x0083acf201007387 */ /* 0x0003f60000100800 */
[----:B------:R-:W-:Y:S10]  /*a4110*/  @!UPT UIADD3 URZ, URZ, URZ, URZ ;  /* 0x0000003f3f3ff290 */ /* 0x000ff4000fffe03f */
[----:B------:R-:W-:Y:S01]  /*a4120*/  IMAD.MOV.U32 R243, RZ, RZ, R12 ;  /* 0x000000fffff37224 */ /* 0x000fe200078e000c */
[----:B------:R-:W-:Y:S01]  /*a4130*/  MOV R91, R13 ;  /* 0x0000000d005b7202 */ /* 0x000fe20000000f00 */
[----:B------:R-:W-:Y:S02]  /*a4140*/  IMAD.MOV.U32 R90, RZ, RZ, R14 ;  /* 0x000000ffff5a7224 */ /* 0x000fe400078e000e */
[----:B------:R-:W-:Y:S02]  /*a4150*/  IMAD.MOV.U32 R87, RZ, RZ, R15 ;  /* 0x000000ffff577224 */ /* 0x000fe400078e000f */
[C---:B------:R-:W-:Y:S01]  /*a4160*/  HMMA.1688.F32.TF32 R12, R4.reuse, R116, R56 ;  /* 0x00000074040c723c */ /* 0x040fe20000081038 */
[----:B------:R2:W-:Y:S04]  /*a4170*/  STL [R1+0x83a8], R86 ;  /* 0x0083a85601007387 */ /* 0x0005e80000100800 */
[----:B------:R-:W-:Y:S04]  /*a4180*/  STL [R1+0x83a4], R240 ;  /* 0x0083a4f001007387 */ /* 0x000fe80000100800 */
[----:B------:R3:W-:Y:S11]  /*a4190*/  STL [R1+0x83a0], R241 ;  /* 0x0083a0f101007387 */ /* 0x0007f60000100800 */
[----:B------:R-:W-:Y:S04]  /*a41a0*/  @!UPT UIADD3 URZ, URZ, URZ, URZ ;  /* 0x0000003f3f3ff290 */ /* 0x000fe8000fffe03f */
[----:B-1----:R-:W-:Y:S01]  /*a41b0*/  MOV R242, R12 ;  /* 0x0000000c00f27202 */ /* 0x002fe20000000f00 */
[----:B--2---:R-:W-:Y:S01]  /*a41c0*/  IMAD.MOV.U32 R86, RZ, RZ, R13 ;  /* 0x000000ffff567224 */ /* 0x004fe200078e000d */
[----:B---3--:R-:W-:Y:S01]  /*a41d0*/  MOV R241, R15 ;  /* 0x0000000f00f17202 */ /* 0x008fe20000000f00 */
[----:B------:R-:W-:Y:S02]  /*a41e0*/  IMAD.MOV.U32 R240, RZ, RZ, R14 ;  /* 0x000000fffff07224 */ /* 0x000fe400078e000e */
[C---:B------:R-:W-:Y:S08]  /*a41f0*/  HMMA.1688.F32.TF32 R12, R4.reuse, R112, R232 ;  /* 0x00000070040c723c */ /* 0x040ff000000810e8 */
[C---:B------:R-:W-:Y:S08]  /*a4200*/  HMMA.1688.F32.TF32 R16, R4.reuse, R104, R224 ;  /* 0x000000680410723c */ /* 0x040ff000000810e0 */
[----:B------:R-:W-:Y:S08]  /*a4210*/  HMMA.1688.F32.TF32 R20, R4, R108, R228 ;  /* 0x0000006c0414723c */ /* 0x000ff000000810e4 */
[----:B------:R-:W-:Y:S01]  /*a4220*/  IMAD.MOV.U32 R248, RZ, RZ, R12 ;  /* 0x000000fffff87224 */ /* 0x000fe200078e000c */
[----:B------:R-:W-:Y:S01]  /*a4230*/  MOV R250, R14 ;  /* 0x0000000e00fa7202 */ /* 0x000fe20000000f00 */
[----:B------:R-:W-:-:S02]  /*a4240*/  IMAD.MOV.U32 R249, RZ, RZ, R13 ;  /* 0x000000fffff97224 */ /* 0x000fc400078e000d */
[----:B------:R-:W-:Y:S02]  /*a4250*/  IMAD.MOV.U32 R251, RZ, RZ, R15 ;  /* 0x000000fffffb7224 */ /* 0x000fe400078e000f */
[C---:B------:R-:W-:Y:S01]  /*a4260*/  HMMA.1688.F32.TF32 R12, R4.reuse, R100, R220 ;  /* 0x00000064040c723c */ /* 0x040fe200000810dc */
        /* <DEDUP_REMOVED lines=12> */
[C---:B-1----:R-:W-:Y:S08]  /*a4330*/  HMMA.1688.F32.TF32 R12, R4.reuse, R88, R204 ;  /* 0x00000058040c723c */ /* 0x042ff000000810cc */
[----:B------:R-:W-:Y:S01]  /*a4340*/  HMMA.1688.F32.TF32 R4, R4, R84, R40 ;  /* 0x000000540404723c */ /* 0x000fe20000081028 */
[----:B------:R1:W-:Y:S04]  /*a4350*/  STL.64 [R1+0x1390], R20 ;  /* 0x0013901401007387 */ /* 0x0003e80000100a00 */
[----:B------:R2:W-:Y:S04]  /*a4360*/  STL.64 [R1+0x1398], R22 ;  /* 0x0013981601007387 */ /* 0x0005e80000100a00 */
[----:B------:R-:W-:Y:S04]  /*a4370*/  STL.64 [R1+0x1380], R16 ;  /* 0x0013801001007387 */ /* 0x000fe80000100a00 */
[----:B------:R-:W-:Y:S04]  /*a4380*/  STL.64 [R1+0x1388], R18 ;  /* 0x0013881201007387 */ /* 0x000fe80000100a00 */
[----:B------:R-:W3:Y:S04]  /*a4390*/  LDL.LU R40, [R1+0x3200] ;  /* 0x0032000001287983 */ /* 0x000ee80000300800 */
[----:B------:R4:W-:Y:S04]  /*a43a0*/  STL.64 [R1+0x1370], R12 ;  /* 0x0013700c01007387 */ /* 0x0009e80000100a00 */
[----:B------:R1:W-:Y:S04]  /*a43b0*/  STL.64 [R1+0x1378], R14 ;  /* 0x0013780e01007387 */ /* 0x0003e80000100a00 */
[----:B------:R-:W-:Y:S04]  /*a43c0*/  STL.64 [R1+0x410], R4 ;  /* 0x0004100401007387 */ /* 0x000fe80000100a00 */
[----:B------:R-:W-:Y:S04]  /*a43d0*/  STL.64 [R1+0x418], R6 ;  /* 0x0004180601007387 */ /* 0x000fe80000100a00 */
        /* <DEDUP_REMOVED lines=63> */
[----:B----4-:R-:W2:Y:S04]  /*a47d0*/  LDL.LU R12, [R1+0x3360] ;  /* 0x00336000010c7983 */ /* 0x010ea80000300800 */
        /* <DEDUP_REMOVED lines=56> */
[----:B--2---:R-:W2:Y:S04]  /*a4b60*/  LDL.LU.64 R198, [R1+0x8680] ;  /* 0x0086800001c67983 */ /* 0x004ea80000300a00 */
[----:B------:R-:W2:Y:S01]  /*a4b70*/  LDL.LU.64 R196, [R1+0x8678] ;  /* 0x0086780001c47983 */ /* 0x000ea20000300a00 */
[C---:B---3--:R-:W-:Y:S08]  /*a4b80*/  HMMA.1688.F32.TF32 R20, R8.reuse, R172, R20 ;  /* 0x000000ac0814723c */ /* 0x048ff00000081014 */
[C---:B--2---:R-:W-:Y:S11]  /*a4b90*/  HMMA.1688.F32.TF32 R248, R8.reuse, R196, R248 ;  /* 0x000000c408f8723c */ /* 0x044ff600000810f8 */
[----:B------:R-:W-:Y:S11]  /*a4ba0*/  @!UPT UIADD3 URZ, URZ, URZ, URZ ;  /* 0x0000003f3f3ff290 */ /* 0x000ff6000fffe03f */
[----:B------:R-:W-:Y:S01]  /*a4bb0*/  @!UPT UIADD3 URZ, URZ, URZ, URZ ;  /* 0x0000003f3f3ff290 */ /* 0x000fe2000fffe03f */
[----:B------:R-:W-:Y:S04]  /*a4bc0*/  STL.64 [R1+0x1350], R248 ;  /* 0x001350f801007387 */ /* 0x000fe80000100a00 */
[----:B------:R2:W-:Y:S02]  /*a4bd0*/  STL.64 [R1+0x1358], R250 ;  /* 0x001358fa01007387 */ /* 0x0005e40000100a00 */
[C---:B--2---:R-:W-:Y:S08]  /*a4be0*/  HMMA.1688.F32.TF32 R248, R8.reuse, R192, R240 ;  /* 0x000000c008f8723c */ /* 0x044ff000000810f0 */
[C---:B------:R-:W-:Y:S08]  /*a4bf0*/  HMMA.1688.F32.TF32 R240, R8.reuse, R188, R236 ;  /* 0x000000bc08f0723c */ /* 0x040ff000000810ec */
[C---:B----4-:R-:W-:Y:S08]  /*a4c00*/  HMMA.1688.F32.TF32 R236, R8.reuse, R184, R208 ;  /* 0x000000b808ec723c */ /* 0x050ff000000810d0 */
[C---:B------:R-:W-:Y:S08]  /*a4c10*/  HMMA.1688.F32.TF32 R208, R8.reuse, R180, R12 ;  /* 0x000000b408d0723c */ /* 0x040ff0000008100c */
[C---:B------:R-:W-:Y:S01]  /*a4c20*/  HMMA.1688.F32.TF32 R12, R8.reuse, R176, R16 ;  /* 0x000000b0080c723c */ /* 0x040fe20000081010 */
        /* <DEDUP_REMOVED lines=68> */
[----:B------:R-:W2:Y:S04]  /*a5070*/  LDL.LU R204, [R1+0x3100] ;  /* 0x0031000001cc7983 */ /* 0x000ea80000300800 */
[----:B------:R3:W-:Y:S04]  /*a5080*/  STL.64 [R1+0x11c0], R16 ;  /* 0x0011c01001007387 */ /* 0x0007e80000100a00 */
[----:B------:R4:W-:Y:S04]  /*a5090*/  STL.64 [R1+0x11c8], R18 ;  /* 0x0011c81201007387 */ /* 0x0009e80000100a00 */
        /* <DEDUP_REMOVED lines=61> */
[----:B-1----:R-:W4:Y:S04]  /*a5470*/  LDL.LU R12, [R1+0x2200] ;  /* 0x00220000010c7983 */ /* 0x002f280000300800 */
[----:B------:R-:W4:Y:S04]  /*a5480*/  LDL.LU R13, [R1+0x2204] ;  /* 0x00220400010d7983 */ /* 0x000f280000300800 */
[----:B------:R-:W4:Y:S04]  /*a5490*/  LDL.LU R14, [R1+0x2208] ;  /* 0x00220800010e7983 */ /* 0x000f280000300800 */
[----:B------:R-:W4:Y:S04]  /*a54a0*/  LDL.LU R15, [R1+0x220c] ;  /* 0x00220c00010f7983 */ /* 0x000f280000300800 */
        /* <DEDUP_REMOVED lines=44> */
[----:B---3--:R-:W-:Y:S08]  /*a5770*/  HMMA.1688.F32.TF32 R16, R4, R196, R16 ;  /* 0x000000c40410723c */ /* 0x008ff00000081010 */
[C---:B--2---:R-:W-:Y:S08]  /*a5780*/  HMMA.1688.F32.TF32 R208, R8.reuse, R84, R208 ;  /* 0x0000005408d0723c */ /* 0x044ff000000810d0 */
[C---:B----4-:R-:W-:Y:S08]  /*a5790*/  HMMA.1688.F32.TF32 R240, R8.reuse, R92, R240 ;  /* 0x0000005c08f0723c */ /* 0x050ff000000810f0 */
        /* <DEDUP_REMOVED lines=33> */
[----:B------:R1:W-:Y:S01]  /*a59b0*/  STL.64 [R1+0x388], R18 ;  /* 0x0003881201007387 */ /* 0x0003e20000100a00 */
[C---:B------:R-:W-:Y:S03]  /*a59c0*/  HMMA.1688.F32.TF32 R20, R4.reuse, R76, R68 ;  /* 0x0000004c0414723c */ /* 0x040fe60000081044 */
[----:B------:R-:W-:Y:S04]  /*a59d0*/  LDS R8, [R2+0x84100] ;  /* 0x0841000002087984 */ /* 0x000fe80000000800 */
[----:B------:R-:W-:Y:S01]  /*a59e0*/  STL.64 [R1+0x370], R12 ;  /* 0x0003700c01007387 */ /* 0x000fe20000100a00 */
[C---:B-1----:R-:W-:Y:S03]  /*a59f0*/  HMMA.1688.F32.TF32 R16, R4.reuse, R164, R52 ;  /* 0x000000a40410723c */ /* 0x042fe60000081034 */
[----:B------:R1:W-:Y:S04]  /*a5a00*/  STL.64 [R1+0x378], R14 ;  /* 0x0003780e01007387 */ /* 0x0003e80000100a00 */
[----:B------:R-:W-:Y:S04]  /*a5a10*/  LDS R10, [R2+0x85100] ;  /* 0x08510000020a7984 */ /* 0x000fe80000000800 */
[----:B------:R-:W-:Y:S01]  /*a5a20*/  LDS R9, [R252+0x84100] ;  /* 0x08410000fc097984 */ /* 0x000fe20000000800 */
[C---:B-1----:R-:W-:Y:S03]  /*a5a30*/  HMMA.1688.F32.TF32 R12, R4.reuse, R160, R72 ;  /* 0x000000a0040c723c */ /* 0x042fe60000081048 */
[----:B------:R-:W1:Y:S08]  /*a5a40*/  LDS R11, [R252+0x85100] ;  /* 0x08510000fc0b7984 */ /* 0x000e700000000800 */
[----:B------:R-:W-:Y:S04]  /*a5a50*/  STL.64 [R1+0x1170], R16 ;  /* 0x0011701001007387 */ /* 0x000fe80000100a00 */
[----:B------:R2:W-:Y:S08]  /*a5a60*/  STL.64 [R1+0x1178], R18 ;  /* 0x0011781201007387 */ /* 0x0005f00000100a00 */
        /* <DEDUP_REMOVED lines=145> */
[C---:B--2---:R-:W-:Y:S11]  /*a6380*/  HMMA.1688.F32.TF32 R248, R4.reuse, R116, R248 ;  /* 0x0000007404f8723c */ /* 0x044ff600000810f8 */
[----:B------:R-:W-:Y:S11]  /*a6390*/  @!UPT UIADD3 URZ, URZ, URZ, URZ ;  /* 0x0000003f3f3ff290 */ /* 0x000ff6000fffe03f */
[----:B------:R-:W-:Y:S01]  /*a63a0*/  @!UPT UIADD3 URZ, URZ, URZ, URZ ;  /* 0x0000003f3f3ff290 */ /* 0x000fe2000fffe03f */
[----:B------:R-:W-:Y:S04]  /*a63b0*/  STL.64 [R1+0x1090], R248 ;  /* 0x001090f801007387 */ /* 0x000fe80000100a00 */
[----:B------:R1:W-:Y:S02]  /*a63c0*/  STL.64 [R1+0x1098], R250 ;  /* 0x001098fa01007387 */ /* 0x0003e40000100a00 */
[C---:B-1----:R-:W-:Y:S08]  /*a63d0*/  HMMA.1688.F32.TF32 R248, R4.reuse, R112, R240 ;  /* 0x0000007004f8723c */ /* 0x042ff000000810f0 */
[C---:B---3--:R-:W-:Y:S08]  /*a63e0*/  HMMA.1688.F32.TF32 R240, R4.reuse, R108, R236 ;  /* 0x0000006c04f0723c */ /* 0x048ff000000810ec */
[C---:B------:R-:W-:Y:S08]  /*a63f0*/  HMMA.1688.F32.TF32 R236, R4.reuse, R104, R208 ;  /* 0x0000006804ec723c */ /* 0x040ff000000810d0 */
[C---:B----4-:R-:W-:Y:S08]  /*a6400*/  HMMA.1688.F32.TF32 R208, R4.reuse, R100, R12 ;  /* 0x0000006404d0723c */ /* 0x050ff0000008100c */
[C---:B------:R-:W-:Y:S01]  /*a6410*/  HMMA.1688.F32.TF32 R12, R4.reuse, R96, R16 ;  /* 0x00000060040c723c */ /* 0x040fe20000081010 */
        /* <DEDUP_REMOVED lines=12> */
[----:B-1----:R-:W-:Y:S02]  /*a64e0*/  HMMA.1688.F32.TF32 R12, R4, R84, R28 ;  /* 0x00000054040c723c */ /* 0x002fe4000008101c */
        /* <DEDUP_REMOVED lines=61> */
[----:B------:R1:W-:Y:S04]  /*a68c0*/  STL.64 [R1+0xf10], R16 ;  /* 0x000f101001007387 */ /* 0x0003e80000100a00 */
[----:B------:R4:W-:Y:S04]  /*a68d0*/  STL.64 [R1+0xf18], R18 ;  /* 0x000f181201007387 */ /* 0x0009e80000100a00 */
[----:B------:R1:W-:Y:S04]  /*a68e0*/  STL.64 [R1+0xf00], R12 ;  /* 0x000f000c01007387 */ /* 0x0003e80000100a00 */
        /* <DEDUP_REMOVED lines=127> */
[----:B-1----:R-:W-:Y:S08]  /*a70e0*/  HMMA.1688.F32.TF32 R12, R8, R84, R60 ;  /* 0x00000054080c723c */ /* 0x002ff0000008103c */
[C---:B------:R-:W-:Y:S01]  /*a70f0*/  HMMA.1688.F32.TF32 R8, R4.reuse, R200, R56 ;  /* 0x000000c80408723c */ /* 0x040fe20000081038 */
        /* <DEDUP_REMOVED lines=21> */
[----:B------:R-:W-:Y:S11]  /*a7250*/  STL.64 [R1+0x8658], R184 ;  /* 0x008658b801007387 */ /* 0x000ff60000100a00 */
[----:B------:R-:W-:Y:S06]  /*a7260*/  @!UPT UIADD3 URZ, URZ, URZ, URZ ;  /* 0x0000003f3f3ff290 */ /* 0x000fec000fffe03f */
        /* <DEDUP_REMOVED lines=16> */
[----:B------:R-:W2:Y:S04]  /*a7370*/  LDL.LU R40, [R1+0x2d00] ;  /* 0x002d000001287983 */ /* 0x000ea80000300800 */
[----:B------:R1:W-:Y:S04]  /*a7380*/  STL.64 [R1+0x2d0], R12 ;  /* 0x0002d00c01007387 */ /* 0x0003e80000100a00 */
[----:B------:R3:W-:Y:S11]  /*a7390*/  STL.64 [R1+0x2d8], R14 ;  /* 0x0002d80e01007387 */ /* 0x0007f60000100a00 */
[----:B------:R-:W-:Y:S02]  /*a73a0*/  @!UPT UIADD3 URZ, URZ, URZ, URZ ;  /* 0x0000003f3f3ff290 */ /* 0x000fe4000fffe03f */
[----:B------:R-:W-:Y:S04]  /*a73b0*/  STL.64 [R1+0x2c0], R8 ;  /* 0x0002c00801007387 */ /* 0x000fe80000100a00 */
[----:B------:R-:W-:Y:S04]  /*a73c0*/  STL.64 [R1+0x2c8], R10 ;  /* 0x0002c80a01007387 */ /* 0x000fe80000100a00 */
        /* <DEDUP_REMOVED lines=73> */
[----:B---3--:R-:W3:Y:S04]  /*a7860*/  LDL.LU R14, [R1+0x2e58] ;  /* 0x002e5800010e7983 */ /* 0x008ee80000300800 */
        /* <DEDUP_REMOVED lines=30> */
[C---:B----4-:R-:W-:Y:S08]  /*a7a50*/  HMMA.1688.F32.TF32 R176, R4.reuse, R164, R236 ;  /* 0x000000a404b0723c */ /* 0x050ff000000810ec */
[C---:B------:R-:W-:Y:S11]  /*a7a60*/  HMMA.1688.F32.TF32 R180, R4.reuse, R160, R208 ;  /* 0x000000a004b4723c */ /* 0x040ff600000810d0 */
[----:B------:R-:W-:Y:S04]  /*a7a70*/  @!UPT UIADD3 URZ, URZ, URZ, URZ ;  /* 0x0000003f3f3ff290 */ /* 0x000fe8000fffe03f */
[----:B------:R-:W-:Y:S04]  /*a7a80*/  STL.64 [R1+0xe20], R176 ;  /* 0x000e20b001007387 */ /* 0x000fe80000100a00 */
[----:B------:R3:W-:Y:S02]  /*a7a90*/  STL.64 [R1+0xe28], R178 ;  /* 0x000e28b201007387 */ /* 0x0007e40000100a00 */
[C---:B---3--:R-:W-:Y:S08]  /*a7aa0*/  HMMA.1688.F32.TF32 R176, R4.reuse, R76, R12 ;  /* 0x0000004c04b0723c */ /* 0x048ff0000008100c */
[C---:B------:R-:W-:Y:S01]  /*a7ab0*/  HMMA.1688.F32.TF32 R12, R4.reuse, R156, R20 ;  /* 0x0000009c040c723c */ /* 0x040fe20000081014 */
[----:B------:R-:W-:Y:S04]  /*a7ac0*/  STL.64 [R1+0xe10], R180 ;  /* 0x000e10b401007387 */ /* 0x000fe80000100a00 */
[----:B------:R-:W-:Y:S03]  /*a7ad0*/  STL.64 [R1+0xe18], R182 ;  /* 0x000e18b601007387 */ /* 0x000fe60000100a00 */
[C---:B------:R-:W-:Y:S07]  /*a7ae0*/  HMMA.1688.F32.TF32 R20, R4.reuse, R152, R24 ;  /* 0x000000980414723c */ /* 0x040fee0000081018 */
[----:B------:R-:W-:Y:S04]  /*a7af0*/  STL.64 [R1+0xe00], R176 ;  /* 0x000e00b001007387 */ /* 0x000fe80000100a00 */
[----:B------:R-:W-:Y:S04]  /*a7b00*/  STL.64 [R1+0xe08], R178 ;  /* 0x000e08b201007387 */ /* 0x000fe80000100a00 */
        /* <DEDUP_REMOVED lines=50> */
[----:B---3--:R-:W-:Y:S03]  /*a7e30*/  HMMA.1688.F32.TF32 R12, R4, R84, R212 ;  /* 0x00000054040c723c */ /* 0x008fe600000810d4 */
        /* <DEDUP_REMOVED lines=9> */
[----:B------:R-:W3:Y:S04]  /*a7ed0*/  LDL.LU R204, [R1+0x20a0] ;  /* 0x0020a00001cc7983 */ /* 0x000ee80000300800 */
[----:B------:R-:W-:Y:S01]  /*a7ee0*/  LDS R5, [R247+0x84180] ;  /* 0x08418000f7057984 */ /* 0x000fe20000000800 */
[C---:B--2---:R-:W-:Y:S03]  /*a7ef0*/  HMMA.1688.F32.TF32 R12, R8.reuse, R196, R40 ;  /* 0x000000c4080c723c */ /* 0x044fe60000081028 */
[----:B------:R-:W1:Y:S11]  /*a7f00*/  LDS R7, [R247+0x85180] ;  /* 0x08518000f7077984 */ /* 0x000e760000000800 */
[----:B------:R-:W-:Y:S01]  /*a7f10*/  @!UPT UIADD3 URZ, URZ, URZ, URZ ;  /* 0x0000003f3f3ff290 */ /* 0x000fe2000fffe03f */
[----:B------:R2:W-:Y:S04]  /*a7f20*/  STL.64 [R1+0xcc0], R16 ;  /* 0x000cc01001007387 */ /* 0x0005e80000100a00 */
[----:B------:R4:W-:Y:S04]  /*a7f30*/  STL.64 [R1+0xcc8], R18 ;  /* 0x000cc81201007387 */ /* 0x0009e80000100a00 */
[----:B------:R1:W-:Y:S04]  /*a7f40*/  STL.64 [R1+0xcb0], R12 ;  /* 0x000cb00c01007387 */ /* 0x0003e80000100a00 */
        /* <DEDUP_REMOVED lines=60> */
[----:B--2---:R-:W2:Y:S04]  /*a8310*/  LDL.LU R16, [R1+0x2c60] ;  /* 0x002c600001107983 */ /* 0x004ea80000300800 */
[----:B------:R-:W2:Y:S04]  /*a8320*/  LDL.LU R17, [R1+0x2c64] ;  /* 0x002c640001117983 */ /* 0x000ea80000300800 */
[----:B----4-:R-:W2:Y:S04]  /*a8330*/  LDL.LU R18, [R1+0x2c68] ;  /* 0x002c680001127983 */ /* 0x010ea80000300800 */
[----:B------:R-:W2:Y:S04]  /*a8340*/  LDL.LU R19, [R1+0x2c6c] ;  /* 0x002c6c0001137983 */ /* 0x000ea80000300800 */
        /* <DEDUP_REMOVED lines=66> */
[----:B------:R-:W2:Y:S02]  /*a8770*/  LDL.LU.64 R188, [R1+0x8668] ;  /* 0x0086680001bc7983 */ /* 0x000ea40000300a00 */
[C---:B--2---:R-:W-:Y:S11]  /*a8780*/  HMMA.1688.F32.TF32 R184, R8.reuse, R188, R184 ;  /* 0x000000bc08b8723c */ /* 0x044ff600000810b8 */
[----:B------:R-:W-:Y:S11]  /*a8790*/  @!UPT UIADD3 URZ, URZ, URZ, URZ ;  /* 0x0000003f3f3ff290 */ /* 0x000ff6000fffe03f */
[----:B------:R-:W-:Y:S01]  /*a87a0*/  @!UPT UIADD3 URZ, URZ, URZ, URZ ;  /* 0x0000003f3f3ff290 */ /* 0x000fe2000fffe03f */
[----:B------:R-:W-:Y:S04]  /*a87b0*/  STL.64 [R1+0xc90], R184 ;  /* 0x000c90b801007387 */ /* 0x000fe80000100a00 */
[----:B------:R1:W-:Y:S04]  /*a87c0*/  STL.64 [R1+0xc98], R186 ;  /* 0x000c98ba01007387 */ /* 0x0003e80000100a00 */
[----:B-1----:R-:W2:Y:S04]  /*a87d0*/  LDL.LU.64 R186, [R1+0x8660] ;  /* 0x0086600001ba7983 */ /* 0x002ea80000300a00 */
[----:B------:R-:W3:Y:S02]  /*a87e0*/  LDL.LU.64 R184, [R1+0x8658] ;  /* 0x0086580001b87983 */ /* 0x000ee40000300a00 */
[C---:B---3--:R-:W-:Y:S11]  /*a87f0*/  HMMA.1688.F32.TF32 R180, R8.reuse, R184, R180 ;  /* 0x000000b808b4723c */ /* 0x048ff600000810b4 */
[----:B------:R-:W-:Y:S11]  /*a8800*/  @!UPT UIADD3 URZ, URZ, URZ, URZ ;  /* 0x0000003f3f3ff290 */ /* 0x000ff6000fffe03f */
[----:B------:R-:W-:Y:S01]  /*a8810*/  @!UPT UIADD3 URZ, URZ, URZ, URZ ;  /* 0x0000003f3f3ff290 */ /* 0x000fe2000fffe03f */
[----:B------:R-:W-:Y:S04]  /*a8820*/  STL.64 [R1+0xc80], R180 ;  /* 0x000c80b401007387 */ /* 0x000fe80000100a00 */
[----:B------:R1:W-:Y:S04]  /*a8830*/  STL.64 [R1+0xc88], R182 ;  /* 0x000c88b601007387 */ /* 0x0003e80000100a00 */
[----:B-1----:R-:W3:Y:S04]  /*a8840*/  LDL.LU.64 R182, [R1+0x8650] ;  /* 0x0086500001b67983 */ /* 0x002ee80000300a00 */
[----:B------:R-:W2:Y:S02]  /*a8850*/  LDL.LU.64 R180, [R1+0x8648] ;  /* 0x0086480001b47983 */ /* 0x000ea40000300a00 */
[C---:B--2---:R-:W-:Y:S11]  /*a8860*/  HMMA.1688.F32.TF32 R176, R8.reuse, R180, R176 ;  /* 0x000000b408b0723c */ /* 0x044ff600000810b0 */
[----:B------:R-:W-:Y:S11]  /*a8870*/  @!UPT UIADD3 URZ, URZ, URZ, URZ ;  /* 0x0000003f3f3ff290 */ /* 0x000ff6000fffe03f */
[----:B------:R-:W-:Y:S01]  /*a8880*/  @!UPT UIADD3 URZ, URZ, URZ, URZ ;  /* 0x0000003f3f3ff290 */ /* 0x000fe2000fffe03f */
[----:B------:R-:W-:Y:S04]  /*a8890*/  STL.64 [R1+0xc70], R176 ;  /* 0x000c70b001007387 */ /* 0x000fe80000100a00 */
[----:B------:R1:W-:Y:S04]  /*a88a0*/  STL.64 [R1+0xc78], R178 ;  /* 0x000c78b201007387 */ /* 0x0003e80000100a00 */
[----:B-1----:R-:W2:Y:S04]  /*a88b0*/  LDL.LU.64 R178, [R1+0x8640] ;  /* 0x0086400001b27983 */ /* 0x002ea80000300a00 */
[----:B------:R-:W2:Y:S01]  /*a88c0*/  LDL.LU.64 R176, [R1+0x8638] ;  /* 0x0086380001b07983 */ /* 0x000ea20000300a00 */
[C---:B----4-:R-:W-:Y:S08]  /*a88d0*/  HMMA.1688.F32.TF32 R12, R8.reuse, R160, R12 ;  /* 0x000000a0080c723c */ /* 0x050ff0000008100c */
[C---:B--2---:R-:W-:Y:S11]  /*a88e0*/  HMMA.1688.F32.TF32 R248, R8.reuse, R176, R248 ;  /* 0x000000b008f8723c */ /* 0x044ff600000810f8 */
[----:B------:R-:W-:Y:S11]  /*a88f0*/  @!UPT UIADD3 URZ, URZ, URZ, URZ ;  /* 0x0000003f3f3ff290 */ /* 0x000ff6000fffe03f */
[----:B------:R-:W-:Y:S01]  /*a8900*/  @!UPT UIADD3 URZ, URZ, URZ, URZ ;  /* 0x0000003f3f3ff290 */ /* 0x000fe2000fffe03f */
        /* <DEDUP_REMOVED lines=18> */
[C---:B------:R-:W-:Y:S02]  /*a8a30*/  HMMA.1688.F32.TF32 R20, R8.reuse, R152, R28 ;  /* 0x000000980814723c */ /* 0x040fe4000008101c */
[----:B------:R-:W-:Y:S04]  /*a8a40*/  STL.64 [R1+0xc00], R16 ;  /* 0x000c001001007387 */ /* 0x000fe80000100a00 */
[----:B------:R1:W-:Y:S09]  /*a8a50*/  STL.64 [R1+0xc08], R18 ;  /* 0x000c081201007387 */ /* 0x0003f20000100a00 */
[----:B------:R-:W-:Y:S01]  /*a8a60*/  STL.64 [R1+0xbf0], R12 ;  /* 0x000bf00c01007387 */ /* 0x000fe20000100a00 */
[C---:B-1----:R-:W-:Y:S03]  /*a8a70*/  HMMA.1688.F32.TF32 R16, R8.reuse, R148, R32 ;  /* 0x000000940810723c */ /* 0x042fe60000081020 */
[----:B------:R1:W-:Y:S05]  /*a8a80*/  STL.64 [R1+0xbf8], R14 ;  /* 0x000bf80e01007387 */ /* 0x0003ea0000100a00 */
[C---:B-1----:R-:W-:Y:S01]  /*a8a90*/  HMMA.1688.F32.TF32 R12, R8.reuse, R144, R36 ;  /* 0x00000090080c723c */ /* 0x042fe20000081024 */
[----:B------:R-:W-:Y:S04]  /*a8aa0*/  STL.64 [R1+0xbe0], R20 ;  /* 0x000be01401007387 */ /* 0x000fe80000100a00 */
[----:B------:R1:W-:Y:S10]  /*a8ab0*/  STL.64 [R1+0xbe8], R22 ;  /* 0x000be81601007387 */ /* 0x0003f40000100a00 */
        /* <DEDUP_REMOVED lines=162> */
[C---:B----4-:R-:W-:Y:S08]  /*a94e0*/  HMMA.1688.F32.TF32 R240, R4.reuse, R192, R240 ;  /* 0x000000c004f0723c */ /* 0x050ff000000810f0 */
        /* <DEDUP_REMOVED lines=24> */
[----:B------:R2:W-:Y:S04]  /*a9670*/  LDS R10, [R2+0x85200] ;  /* 0x08520000020a7984 */ /* 0x0005e80000000800 */
[----:B------:R-:W-:Y:S01]  /*a9680*/  LDS R9, [R252+0x84200] ;  /* 0x08420000fc097984 */ /* 0x000fe20000000800 */
[C---:B-1----:R-:W-:Y:S03]  /*a9690*/  HMMA.1688.F32.TF32 R12, R4.reuse, R164, R28 ;  /* 0x000000a4040c723c */ /* 0x042fe6000008101c */
[----:B--2---:R-:W2:Y:S04]  /*a96a0*/  LDL.LU R2, [R1+0x8630] ;  /* 0x0086300001027983 */ /* 0x004ea80000300800 */
[----:B------:R-:W1:Y:S01]  /*a96b0*/  LDS R11, [R252+0x85200] ;  /* 0x08520000fc0b7984 */ /* 0x000e620000000800 */
[C---:B------:R-:W-:Y:S11]  /*a96c0*/  HMMA.1688.F32.TF32 R16, R4.reuse, R76, R36 ;  /* 0x0000004c0410723c */ /* 0x040ff60000081024 */
[----:B------:R-:W-:Y:S04]  /*a96d0*/  @!UPT UIADD3 URZ, URZ, URZ, URZ ;  /* 0x0000003f3f3ff290 */ /* 0x000fe8000fffe03f */
[----:B------:R-:W-:Y:S04]  /*a96e0*/  STL.64 [R1+0xad0], R12 ;  /* 0x000ad00c01007387 */ /* 0x000fe80000100a00 */
[----:B------:R3:W-:Y:S02]  /*a96f0*/  STL.64 [R1+0xad8], R14 ;  /* 0x000ad80e01007387 */ /* 0x0007e40000100a00 */
[C---:B---3--:R-:W-:Y:S02]  /*a9700*/  HMMA.1688.F32.TF32 R12, R4.reuse, R80, R44 ;  /* 0x00000050040c723c */ /* 0x048fe4000008102c */
[----:B------:R-:W-:Y:S04]  /*a9710*/  STL.64 [R1+0xac0], R20 ;  /* 0x000ac01401007387 */ /* 0x000fe80000100a00 */
[----:B------:R3:W-:Y:S04]  /*a9720*/  STL.64 [R1+0xac8], R22 ;  /* 0x000ac81601007387 */ /* 0x0007e80000100a00 */
[----:B------:R-:W-:Y:S04]  /*a9730*/  STL.64 [R1+0xab0], R16 ;  /* 0x000ab01001007387 */ /* 0x000fe80000100a00 */
[----:B------:R4:W-:Y:S01]  /*a9740*/  STL.64 [R1+0xab8], R18 ;  /* 0x000ab81201007387 */ /* 0x0009e20000100a00 */
[C---:B---3--:R-:W-:Y:S08]  /*a9750*/  HMMA.1688.F32.TF32 R20, R4.reuse, R156, R48 ;  /* 0x0000009c0414723c */ /* 0x048ff00000081030 */
[----:B------:R-:W-:Y:S01]  /*a9760*/  STL.64 [R1+0xaa0], R12 ;  /* 0x000aa00c01007387 */ /* 0x000fe20000100a00 */
[C---:B----4-:R-:W-:Y:S03]  /*a9770*/  HMMA.1688.F32.TF32 R16, R4.reuse, R152, R52 ;  /* 0x000000980410723c */ /* 0x050fe60000081034 */
[----:B------:R3:W-:Y:S05]  /*a9780*/  STL.64 [R1+0xaa8], R14 ;  /* 0x000aa80e01007387 */ /* 0x0007ea0000100a00 */
[C---:B---3--:R-:W-:Y:S06]  /*a9790*/  HMMA.1688.F32.TF32 R12, R4.reuse, R148, R72 ;  /* 0x00000094040c723c */ /* 0x048fec0000081048 */
[----:B------:R-:W-:Y:S04]  /*a97a0*/  STL.64 [R1+0xa90], R20 ;  /* 0x000a901401007387 */ /* 0x000fe80000100a00 */
[----:B------:R3:W-:Y:S05]  /*a97b0*/  STL.64 [R1+0xa98], R22 ;  /* 0x000a981601007387 */ /* 0x0007ea0000100a00 */
[----:B------:R-:W-:Y:S04]  /*a97c0*/  STL.64 [R1+0xa80], R16 ;  /* 0x000a801001007387 */ /* 0x000fe80000100a00 */
[----:B------:R4:W-:Y:S01]  /*a97d0*/  STL.64 [R1+0xa88], R18 ;  /* 0x000a881201007387 */ /* 0x0009e20000100a00 */
[C---:B---3--:R-:W-:Y:S03]  /*a97e0*/  HMMA.1688.F32.TF32 R20, R4.reuse, R144, R68 ;  /* 0x000000900414723c */ /* 0x048fe60000081044 */
[----:B------:R-:W-:Y:S05]  /*a97f0*/  STL.64 [R1+0xa70], R12 ;  /* 0x000a700c01007387 */ /* 0x000fea0000100a00 */
[C---:B----4-:R-:W-:Y:S01]  /*a9800*/  HMMA.1688.F32.TF32 R16, R4.reuse, R140, R64 ;  /* 0x0000008c0410723c */ /* 0x050fe20000081040 */
[----:B------:R3:W-:Y:S07]  /*a9810*/  STL.64 [R1+0xa78], R14 ;  /* 0x000a780e01007387 */ /* 0x0007ee0000100a00 */
[C---:B---3--:R-:W-:Y:S07]  /*a9820*/  HMMA.1688.F32.TF32 R12, R4.reuse, R136, R60 ;  /* 0x00000088040c723c */ /* 0x048fee000008103c */
[----:B------:R-:W-:Y:S04]  /*a9830*/  STL.64 [R1+0xa60], R20 ;  /* 0x000a601401007387 */ /* 0x000fe80000100a00 */
[----:B------:R3:W-:Y:S04]  /*a9840*/  STL.64 [R1+0xa68], R22 ;  /* 0x000a681601007387 */ /* 0x0007e80000100a00 */
        /* <DEDUP_REMOVED lines=25> */
[----:B------:R3:W-:Y:S04]  /*a99e0*/  STL.64 [R1+0x9d0], R20 ;  /* 0x0009d01401007387 */ /* 0x0007e80000100a00 */
[----:B------:R4:W-:Y:S04]  /*a99f0*/  STL.64 [R1+0x9d8], R22 ;  /* 0x0009d81601007387 */ /* 0x0009e80000100a00 */
        /* <DEDUP_REMOVED lines=102> */
[C---:B---3--:R-:W-:Y:S08]  /*aa060*/  HMMA.1688.F32.TF32 R16, R4.reuse, R88, R16 ;  /* 0x000000580410723c */ /* 0x048ff00000081010 */
[----:B------:R-:W-:Y:S01]  /*aa070*/  HMMA.1688.F32.TF32 R12, R4, R84, R20 ;  /* 0x00000054040c723c */ /* 0x000fe20000081014 */
[----:B------:R-:W-:Y:S04]  /*aa080*/  STL.64 [R1+0x9a0], R236 ;  /* 0x0009a0ec01007387 */ /* 0x000fe80000100a00 */
[----:B------:R-:W-:Y:S04]  /*aa090*/  STL.64 [R1+0x9a8], R238 ;  /* 0x0009a8ee01007387 */ /* 0x000fe80000100a00 */
[----:B------:R-:W-:Y:S01]  /*aa0a0*/  STL.64 [R1+0x990], R208 ;  /* 0x000990d001007387 */ /* 0x000fe20000100a00 */
[C---:B------:R-:W-:Y:S03]  /*aa0b0*/  HMMA.1688.F32.TF32 R20, R8.reuse, R200, R24 ;  /* 0x000000c80814723c */ /* 0x040fe60000081018 */
[----:B------:R-:W-:Y:S04]  /*aa0c0*/  STL.64 [R1+0x998], R210 ;  /* 0x000998d201007387 */ /* 0x000fe80000100a00 */
        /* <DEDUP_REMOVED lines=11> */
[----:B------:R-:W2:Y:S04]  /*aa180*/  LDS R7, [R247+0x85200] ;  /* 0x08520000f7077984 */ /* 0x000ea80000000800 */
[----:B------:R-:W-:Y:S01]  /*aa190*/  STL.64 [R1+0x960], R16 ;  /* 0x0009601001007387 */ /* 0x000fe20000100a00 */
[C---:B-1----:R-:W-:Y:S03]  /*aa1a0*/  HMMA.1688.F32.TF32 R20, R8.reuse, R188, R36 ;  /* 0x000000bc0814723c */ /* 0x042fe60000081024 */
[----:B------:R1:W-:Y:S04]  /*aa1b0*/  STL.64 [R1+0x968], R18 ;  /* 0x0009681201007387 */ /* 0x0003e80000100a00 */
[----:B------:R-:W-:Y:S04]  /*aa1c0*/  STL.64 [R1+0x950], R12 ;  /* 0x0009500c01007387 */ /* 0x000fe80000100a00 */
[----:B------:R3:W-:Y:S01]  /*aa1d0*/  STL.64 [R1+0x958], R14 ;  /* 0x0009580e01007387 */ /* 0x0007e20000100a00 */
[C---:B-1----:R-:W-:Y:S08]  /*aa1e0*/  HMMA.1688.F32.TF32 R16, R8.reuse, R184, R44 ;  /* 0x000000b80810723c */ /* 0x042ff0000008102c */
[----:B---3--:R-:W-:Y:S03]  /*aa1f0*/  HMMA.1688.F32.TF32 R12, R8, R180, R48 ;  /* 0x000000b4080c723c */ /* 0x008fe60000081030 */
[----:B------:R-:W-:Y:S04]  /*aa200*/  STL.64 [R1+0x940], R20 ;  /* 0x0009401401007387 */ /* 0x000fe80000100a00 */
[----:B------:R-:W-:Y:S11]  /*aa210*/  STL.64 [R1+0x948], R22 ;  /* 0x0009481601007387 */ /* 0x000ff60000100a00 */
[----:B------:R-:W-:Y:S05]  /*aa220*/  @!UPT UIADD3 URZ, URZ, URZ, URZ ;  /* 0x0000003f3f3ff290 */ /* 0x000fea000fffe03f */
[----:B------:R-:W-:Y:S01]  /*aa230*/  STL.64 [R1+0x920], R12 ;  /* 0x0009200c01007387 */ /* 0x000fe20000100a00 */
[----:B------:R-:W-:-:S03]  /*aa240*/  IMAD.MOV.U32 R244, RZ, RZ, R15 ;  /* 0x000000fffff47224 */ /* 0x000fc600078e000f */
[----:B------:R-:W-:Y:S04]  /*aa250*/  STL.64 [R1+0x930], R16 ;  /* 0x0009301001007387 */ /* 0x000fe80000100a00 */
[----:B------:R1:W-:Y:S04]  /*aa260*/  STL.64 [R1+0x938], R18 ;  /* 0x0009381201007387 */ /* 0x0003e80000100a00 */
[----:B------:R3:W-:Y:S01]  /*aa270*/  STL [R1+0x928], R14 ;  /* 0x0009280e01007387 */ /* 0x0007e20000100800 */
[C---:B-1----:R-:W-:Y:S08]  /*aa280*/  HMMA.1688.F32.TF32 R16, R8.reuse, R176, R52 ;  /* 0x000000b00810723c */ /* 0x042ff00000081034 */
[C---:B---3--:R-:W-:Y:S01]  /*aa290*/  HMMA.1688.F32.TF32 R12, R8.reuse, R172, R72 ;  /* 0x000000ac080c723c */ /* 0x048fe20000081048 */
[----:B------:R-:W-:Y:S07]  /*aa2a0*/  STL [R1+0x82f8], R244 ;  /* 0x0082f8f401007387 */ /* 0x000fee0000100800 */
        /* <DEDUP_REMOVED lines=135> */
[----:B------:R-:W-:Y:S01]  /*aab20*/  MOV R42, R2 ;  /* 0x00000002002a7202 */ /* 0x000fe20000000f00 */
[----:B------:R-:W-:Y:S01]  /*aab30*/  IMAD.MOV.U32 R43, RZ, RZ, R0 ;  /* 0x000000ffff2b7224 */ /* 0x000fe200078e0000 */
[C---:B----4-:R-:W-:Y:S08]  /*aab40*/  HMMA.1688.F32.TF32 R236, R8.reuse, R124, R12 ;  /* 0x0000007c08ec723c */ /* 0x050ff0000008100c */
[C---:B--2---:R-:W-:Y:S08]  /*aab50*/  HMMA.1688.F32.TF32 R12, R8.reuse, R116, R20 ;  /* 0x00000074080c723c */ /* 0x044ff00000081014 */
[C---:B---3--:R-:W-:Y:S08]  /*aab60*/  HMMA.1688.F32.TF32 R240, R8.reuse, R128, R208 ;  /* 0x0000008008f0723c */ /* 0x048ff000000810d0 */
[C---:B------:R-:W-:Y:S11]  /*aab70*/  HMMA.1688.F32.TF32 R208, R8.reuse, R120, R16 ;  /* 0x0000007808d0723c */ /* 0x040ff60000081010 */
        /* <DEDUP_REMOVED lines=28> */
[----:B------:R-:W-:Y:S01]  /*aad40*/  STL.64 [R1+0x7b8], R22 ;  /* 0x0007b81601007387 */ /* 0x000fe20000100a00 */
[C---:B-1----:R-:W-:Y:S07]  /*aad50*/  HMMA.1688.F32.TF32 R16, R8.reuse, R88, R52 ;  /* 0x000000580810723c */ /* 0x042fee0000081034 */
[----:B------:R-:W-:Y:S01]  /*aad60*/  STL.64 [R1+0x7a0], R12 ;  /* 0x0007a00c01007387 */ /* 0x000fe20000100a00 */
[----:B------:R-:W-:Y:S03]  /*aad70*/  HMMA.1688.F32.TF32 R8, R8, R84, R72 ;  /* 0x000000540808723c */ /* 0x000fe60000081048 */
[----:B------:R1:W-:Y:S05]  /*aad80*/  STL.64 [R1+0x7a8], R14 ;  /* 0x0007a80e01007387 */ /* 0x0003ea0000100a00 */
[C---:B-1----:R-:W-:Y:S07]  /*aad90*/  HMMA.1688.F32.TF32 R12, R4.reuse, R200, R68 ;  /* 0x000000c8040c723c */ /* 0x042fee0000081044 */
[----:B------:R-:W-:Y:S04]  /*aada0*/  STL.64 [R1+0x790], R16 ;  /* 0x0007901001007387 */ /* 0x000fe80000100a00 */
[----:B------:R-:W-:Y:S04]  /*aadb0*/  STL.64 [R1+0x798], R18 ;  /* 0x0007981201007387 */ /* 0x000fe80000100a00 */
[----:B------:R-:W-:Y:S04]  /*aadc0*/  STL.64 [R1+0x1f0], R8 ;  /* 0x0001f00801007387 */ /* 0x000fe80000100a00 */
[----:B------:R1:W-:Y:S04]  /*aadd0*/  STL.64 [R1+0x1f8], R10 ;  /* 0x0001f80a01007387 */ /* 0x0003e80000100a00 */
[----:B------:R3:W-:Y:S01]  /*aade0*/  STL [R1+0x1e0], R12 ;  /* 0x0001e00c01007387 */ /* 0x0007e20000100800 */
[----:B------:R-:W-:Y:S01]  /*aadf0*/  IMAD.MOV.U32 R245, RZ, RZ, R13 ;  /* 0x000000fffff57224 */ /* 0x000fe200078e000d */
[----:B------:R-:W-:Y:S01]  /*aae00*/  MOV R2, R14 ;  /* 0x0000000e00027202 */ /* 0x000fe20000000f00 */
[----:B------:R-:W-:Y:S01]  /*aae10*/  IMAD.MOV.U32 R0, RZ, RZ, R15 ;  /* 0x000000ffff007224 */ /* 0x000fe200078e000f */
[C---:B-1----:R-:W-:Y:S08]  /*aae20*/  HMMA.1688.F32.TF32 R8, R4.reuse, R192, R60 ;  /* 0x000000c00408723c */ /* 0x042ff0000008103c */
[C---:B---3--:R-:W-:Y:S08]  /*aae30*/  HMMA.1688.F32.TF32 R12, R4.reuse, R196, R64 ;  /* 0x000000c4040c723c */ /* 0x048ff00000081040 */
[C---:B------:R-:W-:Y:S11]  /*aae40*/  HMMA.1688.F32.TF32 R16, R4.reuse, R188, R56 ;  /* 0x000000bc0410723c */ /* 0x040ff60000081038 */
[----:B------:R-:W-:Y:S04]  /*aae50*/  @!UPT UIADD3 URZ, URZ, URZ, URZ ;  /* 0x0000003f3f3ff290 */ /* 0x000fe8000fffe03f */
        /* <DEDUP_REMOVED lines=16> */
[----:B------:R-:W-:Y:S08]  /*aaf60*/  STL.64 [R1+0x188], R18 ;  /* 0x0001881201007387 */ /* 0x000ff00000100a00 */
[----:B------:R-:W-:Y:S04]  /*aaf70*/  STL.64 [R1+0x170], R12 ;  /* 0x0001700c01007387 */ /* 0x000fe80000100a00 */
[----:B------:R-:W-:Y:S04]  /*aaf80*/  STL.64 [R1+0x178], R14 ;  /* 0x0001780e01007387 */ /* 0x000fe80000100a00 */
[----:B------:R-:W-:Y:S04]  /*aaf90*/  STL.64 [R1+0x160], R8 ;  /* 0x0001600801007387 */ /* 0x000fe80000100a00 */
[----:B------:R1:W-:Y:S02]  /*aafa0*/  STL.64 [R1+0x168], R10 ;  /* 0x0001680a01007387 */ /* 0x0003e40000100a00 */
[C---:B-1----:R-:W-:Y:S08]  /*aafb0*/  HMMA.1688.F32.TF32 R8, R4.reuse, R164, R212 ;  /* 0x000000a40408723c */ /* 0x042ff000000810d4 */
[C---:B------:R-:W-:Y:S11]  /*aafc0*/  HMMA.1688.F32.TF32 R12, R4.reuse, R160, R204 ;  /* 0x000000a0040c723c */ /* 0x040ff600000810cc */
[----:B------:R-:W-:Y:S04]  /*aafd0*/  @!UPT UIADD3 URZ, URZ, URZ, URZ ;  /* 0x0000003f3f3ff290 */ /* 0x000fe8000fffe03f */
[----:B------:R-:W-:Y:S04]  /*aafe0*/  STL.64 [R1+0x780], R8 ;  /* 0x0007800801007387 */ /* 0x000fe80000100a00 */
[----:B------:R1:W-:Y:S04]  /*aaff0*/  STL.64 [R1+0x788], R10 ;  /* 0x0007880a01007387 */ /* 0x0003e80000100a00 */
[----:B------:R-:W3:Y:S01]  /*ab000*/  LDL.LU R212, [R1+0x2620] ;  /* 0x0026200001d47983 */ /* 0x000ee20000300800 */
[C---:B-1----:R-:W-:Y:S03]  /*ab010*/  HMMA.1688.F32.TF32 R8, R4.reuse, R76, R40 ;  /* 0x0000004c0408723c */ /* 0x042fe60000081028 */
[----:B------:R1:W-:Y:S04]  /*ab020*/  STL.64 [R1+0x770], R12 ;  /* 0x0007700c01007387 */ /* 0x0003e80000100a00 */
[----:B------:R4:W-:Y:S11]  /*ab030*/  STL.64 [R1+0x778], R14 ;  /* 0x0007780e01007387 */ /* 0x0009f60000100a00 */
[----:B------:R-:W-:Y:S05]  /*ab040*/  @!UPT UIADD3 URZ, URZ, URZ, URZ ;  /* 0x0000003f3f3ff290 */ /* 0x000fea000fffe03f */
        /* <DEDUP_REMOVED lines=116> */
[C---:B------:R-:W-:Y:S11]  /*ab790*/  HMMA.1688.F32.TF32 R64, R4.reuse, R152, R64 ;  /* 0x000000980440723c */ /* 0x040ff60000081040 */
[----:B------:R-:W-:Y:S04]  /*ab7a0*/  @!UPT UIADD3 URZ, URZ, URZ, URZ ;  /* 0x0000003f3f3ff290 */ /* 0x000fe8000fffe03f */
[----:B------:R1:W-:Y:S04]  /*ab7b0*/  STL.64 [R1+0x750], R72 ;  /* 0x0007504801007387 */ /* 0x0003e80000100a00 */
[----:B------:R-:W-:Y:S01]  /*ab7c0*/  STL.64 [R1+0x758], R74 ;  /* 0x0007584a01007387 */ /* 0x000fe20000100a00 */
[C---:B------:R-:W-:Y:S03]  /*ab7d0*/  HMMA.1688.F32.TF32 R8, R4.reuse, R136, R8 ;  /* 0x000000880408723c */ /* 0x040fe60000081008 */
[----:B-1----:R-:W2:Y:S04]  /*ab7e0*/  LDL.LU.64 R72, [R1+0x8628] ;  /* 0x0086280001487983 */ /* 0x002ea80000300a00 */
[----:B------:R1:W-:Y:S04]  /*ab7f0*/  STL.64 [R1+0x740], R68 ;  /* 0x0007404401007387 */ /* 0x0003e80000100a00 */
[----:B------:R-:W-:Y:S04]  /*ab800*/  STL.64 [R1+0x748], R70 ;  /* 0x0007484601007387 */ /* 0x000fe80000100a00 */
[----:B-1----:R-:W3:Y:S04]  /*ab810*/  LDL.LU.64 R68, [R1+0x8620] ;  /* 0x0086200001447983 */ /* 0x002ee80000300a00 */
[----:B------:R1:W-:Y:S04]  /*ab820*/  STL.64 [R1+0x730], R64 ;  /* 0x0007304001007387 */ /* 0x0003e80000100a00 */
[----:B------:R-:W-:Y:S04]  /*ab830*/  STL.64 [R1+0x738], R66 ;  /* 0x0007384201007387 */ /* 0x000fe80000100a00 */
[----:B-1----:R-:W4:Y:S04]  /*ab840*/  LDL.LU.64 R64, [R1+0x8618] ;  /* 0x0086180001407983 */ /* 0x002f280000300a00 */
[----:B------:R1:W-:Y:S04]  /*ab850*/  STL.64 [R1+0x720], R60 ;  /* 0x0007203c01007387 */ /* 0x0003e80000100a00 */
[----:B------:R-:W-:Y:S01]  /*ab860*/  STL.64 [R1+0x728], R62 ;  /* 0x0007283e01007387 */ /* 0x000fe20000100a00 */
[C---:B------:R-:W-:Y:S03]  /*ab870*/  HMMA.1688.F32.TF32 R248, R4.reuse, R132, R248 ;  /* 0x0000008404f8723c */ /* 0x040fe600000810f8 */
[----:B-1----:R-:W2:Y:S04]  /*ab880*/  LDL.LU.64 R60, [R1+0x8610] ;  /* 0x00861000013c7983 */ /* 0x002ea80000300a00 */
[----:B------:R1:W-:Y:S04]  /*ab890*/  STL.64 [R1+0x710], R56 ;  /* 0x0007103801007387 */ /* 0x0003e80000100a00 */
[----:B------:R-:W-:Y:S04]  /*ab8a0*/  STL.64 [R1+0x718], R58 ;  /* 0x0007183a01007387 */ /* 0x000fe80000100a00 */
[----:B-1----:R-:W2:Y:S04]  /*ab8b0*/  LDL.LU.64 R56, [R1+0x8608] ;  /* 0x0086080001387983 */ /* 0x002ea80000300a00 */
[----:B------:R-:W-:Y:S04]  /*ab8c0*/  STL.64 [R1+0x700], R40 ;  /* 0x0007002801007387 */ /* 0x000fe80000100a00 */
[----:B------:R1:W-:Y:S04]  /*ab8d0*/  STL.64 [R1+0x708], R42 ;  /* 0x0007082a01007387 */ /* 0x0003e80000100a00 */
[----:B-1----:R-:W2:Y:S04]  /*ab8e0*/  LDL.LU.64 R42, [R1+0x8600] ;  /* 0x00860000012a7983 */ /* 0x002ea80000300a00 */
[----:B------:R-:W2:Y:S04]  /*ab8f0*/  LDL.LU.64 R40, [R1+0x85f8] ;  /* 0x0085f80001287983 */ /* 0x000ea80000300a00 */
[----:B------:R-:W-:Y:S04]  /*ab900*/  STL.64 [R1+0x6f0], R8 ;  /* 0x0006f00801007387 */ /* 0x000fe80000100a00 */
[----:B------:R1:W-:Y:S02]  /*ab910*/  STL.64 [R1+0x6f8], R10 ;  /* 0x0006f80a01007387 */ /* 0x0003e40000100a00 */
[C---:B-1----:R-:W-:Y:S02]  /*ab920*/  HMMA.1688.F32.TF32 R8, R4.reuse, R124, R236 ;  /* 0x0000007c0408723c */ /* 0x042fe400000810ec */
[----:B------:R-:W-:Y:S04]  /*ab930*/  STL.64 [R1+0x6e0], R248 ;  /* 0x0006e0f801007387 */ /* 0x000fe80000100a00 */
[----:B------:R-:W-:Y:S02]  /*ab940*/  STL.64 [R1+0x6e8], R250 ;  /* 0x0006e8fa01007387 */ /* 0x000fe40000100a00 */
[C---:B------:R-:W-:Y:S02]  /*ab950*/  HMMA.1688.F32.TF32 R208, R4.reuse, R120, R208 ;  /* 0x0000007804d0723c */ /* 0x040fe400000810d0 */
[----:B------:R-:W-:Y:S04]  /*ab960*/  STL.64 [R1+0x6d0], R240 ;  /* 0x0006d0f001007387 */ /* 0x000fe80000100a00 */
[----:B------:R-:W-:Y:S09]  /*ab970*/  STL.64 [R1+0x6d8], R242 ;  /* 0x0006d8f201007387 */ /* 0x000ff20000100a00 */
        /* <DEDUP_REMOVED lines=15> */
[----:B------:R1:W-:Y:S02]  /*aba70*/  STL.64 [R1+0x678], R14 ;  /* 0x0006780e01007387 */ /* 0x0003e40000100a00 */
[C---:B-1----:R-:W-:Y:S02]  /*aba80*/  HMMA.1688.F32.TF32 R16, R4.reuse, R96, R32 ;  /* 0x000000600410723c */ /* 0x042fe40000081020 */
[----:B------:R-:W-:Y:S06]  /*aba90*/  STL.64 [R1+0x660], R8 ;  /* 0x0006600801007387 */ /* 0x000fec0000100a00 */
[C---:B------:R-:W-:Y:S01]  /*abaa0*/  HMMA.1688.F32.TF32 R12, R4.reuse, R92, R44 ;  /* 0x0000005c040c723c */ /* 0x040fe2000008102c */
[----:B------:R1:W-:Y:S07]  /*abab0*/  STL.64 [R1+0x668], R10 ;  /* 0x0006680a01007387 */ /* 0x0003ee0000100a00 */
[C---:B-1----:R-:W-:Y:S08]  /*abac0*/  HMMA.1688.F32.TF32 R8, R4.reuse, R88, R48 ;  /* 0x000000580408723c */ /* 0x042ff00000081030 */
[----:B------:R-:W-:Y:S01]  /*abad0*/  HMMA.1688.F32.TF32 R4, R4, R84, R228 ;  /* 0x000000540404723c */ /* 0x000fe200000810e4 */
        /* <DEDUP_REMOVED lines=12> */
[----:B------:R-:W1:Y:S01]  /*abba0*/  LDS R231, [R247+0x85280] ;  /* 0x08528000f7e77984 */ /* 0x000e620000000800 */
[C---:B------:R-:W-:Y:S08]  /*abbb0*/  HMMA.1688.F32.TF32 R12, R36.reuse, R196, R232 ;  /* 0x000000c4240c723c */ /* 0x040ff000000810e8 */
[C---:B------:R-:W-:Y:S07]  /*abbc0*/  HMMA.1688.F32.TF32 R8, R36.reuse, R192, R224 ;  /* 0x000000c02408723c */ /* 0x040fee00000810e0 */
        /* <DEDUP_REMOVED lines=9> */
[C---:B-1----:R-:W-:Y:S03]  /*abc60*/  HMMA.1688.F32.TF32 R8, R36.reuse, R180, R212 ;  /* 0x000000b42408723c */ /* 0x042fe600000810d4 */
[----:B------:R1:W-:Y:S05]  /*abc70*/  STL.64 [R1+0x5f8], R6 ;  /* 0x0005f80601007387 */ /* 0x0003ea0000100a00 */
[C---:B-1----:R-:W-:Y:S06]  /*abc80*/  HMMA.1688.F32.TF32 R4, R36.reuse, R176, R204 ;  /* 0x000000b02404723c */ /* 0x042fec00000810cc */
[----:B------:R1:W-:Y:S04]  /*abc90*/  STL.64 [R1+0x5e0], R12 ;  /* 0x0005e00c01007387 */ /* 0x0003e80000100a00 */
[----:B------:R3:W-:Y:S04]  /*abca0*/  STL.64 [R1+0x5e8], R14 ;  /* 0x0005e80e01007387 */ /* 0x0007e80000100a00 */
        /* <DEDUP_REMOVED lines=93> */
[----:B------:R-:W2:Y:S01]  /*ac280*/  LDL.LU R207, [R1+0x24dc] ;  /* 0x0024dc0001cf7983 */ /* 0x000ea20000300800 */
[C---:B-1----:R-:W-:Y:S08]  /*ac290*/  HMMA.1688.F32.TF32 R4, R36.reuse, R160, R236 ;  /* 0x000000a02404723c */ /* 0x042ff000000810ec */
        /* <DEDUP_REMOVED lines=15> */
[----:B------:R1:W-:Y:S04]  /*ac390*/  STL.64 [R1+0x548], R14 ;  /* 0x0005480e01007387 */ /* 0x0003e80000100a00 */
[----:B------:R-:W3:Y:S06]  /*ac3a0*/  LDL.LU R216, [R1+0x24c0] ;  /* 0x0024c00001d87983 */ /* 0x000eec0000300800 */
[----:B------:R-:W-:Y:S04]  /*ac3b0*/  STL.64 [R1+0x530], R8 ;  /* 0x0005300801007387 */ /* 0x000fe80000100a00 */
[----:B------:R-:W-:Y:S04]  /*ac3c0*/  STL.64 [R1+0x538], R10 ;  /* 0x0005380a01007387 */ /* 0x000fe80000100a00 */
[----:B------:R-:W-:Y:S04]  /*ac3d0*/  STL.64 [R1+0x520], R4 ;  /* 0x0005200401007387 */ /* 0x000fe80000100a00 */
[----:B------:R4:W-:Y:S01]  /*ac3e0*/  STL.64 [R1+0x528], R6 ;  /* 0x0005280601007387 */ /* 0x0009e20000100a00 */
[C---:B-1----:R-:W-:Y:S03]  /*ac3f0*/  HMMA.1688.F32.TF32 R12, R36.reuse, R136, R32 ;  /* 0x00000088240c723c */ /* 0x042fe60000081020 */
[----:B------:R-:W3:Y:S04]  /*ac400*/  LDL.LU R217, [R1+0x24c4] ;  /* 0x0024c40001d97983 */ /* 0x000ee80000300800 */
[----:B------:R-:W3:Y:S01]  /*ac410*/  LDL.LU R218, [R1+0x24c8] ;  /* 0x0024c80001da7983 */ /* 0x000ee20000300800 */
[C---:B----4-:R-:W-:Y:S03]  /*ac420*/  HMMA.1688.F32.TF32 R4, R36.reuse, R140, R28 ;  /* 0x0000008c2404723c */ /* 0x050fe6000008101c */
[----:B------:R-:W3:Y:S05]  /*ac430*/  LDL.LU R219, [R1+0x24cc] ;  /* 0x0024cc0001db7983 */ /* 0x000eea0000300800 */
        /* <DEDUP_REMOVED lines=11> */
[C---:B----4-:R-:W-:Y:S03]  /*ac4f0*/  HMMA.1688.F32.TF32 R8, R36.reuse, R120, R232 ;  /* 0x000000782408723c */ /* 0x050fe600000810e8 */
[----:B------:R1:W-:Y:S05]  /*ac500*/  STL.64 [R1+0x4e8], R6 ;  /* 0x0004e80601007387 */ /* 0x0003ea0000100a00 */
[C---:B-1----:R-:W-:Y:S06]  /*ac510*/  HMMA.1688.F32.TF32 R4, R36.reuse, R116, R224 ;  /* 0x000000742404723c */ /* 0x042fec00000810e0 */
[----:B------:R-:W-:Y:S04]  /*ac520*/  STL.64 [R1+0x4d0], R12 ;  /* 0x0004d00c01007387 */ /* 0x000fe80000100a00 */
[----:B------:R-:W-:Y:S11]  /*ac530*/  STL.64 [R1+0x4d8], R14 ;  /* 0x0004d80e01007387 */ /* 0x000ff60000100a00 */
[----:B------:R-:W-:Y:S02]  /*ac540*/  @!UPT UIADD3 URZ, URZ, URZ, URZ ;  /* 0x0000003f3f3ff290 */ /* 0x000fe4000fffe03f */
[----:B------:R-:W-:Y:S04]  /*ac550*/  STL.64 [R1+0x8180], R6 ;  /* 0x0081800601007387 */ /* 0x000fe80000100a00 */
[----:B------:R-:W-:Y:S04]  /*ac560*/  STL.64 [R1+0x4c0], R8 ;  /* 0x0004c00801007387 */ /* 0x000fe80000100a00 */
[----:B------:R1:W-:Y:S02]  /*ac570*/  STL.64 [R1+0x4c8], R10 ;  /* 0x0004c80a01007387 */ /* 0x0003e40000100a00 */
[C---:B-1----:R-:W-:Y:S02]  /*ac580*/  HMMA.1688.F32.TF32 R8, R36.reuse, R112, R220 ;  /* 0x000000702408723c */ /* 0x042fe400000810dc */
[----:B------:R1:W-:Y:S06]  /*ac590*/  STL.64 [R1+0x8178], R4 ;  /* 0x0081780401007387 */ /* 0x0003ec0000100a00 */
[C---:B------:R-:W-:Y:S11]  /*ac5a0*/  HMMA.1688.F32.TF32 R12, R36.reuse, R108, R212 ;  /* 0x0000006c240c723c */ /* 0x040ff600000810d4 */
[----:B------:R-:W-:Y:S04]  /*ac5b0*/  @!UPT UIADD3 URZ, URZ, URZ, URZ ;  /* 0x0000003f3f3ff290 */ /* 0x000fe8000fffe03f */
[----:B------:R-:W-:Y:S04]  /*ac5c0*/  STL.64 [R1+0x8190], R10 ;  /* 0x0081900a01007387 */ /* 0x000fe80000100a00 */
[----:B------:R-:W-:Y:S04]  /*ac5d0*/  STL.64 [R1+0x8188], R8 ;  /* 0x0081880801007387 */ /* 0x000fe80000100a00 */
[----:B------:R-:W4:Y:S04]  /*ac5e0*/  LDL.LU R212, [R1+0x24b0] ;  /* 0x0024b00001d47983 */ /* 0x000f280000300800 */
[----:B------:R-:W4:Y:S04]  /*ac5f0*/  LDL.LU R213, [R1+0x24b4] ;  /* 0x0024b40001d57983 */ /* 0x000f280000300800 */
[----:B------:R-:W4:Y:S04]  /*ac600*/  LDL.LU R214, [R1+0x24b8] ;  /* 0x0024b80001d67983 */ /* 0x000f280000300800 */
[----:B------:R-:W4:Y:S04]  /*ac610*/  LDL.LU R215, [R1+0x24bc] ;  /* 0x0024bc0001d77983 */ /* 0x000f280000300800 */
[----:B------:R-:W-:Y:S04]  /*ac620*/  STL.64 [R1+0x81a0], R14 ;  /* 0x0081a00e01007387 */ /* 0x000fe80000100a00 */
[----:B------:R-:W-:Y:S04]  /*ac630*/  STL.64 [R1+0x8198], R12 ;  /* 0x0081980c01007387 */ /* 0x000fe80000100a00 */
[----:B------:R-:W4:Y:S04]  /*ac640*/  LDL.LU R52, [R1+0x24a0] ;  /* 0x0024a00001347983 */ /* 0x000f280000300800 */
[----:B------:R-:W4:Y:S04]  /*ac650*/  LDL.LU R53, [R1+0x24a4] ;  /* 0x0024a40001357983 */ /* 0x000f280000300800 */
[----:B------:R-:W4:Y:S04]  /*ac660*/  LDL.LU R54, [R1+0x24a8] ;  /* 0x0024a80001367983 */ /* 0x000f280000300800 */
[----:B------:R-:W4:Y:S01]  /*ac670*/  LDL.LU R55, [R1+0x24ac] ;  /* 0x0024ac0001377983 */ /* 0x000f220000300800 */
[C---:B--2---:R-:W-:Y:S03]  /*ac680*/  HMMA.1688.F32.TF32 R16, R36.reuse, R104, R204 ;  /* 0x000000682410723c */ /* 0x044fe600000810cc */
[----:B------:R-:W2:Y:S04]  /*ac690*/  LDL.LU R204, [R1+0x2490] ;  /* 0x0024900001cc7983 */ /* 0x000ea80000300800 */
[----:B------:R-:W2:Y:S04]  /*ac6a0*/  LDL.LU R205, [R1+0x2494] ;  /* 0x0024940001cd7983 */ /* 0x000ea80000300800 */
[----:B------:R-:W2:Y:S04]  /*ac6b0*/  LDL.LU R206, [R1+0x2498] ;  /* 0x0024980001ce7983 */ /* 0x000ea80000300800 */
[----:B------:R-:W2:Y:S08]  /*ac6c0*/  LDL.LU R207, [R1+0x249c] ;  /* 0x00249c0001cf7983 */ /* 0x000eb00000300800 */
[----:B------:R-:W-:Y:S04]  /*ac6d0*/  STL.64 [R1+0x81b0], R18 ;  /* 0x0081b01201007387 */ /* 0x000fe80000100a00 */
[----:B------:R-:W-:Y:S04]  /*ac6e0*/  STL.64 [R1+0x81a8], R16 ;  /* 0x0081a81001007387 */ /* 0x000fe80000100a00 */
        /* <DEDUP_REMOVED lines=12> */
[C---:B---3--:R-:W-:Y:S03]  /*ac7b0*/  HMMA.1688.F32.TF32 R20, R36.reuse, R100, R216 ;  /* 0x000000642414723c */ /* 0x048fe600000810d8 */
[----:B------:R-:W3:Y:S04]  /*ac7c0*/  LDL.LU R216, [R1+0x1660] ;  /* 0x0016600001d87983 */ /* 0x000ee80000300800 */
[----:B------:R-:W3:Y:S04]  /*ac7d0*/  LDL.LU R217, [R1+0x1664] ;  /* 0x0016640001d97983 */ /* 0x000ee80000300800 */
[----:B------:R-:W3:Y:S04]  /*ac7e0*/  LDL.LU R218, [R1+0x1668] ;  /* 0x0016680001da7983 */ /* 0x000ee80000300800 */
[----:B------:R-:W3:Y:S08]  /*ac7f0*/  LDL.LU R219, [R1+0x166c] ;  /* 0x00166c0001db7983 */ /* 0x000ef00000300800 */
[----:B------:R-:W-:Y:S04]  /*ac800*/  STL.64 [R1+0x81c0], R22 ;  /* 0x0081c01601007387 */ /* 0x000fe80000100a00 */
[----:B------:R-:W-:Y:S01]  /*ac810*/  STL.64 [R1+0x81b8], R20 ;  /* 0x0081b81401007387 */ /* 0x000fe20000100a00 */
[----:B----4-:R-:W-:Y:S07]  /*ac820*/  HMMA.1688.F32.TF32 R24, R36, R96, R212 ;  /* 0x000000602418723c */ /* 0x010fee00000810d4 */
[----:B------:R-:W-:Y:S01]  /*ac830*/  IMAD.MOV.U32 R212, RZ, RZ, R40 ;  /* 0x000000ffffd47224 */ /* 0x000fe200078e0028 */
[----:B------:R-:W-:Y:S01]  /*ac840*/  MOV R213, R41 ;  /* 0x0000002900d57202 */ /* 0x000fe20000000f00 */
[----:B------:R-:W4:Y:S01]  /*ac850*/  LDL.LU R40, [R1+0x85f4] ;  /* 0x0085f40001287983 */ /* 0x000f220000300800 */
[----:B------:R-:W-:-:S02]  /*ac860*/  IMAD.MOV.U32 R214, RZ, RZ, R42 ;  /* 0x000000ffffd67224 */ /* 0x000fc400078e002a */
[----:B------:R-:W-:Y:S01]  /*ac870*/  IMAD.MOV.U32 R215, RZ, RZ, R43 ;  /* 0x000000ffffd77224 */ /* 0x000fe200078e002b */
[----:B------:R-:W4:Y:S04]  /*ac880*/  LDL.LU R41, [R1+0x85f0] ;  /* 0x0085f00001297983 */ /* 0x000f280000300800 */
[----:B------:R-:W4:Y:S04]  /*ac890*/  LDL.LU R42, [R1+0x85ec] ;  /* 0x0085ec00012a7983 */ /* 0x000f280000300800 */
[----:B------:R-:W4:Y:S01]  /*ac8a0*/  LDL.LU R43, [R1+0x85e8] ;  /* 0x0085e800012b7983 */ /* 0x000f220000300800 */
[C---:B------:R-:W-:Y:S03]  /*ac8b0*/  HMMA.1688.F32.TF32 R28, R36.reuse, R92, R52 ;  /* 0x0000005c241c723c */ /* 0x040fe60000081034 */
[----:B------:R-:W-:Y:S04]  /*ac8c0*/  STL.64 [R1+0x81d0], R26 ;  /* 0x0081d01a01007387 */ /* 0x000fe80000100a00 */
[----:B------:R1:W-:Y:S01]  /*ac8d0*/  STL.64 [R1+0x81c8], R24 ;  /* 0x0081c81801007387 */ /* 0x0003e20000100a00 */
[C---:B--2---:R-:W-:Y:S11]  /*ac8e0*/  HMMA.1688.F32.TF32 R32, R36.reuse, R88, R204 ;  /* 0x000000582420723c */ /* 0x044ff600000810cc */
[----:B------:R-:W-:Y:S04]  /*ac8f0*/  @!UPT UIADD3 URZ, URZ, URZ, URZ ;  /* 0x0000003f3f3ff290 */ /* 0x000fe8000fffe03f */
[----:B------:R-:W-:Y:S04]  /*ac900*/  STL.64 [R1+0x81e0], R30 ;  /* 0x0081e01e01007387 */ /* 0x000fe80000100a00 */
[----:B------:R-:W-:Y:S04]  /*ac910*/  STL.64 [R1+0x81d8], R28 ;  /* 0x0081d81c01007387 */ /* 0x000fe80000100a00 */
[----:B------:R-:W2:Y:S04]  /*ac920*/  LDL.LU R204, [R1+0x1620] ;  /* 0x0016200001cc7983 */ /* 0x000ea80000300800 */
[----:B------:R-:W2:Y:S01]  /*ac930*/  LDL.LU R205, [R1+0x1624] ;  /* 0x0016240001cd7983 */ /* 0x000ea20000300800 */
[----:B------:R-:W-:Y:S01]  /*ac940*/  MOV R206, R73 ;  /* 0x0000004900ce7202 */ /* 0x000fe20000000f00 */
[----:B------:R-:W-:Y:S01]  /*ac950*/  IMAD.MOV.U32 R207, RZ, RZ, R72 ;  /* 0x000000ffffcf7224 */ /* 0x000fe200078e0048 */
[----:B------:R-:W-:Y:S08]  /*ac960*/  HMMA.1688.F32.TF32 R36, R36, R84, R232 ;  /* 0x000000542424723c */ /* 0x000ff000000810e8 */
[C---:B------:R-:W-:Y:S01]  /*ac970*/  HMMA.1688.F32.TF32 R72, R228.reuse, R196, R224 ;  /* 0x000000c4e448723c */ /* 0x040fe200000810e0 */
[----:B------:R-:W-:Y:S07]  /*ac980*/  STL.64 [R1+0x81f0], R34 ;  /* 0x0081f02201007387 */ /* 0x000fee0000100a00 */
[C---:B------:R-:W-:Y:S01]  /*ac990*/  HMMA.1688.F32.TF32 R44, R228.reuse, R192, R220 ;  /* 0x000000c0e42c723c */ /* 0x040fe200000810dc */
[----:B------:R1:W-:Y:S07]  /*ac9a0*/  STL.64 [R1+0x81e8], R32 ;  /* 0x0081e82001007387 */ /* 0x0003ee0000100a00 */
[C---:B------:R-:W-:Y:S01]  /*ac9b0*/  HMMA.1688.F32.TF32 R52, R228.reuse, R184, R212 ;  /* 0x000000b8e434723c */ /* 0x040fe200000810d4 */
[----:B------:R-:W-:Y:S04]  /*ac9c0*/  STL.64 [R1+0x8200], R38 ;  /* 0x0082002601007387 */ /* 0x000fe80000100a00 */
[----:B------:R-:W-:Y:S01]  /*ac9d0*/  STL.64 [R1+0x81f8], R36 ;  /* 0x0081f82401007387 */ /* 0x000fe20000100a00 */
[----:B------:R-:W-:Y:S01]  /*ac9e0*/  IMAD.MOV.U32 R234, RZ, RZ, R57 ;  /* 0x000000ffffea7224 */ /* 0x000fe200078e0039 */
[----:B------:R-:W-:Y:S01]  /*ac9f0*/  MOV R235, R56 ;  /* 0x0000003800eb7202 */ /* 0x000fe20000000f00 */
[C---:B---3--:R-:W-:Y:S08]  /*aca00*/  HMMA.1688.F32.TF32 R48, R228.reuse, R188, R216 ;  /* 0x000000bce430723c */ /* 0x048ff000000810d8 */
[C---:B----4-:R-:W-:Y:S11]  /*aca10*/  HMMA.1688.F32.TF32 R40, R228.reuse, R200, R40 ;  /* 0x000000c8e428723c */ /* 0x050ff60000081028 */
[----:B------:R-:W-:Y:S11]  /*aca20*/  @!UPT UIADD3 URZ, URZ, URZ, URZ ;  /* 0x0000003f3f3ff290 */ /* 0x000ff6000fffe03f */
[----:B------:R-:W-:Y:S01]  /*aca30*/  @!UPT UIADD3 URZ, URZ, URZ, URZ ;  /* 0x0000003f3f3ff290 */ /* 0x000fe2000fffe03f */
[----:B------:R-:W-:Y:S04]  /*aca40*/  STL.64 [R1+0x8210], R42 ;  /* 0x0082102a01007387 */ /* 0x000fe80000100a00 */
[----:B------:R-:W-:Y:S04]  /*aca50*/  STL.64 [R1+0x8208], R40 ;  /* 0x0082082801007387 */ /* 0x000fe80000100a00 */
[----:B------:R-:W-:Y:S04]  /*aca60*/  STL.64 [R1+0x8220], R74 ;  /* 0x0082204a01007387 */ /* 0x000fe80000100a00 */
[----:B------:R-:W-:Y:S04]  /*aca70*/  STL.64 [R1+0x8218], R72 ;  /* 0x0082184801007387 */ /* 0x000fe80000100a00 */
[----:B------:R-:W-:Y:S04]  /*aca80*/  STL.64 [R1+0x8230], R46 ;  /* 0x0082302e01007387 */ /* 0x000fe80000100a00 */
[----:B------:R-:W-:Y:S04]  /*aca90*/  STL.64 [R1+0x8228], R44 ;  /* 0x0082282c01007387 */ /* 0x000fe80000100a00 */
[----:B------:R-:W3:Y:S04]  /*acaa0*/  LDL.LU R220, [R1+0x1600] ;  /* 0x0016000001dc7983 */ /* 0x000ee80000300800 */
[----:B------:R-:W3:Y:S04]  /*acab0*/  LDL.LU R221, [R1+0x1604] ;  /* 0x0016040001dd7983 */ /* 0x000ee80000300800 */
[----:B------:R-:W3:Y:S04]  /*acac0*/  LDL.LU R222, [R1+0x1608] ;  /* 0x0016080001de7983 */ /* 0x000ee80000300800 */
[----:B------:R-:W3:Y:S04]  /*acad0*/  LDL.LU R223, [R1+0x160c] ;  /* 0x00160c0001df7983 */ /* 0x000ee80000300800 */
[----:B------:R-:W-:Y:S04]  /*acae0*/  STL.64 [R1+0x8240], R50 ;  /* 0x0082403201007387 */ /* 0x000fe80000100a00 */
[----:B------:R-:W-:Y:S04]  /*acaf0*/  STL.64 [R1+0x8238], R48 ;  /* 0x0082383001007387 */ /* 0x000fe80000100a00 */
[----:B------:R-:W4:Y:S04]  /*acb00*/  LDL.LU R66, [R1+0x15e8] ;  /* 0x0015e80001427983 */ /* 0x000f280000300800 */
[----:B------:R-:W4:Y:S01]  /*acb10*/  LDL.LU R67, [R1+0x15ec] ;  /* 0x0015ec0001437983 */ /* 0x000f220000300800 */
[----:B--2---:R-:W-:Y:S03]  /*acb20*/  HMMA.1688.F32.TF32 R56, R228, R180, R204 ;  /* 0x000000b4e438723c */ /* 0x004fe600000810cc */
[----:B------:R-:W2:Y:S04]  /*acb30*/  LDL.LU R232, [R1+0x15c0] ;  /* 0x0015c00001e87983 */ /* 0x000ea80000300800 */
[----:B------:R-:W2:Y:S04]  /*acb40*/  LDL.LU R233, [R1+0x15c4] ;  /* 0x0015c40001e97983 */ /* 0x000ea80000300800 */
        /* <DEDUP_REMOVED lines=18> */
[----:B------:R-:W-:Y:S04]  /*acc70*/  STL.64 [R1+0x8260], R58 ;  /* 0x0082603a01007387 */ /* 0x000fe80000100a00 */
[----:B------:R-:W-:Y:S01]  /*acc80*/  STL.64 [R1+0x8258], R56 ;  /* 0x0082583801007387 */ /* 0x000fe20000100a00 */
[C---:B---3--:R-:W-:Y:S03]  /*acc90*/  HMMA.1688.F32.TF32 R60, R228.reuse, R176, R220 ;  /* 0x000000b0e43c723c */ /* 0x048fe600000810dc */
[----:B------:R-:W3:Y:S04]  /*acca0*/  LDL.LU R220, [R1+0x2440] ;  /* 0x0024400001dc7983 */ /* 0x000ee80000300800 */
[----:B------:R-:W3:Y:S01]  /*accb0*/  LDL.LU R221, [R1+0x2444] ;  /* 0x0024440001dd7983 */ /* 0x000ee20000300800 */
[----:B------:R-:W-:Y:S01]  /*accc0*/  MOV R222, R69 ;  /* 0x0000004500de7202 */ /* 0x000fe20000000f00 */
[----:B------:R-:W-:Y:S01]  /*accd0*/  IMAD.MOV.U32 R223, RZ, RZ, R68 ;  /* 0x000000ffffdf7224 */ /* 0x000fe200078e0044 */
[C---:B----4-:R-:W-:Y:S08]  /*acce0*/  HMMA.1688.F32.TF32 R64, R228.reuse, R172, R64 ;  /* 0x000000ace440723c */ /* 0x050ff00000081040 */
[C---:B--2---:R-:W-:Y:S05]  /*accf0*/  HMMA.1688.F32.TF32 R68, R228.reuse, R168, R232 ;  /* 0x000000a8e444723c */ /* 0x044fea00000810e8 */
[----:B------:R-:W-:Y:S04]  /*acd00*/  STL.64 [R1+0x8270], R62 ;  /* 0x0082703e01007387 */ /* 0x000fe80000100a00 */
[----:B------:R-:W-:Y:S04]  /*acd10*/  STL.64 [R1+0x8268], R60 ;  /* 0x0082683c01007387 */ /* 0x000fe80000100a00 */
[----:B------:R-:W-:Y:S04]  /*acd20*/  LDS R232, [R244+0x84300] ;  /* 0x08430000f4e87984 */ /* 0x000fe80000000800 */
[----:B------:R-:W-:Y:S01]  /*acd30*/  LDS R234, [R244+0x85300] ;  /* 0x08530000f4ea7984 */ /* 0x000fe20000000800 */
[C---:B------:R-:W-:Y:S08]  /*acd40*/  HMMA.1688.F32.TF32 R204, R228.reuse, R164, R204 ;  /* 0x000000a4e4cc723c */ /* 0x040ff000000810cc */
[C---:B------:R-:W-:Y:S01]  /*acd50*/  HMMA.1688.F32.TF32 R208, R228.reuse, R160, R224 ;  /* 0x000000a0e4d0723c */ /* 0x040fe200000810e0 */
[----:B------:R-:W-:Y:S07]  /*acd60*/  STL.64 [R1+0x8280], R66 ;  /* 0x0082804201007387 */ /* 0x000fee0000100a00 */
[C---:B------:R-:W-:Y:S08]  /*acd70*/  HMMA.1688.F32.TF32 R212, R228.reuse, R76, R212 ;  /* 0x0000004ce4d4723c */ /* 0x040ff000000810d4 */
[C---:B------:R-:W-:Y:S01]  /*acd80*/  HMMA.1688.F32.TF32 R216, R228.reuse, R80, R216 ;  /* 0x00000050e4d8723c */ /* 0x040fe200000810d8 */
        /* <DEDUP_REMOVED lines=50> */
[----:B------:R-:W1:Y:S01]  /*ad0b0*/  LDS R235, [R252+0x85300] ;  /* 0x08530000fceb7984 */ /* 0x000e620000000800 */
[C---:B---3--:R-:W-:Y:S11]  /*ad0c0*/  HMMA.1688.F32.TF32 R220, R228.reuse, R156, R220 ;  /* 0x0000009ce4dc723c */ /* 0x048ff600000810dc */
[----:B------:R-:W-:Y:S11]  /*ad0d0*/  @!UPT UIADD3 URZ, URZ, URZ, URZ ;  /* 0x0000003f3f3ff290 */ /* 0x000ff6000fffe03f */
[----:B------:R-:W-:Y:S01]  /*ad0e0*/  @!UPT UIADD3 URZ, URZ, URZ, URZ ;  /* 0x0000003f3f3ff290 */ /* 0x000fe2000fffe03f */
[----:B------:R-:W-:Y:S04]  /*ad0f0*/  STL [R1+0x80d8], R220 ;  /* 0x0080d8dc01007387 */ /* 0x000fe80000100800 */
[----:B------:R-:W-:Y:S04]  /*ad100*/  STL [R1+0x80d4], R221 ;  /* 0x0080d4dd01007387 */ /* 0x000fe80000100800 */
[----:B------:R-:W-:Y:S04]  /*ad110*/  STL [R1+0x80a0], R222 ;  /* 0x0080a0de01007387 */ /* 0x000fe80000100800 */
[----:B------:R-:W-:Y:S04]  /*ad120*/  STL [R1+0x809c], R223 ;  /* 0x00809cdf01007387 */ /* 0x000fe80000100800 */
        /* <DEDUP_REMOVED lines=11> */
[----:B------:R-:W-:Y:S04]  /*ad1e0*/  STL [R1+0x80e4], R224 ;  /* 0x0080e4e001007387 */ /* 0x000fe80000100800 */
[----:B------:R-:W-:Y:S01]  /*ad1f0*/  STL [R1+0x80e0], R225 ;  /* 0x0080e0e101007387 */ /* 0x000fe20000100800 */
[C---:B----4-:R-:W-:Y:S08]  /*ad200*/  HMMA.1688.F32.TF32 R32, R228.reuse, R148, R24 ;  /* 0x00000094e420723c */ /* 0x050ff00000081018 */
[C---:B------:R-:W-:Y:S08]  /*ad210*/  HMMA.1688.F32.TF32 R24, R228.reuse, R140, R4 ;  /* 0x0000008ce418723c */ /* 0x040ff00000081004 */
[C---:B------:R-:W-:Y:S08]  /*ad220*/  HMMA.1688.F32.TF32 R28, R228.reuse, R144, R20 ;  /* 0x00000090e41c723c */ /* 0x040ff00000081014 */
[C---:B------:R-:W-:Y:S01]  /*ad230*/  HMMA.1688.F32.TF32 R20, R228.reuse, R136, R240 ;  /* 0x00000088e414723c */ /* 0x040fe200000810f0 */
[----:B------:R-:W-:Y:S04]  /*ad240*/  STL [R1+0x80dc], R226 ;  /* 0x0080dce201007387 */ /* 0x000fe80000100800 */
[----:B------:R-:W-:Y:S04]  /*ad250*/  STL [R1+0x8098], R227 ;  /* 0x008098e301007387 */ /* 0x000fe80000100800 */
[----:B------:R-:W-:Y:S04]  /*ad260*/  STL.64 [R1+0x15c0], R32 ;  /* 0x0015c02001007387 */ /* 0x000fe80000100a00 */
[----:B------:R-:W-:Y:S04]  /*ad270*/  STL.64 [R1+0x15c8], R34 ;  /* 0x0015c82201007387 */ /* 0x000fe80000100a00 */
        /* <DEDUP_REMOVED lines=13> */
[----:B------:R-:W2:Y:S01]  /*ad350*/  LDL.LU R243, [R1+0x238c] ;  /* 0x00238c0001f37983 */ /* 0x000ea20000300800 */
[C---:B----4-:R-:W-:Y:S08]  /*ad360*/  HMMA.1688.F32.TF32 R20, R228.reuse, R132, R16 ;  /* 0x00000084e414723c */ /* 0x050ff00000081010 */
[C---:B------:R-:W-:Y:S08]  /*ad370*/  HMMA.1688.F32.TF32 R16, R228.reuse, R128, R12 ;  /* 0x00000080e410723c */ /* 0x040ff0000008100c */
[----:B------:R-:W-:Y:S07]  /*ad380*/  HMMA.1688.F32.TF32 R12, R228, R124, R236 ;  /* 0x0000007ce40c723c */ /* 0x000fee00000810ec */
[----:B------:R-:W-:Y:S04]  /*ad390*/  STL.64 [R1+0x1640], R20 ;  /* 0x0016401401007387 */ /* 0x000fe80000100a00 */
[----:B------:R-:W-:Y:S04]  /*ad3a0*/  STL.64 [R1+0x1648], R22 ;  /* 0x0016481601007387 */ /* 0x000fe80000100a00 */
[----:B------:R-:W-:Y:S04]  /*ad3b0*/  STL.64 [R1+0x1660], R16 ;  /* 0x0016601001007387 */ /* 0x000fe80000100a00 */
[----:B------:R-:W-:Y:S04]  /*ad3c0*/  STL.64 [R1+0x1668], R18 ;  /* 0x0016681201007387 */ /* 0x000fe80000100a00 */
[----:B------:R-:W4:Y:S04]  /*ad3d0*/  LDL.LU R236, [R1+0x2370] ;  /* 0x0023700001ec7983 */ /* 0x000f280000300800 */
[----:B------:R-:W4:Y:S04]  /*ad3e0*/  LDL.LU R237, [R1+0x2374] ;  /* 0x0023740001ed7983 */ /* 0x000f280000300800 */
[----:B------:R-:W4:Y:S04]  /*ad3f0*/  LDL.LU R238, [R1+0x2378] ;  /* 0x0023780001ee7983 */ /* 0x000f280000300800 */
[----:B------:R-:W4:Y:S01]  /*ad400*/  LDL.LU R239, [R1+0x237c] ;  /* 0x00237c0001ef7983 */ /* 0x000f220000300800 */
[----:B------:R-:W-:Y:S01]  /*ad410*/  IMAD.MOV.U32 R224, RZ, RZ, R12 ;  /* 0x000000ffffe07224 */ /* 0x000fe200078e000c */
[----:B------:R-:W-:Y:S01]  /*ad420*/  MOV R225, R13 ;  /* 0x0000000d00e17202 */ /* 0x000fe20000000f00 */
[----:B------:R-:W-:-:S02]  /*ad430*/  IMAD.MOV.U32 R226, RZ, RZ, R14 ;  /* 0x000000ffffe27224 */ /* 0x000fc400078e000e */
[----:B------:R-:W-:Y:S02]  /*ad440*/  IMAD.MOV.U32 R220, RZ, RZ, R15 ;  /* 0x000000ffffdc7224 */ /* 0x000fe400078e000f */
[C---:B---3--:R-:W-:Y:S08]  /*ad450*/  HMMA.1688.F32.TF32 R12, R228.reuse, R120, R8 ;  /* 0x00000078e40c723c */ /* 0x048ff00000081008 */
[C---:B------:R-:W-:Y:S01]  /*ad460*/  HMMA.1688.F32.TF32 R8, R228.reuse, R116, R248 ;  /* 0x00000074e408723c */ /* 0x040fe200000810f8 */
[----:B------:R3:W-:Y:S04]  /*ad470*/  STL [R1+0x80f4], R220 ;  /* 0x0080f4dc01007387 */ /* 0x0007e80000100800 */
[----:B------:R1:W-:Y:S04]  /*ad480*/  STL [R1+0x80f0], R226 ;  /* 0x0080f0e201007387 */ /* 0x0003e80000100800 */
[----:B------:R-:W-:Y:S04]  /*ad490*/  STL [R1+0x80ec], R225 ;  /* 0x0080ece101007387 */ /* 0x000fe80000100800 */
[----:B------:R1:W-:Y:S04]  /*ad4a0*/  STL [R1+0x80e8], R224 ;  /* 0x0080e8e001007387 */ /* 0x0003e80000100800 */
[----:B------:R-:W-:Y:S04]  /*ad4b0*/  STL.64 [R1+0x1a80], R12 ;  /* 0x001a800c01007387 */ /* 0x000fe80000100a00 */
[----:B------:R-:W-:Y:S03]  /*ad4c0*/  STL.64 [R1+0x1a88], R14 ;  /* 0x001a880e01007387 */ /* 0x000fe60000100a00 */
[----:B---3--:R-:W-:Y:S01]  /*ad4d0*/  MOV R220, R8 ;  /* 0x0000000800dc7202 */ /* 0x008fe20000000f00 */
[----:B-1----:R-:W-:Y:S01]  /*ad4e0*/  IMAD.MOV.U32 R226, RZ, RZ, R9 ;  /* 0x000000ffffe27224 */ /* 0x002fe200078e0009 */
[----:B------:R-:W-:Y:S01]  /*ad4f0*/  MOV R224, R11 ;  /* 0x0000000b00e07202 */ /* 0x000fe20000000f00 */
[----:B------:R-:W-:Y:S01]  /*ad500*/  IMAD.MOV.U32 R225, RZ, RZ, R10 ;  /* 0x000000ffffe17224 */ /* 0x000fe200078e000a */
[----:B------:R-:W3:Y:S04]  /*ad510*/  LDL.LU R248, [R1+0x2360] ;  /* 0x0023600001f87983 */ /* 0x000ee80000300800 */
[----:B------:R-:W3:Y:S04]  /*ad520*/  LDL.LU R249, [R1+0x2364] ;  /* 0x0023640001f97983 */ /* 0x000ee80000300800 */
[----:B------:R-:W3:Y:S04]  /*ad530*/  LDL.LU R250, [R1+0x2368] ;  /* 0x0023680001fa7983 */ /* 0x000ee80000300800 */
[----:B------:R-:W3:Y:S04]  /*ad540*/  LDL.LU R251, [R1+0x236c] ;  /* 0x00236c0001fb7983 */ /* 0x000ee80000300800 */
[----:B------:R1:W-:Y:S04]  /*ad550*/  STL [R1+0x8104], R224 ;  /* 0x008104e001007387 */ /* 0x0003e80000100800 */
[----:B------:R1:W-:Y:S04]  /*ad560*/  STL [R1+0x8100], R225 ;  /* 0x008100e101007387 */ /* 0x0003e80000100800 */
[----:B------:R1:W-:Y:S04]  /*ad570*/  STL [R1+0x80fc], R220 ;  /* 0x0080fcdc01007387 */ /* 0x0003e80000100800 */
[----:B------:R1:W-:Y:S01]  /*ad580*/  STL [R1+0x80f8], R226 ;  /* 0x0080f8e201007387 */ /* 0x0003e20000100800 */
[C---:B--2---:R-:W-:Y:S08]  /*ad590*/  HMMA.1688.F32.TF32 R8, R228.reuse, R112, R4 ;  /* 0x00000070e408723c */ /* 0x044ff00000081004 */
[----:B------:R-:W-:Y:S11]  /*ad5a0*/  HMMA.1688.F32.TF32 R4, R228, R108, R240 ;  /* 0x0000006ce404723c */ /* 0x000ff600000810f0 */
[----:B------:R-:W-:Y:S04]  /*ad5b0*/  @!UPT UIADD3 URZ, URZ, URZ, URZ ;  /* 0x0000003f3f3ff290 */ /* 0x000fe8000fffe03f */
[----:B------:R-:W-:Y:S04]  /*ad5c0*/  STL.64 [R1+0x1ad0], R8 ;  /* 0x001ad00801007387 */ /* 0x000fe80000100a00 */
[----:B------:R-:W-:Y:S04]  /*ad5d0*/  STL.64 [R1+0x1ad8], R10 ;  /* 0x001ad80a01007387 */ /* 0x000fe80000100a00 */
[----:B------:R-:W2:Y:S04]  /*ad5e0*/  LDL.LU R240, [R1+0x2350] ;  /* 0x0023500001f07983 */ /* 0x000ea80000300800 */
[----:B------:R-:W2:Y:S04]  /*ad5f0*/  LDL.LU R241, [R1+0x2354] ;  /* 0x0023540001f17983 */ /* 0x000ea80000300800 */
[----:B------:R-:W2:Y:S04]  /*ad600*/  LDL.LU R242, [R1+0x2358] ;  /* 0x0023580001f27983 */ /* 0x000ea80000300800 */
[----:B------:R-:W2:Y:S01]  /*ad610*/  LDL.LU R243, [R1+0x235c] ;  /* 0x00235c0001f37983 */ /* 0x000ea20000300800 */
[----:B------:R-:W-:Y:S01]  /*ad620*/  IMAD.MOV.U32 R218, RZ, RZ, R7 ;  /* 0x000000ffffda7224 */ /* 0x000fe200078e0007 */
[----:B------:R-:W-:Y:S01]  /*ad630*/  MOV R217, R6 ;  /* 0x0000000600d97202 */ /* 0x000fe20000000f00 */
[----:B------:R-:W-:-:S02]  /*ad640*/  IMAD.MOV.U32 R216, RZ, RZ, R5 ;  /* 0x000000ffffd87224 */ /* 0x000fc400078e0005 */
[----:B------:R-:W-:Y:S01]  /*ad650*/  IMAD.MOV.U32 R221, RZ, RZ, R4 ;  /* 0x000000ffffdd7224 */ /* 0x000fe200078e0004 */
[----:B------:R1:W-:Y:S04]  /*ad660*/  STL [R1+0x8114], R218 ;  /* 0x008114da01007387 */ /* 0x0003e80000100800 */
[----:B------:R1:W-:Y:S04]  /*ad670*/  STL [R1+0x8110], R217 ;  /* 0x008110d901007387 */ /* 0x0003e80000100800 */
[----:B------:R-:W-:Y:S04]  /*ad680*/  STL [R1+0x810c], R216 ;  /* 0x00810cd801007387 */ /* 0x000fe80000100800 */
[----:B------:R1:W-:Y:S01]  /*ad690*/  STL [R1+0x8108], R221 ;  /* 0x008108dd01007387 */ /* 0x0003e20000100800 */
[----:B----4-:R-:W-:Y:S03]  /*ad6a0*/  HMMA.1688.F32.TF32 R4, R228, R104, R236 ;  /* 0x00000068e404723c */ /* 0x010fe600000810ec */
[----:B------:R-:W4:Y:S04]  /*ad6b0*/  LDL.LU R236, [R1+0x2340] ;  /* 0x0023400001ec7983 */ /* 0x000f280000300800 */
[----:B------:R-:W4:Y:S04]  /*ad6c0*/  LDL.LU R237, [R1+0x2344] ;  /* 0x0023440001ed7983 */ /* 0x000f280000300800 */
[----:B------:R-:W4:Y:S04]  /*ad6d0*/  LDL.LU R238, [R1+0x2348] ;  /* 0x0023480001ee7983 */ /* 0x000f280000300800 */
[----:B------:R-:W4:Y:S09]  /*ad6e0*/  LDL.LU R239, [R1+0x234c] ;  /* 0x00234c0001ef7983 */ /* 0x000f320000300800 */
[----:B-1----:R-:W-:Y:S01]  /*ad6f0*/  IMAD.MOV.U32 R224, RZ, RZ, R4 ;  /* 0x000000ffffe07224 */ /* 0x002fe200078e0004 */
[----:B------:R-:W-:Y:S01]  /*ad700*/  MOV R225, R5 ;  /* 0x0000000500e17202 */ /* 0x000fe20000000f00 */
[----:B------:R-:W-:-:S02]  /*ad710*/  IMAD.MOV.U32 R220, RZ, RZ, R6 ;  /* 0x000000ffffdc7224 */ /* 0x000fc400078e0006 */
[----:B------:R-:W-:Y:S02]  /*ad720*/  IMAD.MOV.U32 R226, RZ, RZ, R7 ;  /* 0x000000ffffe27224 */ /* 0x000fe400078e0007 */
[C---:B---3--:R-:W-:Y:S03]  /*ad730*/  HMMA.1688.F32.TF32 R4, R228.reuse, R100, R248 ;  /* 0x00000064e404723c */ /* 0x048fe600000810f8 */
[----:B------:R1:W-:Y:S04]  /*ad740*/  STL [R1+0x8124], R226 ;  /* 0x008124e201007387 */ /* 0x0003e80000100800 */
[----:B------:R-:W-:Y:S11]  /*ad750*/  STL [R1+0x8120], R220 ;  /* 0x008120dc01007387 */ /* 0x000ff60000100800 */
[----:B------:R-:W-:Y:S06]  /*ad760*/  @!UPT UIADD3 URZ, URZ, URZ, URZ ;  /* 0x0000003f3f3ff290 */ /* 0x000fec000fffe03f */
[----:B------:R-:W-:Y:S01]  /*ad770*/  MOV R218, R4 ;  /* 0x0000000400da7202 */ /* 0x000fe20000000f00 */
[----:B------:R-:W-:Y:S01]  /*ad780*/  IMAD.MOV.U32 R217, RZ, RZ, R5 ;  /* 0x000000ffffd97224 */ /* 0x000fe200078e0005 */
[----:B------:R-:W-:Y:S01]  /*ad790*/  MOV R221, R7 ;  /* 0x0000000700dd7202 */ /* 0x000fe20000000f00 */
[----:B------:R-:W-:Y:S01]  /*ad7a0*/  IMAD.MOV.U32 R216, RZ, RZ, R6 ;  /* 0x000000ffffd87224 */ /* 0x000fe200078e0006 */
[----:B------:R3:W-:Y:S04]  /*ad7b0*/  STL [R1+0x811c], R224 ;  /* 0x00811ce001007387 */ /* 0x0007e80000100800 */
[----:B------:R1:W-:Y:S04]  /*ad7c0*/  STL [R1+0x8118], R225 ;  /* 0x008118e101007387 */ /* 0x0003e80000100800 */
[----:B------:R-:W4:Y:S04]  /*ad7d0*/  LDL.LU R8, [R1+0x2330] ;  /* 0x0023300001087983 */ /* 0x000f280000300800 */
[----:B------:R-:W4:Y:S04]  /*ad7e0*/  LDL.LU R9, [R1+0x2334] ;  /* 0x0023340001097983 */ /* 0x000f280000300800 */
[----:B------:R-:W4:Y:S04]  /*ad7f0*/  LDL.LU R10, [R1+0x2338] ;  /* 0x00233800010a7983 */ /* 0x000f280000300800 */
[----:B------:R-:W4:Y:S04]  /*ad800*/  LDL.LU R11, [R1+0x233c] ;  /* 0x00233c00010b7983 */ /* 0x000f280000300800 */
[----:B------:R-:W-:Y:S04]  /*ad810*/  STL [R1+0x8134], R221 ;  /* 0x008134dd01007387 */ /* 0x000fe80000100800 */
[----:B------:R-:W-:Y:S04]  /*ad820*/  STL [R1+0x8130], R216 ;  /* 0x008130d801007387 */ /* 0x000fe80000100800 */
[----:B------:R-:W-:Y:S04]  /*ad830*/  STL [R1+0x812c], R218 ;  /* 0x00812cda01007387 */ /* 0x000fe80000100800 */
[----:B------:R1:W-:Y:S01]  /*ad840*/  STL [R1+0x8128], R217 ;  /* 0x008128d901007387 */ /* 0x0003e20000100800 */
[----:B--2---:R-:W-:Y:S11]  /*ad850*/  HMMA.1688.F32.TF32 R4, R228, R96, R240 ;  /* 0x00000060e404723c */ /* 0x004ff600000810f0 */
[----:B------:R-:W-:Y:S11]  /*ad860*/  @!UPT UIADD3 URZ, URZ, URZ, URZ ;  /* 0x0000003f3f3ff290 */ /* 0x000ff6000fffe03f */
[----:B------:R-:W-:Y:S02]  /*ad870*/  @!UPT UIADD3 URZ, URZ, URZ, URZ ;  /* 0x0000003f3f3ff290 */ /* 0x000fe4000fffe03f */
[----:B-1----:R-:W-:Y:S01]  /*ad880*/  IMAD.MOV.U32 R226, RZ, RZ, R4 ;  /* 0x000000ffffe27224 */ /* 0x002fe200078e0004 */
[----:B---3--:R-:W-:Y:S01]  /*ad890*/  MOV R224, R6 ;  /* 0x0000000600e07202 */ /* 0x008fe20000000f00 */
[----:B------:R-:W-:Y:S01]  /*ad8a0*/  IMAD.MOV.U32 R220, RZ, RZ, R5 ;  /* 0x000000ffffdc7224 */ /* 0x000fe200078e0005 */
[----:B------:R-:W2:Y:S01]  /*ad8b0*/  LDL.LU R4, [R1+0x1b70] ;  /* 0x001b700001047983 */ /* 0x000ea20000300800 */
[----:B------:R-:W-:-:S03]  /*ad8c0*/  IMAD.MOV.U32 R225, RZ, RZ, R7 ;  /* 0x000000ffffe17224 */ /* 0x000fc600078e0007 */
[----:B------:R-:W2:Y:S04]  /*ad8d0*/  LDL.LU R5, [R1+0x1b74] ;  /* 0x001b740001057983 */ /* 0x000ea80000300800 */
[----:B------:R-:W2:Y:S04]  /*ad8e0*/  LDL.LU R6, [R1+0x1b78] ;  /* 0x001b780001067983 */ /* 0x000ea80000300800 */
[----:B------:R-:W2:Y:S01]  /*ad8f0*/  LDL.LU R7, [R1+0x1b7c] ;  /* 0x001b7c0001077983 */ /* 0x000ea20000300800 */
[----:B----4-:R-:W-:Y:S03]  /*ad900*/  HMMA.1688.F32.TF32 R12, R228, R92, R236 ;  /* 0x0000005ce40c723c */ /* 0x010fe600000810ec */
[----:B------:R1:W-:Y:S04]  /*ad910*/  STL [R1+0x8144], R225 ;  /* 0x008144e101007387 */ /* 0x0003e80000100800 */
[----:B------:R-:W-:Y:S04]  /*ad920*/  STL [R1+0x8140], R224 ;  /* 0x008140e001007387 */ /* 0x000fe80000100800 */
[----:B------:R3:W-:Y:S04]  /*ad930*/  STL [R1+0x813c], R226 ;  /* 0x00813ce201007387 */ /* 0x0007e80000100800 */
[----:B------:R4:W-:Y:S04]  /*ad940*/  STL [R1+0x8138], R220 ;  /* 0x008138dc01007387 */ /* 0x0009e80000100800 */
        /* <DEDUP_REMOVED lines=16> */
[----:B------:R-:W-:Y:S01]  /*ada50*/  HMMA.1688.F32.TF32 R8, R228, R88, R8 ;  /* 0x00000058e408723c */ /* 0x000fe20000081008 */
[----:B------:R1:W-:Y:S04]  /*ada60*/  STL [R1+0x8154], R214 ;  /* 0x008154d601007387 */ /* 0x0003e80000100800 */
[----:B------:R1:W-:Y:S04]  /*ada70*/  STL [R1+0x8150], R213 ;  /* 0x008150d501007387 */ /* 0x0003e80000100800 */
[----:B------:R1:W-:Y:S04]  /*ada80*/  STL [R1+0x814c], R212 ;  /* 0x00814cd401007387 */ /* 0x0003e80000100800 */
[----:B------:R1:W-:Y:S11]  /*ada90*/  STL [R1+0x8148], R219 ;  /* 0x008148db01007387 */ /* 0x0003f60000100800 */
[----:B------:R-:W-:Y:S01]  /*adaa0*/  MOV R217, R11 ;  /* 0x0000000b00d97202 */ /* 0x000fe20000000f00 */
[----:B------:R-:W-:Y:S01]  /*adab0*/  IMAD.MOV.U32 R218, RZ, RZ, R10 ;  /* 0x000000ffffda7224 */ /* 0x000fe200078e000a */
[----:B------:R-:W-:Y:S01]  /*adac0*/  MOV R221, R8 ;  /* 0x0000000800dd7202 */ /* 0x000fe20000000f00 */
[----:B------:R-:W-:-:S02]  /*adad0*/  IMAD.MOV.U32 R216, RZ, RZ, R9 ;  /* 0x000000ffffd87224 */ /* 0x000fc400078e0009 */
[----:B------:R1:W-:Y:S04]  /*adae0*/  STL [R1+0x8164], R217 ;  /* 0x008164d901007387 */ /* 0x0003e80000100800 */
[----:B------:R1:W-:Y:S04]  /*adaf0*/  STL [R1+0x8160], R218 ;  /* 0x008160da01007387 */ /* 0x0003e80000100800 */
[----:B------:R1:W-:Y:S04]  /*adb00*/  STL [R1+0x815c], R216 ;  /* 0x00815cd801007387 */ /* 0x0003e80000100800 */
[----:B------:R1:W-:Y:S01]  /*adb10*/  STL [R1+0x8158], R221 ;  /* 0x008158dd01007387 */ /* 0x0003e20000100800 */
[----:B--2---:R-:W-:Y:S03]  /*adb20*/  HMMA.1688.F32.TF32 R4, R228, R84, R4 ;  /* 0x00000054e404723c */ /* 0x004fe60000081004 */
[----:B------:R-:W-:Y:S04]  /*adb30*/  LDS R228, [R246+0x84300] ;  /* 0x08430000f6e47984 */ /* 0x000fe80000000800 */
[----:B------:R-:W-:Y:S04]  /*adb40*/  LDS R230, [R246+0x85300] ;  /* 0x08530000f6e67984 */ /* 0x000fe80000000800 */
[----:B------:R-:W-:Y:S04]  /*adb50*/  LDS R229, [R247+0x84300] ;  /* 0x08430000f7e57984 */ /* 0x000fe80000000800 */
[----:B------:R-:W2:Y:S09]  /*adb60*/  LDS R231, [R247+0x85300] ;  /* 0x08530000f7e77984 */ /* 0x000eb20000000800 */
[----:B-1----:R-:W-:Y:S01]  /*adb70*/  IMAD.MOV.U32 R225, RZ, RZ, R4 ;  /* 0x000000ffffe17224 */ /* 0x002fe200078e0004 */
[----:B---3--:R-:W-:Y:S01]  /*adb80*/  MOV R226, R6 ;  /* 0x0000000600e27202 */ /* 0x008fe20000000f00 */
[----:B------:R-:W-:-:S02]  /*adb90*/  IMAD.MOV.U32 R224, RZ, RZ, R5 ;  /* 0x000000ffffe07224 */ /* 0x000fc400078e0005 */
[----:B----4-:R-:W-:Y:S02]  /*adba0*/  IMAD.MOV.U32 R220, RZ, RZ, R7 ;  /* 0x000000ffffdc7224 */ /* 0x010fe400078e0007 */
[C---:B------:R-:W-:Y:S11]  /*adbb0*/  HMMA.1688.F32.TF32 R4, R232.reuse, R200, R248 ;  /* 0x000000c8e804723c */ /* 0x040ff600000810f8 */
[----:B------:R-:W-:Y:S11]  /*adbc0*/  @!UPT UIADD3 URZ, URZ, URZ, URZ ;  /* 0x0000003f3f3ff290 */ /* 0x000ff6000fffe03f */
[----:B------:R-:W-:Y:S02]  /*adbd0*/  @!UPT UIADD3 URZ, URZ, URZ, URZ ;  /* 0x0000003f3f3ff290 */ /* 0x000fe4000fffe03f */
[----:B------:R-:W-:Y:S01]  /*adbe0*/  IMAD.MOV.U32 R208, RZ, RZ, R4 ;  /* 0x000000ffffd07224 */ /* 0x000fe200078e0004 */
[----:B------:R-:W-:Y:S01]  /*adbf0*/  MOV R209, R5 ;  /* 0x0000000500d17202 */ /* 0x000fe20000000f00 */
[----:B------:R-:W-:Y:S02]  /*adc00*/  IMAD.MOV.U32 R210, RZ, RZ, R6 ;  /* 0x000000ffffd27224 */ /* 0x000fe400078e0006 */
[----:B------:R-:W-:Y:S02]  /*adc10*/  IMAD.MOV.U32 R211, RZ, RZ, R7 ;  /* 0x000000ffffd37224 */ /* 0x000fe400078e0007 */
[C---:B------:R-:W-:Y:S01]  /*adc20*/  HMMA.1688.F32.TF32 R4, R232.reuse, R196, R240 ;  /* 0x000000c4e804723c */ /* 0x040fe200000810f0 */
[----:B------:R1:W-:Y:S04]  /*adc30*/  STL [R1+0x8174], R220 ;  /* 0x008174dc01007387 */ /* 0x0003e80000100800 */
[----:B------:R3:W-:Y:S04]  /*adc40*/  STL [R1+0x8170], R226 ;  /* 0x008170e201007387 */ /* 0x0007e80000100800 */
[----:B------:R-:W-:Y:S11]  /*adc50*/  STL [R1+0x816c], R224 ;  /* 0x00816ce001007387 */ /* 0x000ff60000100800 */
[----:B------:R-:W-:Y:S04]  /*adc60*/  @!UPT UIADD3 URZ, URZ, URZ, URZ ;  /* 0x0000003f3f3ff290 */ /* 0x000fe8000fffe03f */
[----:B------:R-:W-:Y:S01]  /*adc70*/  MOV R215, R4 ;  /* 0x0000000400d77202 */ /* 0x000fe20000000f00 */
[----:B------:R-:W-:Y:S01]  /*adc80*/  IMAD.MOV.U32 R222, RZ, RZ, R5 ;  /* 0x000000ffffde7224 */ /* 0x000fe200078e0005 */
[----:B------:R-:W-:Y:S01]  /*adc90*/  MOV R227, R7 ;  /* 0x0000000700e37202 */ /* 0x000fe20000000f00 */
[----:B------:R-:W-:Y:S02]  /*adca0*/  IMAD.MOV.U32 R223, RZ, RZ, R6 ;  /* 0x000000ffffdf7224 */ /* 0x000fe400078e0006 */
[----:B------:R-:W-:Y:S01]  /*adcb0*/  HMMA.1688.F32.TF32 R4, R232, R192, R236 ;  /* 0x000000c0e804723c */ /* 0x000fe200000810ec */
[----:B------:R4:W-:Y:S04]  /*adcc0*/  STL [R1+0x8168], R225 ;  /* 0x008168e101007387 */ /* 0x0009e80000100800 */
[----:B------:R-:W-:Y:S04]  /*adcd0*/  STL.64 [R1+0x82b0], R210 ;  /* 0x0082b0d201007387 */ /* 0x000fe80000100a00 */
[----:B------:R-:W-:Y:S04]  /*adce0*/  STL.64 [R1+0x82a8], R208 ;  /* 0x0082a8d001007387 */ /* 0x000fe80000100a00 */
[----:B------:R-:W2:Y:S04]  /*adcf0*/  LDL.LU R240, [R1+0x1f90] ;  /* 0x001f900001f07983 */ /* 0x000ea80000300800 */
[----:B------:R-:W2:Y:S04]  /*add00*/  LDL.LU R241, [R1+0x1f94] ;  /* 0x001f940001f17983 */ /* 0x000ea80000300800 */
[----:B------:R-:W2:Y:S04]  /*add10*/  LDL.LU R242, [R1+0x1f98] ;  /* 0x001f980001f27983 */ /* 0x000ea80000300800 */
        /* <DEDUP_REMOVED lines=61> */
[----:B------:R-:W-:Y:S04]  /*ae0f0*/  STL.64 [R1+0x82c0], R214 ;  /* 0x0082c0d601007387 */ /* 0x000fe80000100a00 */
[----:B------:R-:W-:Y:S01]  /*ae100*/  STL.64 [R1+0x82b8], R212 ;  /* 0x0082b8d401007387 */ /* 0x000fe20000100a00 */
[C---:B--2---:R-:W-:Y:S11]  /*ae110*/  HMMA.1688.F32.TF32 R44, R232.reuse, R188, R44 ;  /* 0x000000bce82c723c */ /* 0x044ff6000008102c */
[----:B------:R-:W-:Y:S11]  /*ae120*/  @!UPT UIADD3 URZ, URZ, URZ, URZ ;  /* 0x0000003f3f3ff290 */ /* 0x000ff6000fffe03f */
[----:B------:R-:W-:Y:S02]  /*ae130*/  @!UPT UIADD3 URZ, URZ, URZ, URZ ;  /* 0x0000003f3f3ff290 */ /* 0x000fe4000fffe03f */
[----:B------:R-:W-:Y:S01]  /*ae140*/  IMAD.MOV.U32 R217, RZ, RZ, R44 ;  /* 0x000000ffffd97224 */ /* 0x000fe200078e002c */
[----:B------:R-:W-:Y:S01]  /*ae150*/  MOV R218, R45 ;  /* 0x0000002d00da7202 */ /* 0x000fe20000000f00 */
[----:B------:R-:W-:Y:S02]  /*ae160*/  IMAD.MOV.U32 R216, RZ, RZ, R46 ;  /* 0x000000ffffd87224 */ /* 0x000fe400078e002e */
[----:B------:R-:W-:Y:S02]  /*ae170*/  IMAD.MOV.U32 R221, RZ, RZ, R47 ;  /* 0x000000ffffdd7224 */ /* 0x000fe400078e002f */
[C---:B---3--:R-:W-:Y:S01]  /*ae180*/  HMMA.1688.F32.TF32 R44, R232.reuse, R184, R72 ;  /* 0x000000b8e82c723c */ /* 0x048fe20000081048 */
[----:B------:R-:W-:Y:S04]  /*ae190*/  STL.64 [R1+0x82d0], R218 ;  /* 0x0082d0da01007387 */ /* 0x000fe80000100a00 */
[----:B------:R-:W-:Y:S11]  /*ae1a0*/  STL.64 [R1+0x82c8], R216 ;  /* 0x0082c8d801007387 */ /* 0x000ff60000100a00 */
[----:B------:R-:W-:Y:S08]  /*ae1b0*/  @!UPT UIADD3 URZ, URZ, URZ, URZ ;  /* 0x0000003f3f3ff290 */ /* 0x000ff0000fffe03f */
[----:B-1----:R-:W-:Y:S01]  /*ae1c0*/  MOV R220, R44 ;  /* 0x0000002c00dc7202 */ /* 0x002fe20000000f00 */
[----:B------:R-:W-:Y:S01]  /*ae1d0*/  IMAD.MOV.U32 R226, RZ, RZ, R45 ;  /* 0x000000ffffe27224 */ /* 0x000fe200078e002d */
[----:B----4-:R-:W-:Y:S01]  /*ae1e0*/  MOV R225, R47 ;  /* 0x0000002f00e17202 */ /* 0x010fe20000000f00 */
[----:B------:R-:W-:Y:S02]  /*ae1f0*/  IMAD.MOV.U32 R224, RZ, RZ, R46 ;  /* 0x000000ffffe07224 */ /* 0x000fe400078e002e */
        /* <DEDUP_REMOVED lines=36> */
[C---:B--2---:R-:W-:Y:S01]  /*ae440*/  HMMA.1688.F32.TF32 R8, R232.reuse, R140, R236 ;  /* 0x0000008ce808723c */ /* 0x044fe200000810ec */
[----:B------:R1:W-:Y:S04]  /*ae450*/  STL.64 [R1+0x2240], R4 ;  /* 0x0022400401007387 */ /* 0x0003e80000100a00 */
[----:B------:R2:W-:Y:S04]  /*ae460*/  STL.64 [R1+0x2248], R6 ;  /* 0x0022480601007387 */ /* 0x0005e80000100a00 */
[----:B-1----:R-:W3:Y:S06]  /*ae470*/  LDL.LU R4, [R1+0x1be0] ;  /* 0x001be00001047983 */ /* 0x002eec0000300800 */
[----:B------:R-:W-:Y:S04]  /*ae480*/  STL.64 [R1+0x2230], R12 ;  /* 0x0022300c01007387 */ /* 0x000fe80000100a00 */
[----:B------:R-:W-:Y:S04]  /*ae490*/  STL.64 [R1+0x2238], R14 ;  /* 0x0022380e01007387 */ /* 0x000fe80000100a00 */
[----:B------:R1:W-:Y:S04]  /*ae4a0*/  STL.64 [R1+0x2220], R8 ;  /* 0x0022200801007387 */ /* 0x0003e80000100a00 */
[----:B------:R4:W-:Y:S04]  /*ae4b0*/  STL.64 [R1+0x2228], R10 ;  /* 0x0022280a01007387 */ /* 0x0009e80000100a00 */
[----:B------:R-:W3:Y:S04]  /*ae4c0*/  LDL.LU R5, [R1+0x1be4] ;  /* 0x001be40001057983 */ /* 0x000ee80000300800 */
[----:B--2---:R-:W3:Y:S04]  /*ae4d0*/  LDL.LU R6, [R1+0x1be8] ;  /* 0x001be80001067983 */ /* 0x004ee80000300800 */
[----:B------:R-:W3:Y:S04]  /*ae4e0*/  LDL.LU R7, [R1+0x1bec] ;  /* 0x001bec0001077983 */ /* 0x000ee80000300800 */
        /* <DEDUP_REMOVED lines=89> */
[C---:B------:R-:W-:Y:S01]  /*aea80*/  HMMA.1688.F32.TF32 R208, R232.reuse, R132, R236 ;  /* 0x00000084e8d0723c */ /* 0x040fe200000810ec */
[----:B------:R-:W2:Y:S11]  /*aea90*/  LDL.LU R236, [R1+0x1bb0] ;  /* 0x001bb00001ec7983 */ /* 0x000eb60000300800 */
[----:B------:R-:W-:Y:S03]  /*aeaa0*/  @!UPT UIADD3 URZ, URZ, URZ, URZ ;  /* 0x0000003f3f3ff290 */ /* 0x000fe6000fffe03f */
[----:B------:R-:W-:Y:S04]  /*aeab0*/  STL.64 [R1+0x2210], R212 ;  /* 0x002210d401007387 */ /* 0x000fe80000100a00 */
[----:B------:R-:W-:Y:S04]  /*aeac0*/  STL.64 [R1+0x2218], R214 ;  /* 0x002218d601007387 */ /* 0x000fe80000100a00 */
[----:B------:R-:W-:Y:S04]  /*aead0*/  STL.64 [R1+0x2200], R208 ;  /* 0x002200d001007387 */ /* 0x000fe80000100a00 */
[----:B------:R3:W-:Y:S04]  /*aeae0*/  STL.64 [R1+0x2208], R210 ;  /* 0x002208d201007387 */ /* 0x0007e80000100a00 */
[----:B------:R-:W2:Y:S04]  /*aeaf0*/  LDL.LU R237, [R1+0x1bb4] ;  /* 0x001bb40001ed7983 */ /* 0x000ea80000300800 */
[----:B------:R-:W2:Y:S04]  /*aeb00*/  LDL.LU R238, [R1+0x1bb8] ;  /* 0x001bb80001ee7983 */ /* 0x000ea80000300800 */
[----:B------:R-:W2:Y:S01]  /*aeb10*/  LDL.LU R239, [R1+0x1bbc] ;  /* 0x001bbc0001ef7983 */ /* 0x000ea20000300800 */
        /* <DEDUP_REMOVED lines=9> */
[C---:B----4-:R-:W-:Y:S01]  /*aebb0*/  HMMA.1688.F32.TF32 R44, R232.reuse, R96, R72 ;  /* 0x00000060e82c723c */ /* 0x050fe20000081048 */
        /* <DEDUP_REMOVED lines=52> */
[----:B------:R-:W-:Y:S04]  /*aef00*/  STL.64 [R1+0x85d0], R174 ;  /* 0x0085d0ae01007387 */ /* 0x000fe80000100a00 */
[----:B------:R-:W-:Y:S04]  /*aef10*/  STL.64 [R1+0x85c8], R172 ;  /* 0x0085c8ac01007387 */ /* 0x000fe80000100a00 */
[----:B------:R-:W-:Y:S04]  /*aef20*/  LDS R233, [R252+0x84380] ;  /* 0x08438000fce97984 */ /* 0x000fe80000000800 */
[----:B------:R-:W1:Y:S08]  /*aef30*/  LDS R235, [R252+0x85380] ;  /* 0x08538000fceb7984 */ /* 0x000e700000000800 */
[----:B------:R-:W-:Y:S04]  /*aef40*/  STL.64 [R1+0x1d60], R4 ;  /* 0x001d600401007387 */ /* 0x000fe80000100a00 */
[----:B------:R3:W-:Y:S02]  /*aef50*/  STL.64 [R1+0x1d68], R6 ;  /* 0x001d680601007387 */ /* 0x0007e40000100a00 */
[C---:B---3--:R-:W-:Y:S02]  /*aef60*/  HMMA.1688.F32.TF32 R4, R228.reuse, R168, R240 ;  /* 0x000000a8e404723c */ /* 0x048fe400000810f0 */
[----:B------:R-:W-:Y:S04]  /*aef70*/  STL.64 [R1+0x85c0], R170 ;  /* 0x0085c0aa01007387 */ /* 0x000fe80000100a00 */
[----:B------:R-:W-:Y:S11]  /*aef80*/  STL.64 [R1+0x85b8], R168 ;  /* 0x0085b8a801007387 */ /* 0x000ff60000100a00 */
[----:B------:R-:W-:Y:S06]  /*aef90*/  @!UPT UIADD3 URZ, URZ, URZ, URZ ;  /* 0x0000003f3f3ff290 */ /* 0x000fec000fffe03f */
[----:B------:R-:W-:Y:S04]  /*aefa0*/  STL.64 [R1+0x1d50], R4 ;  /* 0x001d500401007387 */ /* 0x000fe80000100a00 */
[----:B------:R2:W-:Y:S02]  /*aefb0*/  STL.64 [R1+0x1d58], R6 ;  /* 0x001d580601007387 */ /* 0x0005e40000100a00 */
[C---:B--2---:R-:W-:Y:S02]  /*aefc0*/  HMMA.1688.F32.TF32 R4, R228.reuse, R164, R236 ;  /* 0x000000a4e404723c */ /* 0x044fe400000810ec */
[----:B------:R-:W2:Y:S11]  /*aefd0*/  LDL.LU R236, [R1+0x1960] ;  /* 0x0019600001ec7983 */ /* 0x000eb60000300800 */
[----:B------:R-:W-:Y:S10]  /*aefe0*/  @!UPT UIADD3 URZ, URZ, URZ, URZ ;  /* 0x0000003f3f3ff290 */ /* 0x000ff4000fffe03f */
        /* <DEDUP_REMOVED lines=105> */
[----:B---3--:R-:W1:Y:S04]  /*af680*/  LDL.LU R4, [R1+0x1990] ;  /* 0x0019900001047983 */ /* 0x008e680000300800 */
[----:B------:R-:W1:Y:S04]  /*af690*/  LDL.LU R5, [R1+0x1994] ;  /* 0x0019940001057983 */ /* 0x000e680000300800 */
[----:B----4-:R-:W1:Y:S04]  /*af6a0*/  LDL.LU R6, [R1+0x1998] ;  /* 0x0019980001067983 */ /* 0x010e680000300800 */
[----:B------:R-:W1:Y:S04]  /*af6b0*/  LDL.LU R7, [R1+0x199c] ;  /* 0x00199c0001077983 */ /* 0x000e680000300800 */
[----:B------:R-:W-:Y:S04]  /*af6c0*/  STL.64 [R1+0x85b0], R166 ;  /* 0x0085b0a601007387 */ /* 0x000fe80000100a00 */
[----:B------:R3:W-:Y:S01]  /*af6d0*/  STL.64 [R1+0x85a8], R164 ;  /* 0x0085a8a401007387 */ /* 0x0007e20000100a00 */
[C---:B--2---:R-:W-:Y:S08]  /*af6e0*/  HMMA.1688.F32.TF32 R40, R228.reuse, R112, R40 ;  /* 0x00000070e428723c */ /* 0x044ff00000081028 */
[C---:B------:R-:W-:Y:S08]  /*af6f0*/  HMMA.1688.F32.TF32 R32, R228.reuse, R104, R32 ;  /* 0x00000068e420723c */ /* 0x040ff00000081020 */
[C---:B------:R-:W-:Y:S08]  /*af700*/  HMMA.1688.F32.TF32 R28, R228.reuse, R100, R28 ;  /* 0x00000064e41c723c */ /* 0x040ff0000008101c */
[C---:B------:R-:W-:Y:S08]  /*af710*/  HMMA.1688.F32.TF32 R24, R228.reuse, R96, R24 ;  /* 0x00000060e418723c */ /* 0x040ff00000081018 */
[C---:B------:R-:W-:Y:S08]  /*af720*/  HMMA.1688.F32.TF32 R16, R228.reuse, R88, R16 ;  /* 0x00000058e410723c */ /* 0x040ff00000081010 */
[C---:B------:R-:W-:Y:S08]  /*af730*/  HMMA.1688.F32.TF32 R12, R228.reuse, R84, R12 ;  /* 0x00000054e40c723c */ /* 0x040ff0000008100c */
[C---:B------:R-:W-:Y:S08]  /*af740*/  HMMA.1688.F32.TF32 R168, R228.reuse, R80, R216 ;  /* 0x00000050e4a8723c */ /* 0x040ff000000810d8 */
[C---:B---3--:R-:W-:Y:S08]  /*af750*/  HMMA.1688.F32.TF32 R164, R228.reuse, R160, R220 ;  /* 0x000000a0e4a4723c */ /* 0x048ff000000810dc */
[C---:B------:R-:W-:Y:S11]  /*af760*/  HMMA.1688.F32.TF32 R172, R228.reuse, R76, R224 ;  /* 0x0000004ce4ac723c */ /* 0x040ff600000810e0 */
        /* <DEDUP_REMOVED lines=12> */
[C---:B--2---:R-:W-:Y:S08]  /*af830*/  HMMA.1688.F32.TF32 R164, R228.reuse, R144, R68 ;  /* 0x00000090e4a4723c */ /* 0x044ff00000081044 */
        /* <DEDUP_REMOVED lines=13> */
[----:B------:R-:W-:Y:S01]  /*af910*/  STL.64 [R1+0x20c8], R166 ;  /* 0x0020c8a601007387 */ /* 0x000fe20000100a00 */
[----:B------:R-:W-:Y:S03]  /*af920*/  HMMA.1688.F32.TF32 R20, R228, R92, R20 ;  /* 0x0000005ce414723c */ /* 0x000fe60000081014 */
        /* <DEDUP_REMOVED lines=29> */
[C---:B-1----:R-:W-:Y:S03]  /*afb00*/  HMMA.1688.F32.TF32 R4, R232.reuse, R196, R4 ;  /* 0x000000c4e804723c */ /* 0x042fe60000081004 */
[----:B------:R1:W-:Y:S04]  /*afb10*/  STL.64 [R1+0x1d48], R14 ;  /* 0x001d480e01007387 */ /* 0x0003e80000100a00 */
[----:B------:R-:W-:Y:S04]  /*afb20*/  LDS R228, [R246+0x84380] ;  /* 0x08438000f6e47984 */ /* 0x000fe80000000800 */
[----:B------:R-:W-:Y:S01]  /*afb30*/  LDS R230, [R246+0x85380] ;  /* 0x08538000f6e67984 */ /* 0x000fe20000000800 */
[C---:B-1----:R-:W-:Y:S03]  /*afb40*/  HMMA.1688.F32.TF32 R12, R232.reuse, R200, R8 ;  /* 0x000000c8e80c723c */ /* 0x042fe60000081008 */
[----:B------:R-:W-:Y:S04]  /*afb50*/  LDS R229, [R247+0x84380] ;  /* 0x08438000f7e57984 */ /* 0x000fe80000000800 */
[----:B------:R-:W1:Y:S01]  /*afb60*/  LDS R231, [R247+0x85380] ;  /* 0x08538000f7e77984 */ /* 0x000e620000000800 */
[C---:B------:R-:W-:Y:S11]  /*afb70*/  HMMA.1688.F32.TF32 R8, R232.reuse, R192, R248 ;  /* 0x000000c0e808723c */ /* 0x040ff600000810f8 */
[----:B------:R-:W-:Y:S04]  /*afb80*/  @!UPT UIADD3 URZ, URZ, URZ, URZ ;  /* 0x0000003f3f3ff290 */ /* 0x000fe8000fffe03f */
[----:B------:R-:W-:Y:S04]  /*afb90*/  STL.64 [R1+0x1fd0], R12 ;  /* 0x001fd00c01007387 */ /* 0x000fe80000100a00 */
[----:B------:R2:W-:Y:S04]  /*afba0*/  STL.64 [R1+0x1fd8], R14 ;  /* 0x001fd80e01007387 */ /* 0x0005e80000100a00 */
[----:B------:R-:W-:Y:S04]  /*afbb0*/  STL.64 [R1+0x1fc0], R4 ;  /* 0x001fc00401007387 */ /* 0x000fe80000100a00 */
[----:B------:R3:W-:Y:S01]  /*afbc0*/  STL.64 [R1+0x1fc8], R6 ;  /* 0x001fc80601007387 */ /* 0x0007e20000100a00 */
[C---:B--2---:R-:W-:Y:S08]  /*afbd0*/  HMMA.1688.F32.TF32 R12, R232.reuse, R188, R240 ;  /* 0x000000bce80c723c */ /* 0x044ff000000810f0 */
[C---:B---3--:R-:W-:Y:S01]  /*afbe0*/  HMMA.1688.F32.TF32 R4, R232.reuse, R184, R236 ;  /* 0x000000b8e804723c */ /* 0x048fe200000810ec */
[----:B------:R2:W-:Y:S04]  /*afbf0*/  STL.64 [R1+0x1fb0], R8 ;  /* 0x001fb00801007387 */ /* 0x0005e80000100a00 */
[----:B------:R3:W-:Y:S04]  /*afc00*/  STL.64 [R1+0x1fb8], R10 ;  /* 0x001fb80a01007387 */ /* 0x0007e80000100a00 */
[----:B--2---:R-:W2:Y:S06]  /*afc10*/  LDL.LU R8, [R1+0x1770] ;  /* 0x0017700001087983 */ /* 0x004eac0000300800 */
[----:B------:R4:W-:Y:S04]  /*afc20*/  STL.64 [R1+0x1fa0], R12 ;  /* 0x001fa00c01007387 */ /* 0x0009e80000100a00 */
[----:B------:R1:W-:Y:S04]  /*afc30*/  STL.64 [R1+0x1fa8], R14 ;  /* 0x001fa80e01007387 */ /* 0x0003e80000100a00 */
[----:B------:R1:W-:Y:S04]  /*afc40*/  STL.64 [R1+0x1f90], R4 ;  /* 0x001f900401007387 */ /* 0x0003e80000100a00 */
[----:B------:R1:W-:Y:S04]  /*afc50*/  STL.64 [R1+0x1f98], R6 ;  /* 0x001f980601007387 */ /* 0x0003e80000100a00 */
[----:B------:R-:W2:Y:S04]  /*afc60*/  LDL.LU R9, [R1+0x1774] ;  /* 0x0017740001097983 */ /* 0x000ea80000300800 */
[----:B---3--:R-:W2:Y:S04]  /*afc70*/  LDL.LU R10, [R1+0x1778] ;  /* 0x00177800010a7983 */ /* 0x008ea80000300800 */
[----:B------:R-:W2:Y:S04]  /*afc80*/  LDL.LU R11, [R1+0x177c] ;  /* 0x00177c00010b7983 */ /* 0x000ea80000300800 */
[----:B----4-:R-:W3:Y:S04]  /*afc90*/  LDL.LU R12, [R1+0x1780] ;  /* 0x00178000010c7983 */ /* 0x010ee80000300800 */
[----:B------:R-:W3:Y:S04]  /*afca0*/  LDL.LU R13, [R1+0x1784] ;  /* 0x00178400010d7983 */ /* 0x000ee80000300800 */
[----:B-1----:R-:W3:Y:S04]  /*afcb0*/  LDL.LU R14, [R1+0x1788] ;  /* 0x00178800010e7983 */ /* 0x002ee80000300800 */
        /* <DEDUP_REMOVED lines=154> */
[----:B------:R-:W-:Y:S08]  /*b0660*/  HMMA.1688.F32.TF32 R20, R232, R84, R20 ;  /* 0x00000054e814723c */ /* 0x000ff00000081014 */
[C---:B----4-:R-:W-:Y:S08]  /*b0670*/  HMMA.1688.F32.TF32 R16, R228.reuse, R200, R16 ;  /* 0x000000c8e410723c */ /* 0x050ff00000081010 */
[C---:B------:R-:W-:Y:S08]  /*b0680*/  HMMA.1688.F32.TF32 R12, R228.reuse, R196, R12 ;  /* 0x000000c4e40c723c */ /* 0x040ff0000008100c */
[C---:B------:R-:W-:Y:S08]  /*b0690*/  HMMA.1688.F32.TF32 R8, R228.reuse, R192, R8 ;  /* 0x000000c0e408723c */ /* 0x040ff00000081008 */
[----:B------:R-:W-:Y:S08]  /*b06a0*/  HMMA.1688.F32.TF32 R4, R228, R188, R4 ;  /* 0x000000bce404723c */ /* 0x000ff00000081004 */
[C---:B--2---:R-:W-:Y:S11]  /*b06b0*/  HMMA.1688.F32.TF32 R248, R232.reuse, R164, R248 ;  /* 0x000000a4e8f8723c */ /* 0x044ff600000810f8 */
[----:B------:R-:W-:Y:S11]  /*b06c0*/  @!UPT UIADD3 URZ, URZ, URZ, URZ ;  /* 0x0000003f3f3ff290 */ /* 0x000ff6000fffe03f */
[----:B------:R-:W-:Y:S01]  /*b06d0*/  @!UPT UIADD3 URZ, URZ, URZ, URZ ;  /* 0x0000003f3f3ff290 */ /* 0x000fe2000fffe03f */
[----:B------:R-:W-:Y:S04]  /*b06e0*/  STL.64 [R1+0x1f40], R248 ;  /* 0x001f40f801007387 */ /* 0x000fe80000100a00 */
[----:B------:R1:W-:Y:S04]  /*b06f0*/  STL.64 [R1+0x1f48], R250 ;  /* 0x001f48fa01007387 */ /* 0x0003e80000100a00 */
[----:B-1----:R-:W2:Y:S04]  /*b0700*/  LDL.LU.64 R250, [R1+0x85a0] ;  /* 0x0085a00001fa7983 */ /* 0x002ea80000300a00 */
        /* <DEDUP_REMOVED lines=10> */
[----:B------:R1:W-:Y:S02]  /*b07b0*/  STL.64 [R1+0x1f18], R222 ;  /* 0x001f18de01007387 */ /* 0x0003e40000100a00 */
[C---:B-1----:R-:W-:Y:S08]  /*b07c0*/  HMMA.1688.F32.TF32 R220, R232.reuse, R152, R216 ;  /* 0x00000098e8dc723c */ /* 0x042ff000000810d8 */
        /* <DEDUP_REMOVED lines=53> */
[----:B-1----:R-:W2:Y:S04]  /*b0b20*/  LDL.LU R32, [R1+0x1700] ;  /* 0x0017000001207983 */ /* 0x002ea80000300800 */
[----:B------:R1:W-:Y:S04]  /*b0b30*/  STL.64 [R1+0x1d00], R8 ;  /* 0x001d000801007387 */ /* 0x0003e80000100a00 */
[----:B------:R1:W-:Y:S04]  /*b0b40*/  STL.64 [R1+0x1d08], R10 ;  /* 0x001d080a01007387 */ /* 0x0003e80000100a00 */
[----:B------:R1:W-:Y:S04]  /*b0b50*/  STL.64 [R1+0x1cf0], R4 ;  /* 0x001cf00401007387 */ /* 0x0003e80000100a00 */
        /* <DEDUP_REMOVED lines=56> */
[C---:B--2---:R-:W-:Y:S08]  /*b0ee0*/  HMMA.1688.F32.TF32 R32, R228.reuse, R164, R32 ;  /* 0x000000a4e420723c */ /* 0x044ff00000081020 */
[C---:B---3--:R-:W-:Y:S08]  /*b0ef0*/  HMMA.1688.F32.TF32 R36, R228.reuse, R168, R36 ;  /* 0x000000a8e424723c */ /* 0x048ff00000081024 */
[C---:B----4-:R-:W-:Y:S08]  /*b0f00*/  HMMA.1688.F32.TF32 R40, R228.reuse, R172, R40 ;  /* 0x000000ace428723c */ /* 0x050ff00000081028 */
[C---:B------:R-:W-:Y:S08]  /*b0f10*/  HMMA.1688.F32.TF32 R52, R228.reuse, R184, R48 ;  /* 0x000000b8e434723c */ /* 0x040ff00000081030 */
[C---:B------:R-:W-:Y:S08]  /*b0f20*/  HMMA.1688.F32.TF32 R48, R228.reuse, R180, R44 ;  /* 0x000000b4e430723c */ /* 0x040ff0000008102c */
[C---:B------:R-:W-:Y:S07]  /*b0f30*/  HMMA.1688.F32.TF32 R44, R228.reuse, R176, R72 ;  /* 0x000000b0e42c723c */ /* 0x040fee0000081048 */
        /* <DEDUP_REMOVED lines=10> */
[----:B------:R-:W-:Y:S04]  /*b0fe0*/  STL.64 [R1+0x1ca8], R38 ;  /* 0x001ca82601007387 */ /* 0x000fe80000100a00 */
[----:B------:R-:W-:Y:S01]  /*b0ff0*/  STL.64 [R1+0x1c90], R32 ;  /* 0x001c902001007387 */ /* 0x000fe20000100a00 */
[C---:B------:R-:W-:Y:S08]  /*b1000*/  HMMA.1688.F32.TF32 R16, R228.reuse, R156, R16 ;  /* 0x0000009ce410723c */ /* 0x040ff00000081010 */
[C---:B------:R-:W-:Y:S08]  /*b1010*/  HMMA.1688.F32.TF32 R12, R228.reuse, R152, R12 ;  /* 0x00000098e40c723c */ /* 0x040ff0000008100c */
[C---:B------:R-:W-:Y:S01]  /*b1020*/  HMMA.1688.F32.TF32 R4, R228.reuse, R144, R4 ;  /* 0x00000090e404723c */ /* 0x040fe20000081004 */
[----:B------:R-:W-:Y:S06]  /*b1030*/  STL.64 [R1+0x1c98], R34 ;  /* 0x001c982201007387 */ /* 0x000fec0000100a00 */
[----:B------:R-:W-:Y:S04]  /*b1040*/  STL.64 [R1+0x1c50], R16 ;  /* 0x001c501001007387 */ /* 0x000fe80000100a00 */
[----:B------:R-:W-:Y:S04]  /*b1050*/  STL.64 [R1+0x1c58], R18 ;  /* 0x001c581201007387 */ /* 0x000fe80000100a00 */
[----:B------:R2:W-:Y:S04]  /*b1060*/  STL.64 [R1+0x1c40], R12 ;  /* 0x001c400c01007387 */ /* 0x0005e80000100a00 */
[----:B------:R3:W-:Y:S04]  /*b1070*/  STL.64 [R1+0x1c48], R14 ;  /* 0x001c480e01007387 */ /* 0x0007e80000100a00 */
[----:B------:R-:W-:Y:S04]  /*b1080*/  STL.64 [R1+0x1be0], R8 ;  /* 0x001be00801007387 */ /* 0x000fe80000100a00 */
[----:B------:R4:W-:Y:S04]  /*b1090*/  STL.64 [R1+0x1bd0], R4 ;  /* 0x001bd00401007387 */ /* 0x0009e80000100a00 */
[----:B--2---:R-:W2:Y:S04]  /*b10a0*/  LDL.LU R12, [R1+0x1580] ;  /* 0x00158000010c7983 */ /* 0x004ea80000300800 */
[----:B------:R-:W2:Y:S04]  /*b10b0*/  LDL.LU R13, [R1+0x1584] ;  /* 0x00158400010d7983 */ /* 0x000ea80000300800 */
[----:B---3--:R-:W2:Y:S04]  /*b10c0*/  LDL.LU R14, [R1+0x1588] ;  /* 0x00158800010e7983 */ /* 0x008ea80000300800 */
[----:B------:R-:W2:Y:S04]  /*b10d0*/  LDL.LU R15, [R1+0x158c] ;  /* 0x00158c00010f7983 */ /* 0x000ea80000300800 */
[----:B------:R-:W3:Y:S01]  /*b10e0*/  LDL.LU R16, [R1+0x1590] ;  /* 0x0015900001107983 */ /* 0x000ee20000300800 */
[----:B------:R-:W-:Y:S03]  /*b10f0*/  HMMA.1688.F32.TF32 R20, R228, R80, R20 ;  /* 0x00000050e414723c */ /* 0x000fe60000081014 */
[----:B------:R-:W3:Y:S04]  /*b1100*/  LDL.LU R17, [R1+0x1594] ;  /* 0x0015940001117983 */ /* 0x000ee80000300800 */
[----:B------:R-:W3:Y:S01]  /*b1110*/  LDL.LU R18, [R1+0x1598] ;  /* 0x0015980001127983 */ /* 0x000ee20000300800 */
[----:B------:R-:W-:-:S03]  /*b1120*/  MOV R81, R6 ;  /* 0x0000000600517202 */ /* 0x000fc60000000f00 */
[----:B------:R-:W3:Y:S01]  /*b1130*/  LDL.LU R19, [R1+0x159c] ;  /* 0x00159c0001137983 */ /* 0x000ee20000300800 */
[----:B------:R-:W-:-:S03]  /*b1140*/  IMAD.MOV.U32 R80, RZ, RZ, R7 ;  /* 0x000000ffff507224 */ /* 0x000fc600078e0007 */
[----:B----4-:R-:W4:Y:S04]  /*b1150*/  LDL.LU R4, [R1+0x1680] ;  /* 0x0016800001047983 */ /* 0x010f280000300800 */
[----:B------:R-:W4:Y:S04]  /*b1160*/  LDL.LU R5, [R1+0x1684] ;  /* 0x0016840001057983 */ /* 0x000f280000300800 */
[----:B------:R-:W4:Y:S04]  /*b1170*/  LDL.LU R6, [R1+0x1688] ;  /* 0x0016880001067983 */ /* 0x000f280000300800 */
[----:B------:R-:W4:Y:S01]  /*b1180*/  LDL.LU R7, [R1+0x168c] ;  /* 0x00168c0001077983 */ /* 0x000f220000300800 */
[C---:B------:R-:W-:Y:S08]  /*b1190*/  HMMA.1688.F32.TF32 R24, R228.reuse, R76, R24 ;  /* 0x0000004ce418723c */ /* 0x040ff00000081018 */
[----:B------:R-:W-:Y:S11]  /*b11a0*/  HMMA.1688.F32.TF32 R28, R228, R160, R28 ;  /* 0x000000a0e41c723c */ /* 0x000ff6000008101c */
[----:B------:R-:W-:Y:S05]  /*b11b0*/  @!UPT UIADD3 URZ, URZ, URZ, URZ ;  /* 0x0000003f3f3ff290 */ /* 0x000fea000fffe03f */
[----:B------:R-:W-:Y:S01]  /*b11c0*/  IMAD.MOV.U32 R173, RZ, RZ, R24 ;  /* 0x000000ffffad7224 */ /* 0x000fe200078e0018 */
[----:B------:R-:W-:Y:S01]  /*b11d0*/  MOV R172, R25 ;  /* 0x0000001900ac7202 */ /* 0x000fe20000000f00 */
[----:B------:R-:W2:Y:S01]  /*b11e0*/  LDL.LU R24, [R1+0x15b0] ;  /* 0x0015b00001187983 */ /* 0x000ea20000300800 */
[----:B------:R-:W-:Y:S02]  /*b11f0*/  IMAD.MOV.U32 R169, RZ, RZ, R26 ;  /* 0x000000ffffa97224 */ /* 0x000fe400078e001a */
[----:B------:R-:W-:Y:S01]  /*b1200*/  IMAD.MOV.U32 R168, RZ, RZ, R27 ;  /* 0x000000ffffa87224 */ /* 0x000fe200078e001b */
[----:B------:R-:W2:Y:S02]  /*b1210*/  LDL.LU R25, [R1+0x15b4] ;  /* 0x0015b40001197983 */ /* 0x000ea40000300800 */
[----:B------:R-:W-:Y:S02]  /*b1220*/  IMAD.MOV.U32 R181, RZ, RZ, R28 ;  /* 0x000000ffffb57224 */ /* 0x000fe400078e001c */
[----:B------:R-:W2:Y:S01]  /*b1230*/  LDL.LU R26, [R1+0x15b8] ;  /* 0x0015b800011a7983 */ /* 0x000ea20000300800 */
[----:B------:R-:W-:Y:S01]  /*b1240*/  IMAD.MOV.U32 R180, RZ, RZ, R29 ;  /* 0x000000ffffb47224 */ /* 0x000fe200078e001d */
[----:B------:R-:W-:-:S02]  /*b1250*/  MOV R177, R30 ;  /* 0x0000001e00b17202 */ /* 0x000fc40000000f00 */
[----:B------:R-:W2:Y:S01]  /*b1260*/  LDL.LU R27, [R1+0x15bc] ;  /* 0x0015bc00011b7983 */ /* 0x000ea20000300800 */
[----:B------:R-:W-:-:S03]  /*b1270*/  IMAD.MOV.U32 R176, RZ, RZ, R31 ;  /* 0x000000ffffb07224 */ /* 0x000fc600078e001f */
        /* <DEDUP_REMOVED lines=20> */
[----:B------:R-:W-:-:S03]  /*b13c0*/  MOV R165, R20 ;  /* 0x0000001400a57202 */ /* 0x000fc60000000f00 */
[----:B------:R-:W3:Y:S01]  /*b13d0*/  LDL.LU R32, [R1+0x15f0] ;  /* 0x0015f00001207983 */ /* 0x000ee20000300800 */
[----:B------:R-:W-:-:S03]  /*b13e0*/  IMAD.MOV.U32 R164, RZ, RZ, R21 ;  /* 0x000000ffffa47224 */ /* 0x000fc600078e0015 */
[----:B------:R-:W3:Y:S01]  /*b13f0*/  LDL.LU R33, [R1+0x15f4] ;  /* 0x0015f40001217983 */ /* 0x000ee20000300800 */
[----:B------:R-:W-:-:S03]  /*b1400*/  IMAD.MOV.U32 R161, RZ, RZ, R22 ;  /* 0x000000ffffa17224 */ /* 0x000fc600078e0016 */
[----:B------:R-:W3:Y:S01]  /*b1410*/  LDL.LU R34, [R1+0x15f8] ;  /* 0x0015f80001227983 */ /* 0x000ee20000300800 */
[----:B------:R-:W-:-:S03]  /*b1420*/  MOV R160, R23 ;  /* 0x0000001700a07202 */ /* 0x000fc60000000f00 */
[----:B------:R-:W3:Y:S04]  /*b1430*/  LDL.LU R35, [R1+0x15fc] ;  /* 0x0015fc0001237983 */ /* 0x000ee80000300800 */
[----:B------:R-:W3:Y:S04]  /*b1440*/  LDL.LU R20, [R1+0x15a0] ;  /* 0x0015a00001147983 */ /* 0x000ee80000300800 */
[----:B------:R-:W3:Y:S01]  /*b1450*/  LDL.LU R21, [R1+0x15a4] ;  /* 0x0015a40001157983 */ /* 0x000ee20000300800 */
[----:B------:R-:W-:-:S03]  /*b1460*/  IMAD.MOV.U32 R77, RZ, RZ, R10 ;  /* 0x000000ffff4d7224 */ /* 0x000fc600078e000a */
[----:B------:R-:W3:Y:S01]  /*b1470*/  LDL.LU R22, [R1+0x15a8] ;  /* 0x0015a80001167983 */ /* 0x000ee20000300800 */
[----:B------:R-:W-:-:S03]  /*b1480*/  IMAD.MOV.U32 R76, RZ, RZ, R11 ;  /* 0x000000ffff4c7224 */ /* 0x000fc600078e000b */
[----:B------:R-:W3:Y:S04]  /*b1490*/  LDL.LU R23, [R1+0x15ac] ;  /* 0x0015ac0001177983 */ /* 0x000ee80000300800 */
[----:B------:R-:W3:Y:S04]  /*b14a0*/  LDL.LU R8, [R1+0x1570] ;  /* 0x0015700001087983 */ /* 0x000ee80000300800 */
[----:B------:R-:W3:Y:S04]  /*b14b0*/  LDL.LU R9, [R1+0x1574] ;  /* 0x0015740001097983 */ /* 0x000ee80000300800 */
[----:B------:R-:W3:Y:S04]  /*b14c0*/  LDL.LU R10, [R1+0x1578] ;  /* 0x00157800010a7983 */ /* 0x000ee80000300800 */
[----:B------:R-:W3:Y:S01]  /*b14d0*/  LDL.LU R11, [R1+0x157c] ;  /* 0x00157c00010b7983 */ /* 0x000ee20000300800 */
[----:B----4-:R-:W-:Y:S11]  /*b14e0*/  HMMA.1688.F32.TF32 R4, R228, R140, R4 ;  /* 0x0000008ce404723c */ /* 0x010ff60000081004 */
[----:B------:R-:W-:Y:S11]  /*b14f0*/  @!UPT UIADD3 URZ, URZ, URZ, URZ ;  /* 0x0000003f3f3ff290 */ /* 0x000ff6000fffe03f */
[----:B------:R-:W-:Y:S02]  /*b1500*/  @!UPT UIADD3 URZ, URZ, URZ, URZ ;  /* 0x0000003f3f3ff290 */ /* 0x000fe4000fffe03f */
[----:B------:R-:W-:Y:S01]  /*b1510*/  IMAD.MOV.U32 R157, RZ, RZ, R4 ;  /* 0x000000ffff9d7224 */ /* 0x000fe200078e0004 */
[----:B------:R-:W-:Y:S01]  /*b1520*/  MOV R156, R5 ;  /* 0x00000005009c7202 */ /* 0x000fe20000000f00 */
[----:B------:R-:W4:Y:S01]  /*b1530*/  LDL.LU R4, [R1+0x1560] ;  /* 0x0015600001047983 */ /* 0x000f220000300800 */
[----:B------:R-:W-:-:S03]  /*b1540*/  IMAD.MOV.U32 R153, RZ, RZ, R6 ;  /* 0x000000ffff997224 */ /* 0x000fc600078e0006 */
[----:B------:R-:W4:Y:S04]  /*b1550*/  LDL.LU R5, [R1+0x1564] ;  /* 0x0015640001057983 */ /* 0x000f280000300800 */
[----:B------:R-:W4:Y:S01]  /*b1560*/  LDL.LU R6, [R1+0x1568] ;  /* 0x0015680001067983 */ /* 0x000f220000300800 */
[----:B------:R-:W-:Y:S01]  /*b1570*/  IMAD.MOV.U32 R152, RZ, RZ, R7 ;  /* 0x000000ffff987224 */ /* 0x000fe200078e0007 */
[----:B------:R-:W-:Y:S01]  /*b1580*/  MOV R7, R3 ;  /* 0x0000000300077202 */ /* 0x000fe20000000f00 */
[C---:B--2---:R-:W-:Y:S08]  /*b1590*/  HMMA.1688.F32.TF32 R24, R228.reuse, R112, R24 ;  /* 0x00000070e418723c */ /* 0x044ff00000081018 */
[C---:B---3--:R-:W-:Y:S08]  /*b15a0*/  HMMA.1688.F32.TF32 R16, R228.reuse, R104, R16 ;  /* 0x00000068e410723c */ /* 0x048ff00000081010 */
[C---:B------:R-:W-:Y:S08]  /*b15b0*/  HMMA.1688.F32.TF32 R28, R228.reuse, R116, R28 ;  /* 0x00000074e41c723c */ /* 0x040ff0000008101c */
[C---:B------:R-:W-:Y:S08]  /*b15c0*/  HMMA.1688.F32.TF32 R12, R228.reuse, R100, R12 ;  /* 0x00000064e40c723c */ /* 0x040ff0000008100c */
[C---:B------:R-:W-:Y:S08]  /*b15d0*/  HMMA.1688.F32.TF32 R36, R228.reuse, R124, R36 ;  /* 0x0000007ce424723c */ /* 0x040ff00000081024 */
[C---:B------:R-:W-:Y:S08]  /*b15e0*/  HMMA.1688.F32.TF32 R40, R228.reuse, R128, R40 ;  /* 0x00000080e428723c */ /* 0x040ff00000081028 */
[C---:B------:R-:W-:Y:S08]  /*b15f0*/  HMMA.1688.F32.TF32 R32, R228.reuse, R120, R32 ;  /* 0x00000078e420723c */ /* 0x040ff00000081020 */
[----:B------:R-:W-:Y:S07]  /*b1600*/  HMMA.1688.F32.TF32 R20, R228, R108, R20 ;  /* 0x0000006ce414723c */ /* 0x000fee0000081014 */
        /* <DEDUP_REMOVED lines=12> */
[----:B------:R-:W-:Y:S01]  /*b16d0*/  IMAD.MOV.U32 R125, RZ, RZ, R12 ;  /* 0x000000ffff7d7224 */ /* 0x000fe200078e000c */
[----:B------:R-:W-:Y:S01]  /*b16e0*/  MOV R121, R14 ;  /* 0x0000000e00797202 */ /* 0x000fe20000000f00 */
[----:B------:R-:W-:-:S02]  /*b16f0*/  IMAD.MOV.U32 R124, RZ, RZ, R13 ;  /* 0x000000ffff7c7224 */ /* 0x000fc400078e000d */
[----:B------:R-:W-:Y:S01]  /*b1700*/  IMAD.MOV.U32 R12, RZ, RZ, R179 ;  /* 0x000000ffff0c7224 */ /* 0x000fe200078e00b3 */
[----:B------:R-:W-:Y:S01]  /*b1710*/  MOV R14, R174 ;  /* 0x000000ae000e7202 */ /* 0x000fe20000000f00 */
[----:B------:R-:W-:Y:S02]  /*b1720*/  IMAD.MOV.U32 R13, RZ, RZ, R178 ;  /* 0x000000ffff0d7224 */ /* 0x000fe400078e00b2 */
[----:B------:R-:W-:Y:S02]  /*b1730*/  IMAD.MOV.U32 R120, RZ, RZ, R15 ;  /* 0x000000ffff787224 */ /* 0x000fe400078e000f */
[----:B------:R-:W-:Y:S01]  /*b1740*/  IMAD.MOV.U32 R15, RZ, RZ, R175 ;  /* 0x000000ffff0f7224 */ /* 0x000fe200078e00af */
[C---:B----4-:R-:W-:Y:S11]  /*b1750*/  HMMA.1688.F32.TF32 R4, R228.reuse, R92, R4 ;  /* 0x0000005ce404723c */ /* 0x050ff60000081004 */
[----:B------:R-:W-:Y:S11]  /*b1760*/  @!UPT UIADD3 URZ, URZ, URZ, URZ ;  /* 0x0000003f3f3ff290 */ /* 0x000ff6000fffe03f */
[----:B------:R-:W-:Y:S01]  /*b1770*/  @!UPT UIADD3 URZ, URZ, URZ, URZ ;  /* 0x0000003f3f3ff290 */ /* 0x000fe2000fffe03f */
[----:B------:R2:W-:Y:S01]  /*b1780*/  STL [R1+0x1560], R4 ;  /* 0x0015600401007387 */ /* 0x0005e20000100800 */
[----:B------:R-:W-:Y:S01]  /*b1790*/  MOV R3, R5 ;  /* 0x0000000500037202 */ /* 0x000fe20000000f00 */
[----:B------:R-:W-:Y:S02]  /*b17a0*/  IMAD.MOV.U32 R109, RZ, RZ, R6 ;  /* 0x000000ffff6d7224 */ /* 0x000fe400078e0006 */
[----:B------:R-:W-:Y:S02]  /*b17b0*/  IMAD.MOV.U32 R5, RZ, RZ, R182 ;  /* 0x000000ffff057224 */ /* 0x000fe400078e00b6 */
[----:B------:R-:W-:Y:S01]  /*b17c0*/  IMAD.MOV.U32 R108, RZ, RZ, R7 ;  /* 0x000000ffff6c7224 */ /* 0x000fe200078e0007 */
[----:B------:R-:W-:Y:S01]  /*b17d0*/  MOV R7, R170 ;  /* 0x000000aa00077202 */ /* 0x000fe20000000f00 */
[----:B------:R-:W-:Y:S01]  /*b17e0*/  IMAD.MOV.U32 R6, RZ, RZ, R171 ;  /* 0x000000ffff067224 */ /* 0x000fe200078e00ab */
[----:B--2---:R-:W-:Y:S02]  /*b17f0*/  MOV R4, R183 ;  /* 0x000000b700047202 */ /* 0x004fe40000000f00 */
[----:B------:R-:W2:Y:S04]  /*b1800*/  LDL.LU R183, [R1+0x8574] ;  /* 0x0085740001b77983 */ /* 0x000ea80000300800 */
[----:B------:R-:W3:Y:S04]  /*b1810*/  LDL.LU R182, [R1+0x8570] ;  /* 0x0085700001b67983 */ /* 0x000ee80000300800 */
[----:B------:R-:W4:Y:S04]  /*b1820*/  LDL.LU R171, [R1+0x856c] ;  /* 0x00856c0001ab7983 */ /* 0x000f280000300800 */
        /* <DEDUP_REMOVED lines=9> */
[C---:B------:R-:W-:Y:S03]  /*b18c0*/  HMMA.1688.F32.TF32 R44, R228.reuse, R136, R44 ;  /* 0x00000088e42c723c */ /* 0x040fe6000008102c */
[----:B------:R-:W3:Y:S04]  /*b18d0*/  LDL.LU R28, [R1+0x1520] ;  /* 0x00152000011c7983 */ /* 0x000ee80000300800 */
[----:B------:R-:W3:Y:S01]  /*b18e0*/  LDL.LU R29, [R1+0x1524] ;  /* 0x00152400011d7983 */ /* 0x000ee20000300800 */
[----:B------:R-:W-:Y:S01]  /*b18f0*/  HMMA.1688.F32.TF32 R8, R228, R96, R8 ;  /* 0x00000060e408723c */ /* 0x000fe20000081008 */
[----:B------:R-:W-:Y:S01]  /*b1900*/  IMAD.MOV.U32 R26, RZ, RZ, R186 ;  /* 0x000000ffff1a7224 */ /* 0x000fe200078e00ba */
[----:B------:R-:W-:Y:S01]  /*b1910*/  MOV R20, R190 ;  /* 0x000000be00147202 */ /* 0x000fe20000000f00 */
[----:B------:R-:W-:Y:S01]  /*b1920*/  IMAD.MOV.U32 R27, RZ, RZ, R187 ;  /* 0x000000ffff1b7224 */ /* 0x000fe200078e00bb */
[----:B------:R-:W-:Y:S01]  /*b1930*/  MOV R128, R23 ;  /* 0x0000001700807202 */ /* 0x000fe20000000f00 */
[----:B------:R-:W-:-:S02]  /*b1940*/  IMAD.MOV.U32 R129, RZ, RZ, R22 ;  /* 0x000000ffff817224 */ /* 0x000fc400078e0016 */
[----:B------:R-:W-:-:S09]  /*b1950*/  IMAD.MOV.U32 R21, RZ, RZ, R191 ;  /* 0x000000ffff157224 */ /* 0x000fd200078e00bf */
[----:B------:R-:W-:Y:S01]  /*b1960*/  IMAD.MOV.U32 R149, RZ, RZ, R44 ;  /* 0x000000ffff957224 */ /* 0x000fe200078e002c */
[----:B------:R-:W-:Y:S01]  /*b1970*/  MOV R145, R46 ;  /* 0x0000002e00917202 */ /* 0x000fe20000000f00 */
[----:B------:R-:W-:Y:S02]  /*b1980*/  IMAD.MOV.U32 R148, RZ, RZ, R45 ;  /* 0x000000ffff947224 */ /* 0x000fe400078e002d */
[----:B------:R-:W-:Y:S02]  /*b1990*/  IMAD.MOV.U32 R144, RZ, RZ, R47 ;  /* 0x000000ffff907224 */ /* 0x000fe400078e002f */
[----:B------:R-:W-:Y:S07]  /*b19a0*/  HMMA.1688.F32.TF32 R44, R228, R132, R72 ;  /* 0x00000084e42c723c */ /* 0x000fee0000081048 */
        /* <DEDUP_REMOVED lines=9> */
[----:B------:R-:W-:Y:S01]  /*b1a40*/  MOV R116, R9 ;  /* 0x0000000900747202 */ /* 0x000fe20000000f00 */
[----:B------:R-:W-:Y:S01]  /*b1a50*/  IMAD.MOV.U32 R8, RZ, RZ, R239 ;  /* 0x000000ffff087224 */ /* 0x000fe200078e00ef */
[----:B------:R-:W-:Y:S01]  /*b1a60*/  MOV R9, R199 ;  /* 0x000000c700097202 */ /* 0x000fe20000000f00 */
[----:B------:R-:W-:-:S02]  /*b1a70*/  IMAD.MOV.U32 R113, RZ, RZ, R10 ;  /* 0x000000ffff717224 */ /* 0x000fc400078e000a */
[----:B------:R-:W-:Y:S02]  /*b1a80*/  IMAD.MOV.U32 R112, RZ, RZ, R11 ;  /* 0x000000ffff707224 */ /* 0x000fe400078e000b */
[----:B------:R-:W-:Y:S02]  /*b1a90*/  IMAD.MOV.U32 R10, RZ, RZ, R202 ;  /* 0x000000ffff0a7224 */ /* 0x000fe400078e00ca */
[----:B------:R-:W-:Y:S01]  /*b1aa0*/  IMAD.MOV.U32 R11, RZ, RZ, R203 ;  /* 0x000000ffff0b7224 */ /* 0x000fe200078e00cb */
[----:B----4-:R-:W-:Y:S01]  /*b1ab0*/  MOV R31, R171 ;  /* 0x000000ab001f7202 */ /* 0x010fe20000000f00 */
[----:B--2---:R-:W-:Y:S02]  /*b1ac0*/  IMAD.MOV.U32 R30, RZ, RZ, R170 ;  /* 0x000000ffff1e7224 */ /* 0x004fe400078e00aa */
[----:B------:R-:W1:Y:S04]  /*b1ad0*/  LDL.LU R170, [R1+0x8554] ;  /* 0x0085540001aa7983 */ /* 0x000e680000300800 */
[----:B------:R-:W1:Y:S01]  /*b1ae0*/  LDL.LU R171, [R1+0x8550] ;  /* 0x0085500001ab7983 */ /* 0x000e620000300800 */
[----:B---3--:R-:W-:Y:S01]  /*b1af0*/  IMAD.MOV.U32 R24, RZ, RZ, R182 ;  /* 0x000000ffff187224 */ /* 0x008fe200078e00b6 */
[----:B------:R-:W-:Y:S01]  /*b1b00*/  MOV R25, R183 ;  /* 0x000000b700197202 */ /* 0x000fe20000000f00 */
[----:B------:R-:W-:Y:S01]  /*b1b10*/  IMAD.MOV.U32 R35, RZ, RZ, R179 ;  /* 0x000000ffff237224 */ /* 0x000fe200078e00b3 */
[----:B------:R-:W-:Y:S01]  /*b1b20*/  MOV R34, R178 ;  /* 0x000000b200227202 */ /* 0x000fe20000000f00 */
[----:B------:R-:W-:-:S02]  /*b1b30*/  IMAD.MOV.U32 R32, RZ, RZ, R174 ;  /* 0x000000ffff207224 */ /* 0x000fc400078e00ae */
[----:B------:R-:W2:Y:S01]  /*b1b40*/  LDL.LU R174, [R1+0x854c] ;  /* 0x00854c0001ae7983 */ /* 0x000ea20000300800 */
[----:B------:R-:W-:-:S03]  /*b1b50*/  IMAD.MOV.U32 R33, RZ, RZ, R175 ;  /* 0x000000ffff217224 */ /* 0x000fc600078e00af */
[----:B------:R-:W2:Y:S04]  /*b1b60*/  LDL.LU R175, [R1+0x8548] ;  /* 0x0085480001af7983 */ /* 0x000ea80000300800 */
[----:B------:R-:W3:Y:S04]  /*b1b70*/  LDL.LU R178, [R1+0x8544] ;  /* 0x0085440001b27983 */ /* 0x000ee80000300800 */
[----:B------:R-:W3:Y:S04]  /*b1b80*/  LDL.LU R179, [R1+0x8540] ;  /* 0x0085400001b37983 */ /* 0x000ee80000300800 */
[----:B------:R-:W4:Y:S04]  /*b1b90*/  LDL.LU R36, [R1+0x1540] ;  /* 0x0015400001247983 */ /* 0x000f280000300800 */
[----:B------:R-:W4:Y:S04]  /*b1ba0*/  LDL.LU R37, [R1+0x1544] ;  /* 0x0015440001257983 */ /* 0x000f280000300800 */
[----:B------:R-:W4:Y:S04]  /*b1bb0*/  LDL.LU R38, [R1+0x1548] ;  /* 0x0015480001267983 */ /* 0x000f280000300800 */
[----:B------:R-:W4:Y:S04]  /*b1bc0*/  LDL.LU R39, [R1+0x154c] ;  /* 0x00154c0001277983 */ /* 0x000f280000300800 */
        /* <DEDUP_REMOVED lines=17> */
[C---:B--2---:R-:W-:Y:S11]  /*b1ce0*/  HMMA.1688.F32.TF32 R8, R232.reuse, R174, R8 ;  /* 0x000000aee808723c */ /* 0x044ff60000081008 */
[----:B------:R-:W-:Y:S05]  /*b1cf0*/  @!UPT UIADD3 URZ, URZ, URZ, URZ ;  /* 0x0000003f3f3ff290 */ /* 0x000fea000fffe03f */
[----:B------:R-:W-:Y:S01]  /*b1d00*/  IMAD.MOV.U32 R105, RZ, RZ, R6 ;  /* 0x000000ffff697224 */ /* 0x000fe200078e0006 */
[----:B------:R-:W-:Y:S01]  /*b1d10*/  MOV R104, R7 ;  /* 0x0000000700687202 */ /* 0x000fe20000000f00 */
[C---:B---3--:R-:W-:Y:S08]  /*b1d20*/  HMMA.1688.F32.TF32 R16, R232.reuse, R182, R16 ;  /* 0x000000b6e810723c */ /* 0x048ff00000081010 */
[C---:B----4-:R-:W-:Y:S08]  /*b1d30*/  HMMA.1688.F32.TF32 R20, R232.reuse, R186, R20 ;  /* 0x000000bae814723c */ /* 0x050ff00000081014 */
[C---:B------:R-:W-:Y:S08]  /*b1d40*/  HMMA.1688.F32.TF32 R24, R232.reuse, R190, R24 ;  /* 0x000000bee818723c */ /* 0x040ff00000081018 */
[----:B------:R-:W-:Y:S08]  /*b1d50*/  HMMA.1688.F32.TF32 R28, R232, R194, R28 ;  /* 0x000000c2e81c723c */ /* 0x000ff0000008101c */
[----:B------:R-:W-:Y:S08]  /*b1d60*/  HMMA.1688.F32.TF32 R236, R228, R84, R236 ;  /* 0x00000054e4ec723c */ /* 0x000ff000000810ec */
[C---:B------:R-:W-:Y:S08]  /*b1d70*/  HMMA.1688.F32.TF32 R32, R232.reuse, R198, R32 ;  /* 0x000000c6e820723c */ /* 0x040ff00000081020 */
[----:B------:R-:W-:Y:S07]  /*b1d80*/  HMMA.1688.F32.TF32 R36, R232, R202, R36 ;  /* 0x000000cae824723c */ /* 0x000fee0000081024 */
[----:B------:R1:W-:Y:S04]  /*b1d90*/  STL [R1+0x8040], R236 ;  /* 0x008040ec01007387 */ /* 0x0003e80000100800 */
[----:B------:R2:W-:Y:S04]  /*b1da0*/  STL [R1+0x803c], R237 ;  /* 0x00803ced01007387 */ /* 0x0005e80000100800 */
[----:B------:R3:W-:Y:S04]  /*b1db0*/  STL [R1+0x8038], R238 ;  /* 0x008038ee01007387 */ /* 0x0007e80000100800 */
[----:B------:R4:W-:Y:S01]  /*b1dc0*/  STL [R1+0x8034], R239 ;  /* 0x008034ef01007387 */ /* 0x0009e20000100800 */
[----:B-1----:R-:W-:-:S03]  /*b1dd0*/  IMAD.MOV.U32 R236, RZ, RZ, R29 ;  /* 0x000000ffffec7224 */ /* 0x002fc600078e001d */
[----:B------:R-:W-:Y:S01]  /*b1de0*/  STL.64 [R1+0x1540], R36 ;  /* 0x0015402401007387 */ /* 0x000fe20000100a00 */
[----:B--2---:R-:W-:Y:S01]  /*b1df0*/  IMAD.MOV.U32 R237, RZ, RZ, R30 ;  /* 0x000000ffffed7224 */ /* 0x004fe200078e001e */
[----:B---3--:R-:W-:Y:S02]  /*b1e00*/  MOV R238, R31 ;  /* 0x0000001f00ee7202 */ /* 0x008fe40000000f00 */
[----:B------:R-:W-:Y:S01]  /*b1e10*/  STL.64 [R1+0x1548], R38 ;  /* 0x0015482601007387 */ /* 0x000fe20000100a00 */
[----:B----4-:R-:W-:-:S03]  /*b1e20*/  IMAD.MOV.U32 R239, RZ, RZ, R24 ;  /* 0x000000ffffef7224 */ /* 0x010fc600078e0018 */
[----:B------:R-:W-:Y:S04]  /*b1e30*/  STL.64 [R1+0x1530], R32 ;  /* 0x0015302001007387 */ /* 0x000fe80000100a00 */
[----:B------:R-:W-:Y:S04]  /*b1e40*/  STL.64 [R1+0x1538], R34 ;  /* 0x0015382201007387 */ /* 0x000fe80000100a00 */
[----:B------:R-:W-:Y:S04]  /*b1e50*/  STL [R1+0x1520], R28 ;  /* 0x0015201c01007387 */ /* 0x000fe80000100800 */
[----:B------:R-:W-:Y:S04]  /*b1e60*/  STL [R1+0x1514], R25 ;  /* 0x0015141901007387 */ /* 0x000fe80000100800 */
[----:B------:R-:W-:Y:S04]  /*b1e70*/  STL.64 [R1+0x1518], R26 ;  /* 0x0015181a01007387 */ /* 0x000fe80000100a00 */
[----:B------:R-:W-:Y:S04]  /*b1e80*/  STL.64 [R1+0x8050], R238 ;  /* 0x008050ee01007387 */ /* 0x000fe80000100a00 */
[----:B------:R-:W-:Y:S04]  /*b1e90*/  STL.64 [R1+0x8048], R236 ;  /* 0x008048ec01007387 */ /* 0x000fe80000100a00 */
[----:B------:R-:W-:Y:S04]  /*b1ea0*/  STL.64 [R1+0x1500], R20 ;  /* 0x0015001401007387 */ /* 0x000fe80000100a00 */
[----:B------:R-:W-:Y:S04]  /*b1eb0*/  STL.64 [R1+0x14f0], R16 ;  /* 0x0014f01001007387 */ /* 0x000fe80000100a00 */
[----:B------:R-:W-:Y:S04]  /*b1ec0*/  STL.64 [R1+0x14f8], R18 ;  /* 0x0014f81201007387 */ /* 0x000fe80000100a00 */
[----:B------:R1:W-:Y:S04]  /*b1ed0*/  STL.64 [R1+0x24e0], R8 ;  /* 0x0024e00801007387 */ /* 0x0003e80000100a00 */
[----:B------:R-:W-:Y:S01]  /*b1ee0*/  STL.64 [R1+0x24e8], R10 ;  /* 0x0024e80a01007387 */ /* 0x000fe20000100a00 */
[----:B------:R-:W-:-:S03]  /*b1ef0*/  MOV R6, R118 ;  /* 0x0000007600067202 */ /* 0x000fc60000000f00 */
[----:B------:R2:W-:Y:S01]  /*b1f00*/  STL.64 [R1+0x2520], R4 ;  /* 0x0025200401007387 */ /* 0x0005e20000100a00 */
[----:B------:R-:W-:Y:S02]  /*b1f10*/  IMAD.MOV.U32 R7, RZ, RZ, R119 ;  /* 0x000000ffff077224 */ /* 0x000fe400078e0077 */
[----:B-1----:R-:W-:Y:S01]  /*b1f20*/  IMAD.MOV.U32 R8, RZ, RZ, R98 ;  /* 0x000000ffff087224 */ /* 0x002fe200078e0062 */
[----:B------:R-:W-:Y:S01]  /*b1f30*/  MOV R9, R99 ;  /* 0x0000006300097202 */ /* 0x000fe20000000f00 */
[----:B--2---:R-:W-:Y:S02]  /*b1f40*/  IMAD.MOV.U32 R4, RZ, RZ, R155 ;  /* 0x000000ffff047224 */ /* 0x004fe400078e009b */
[----:B------:R-:W2:Y:S01]  /*b1f50*/  LDL.LU R155, [R1+0x84fc] ;  /* 0x0084fc00019b7983 */ /* 0x000ea20000300800 */
[----:B------:R-:W-:-:S03]  /*b1f60*/  IMAD.MOV.U32 R5, RZ, RZ, R154 ;  /* 0x000000ffff057224 */ /* 0x000fc600078e009a */
[----:B------:R-:W3:Y:S01]  /*b1f70*/  LDL.LU R154, [R1+0x84f8] ;  /* 0x0084f800019a7983 */ /* 0x000ee20000300800 */
[----:B------:R-:W-:-:S03]  /*b1f80*/  IMAD.MOV.U32 R10, RZ, RZ, R143 ;  /* 0x000000ffff0a7224 */ /* 0x000fc600078e008f */
[----:B------:R-:W4:Y:S01]  /*b1f90*/  LDL.LU R118, [R1+0x84f4] ;  /* 0x0084f40001767983 */ /* 0x000f220000300800 */
[----:B------:R-:W-:-:S03]  /*b1fa0*/  IMAD.MOV.U32 R11, RZ, RZ, R142 ;  /* 0x000000ffff0b7224 */ /* 0x000fc600078e008e */
[----:B------:R-:W2:Y:S01]  /*b1fb0*/  LDL.LU R119, [R1+0x84f0] ;  /* 0x0084f00001777983 */ /* 0x000ea20000300800 */
[----:B------:R-:W-:-:S03]  /*b1fc0*/  MOV R16, R139 ;  /* 0x0000008b00107202 */ /* 0x000fc60000000f00 */
[----:B------:R-:W3:Y:S01]  /*b1fd0*/  LDL.LU R98, [R1+0x84ec] ;  /* 0x0084ec0001627983 */ /* 0x000ee20000300800 */
[----:B------:R-:W-:-:S03]  /*b1fe0*/  IMAD.MOV.U32 R17, RZ, RZ, R138 ;  /* 0x000000ffff117224 */ /* 0x000fc600078e008a */
[----:B------:R-:W3:Y:S01]  /*b1ff0*/  LDL.LU R99, [R1+0x84e8] ;  /* 0x0084e80001637983 */ /* 0x000ee20000300800 */
[----:B------:R-:W-:-:S03]  /*b2000*/  IMAD.MOV.U32 R18, RZ, RZ, R126 ;  /* 0x000000ffff127224 */ /* 0x000fc600078e007e */
[----:B------:R-:W3:Y:S01]  /*b2010*/  LDL.LU R143, [R1+0x84e4] ;  /* 0x0084e400018f7983 */ /* 0x000ee20000300800 */
[----:B------:R-:W-:-:S03]  /*b2020*/  MOV R19, R127 ;  /* 0x0000007f00137202 */ /* 0x000fc60000000f00 */
[----:B------:R-:W3:Y:S01]  /*b2030*/  LDL.LU R142, [R1+0x84e0] ;  /* 0x0084e000018e7983 */ /* 0x000ee20000300800 */
[----:B------:R-:W-:-:S03]  /*b2040*/  IMAD.MOV.U32 R20, RZ, RZ, R114 ;  /* 0x000000ffff147224 */ /* 0x000fc600078e0072 */
[----:B------:R-:W3:Y:S01]  /*b2050*/  LDL.LU R139, [R1+0x84dc] ;  /* 0x0084dc00018b7983 */ /* 0x000ee20000300800 */
[----:B------:R-:W-:-:S03]  /*b2060*/  IMAD.MOV.U32 R201, RZ, RZ, R22 ;  /* 0x000000ffffc97224 */ /* 0x000fc600078e0016 */
[----:B------:R-:W3:Y:S01]  /*b2070*/  LDL.LU R138, [R1+0x84d8] ;  /* 0x0084d800018a7983 */ /* 0x000ee20000300800 */
[----:B------:R-:W-:-:S03]  /*b2080*/  IMAD.MOV.U32 R21, RZ, RZ, R115 ;  /* 0x000000ffff157224 */ /* 0x000fc600078e0073 */
[----:B------:R-:W3:Y:S01]  /*b2090*/  LDL.LU R126, [R1+0x84d4] ;  /* 0x0084d400017e7983 */ /* 0x000ee20000300800 */
[----:B------:R-:W-:-:S03]  /*b20a0*/  MOV R200, R23 ;  /* 0x0000001700c87202 */ /* 0x000fc60000000f00 */
[----:B------:R-:W3:Y:S01]  /*b20b0*/  LDL.LU R127, [R1+0x84d0] ;  /* 0x0084d000017f7983 */ /* 0x000ee20000300800 */
[----:B------:R-:W-:Y:S01]  /*b20c0*/  MOV R22, R110 ;  /* 0x0000006e00167202 */ /* 0x000fe20000000f00 */
[----:B------:R-:W-:Y:S02]  /*b20d0*/  IMAD.MOV.U32 R23, RZ, RZ, R111 ;  /* 0x000000ffff177224 */ /* 0x000fe400078e006f */
        /* <DEDUP_REMOVED lines=12> */
[----:B------:R-:W3:Y:S04]  /*b21a0*/  LDL.LU R95, [R1+0x84b4] ;  /* 0x0084b400015f7983 */ /* 0x000ee80000300800 */
[----:B------:R-:W3:Y:S04]  /*b21b0*/  LDL.LU R94, [R1+0x84b0] ;  /* 0x0084b000015e7983 */ /* 0x000ee80000300800 */
[----:B------:R-:W3:Y:S04]  /*b21c0*/  LDL.LU R106, [R1+0x84ac] ;  /* 0x0084ac00016a7983 */ /* 0x000ee80000300800 */
[----:B------:R-:W3:Y:S01]  /*b21d0*/  LDL.LU R107, [R1+0x84a8] ;  /* 0x0084a800016b7983 */ /* 0x000ee20000300800 */
[----:B------:R-:W-:Y:S01]  /*b21e0*/  IMAD.MOV.U32 R34, RZ, RZ, R135 ;  /* 0x000000ffff227224 */ /* 0x000fe200078e0087 */
[----:B------:R-:W-:Y:S01]  /*b21f0*/  MOV R35, R134 ;  /* 0x0000008600237202 */ /* 0x000fe20000000f00 */
[----:B------:R-:W-:Y:S01]  /*b2200*/  IMAD.MOV.U32 R36, RZ, RZ, R131 ;  /* 0x000000ffff247224 */ /* 0x000fe200078e0083 */
[----:B------:R-:W3:Y:S01]  /*b2210*/  LDL.LU R135, [R1+0x84a4] ;  /* 0x0084a40001877983 */ /* 0x000ee20000300800 */
[----:B------:R-:W-:Y:S01]  /*b2220*/  IMAD.MOV.U32 R37, RZ, RZ, R130 ;  /* 0x000000ffff257224 */ /* 0x000fe200078e0082 */
[----:B------:R-:W-:-:S02]  /*b2230*/  MOV R38, R103 ;  /* 0x0000006700267202 */ /* 0x000fc40000000f00 */
[----:B------:R-:W3:Y:S01]  /*b2240*/  LDL.LU R134, [R1+0x84a0] ;  /* 0x0084a00001867983 */ /* 0x000ee20000300800 */
[----:B------:R-:W-:-:S03]  /*b2250*/  IMAD.MOV.U32 R141, RZ, RZ, R44 ;  /* 0x000000ffff8d7224 */ /* 0x000fc600078e002c */
[----:B------:R-:W3:Y:S01]  /*b2260*/  LDL.LU R131, [R1+0x849c] ;  /* 0x00849c0001837983 */ /* 0x000ee20000300800 */
[----:B------:R-:W-:Y:S01]  /*b2270*/  IMAD.MOV.U32 R39, RZ, RZ, R102 ;  /* 0x000000ffff277224 */ /* 0x000fe200078e0066 */
[----:B------:R-:W-:Y:S02]  /*b2280*/  MOV R140, R45 ;  /* 0x0000002d008c7202 */ /* 0x000fe40000000f00 */
[----:B------:R-:W3:Y:S01]  /*b2290*/  LDL.LU R130, [R1+0x8498] ;  /* 0x0084980001827983 */ /* 0x000ee20000300800 */
[----:B------:R-:W-:-:S03]  /*b22a0*/  IMAD.MOV.U32 R137, RZ, RZ, R46 ;  /* 0x000000ffff897224 */ /* 0x000fc600078e002e */
[----:B------:R-:W3:Y:S01]  /*b22b0*/  LDL.LU R103, [R1+0x8494] ;  /* 0x0084940001677983 */ /* 0x000ee20000300800 */
[----:B------:R-:W-:-:S03]  /*b22c0*/  IMAD.MOV.U32 R136, RZ, RZ, R47 ;  /* 0x000000ffff887224 */ /* 0x000fc600078e002f */
[----:B------:R-:W3:Y:S01]  /*b22d0*/  LDL.LU R102, [R1+0x8490] ;  /* 0x0084900001667983 */ /* 0x000ee20000300800 */
[----:B----4-:R-:W-:Y:S02]  /*b22e0*/  IMAD.MOV.U32 R47, RZ, RZ, R118 ;  /* 0x000000ffff2f7224 */ /* 0x010fe400078e0076 */
[----:B--2---:R-:W-:Y:S01]  /*b22f0*/  IMAD.MOV.U32 R46, RZ, RZ, R119 ;  /* 0x000000ffff2e7224 */ /* 0x004fe200078e0077 */
[----:B---3--:R-:W-:Y:S01]  /*b2300*/  MOV R45, R98 ;  /* 0x00000062002d7202 */ /* 0x008fe20000000f00 */
[----:B------:R-:W-:Y:S02]  /*b2310*/  IMAD.MOV.U32 R44, RZ, RZ, R99 ;  /* 0x000000ffff2c7224 */ /* 0x000fe400078e0063 */
[----:B------:R-:W2:Y:S04]  /*b2320*/  LDL.LU R99, [R1+0x848c] ;  /* 0x00848c0001637983 */ /* 0x000ea80000300800 */
[----:B------:R-:W3:Y:S04]  /*b2330*/  LDL.LU R98, [R1+0x8488] ;  /* 0x0084880001627983 */ /* 0x000ee80000300800 */
[----:B------:R-:W4:Y:S04]  /*b2340*/  LDL.LU R119, [R1+0x8484] ;  /* 0x0084840001777983 */ /* 0x000f280000300800 */
[----:B------:R-:W4:Y:S01]  /*b2350*/  LDL.LU R118, [R1+0x8480] ;  /* 0x0084800001767983 */ /* 0x000f220000300800 */
[----:B------:R-:W-:Y:S01]  /*b2360*/  MOV R55, R126 ;  /* 0x0000007e00377202 */ /* 0x000fe20000000f00 */
[----:B------:R-:W-:-:S02]  /*b2370*/  IMAD.MOV.U32 R54, RZ, RZ, R127 ;  /* 0x000000ffff367224 */ /* 0x000fc400078e007f */
[----:B------:R-:W-:Y:S01]  /*b2380*/  IMAD.MOV.U32 R53, RZ, RZ, R114 ;  /* 0x000000ffff357224 */ /* 0x000fe200078e0072 */
[----:B------:R-:W-:Y:S02]  /*b2390*/  MOV R52, R115 ;  /* 0x0000007300347202 */ /* 0x000fe40000000f00 */
[----:B------:R-:W4:Y:S04]  /*b23a0*/  LDL.LU R115, [R1+0x847c] ;  /* 0x00847c0001737983 */ /* 0x000f280000300800 */
[----:B------:R-:W4:Y:S04]  /*b23b0*/  LDL.LU R114, [R1+0x8478] ;  /* 0x0084780001727983 */ /* 0x000f280000300800 */
        /* <DEDUP_REMOVED lines=9> */
[----:B------:R-:W-:-:S03]  /*b2450*/  MOV R61, R106 ;  /* 0x0000006a003d7202 */ /* 0x000fc60000000f00 */
[----:B------:R-:W4:Y:S01]  /*b2460*/  LDL.LU R110, [R1+0x8460] ;  /* 0x00846000016e7983 */ /* 0x000f220000300800 */
[----:B------:R-:W-:-:S03]  /*b2470*/  IMAD.MOV.U32 R60, RZ, RZ, R107 ;  /* 0x000000ffff3c7224 */ /* 0x000fc600078e006b */
[----:B------:R-:W4:Y:S04]  /*b2480*/  LDL.LU R107, [R1+0x845c] ;  /* 0x00845c00016b7983 */ /* 0x000f280000300800 */
[----:B------:R-:W4:Y:S01]  /*b2490*/  LDL.LU R106, [R1+0x8458] ;  /* 0x00845800016a7983 */ /* 0x000f220000300800 */
[----:B------:R-:W-:Y:S01]  /*b24a0*/  IMAD.MOV.U32 R62, RZ, RZ, R94 ;  /* 0x000000ffff3e7224 */ /* 0x000fe200078e005e */
[----:B------:R-:W-:Y:S01]  /*b24b0*/  HMMA.1688.F32.TF32 R40, R228, R88, R40 ;  /* 0x00000058e428723c */ /* 0x000fe20000081028 */
[----:B------:R-:W-:Y:S01]  /*b24c0*/  IMAD.MOV.U32 R63, RZ, RZ, R95 ;  /* 0x000000ffff3f7224 */ /* 0x000fe200078e005f */
[----:B------:R-:W4:Y:S04]  /*b24d0*/  LDL.LU R94, [R1+0x8454] ;  /* 0x00845400015e7983 */ /* 0x000f280000300800 */
[----:B------:R-:W4:Y:S02]  /*b24e0*/  LDL.LU R95, [R1+0x8450] ;  /* 0x00845000015f7983 */ /* 0x000f240000300800 */
[----:B------:R-:W-:Y:S01]  /*b24f0*/  HMMA.1688.F32.TF32 R12, R232, R178, R12 ;  /* 0x000000b2e80c723c */ /* 0x000fe2000008100c */
[----:B------:R-:W-:Y:S01]  /*b2500*/  IMAD.MOV.U32 R64, RZ, RZ, R130 ;  /* 0x000000ffff407224 */ /* 0x000fe200078e0082 */
[----:B------:R-:W-:Y:S01]  /*b2510*/  MOV R66, R134 ;  /* 0x0000008600427202 */ /* 0x000fe20000000f00 */
[----:B------:R-:W-:Y:S01]  /*b2520*/  IMAD.MOV.U32 R65, RZ, RZ, R131 ;  /* 0x000000ffff417224 */ /* 0x000fe200078e0083 */
[----:B------:R-:W-:Y:S01]  /*b2530*/  MOV R71, R103 ;  /* 0x0000006700477202 */ /* 0x000fe20000000f00 */
[----:B------:R-:W-:Y:S01]  /*b2540*/  IMAD.MOV.U32 R67, RZ, RZ, R135 ;  /* 0x000000ffff437224 */ /* 0x000fe200078e0087 */
[----:B------:R-:W-:Y:S01]  /*b2550*/  MOV R49, R139 ;  /* 0x0000008b00317202 */ /* 0x000fe20000000f00 */
[----:B------:R-:W-:Y:S01]  /*b2560*/  IMAD.MOV.U32 R48, RZ, RZ, R138 ;  /* 0x000000ffff307224 */ /* 0x000fe200078e008a */
[----:B------:R-:W-:Y:S01]  /*b2570*/  MOV R74, R158 ;  /* 0x0000009e004a7202 */ /* 0x000fe20000000f00 */
[----:B------:R-:W-:-:S02]  /*b2580*/  IMAD.MOV.U32 R70, RZ, RZ, R102 ;  /* 0x000000ffff467224 */ /* 0x000fc400078e0066 */
[----:B------:R-:W-:Y:S01]  /*b2590*/  IMAD.MOV.U32 R75, RZ, RZ, R159 ;  /* 0x000000ffff4b7224 */ /* 0x000fe200078e009f */
[----:B------:R-:W-:Y:S01]  /*b25a0*/  MOV R29, R166 ;  /* 0x000000a6001d7202 */ /* 0x000fe20000000f00 */
[----:B------:R-:W-:Y:S01]  /*b25b0*/  IMAD.MOV.U32 R50, RZ, RZ, R142 ;  /* 0x000000ffff327224 */ /* 0x000fe200078e008e */
[----:B------:R-:W-:Y:S01]  /*b25c0*/  LDS R228, [R246+0x86000] ;  /* 0x08600000f6e47984 */ /* 0x000fe20000000800 */
        /* <DEDUP_REMOVED lines=8> */
[----:B------:R-:W-:Y:S01]  /*b2650*/  IMAD.MOV.U32 R42, RZ, RZ, R150 ;  /* 0x000000ffff2a7224 */ /* 0x000fe200078e0096 */
[----:B------:R-:W-:Y:S01]  /*b2660*/  LDS R230, [R246+0x87000] ;  /* 0x08700000f6e67984 */ /* 0x000fe20000000800 */
[----:B------:R-:W-:-:S02]  /*b2670*/  IMAD.MOV.U32 R72, RZ, RZ, R154 ;  /* 0x000000ffff487224 */ /* 0x000fc400078e009a */
[----:B------:R-:W-:Y:S01]  /*b2680*/  IMAD.MOV.U32 R73, RZ, RZ, R155 ;  /* 0x000000ffff497224 */ /* 0x000fe200078e009b */
[----:B------:R-:W-:Y:S01]  /*b2690*/  LDS R229, [R247+0x86000] ;  /* 0x08600000f7e57984 */ /* 0x000fe20000000800 */
[----:B------:R-:W-:Y:S02]  /*b26a0*/  IMAD.MOV.U32 R28, RZ, RZ, R82 ;  /* 0x000000ffff1c7224 */ /* 0x000fe400078e0052 */
[----:B------:R-:W-:Y:S01]  /*b26b0*/  IMAD.MOV.U32 R30, RZ, RZ, R167 ;  /* 0x000000ffff1e7224 */ /* 0x000fe200078e00a7 */
[----:B------:R-:W1:Y:S01]  /*b26c0*/  LDS R231, [R247+0x87000] ;  /* 0x08700000f7e77984 */ /* 0x000e620000000800 */
[----:B------:R-:W-:Y:S01]  /*b26d0*/  IMAD.MOV.U32 R193, RZ, RZ, R12 ;  /* 0x000000ffffc17224 */ /* 0x000fe200078e000c */
[----:B------:R-:W-:Y:S01]  /*b26e0*/  MOV R12, R162 ;  /* 0x000000a2000c7202 */ /* 0x000fe20000000f00 */
[----:B------:R-:W-:Y:S01]  /*b26f0*/  IMAD.MOV.U32 R31, RZ, RZ, R83 ;  /* 0x000000ffff1f7224 */ /* 0x000fe200078e0053 */
[----:B------:R-:W-:Y:S01]  /*b2700*/  MOV R185, R14 ;  /* 0x0000000e00b97202 */ /* 0x000fe20000000f00 */
[----:B------:R-:W-:-:S02]  /*b2710*/  IMAD.MOV.U32 R192, RZ, RZ, R13 ;  /* 0x000000ffffc07224 */ /* 0x000fc400078e000d */
[----:B------:R-:W-:Y:S02]  /*b2720*/  IMAD.MOV.U32 R13, RZ, RZ, R163 ;  /* 0x000000ffff0d7224 */ /* 0x000fe400078e00a3 */
[----:B------:R-:W-:Y:S01]  /*b2730*/  IMAD.MOV.U32 R184, RZ, RZ, R15 ;  /* 0x000000ffffb87224 */ /* 0x000fe200078e000f */
[----:B------:R-:W-:Y:S01]  /*b2740*/  MOV R15, R79 ;  /* 0x0000004f000f7202 */ /* 0x000fe20000000f00 */
[----:B------:R-:W-:Y:S02]  /*b2750*/  IMAD.MOV.U32 R14, RZ, RZ, R78 ;  /* 0x000000ffff0e7224 */ /* 0x000fe400078e004e */
[----:B--2---:R-:W-:Y:S01]  /*b2760*/  IMAD.MOV.U32 R69, RZ, RZ, R99 ;  /* 0x000000ffff457224 */ /* 0x004fe200078e0063 */
[----:B---3--:R-:W-:Y:S02]  /*b2770*/  MOV R68, R98 ;  /* 0x0000006200447202 */ /* 0x008fe40000000f00 */
[----:B------:R-:W2:Y:S04]  /*b2780*/  LDL.LU R98, [R1+0x844c] ;  /* 0x00844c0001627983 */ /* 0x000ea80000300800 */
[----:B------:R-:W2:Y:S04]  /*b2790*/  LDL.LU R99, [R1+0x8448] ;  /* 0x0084480001637983 */ /* 0x000ea80000300800 */
[----:B------:R-:W3:Y:S04]  /*b27a0*/  LDL.LU R102, [R1+0x8444] ;  /* 0x0084440001667983 */ /* 0x000ee80000300800 */
[----:B------:R-:W3:Y:S01]  /*b27b0*/  LDL.LU R103, [R1+0x8440] ;  /* 0x0084400001677983 */ /* 0x000ee20000300800 */
[----:B----4-:R-:W-:-:S02]  /*b27c0*/  IMAD.MOV.U32 R206, RZ, RZ, R118 ;  /* 0x000000ffffce7224 */ /* 0x010fc400078e0076 */
        /* <DEDUP_REMOVED lines=9> */
[----:B------:R-:W-:Y:S02]  /*b2860*/  IMAD.MOV.U32 R212, RZ, RZ, R106 ;  /* 0x000000ffffd47224 */ /* 0x000fe400078e006a */
[----:B------:R-:W4:Y:S04]  /*b2870*/  LDL.LU R106, [R1+0x843c] ;  /* 0x00843c00016a7983 */ /* 0x000f280000300800 */
[----:B------:R-:W4:Y:S04]  /*b2880*/  LDL.LU R107, [R1+0x8438] ;  /* 0x00843800016b7983 */ /* 0x000f280000300800 */
[----:B------:R-:W2:Y:S04]  /*b2890*/  LDL.LU R110, [R1+0x8434] ;  /* 0x00843400016e7983 */ /* 0x000ea80000300800 */
[----:B------:R-:W2:Y:S01]  /*b28a0*/  LDL.LU R111, [R1+0x8430] ;  /* 0x00843000016f7983 */ /* 0x000ea20000300800 */
[----:B------:R-:W-:-:S03]  /*b28b0*/  MOV R208, R122 ;  /* 0x0000007a00d07202 */ /* 0x000fc60000000f00 */
        /* <DEDUP_REMOVED lines=32> */
[----:B------:R-:W-:Y:S01]  /*b2ac0*/  STL [R1+0x8030], R105 ;  /* 0x0080306901007387 */ /* 0x000fe20000100800 */
[C---:B------:R-:W-:Y:S08]  /*b2ad0*/  HMMA.1688.F32.TF32 R4, R232.reuse, R94, R4 ;  /* 0x0000005ee804723c */ /* 0x040ff00000081004 */
        /* <DEDUP_REMOVED lines=8> */
[----:B------:R-:W-:Y:S01]  /*b2b60*/  HMMA.1688.F32.TF32 R204, R232, R78, R204 ;  /* 0x0000004ee8cc723c */ /* 0x000fe200000810cc */
[----:B------:R-:W-:Y:S11]  /*b2b70*/  MOV R93, R50 ;  /* 0x00000032005d7202 */ /* 0x000ff60000000f00 */
[----:B------:R-:W-:Y:S03]  /*b2b80*/  @!UPT UIADD3 URZ, URZ, URZ, URZ ;  /* 0x0000003f3f3ff290 */ /* 0x000fe6000fffe03f */
[----:B------:R-:W-:Y:S04]  /*b2b90*/  STL [R1+0x3174], R209 ;  /* 0x003174d101007387 */ /* 0x000fe80000100800 */
        /* <DEDUP_REMOVED lines=10> */
[----:B------:R-:W-:-:S03]  /*b2c40*/  IMAD.MOV.U32 R92, RZ, RZ, R51 ;  /* 0x000000ffff5c7224 */ /* 0x000fc600078e0033 */
[----:B------:R-:W-:Y:S04]  /*b2c50*/  STL.64 [R1+0x3128], R58 ;  /* 0x0031283a01007387 */ /* 0x000fe80000100a00 */
[----:B------:R-:W-:Y:S01]  /*b2c60*/  STL.64 [R1+0x3110], R52 ;  /* 0x0031103401007387 */ /* 0x000fe20000100a00 */
[----:B------:R-:W-:-:S03]  /*b2c70*/  IMAD.MOV.U32 R89, RZ, RZ, R44 ;  /* 0x000000ffff597224 */ /* 0x000fc600078e002c */
[----:B------:R-:W-:Y:S01]  /*b2c80*/  STL.64 [R1+0x3118], R54 ;  /* 0x0031183601007387 */ /* 0x000fe20000100a00 */
[----:B------:R-:W-:Y:S01]  /*b2c90*/  MOV R88, R45 ;  /* 0x0000002d00587202 */ /* 0x000fe20000000f00 */
[----:B------:R-:W-:Y:S02]  /*b2ca0*/  IMAD.MOV.U32 R85, RZ, RZ, R46 ;  /* 0x000000ffff557224 */ /* 0x000fe400078e002e */
[----:B------:R2:W-:Y:S01]  /*b2cb0*/  STL.64 [R1+0x3100], R48 ;  /* 0x0031003001007387 */ /* 0x0005e20000100a00 */
[----:B------:R-:W-:Y:S02]  /*b2cc0*/  IMAD.MOV.U32 R84, RZ, RZ, R47 ;  /* 0x000000ffff547224 */ /* 0x000fe400078e002f */
[C---:B------:R-:W-:Y:S08]  /*b2cd0*/  HMMA.1688.F32.TF32 R44, R232.reuse, R130, R40 ;  /* 0x00000082e82c723c */ /* 0x040ff00000081028 */
[C---:B--2---:R-:W-:Y:S08]  /*b2ce0*/  HMMA.1688.F32.TF32 R48, R232.reuse, R134, R72 ;  /* 0x00000086e830723c */ /* 0x044ff00000081048 */
        /* <DEDUP_REMOVED lines=24> */
[----:B------:R-:W-:-:S03]  /*b2e70*/  MOV R8, R242 ;  /* 0x000000f200087202 */ /* 0x000fc60000000f00 */
[----:B------:R-:W-:Y:S04]  /*b2e80*/  STL.64 [R1+0x3060], R16 ;  /* 0x0030601001007387 */ /* 0x000fe80000100a00 */
[----:B------:R-:W-:Y:S04]  /*b2e90*/  STL.64 [R1+0x3068], R18 ;  /* 0x0030681201007387 */ /* 0x000fe80000100a00 */
[----:B------:R2:W-:Y:S01]  /*b2ea0*/  STL.64 [R1+0x140], R12 ;  /* 0x0001400c01007387 */ /* 0x0005e20000100a00 */
[----:B------:R-:W-:-:S03]  /*b2eb0*/  IMAD.MOV.U32 R9, RZ, RZ, R86 ;  /* 0x000000ffff097224 */ /* 0x000fc600078e0056 */
[----:B------:R3:W-:Y:S01]  /*b2ec0*/  STL.64 [R1+0x148], R14 ;  /* 0x0001480e01007387 */ /* 0x0007e20000100a00 */
[----:B------:R-:W-:-:S03]  /*b2ed0*/  IMAD.MOV.U32 R10, RZ, RZ, R240 ;  /* 0x000000ffff0a7224 */ /* 0x000fc600078e00f0 */
[----:B------:R-:W4:Y:S01]  /*b2ee0*/  LDL.LU R242, [R1+0x83ac] ;  /* 0x0083ac0001f27983 */ /* 0x000f220000300800 */
[----:B------:R-:W-:-:S03]  /*b2ef0*/  MOV R11, R241 ;  /* 0x000000f1000b7202 */ /* 0x000fc60000000f00 */
[----:B------:R1:W-:Y:S04]  /*b2f00*/  STL.64 [R1+0x3050], R4 ;  /* 0x0030500401007387 */ /* 0x0003e80000100a00 */
[----:B------:R1:W-:Y:S04]  /*b2f10*/  STL.64 [R1+0x3058], R6 ;  /* 0x0030580601007387 */ /* 0x0003e80000100a00 */
[----:B------:R-:W4:Y:S04]  /*b2f20*/  LDL.LU R86, [R1+0x83a8] ;  /* 0x0083a80001567983 */ /* 0x000f280000300800 */
[----:B------:R-:W4:Y:S04]  /*b2f30*/  LDL.LU R240, [R1+0x83a4] ;  /* 0x0083a40001f07983 */ /* 0x000f280000300800 */
[----:B------:R-:W4:Y:S01]  /*b2f40*/  LDL.LU R241, [R1+0x83a0] ;  /* 0x0083a00001f17983 */ /* 0x000f220000300800 */
[----:B--2---:R-:W-:Y:S01]  /*b2f50*/  IMAD.MOV.U32 R12, RZ, RZ, R243 ;  /* 0x000000ffff0c7224 */ /* 0x004fe200078e00f3 */
[----:B---3--:R-:W-:Y:S01]  /*b2f60*/  MOV R14, R90 ;  /* 0x0000005a000e7202 */ /* 0x008fe20000000f00 */
[----:B------:R-:W-:Y:S01]  /*b2f70*/  IMAD.MOV.U32 R13, RZ, RZ, R91 ;  /* 0x000000ffff0d7224 */ /* 0x000fe200078e005b */
[----:B------:R-:W2:Y:S01]  /*b2f80*/  LDL.LU R243, [R1+0x839c] ;  /* 0x00839c0001f37983 */ /* 0x000ea20000300800 */
[----:B------:R-:W-:-:S03]  /*b2f90*/  IMAD.MOV.U32 R15, RZ, RZ, R87 ;  /* 0x000000ffff0f7224 */ /* 0x000fc600078e0057 */
[----:B------:R-:W3:Y:S04]  /*b2fa0*/  LDL.LU R91, [R1+0x8398] ;  /* 0x00839800015b7983 */ /* 0x000ee80000300800 */
[----:B------:R-:W2:Y:S04]  /*b2fb0*/  LDL.LU R90, [R1+0x8394] ;  /* 0x00839400015a7983 */ /* 0x000ea80000300800 */
[----:B------:R-:W2:Y:S01]  /*b2fc0*/  LDL.LU R87, [R1+0x8390] ;  /* 0x0083900001577983 */ /* 0x000ea20000300800 */
[----:B----4-:R-:W-:Y:S02]  /*b2fd0*/  IMAD.MOV.U32 R19, RZ, RZ, R242 ;  /* 0x000000ffff137224 */ /* 0x010fe400078e00f2 */
[----:B------:R-:W-:-:S02]  /*b2fe0*/  IMAD.MOV.U32 R18, RZ, RZ, R86 ;  /* 0x000000ffff127224 */ /* 0x000fc400078e0056 */
[----:B------:R-:W-:Y:S02]  /*b2ff0*/  IMAD.MOV.U32 R16, RZ, RZ, R240 ;  /* 0x000000ffff107224 */ /* 0x000fe400078e00f0 */
[----:B------:R-:W4:Y:S01]  /*b3000*/  LDL.LU R240, [R1+0x838c] ;  /* 0x00838c0001f07983 */ /* 0x000f220000300800 */
[----:B------:R-:W-:-:S03]  /*b3010*/  MOV R17, R241 ;  /* 0x000000f100117202 */ /* 0x000fc60000000f00 */
[----:B------:R-:W2:Y:S04]  /*b3020*/  LDL.LU R241, [R1+0x8388] ;  /* 0x0083880001f17983 */ /* 0x000ea80000300800 */
[----:B------:R-:W3:Y:S04]  /*b3030*/  LDL.LU R86, [R1+0x8384] ;  /* 0x0083840001567983 */ /* 0x000ee80000300800 */
[----:B------:R-:W3:Y:S04]  /*b3040*/  LDL.LU R242, [R1+0x8380] ;  /* 0x0083800001f27983 */ /* 0x000ee80000300800 */
[----:B------:R-:W3:Y:S04]  /*b3050*/  LDL.LU R24, [R1+0x1420] ;  /* 0x0014200001187983 */ /* 0x000ee80000300800 */
[----:B------:R-:W3:Y:S04]  /*b3060*/  LDL.LU R25, [R1+0x1424] ;  /* 0x0014240001197983 */ /* 0x000ee80000300800 */
[----:B------:R-:W3:Y:S04]  /*b3070*/  LDL.LU R26, [R1+0x1428] ;  /* 0x00142800011a7983 */ /* 0x000ee80000300800 */
[----:B------:R-:W3:Y:S01]  /*b3080*/  LDL.LU R27, [R1+0x142c] ;  /* 0x00142c00011b7983 */ /* 0x000ee20000300800 */
[----:B------:R-:W-:Y:S01]  /*b3090*/  HMMA.1688.F32.TF32 R212, R232, R166, R212 ;  /* 0x000000a6e8d4723c */ /* 0x000fe200000810d4 */
[----:B------:R-:W-:Y:S01]  /*b30a0*/  IMAD.MOV.U32 R105, RZ, RZ, R208 ;  /* 0x000000ffff697224 */ /* 0x000fe200078e00d0 */
[----:B----4-:R-:W-:Y:S01]  /*b30b0*/  MOV R31, R240 ;  /* 0x000000f0001f7202 */ /* 0x010fe20000000f00 */
[----:B--2---:R-:W-:Y:S01]  /*b30c0*/  IMAD.MOV.U32 R30, RZ, RZ, R241 ;  /* 0x000000ffff1e7224 */ /* 0x004fe200078e00f1 */
[----:B---3--:R-:W-:-:S02]  /*b30d0*/  MOV R28, R86 ;  /* 0x00000056001c7202 */ /* 0x008fc40000000f00 */
[----:B------:R-:W2:Y:S01]  /*b30e0*/  LDL.LU R86, [R1+0x837c] ;  /* 0x00837c0001567983 */ /* 0x000ea20000300800 */
[----:B------:R-:W-:-:S03]  /*b30f0*/  IMAD.MOV.U32 R29, RZ, RZ, R242 ;  /* 0x000000ffff1d7224 */ /* 0x000fc600078e00f2 */
        /* <DEDUP_REMOVED lines=26> */
[----:B------:R-:W4:Y:S04]  /*b32a0*/  LDL.LU R67, [R1+0xc] ;  /* 0x00000c0001437983 */ /* 0x000f280000300800 */
[----:B------:R-:W4:Y:S04]  /*b32b0*/  LDL.LU R68, [R1+0x10] ;  /* 0x0000100001447983 */ /* 0x000f280000300800 */
[----:B------:R-:W4:Y:S04]  /*b32c0*/  LDL.LU R69, [R1+0x14] ;  /* 0x0000140001457983 */ /* 0x000f280000300800 */
[----:B------:R-:W4:Y:S04]  /*b32d0*/  LDL.LU R70, [R1+0x18] ;  /* 0x0000180001467983 */ /* 0x000f280000300800 */
[----:B------:R-:W4:Y:S01]  /*b32e0*/  LDL.LU R71, [R1+0x1c] ;  /* 0x00001c0001477983 */ /* 0x000f220000300800 */
[----:B------:R-:W-:-:S03]  /*b32f0*/  IMAD.MOV.U32 R101, RZ, RZ, R212 ;  /* 0x000000ffff657224 */ /* 0x000fc600078e00d4 */
[----:B------:R-:W4:Y:S01]  /*b3300*/  LDL.LU R208, [R1+0x30] ;  /* 0x0000300001d07983 */ /* 0x000f220000300800 */
[----:B------:R-:W-:-:S03]  /*b3310*/  IMAD.MOV.U32 R100, RZ, RZ, R213 ;  /* 0x000000ffff647224 */ /* 0x000fc600078e00d5 */
[----:B------:R-:W4:Y:S01]  /*b3320*/  LDL.LU R209, [R1+0x34] ;  /* 0x0000340001d17983 */ /* 0x000f220000300800 */
[----:B------:R-:W-:-:S03]  /*b3330*/  MOV R97, R214 ;  /* 0x000000d600617202 */ /* 0x000fc60000000f00 */
        /* <DEDUP_REMOVED lines=42> */
[----:B--2---:R-:W-:Y:S01]  /*b35e0*/  IMAD.MOV.U32 R39, RZ, RZ, R86 ;  /* 0x000000ffff277224 */ /* 0x004fe200078e0056 */
[----:B---3--:R-:W-:Y:S01]  /*b35f0*/  MOV R38, R242 ;  /* 0x000000f200267202 */ /* 0x008fe20000000f00 */
[----:B----4-:R-:W-:Y:S02]  /*b3600*/  IMAD.MOV.U32 R37, RZ, RZ, R241 ;  /* 0x000000ffff257224 */ /* 0x010fe400078e00f1 */
[----:B------:R-:W-:Y:S02]  /*b3610*/  IMAD.MOV.U32 R36, RZ, RZ, R240 ;  /* 0x000000ffff247224 */ /* 0x000fe400078e00f0 */
[----:B------:R-:W2:Y:S04]  /*b3620*/  LDL.LU R240, [R1+0x836c] ;  /* 0x00836c0001f07983 */ /* 0x000ea80000300800 */
[----:B------:R-:W2:Y:S04]  /*b3630*/  LDL.LU R241, [R1+0x8368] ;  /* 0x0083680001f17983 */ /* 0x000ea80000300800 */
[----:B------:R-:W2:Y:S04]  /*b3640*/  LDL.LU R242, [R1+0x8364] ;  /* 0x0083640001f27983 */ /* 0x000ea80000300800 */
[----:B------:R-:W3:Y:S04]  /*b3650*/  LDL.LU R86, [R1+0x8360] ;  /* 0x0083600001567983 */ /* 0x000ee80000300800 */
[----:B------:R-:W3:Y:S04]  /*b3660*/  LDL.LU R87, [R1+0x835c] ;  /* 0x00835c0001577983 */ /* 0x000ee80000300800 */
[----:B------:R-:W4:Y:S04]  /*b3670*/  LDL.LU R90, [R1+0x8358] ;  /* 0x00835800015a7983 */ /* 0x000f280000300800 */
[----:B------:R-:W4:Y:S01]  /*b3680*/  LDL.LU R91, [R1+0x8354] ;  /* 0x00835400015b7983 */ /* 0x000f220000300800 */
[----:B------:R-:W-:Y:S01]  /*b3690*/  IMAD.MOV.U32 R23, RZ, RZ, R243 ;  /* 0x000000ffff177224 */ /* 0x000fe200078e00f3 */
[----:B-1----:R-:W-:Y:S01]  /*b36a0*/  MOV R4, R248 ;  /* 0x000000f800047202 */ /* 0x002fe20000000f00 */
[----:B------:R-:W-:Y:S01]  /*b36b0*/  IMAD.MOV.U32 R5, RZ, RZ, R249 ;  /* 0x000000ffff057224 */ /* 0x000fe200078e00f9 */
[----:B------:R-:W2:Y:S01]  /*b36c0*/  LDL.LU R243, [R1+0x8350] ;  /* 0x0083500001f37983 */ /* 0x000ea20000300800 */
[----:B------:R-:W-:Y:S01]  /*b36d0*/  IMAD.MOV.U32 R6, RZ, RZ, R250 ;  /* 0x000000ffff067224 */ /* 0x000fe200078e00fa */
[----:B------:R-:W-:-:S02]  /*b36e0*/  MOV R7, R251 ;  /* 0x000000fb00077202 */ /* 0x000fc40000000f00 */
[----:B------:R-:W2:Y:S04]  /*b36f0*/  LDL.LU R248, [R1+0x834c] ;  /* 0x00834c0001f87983 */ /* 0x000ea80000300800 */
[----:B------:R-:W2:Y:S04]  /*b3700*/  LDL.LU R249, [R1+0x8348] ;  /* 0x0083480001f97983 */ /* 0x000ea80000300800 */
[----:B------:R-:W2:Y:S04]  /*b3710*/  LDL.LU R250, [R1+0x8344] ;  /* 0x0083440001fa7983 */ /* 0x000ea80000300800 */
[----:B------:R-:W2:Y:S01]  /*b3720*/  LDL.LU R251, [R1+0x8340] ;  /* 0x0083400001fb7983 */ /* 0x000ea20000300800 */
[C---:B------:R-:W-:Y:S08]  /*b3730*/  HMMA.1688.F32.TF32 R4, R228.reuse, R114, R4 ;  /* 0x00000072e404723c */ /* 0x040ff00000081004 */
[----:B------:R-:W-:Y:S08]  /*b3740*/  HMMA.1688.F32.TF32 R60, R228, R166, R60 ;  /* 0x000000a6e43c723c */ /* 0x000ff0000008103c */
[C---:B---3--:R-:W-:Y:S08]  /*b3750*/  HMMA.1688.F32.TF32 R220, R232.reuse, R86, R220 ;  /* 0x00000056e8dc723c */ /* 0x048ff000000810dc */
[----:B----4-:R-:W-:Y:S08]  /*b3760*/  HMMA.1688.F32.TF32 R236, R232, R90, R236 ;  /* 0x0000005ae8ec723c */ /* 0x010ff000000810ec */
[C---:B------:R-:W-:Y:S08]  /*b3770*/  HMMA.1688.F32.TF32 R232, R228.reuse, R202, R224 ;  /* 0x000000cae4e8723c */ /* 0x040ff000000810e0 */
[C---:B------:R-:W-:Y:S07]  /*b3780*/  HMMA.1688.F32.TF32 R224, R228.reuse, R198, R216 ;  /* 0x000000c6e4e0723c */ /* 0x040fee00000810d8 */
        /* <DEDUP_REMOVED lines=8> */
[C---:B------:R-:W-:Y:S08]  /*b3810*/  HMMA.1688.F32.TF32 R204, R228.reuse, R178, R64 ;  /* 0x000000b2e4cc723c */ /* 0x040ff00000081040 */
[C---:B--2---:R-:W-:Y:S01]  /*b3820*/  HMMA.1688.F32.TF32 R68, R228.reuse, R174, R248 ;  /* 0x000000aee444723c */ /* 0x044fe200000810f8 */
        /* <DEDUP_REMOVED lines=25> */
[----:B------:R-:W-:Y:S04]  /*b39c0*/  LDS R233, [R252+0x86080] ;  /* 0x08608000fce97984 */ /* 0x000fe80000000800 */
[----:B------:R-:W1:Y:S01]  /*b39d0*/  LDS R235, [R252+0x87080] ;  /* 0x08708000fceb7984 */ /* 0x000e620000000800 */
        /* <DEDUP_REMOVED lines=149> */
[----:B------:R-:W3:Y:S01]  /*b4330*/  LDL.LU R7, [R1+0x123c] ;  /* 0x00123c0001077983 */ /* 0x000ee20000300800 */
[C---:B--2---:R-:W-:Y:S08]  /*b4340*/  HMMA.1688.F32.TF32 R40, R232.reuse, R162, R40 ;  /* 0x000000a2e828723c */ /* 0x044ff00000081028 */
[C---:B------:R-:W-:Y:S08]  /*b4350*/  HMMA.1688.F32.TF32 R32, R232.reuse, R82, R32 ;  /* 0x00000052e820723c */ /* 0x040ff00000081020 */
[C---:B------:R-:W-:Y:S08]  /*b4360*/  HMMA.1688.F32.TF32 R28, R232.reuse, R158, R28 ;  /* 0x0000009ee81c723c */ /* 0x040ff0000008101c */
[C---:B------:R-:W-:Y:S08]  /*b4370*/  HMMA.1688.F32.TF32 R24, R232.reuse, R154, R24 ;  /* 0x0000009ae818723c */ /* 0x040ff00000081018 */
[C---:B----4-:R-:W-:Y:S08]  /*b4380*/  HMMA.1688.F32.TF32 R16, R232.reuse, R146, R16 ;  /* 0x00000092e810723c */ /* 0x050ff00000081010 */
[----:B---3--:R-:W-:Y:S08]  /*b4390*/  HMMA.1688.F32.TF32 R12, R232, R142, R12 ;  /* 0x0000008ee80c723c */ /* 0x008ff0000008100c */
[C---:B------:R-:W-:Y:S08]  /*b43a0*/  HMMA.1688.F32.TF32 R216, R228.reuse, R90, R216 ;  /* 0x0000005ae4d8723c */ /* 0x040ff000000810d8 */
[C---:B------:R-:W-:Y:S08]  /*b43b0*/  HMMA.1688.F32.TF32 R240, R228.reuse, R110, R240 ;  /* 0x0000006ee4f0723c */ /* 0x040ff000000810f0 */
[C---:B------:R-:W-:Y:S11]  /*b43c0*/  HMMA.1688.F32.TF32 R248, R228.reuse, R106, R248 ;  /* 0x0000006ae4f8723c */ /* 0x040ff600000810f8 */
[----:B------:R-:W-:Y:S04]  /*b43d0*/  @!UPT UIADD3 URZ, URZ, URZ, URZ ;  /* 0x0000003f3f3ff290 */ /* 0x000fe8000fffe03f */
[----:B------:R-:W-:Y:S04]  /*b43e0*/  STL.64 [R1+0x2ea0], R240 ;  /* 0x002ea0f001007387 */ /* 0x000fe80000100a00 */
[----:B------:R1:W-:Y:S02]  /*b43f0*/  STL.64 [R1+0x2ea8], R242 ;  /* 0x002ea8f201007387 */ /* 0x0003e40000100a00 */
[C---:B-1----:R-:W-:Y:S08]  /*b4400*/  HMMA.1688.F32.TF32 R240, R228.reuse, R102, R236 ;  /* 0x00000066e4f0723c */ /* 0x042ff000000810ec */
[C---:B------:R-:W-:Y:S08]  /*b4410*/  HMMA.1688.F32.TF32 R236, R228.reuse, R98, R220 ;  /* 0x00000062e4ec723c */ /* 0x040ff000000810dc */
[C---:B------:R-:W-:Y:S08]  /*b4420*/  HMMA.1688.F32.TF32 R220, R228.reuse, R94, R224 ;  /* 0x0000005ee4dc723c */ /* 0x040ff000000810e0 */
        /* <DEDUP_REMOVED lines=15> */
[----:B------:R-:W-:Y:S01]  /*b4520*/  LDS R230, [R246+0x87080] ;  /* 0x08708000f6e67984 */ /* 0x000fe20000000800 */
[C---:B-1----:R-:W-:Y:S03]  /*b4530*/  HMMA.1688.F32.TF32 R212, R232.reuse, R202, R208 ;  /* 0x000000cae8d4723c */ /* 0x042fe600000810d0 */
[----:B------:R-:W-:Y:S04]  /*b4540*/  LDS R229, [R247+0x86080] ;  /* 0x08608000f7e57984 */ /* 0x000fe80000000800 */
[----:B------:R-:W1:Y:S01]  /*b4550*/  LDS R231, [R247+0x87080] ;  /* 0x08708000f7e77984 */ /* 0x000e620000000800 */
        /* <DEDUP_REMOVED lines=46> */
[----:B------:R-:W-:Y:S04]  /*b4840*/  STL.64 [R1+0x2dc0], R12 ;  /* 0x002dc00c01007387 */ /* 0x000fe80000100a00 */
[----:B------:R-:W-:Y:S04]  /*b4850*/  STL.64 [R1+0x2dc8], R14 ;  /* 0x002dc80e01007387 */ /* 0x000fe80000100a00 */
[----:B--2---:R-:W2:Y:S04]  /*b4860*/  LDL.LU R16, [R1+0x380] ;  /* 0x0003800001107983 */ /* 0x004ea80000300800 */
[----:B------:R-:W-:Y:S04]  /*b4870*/  STL.64 [R1+0x2db0], R8 ;  /* 0x002db00801007387 */ /* 0x000fe80000100a00 */
[----:B------:R-:W-:Y:S04]  /*b4880*/  STL.64 [R1+0x2db8], R10 ;  /* 0x002db80a01007387 */ /* 0x000fe80000100a00 */
[----:B------:R4:W-:Y:S04]  /*b4890*/  STL.64 [R1+0x2da0], R4 ;  /* 0x002da00401007387 */ /* 0x0009e80000100a00 */
[----:B------:R1:W-:Y:S04]  /*b48a0*/  STL.64 [R1+0x2da8], R6 ;  /* 0x002da80601007387 */ /* 0x0003e80000100a00 */
        /* <DEDUP_REMOVED lines=43> */
[----:B----4-:R-:W4:Y:S04]  /*b4b60*/  LDL.LU R4, [R1+0x1210] ;  /* 0x0012100001047983 */ /* 0x010f280000300800 */
[----:B------:R-:W4:Y:S04]  /*b4b70*/  LDL.LU R5, [R1+0x1214] ;  /* 0x0012140001057983 */ /* 0x000f280000300800 */
[----:B-1----:R-:W4:Y:S04]  /*b4b80*/  LDL.LU R6, [R1+0x1218] ;  /* 0x0012180001067983 */ /* 0x002f280000300800 */
        /* <DEDUP_REMOVED lines=38> */
[C---:B--2---:R-:W-:Y:S01]  /*b4df0*/  HMMA.1688.F32.TF32 R216, R232.reuse, R130, R8 ;  /* 0x00000082e8d8723c */ /* 0x044fe20000081008 */
[----:B------:R-:W2:Y:S11]  /*b4e00*/  LDL.LU R8, [R1+0x1170] ;  /* 0x0011700001087983 */ /* 0x000eb60000300800 */
[----:B------:R-:W-:Y:S11]  /*b4e10*/  @!UPT UIADD3 URZ, URZ, URZ, URZ ;  /* 0x0000003f3f3ff290 */ /* 0x000ff6000fffe03f */
[----:B------:R-:W-:Y:S04]  /*b4e20*/  STL.64 [R1+0x2d90], R216 ;  /* 0x002d90d801007387 */ /* 0x000fe80000100a00 */
[----:B------:R-:W-:Y:S04]  /*b4e30*/  STL.64 [R1+0x2d98], R218 ;  /* 0x002d98da01007387 */ /* 0x000fe80000100a00 */
[----:B------:R1:W-:Y:S04]  /*b4e40*/  STL.64 [R1+0x2d80], R4 ;  /* 0x002d800401007387 */ /* 0x0003e80000100a00 */
[----:B------:R4:W-:Y:S04]  /*b4e50*/  STL.64 [R1+0x2d88], R6 ;  /* 0x002d880601007387 */ /* 0x0009e80000100a00 */
[----:B------:R-:W2:Y:S04]  /*b4e60*/  LDL.LU R9, [R1+0x1174] ;  /* 0x0011740001097983 */ /* 0x000ea80000300800 */
[----:B------:R-:W2:Y:S04]  /*b4e70*/  LDL.LU R10, [R1+0x1178] ;  /* 0x00117800010a7983 */ /* 0x000ea80000300800 */
[----:B------:R-:W2:Y:S04]  /*b4e80*/  LDL.LU R11, [R1+0x117c] ;  /* 0x00117c00010b7983 */ /* 0x000ea80000300800 */
[----:B-1----:R-:W2:Y:S04]  /*b4e90*/  LDL.LU R4, [R1+0x1160] ;  /* 0x0011600001047983 */ /* 0x002ea80000300800 */
[----:B------:R-:W2:Y:S04]  /*b4ea0*/  LDL.LU R5, [R1+0x1164] ;  /* 0x0011640001057983 */ /* 0x000ea80000300800 */
[----:B----4-:R-:W4:Y:S04]  /*b4eb0*/  LDL.LU R6, [R1+0x1168] ;  /* 0x0011680001067983 */ /* 0x010f280000300800 */
[----:B------:R-:W4:Y:S01]  /*b4ec0*/  LDL.LU R7, [R1+0x116c] ;  /* 0x00116c0001077983 */ /* 0x000f220000300800 */
        /* <DEDUP_REMOVED lines=13> */
[----:B------:R-:W-:Y:S03]  /*b4fa0*/  LDS R232, [R244+0x86100] ;  /* 0x08610000f4e87984 */ /* 0x000fe60000000800 */
        /* <DEDUP_REMOVED lines=58> */
[C---:B----4-:R-:W-:Y:S02]  /*b5350*/  HMMA.1688.F32.TF32 R8, R228.reuse, R162, R4 ;  /* 0x000000a2e408723c */ /* 0x050fe40000081004 */
[----:B------:R-:W1:Y:S11]  /*b5360*/  LDL.LU R4, [R1+0xfc0] ;  /* 0x000fc00001047983 */ /* 0x000e760000300800 */
[----:B------:R-:W-:Y:S10]  /*b5370*/  @!UPT UIADD3 URZ, URZ, URZ, URZ ;  /* 0x0000003f3f3ff290 */ /* 0x000ff4000fffe03f */
[----:B------:R2:W-:Y:S04]  /*b5380*/  STL.64 [R1+0x2c40], R8 ;  /* 0x002c400801007387 */ /* 0x0005e80000100a00 */
[----:B------:R3:W-:Y:S04]  /*b5390*/  STL.64 [R1+0x2c48], R10 ;  /* 0x002c480a01007387 */ /* 0x0007e80000100a00 */
[----:B------:R-:W1:Y:S04]  /*b53a0*/  LDL.LU R5, [R1+0xfc4] ;  /* 0x000fc40001057983 */ /* 0x000e680000300800 */
[----:B------:R-:W1:Y:S04]  /*b53b0*/  LDL.LU R6, [R1+0xfc8] ;  /* 0x000fc80001067983 */ /* 0x000e680000300800 */
[----:B------:R-:W1:Y:S04]  /*b53c0*/  LDL.LU R7, [R1+0xfcc] ;  /* 0x000fcc0001077983 */ /* 0x000e680000300800 */
[----:B--2---:R-:W2:Y:S04]  /*b53d0*/  LDL.LU R8, [R1+0xfd0] ;  /* 0x000fd00001087983 */ /* 0x004ea80000300800 */
[----:B------:R-:W2:Y:S04]  /*b53e0*/  LDL.LU R9, [R1+0xfd4] ;  /* 0x000fd40001097983 */ /* 0x000ea80000300800 */
[----:B---3--:R-:W2:Y:S04]  /*b53f0*/  LDL.LU R10, [R1+0xfd8] ;  /* 0x000fd800010a7983 */ /* 0x008ea80000300800 */
        /* <DEDUP_REMOVED lines=102> */
[----:B------:R4:W-:Y:S01]  /*b5a60*/  STL.64 [R1+0x8300], R160 ;  /* 0x008300a001007387 */ /* 0x0009e20000100a00 */
[C---:B--2---:R-:W-:Y:S08]  /*b5a70*/  HMMA.1688.F32.TF32 R40, R228.reuse, R98, R40 ;  /* 0x00000062e428723c */ /* 0x044ff00000081028 */
[C---:B------:R-:W-:Y:S08]  /*b5a80*/  HMMA.1688.F32.TF32 R36, R228.reuse, R94, R36 ;  /* 0x0000005ee424723c */ /* 0x040ff00000081024 */
[----:B------:R-:W-:Y:S08]  /*b5a90*/  HMMA.1688.F32.TF32 R32, R228, R90, R32 ;  /* 0x0000005ae420723c */ /* 0x000ff00000081020 */
[----:B-1----:R-:W-:Y:S08]  /*b5aa0*/  HMMA.1688.F32.TF32 R4, R232, R182, R4 ;  /* 0x000000b6e804723c */ /* 0x002ff00000081004 */
[C---:B---3--:R-:W-:Y:S08]  /*b5ab0*/  HMMA.1688.F32.TF32 R164, R228.reuse, R158, R236 ;  /* 0x0000009ee4a4723c */ /* 0x048ff000000810ec */
[C---:B----4-:R-:W-:Y:S08]  /*b5ac0*/  HMMA.1688.F32.TF32 R160, R228.reuse, R78, R240 ;  /* 0x0000004ee4a0723c */ /* 0x050ff000000810f0 */
        /* <DEDUP_REMOVED lines=22> */
[C---:B-1----:R-:W-:Y:S08]  /*b5c30*/  HMMA.1688.F32.TF32 R160, R228.reuse, R130, R68 ;  /* 0x00000082e4a0723c */ /* 0x042ff00000081044 */
        /* <DEDUP_REMOVED lines=210> */
[----:B------:R-:W-:Y:S08]  /*b6960*/  HMMA.1688.F32.TF32 R220, R232, R158, R220 ;  /* 0x0000009ee8dc723c */ /* 0x000ff000000810dc */
[----:B------:R-:W-:Y:S08]  /*b6970*/  HMMA.1688.F32.TF32 R4, R228, R186, R4 ;  /* 0x000000bae404723c */ /* 0x000ff00000081004 */
[C---:B---3--:R-:W-:Y:S11]  /*b6980*/  HMMA.1688.F32.TF32 R240, R232.reuse, R162, R240 ;  /* 0x000000a2e8f0723c */ /* 0x048ff600000810f0 */
[----:B------:R-:W-:Y:S11]  /*b6990*/  @!UPT UIADD3 URZ, URZ, URZ, URZ ;  /* 0x0000003f3f3ff290 */ /* 0x000ff6000fffe03f */
[----:B------:R-:W-:Y:S01]  /*b69a0*/  @!UPT UIADD3 URZ, URZ, URZ, URZ ;  /* 0x0000003f3f3ff290 */ /* 0x000fe2000fffe03f */
[----:B------:R-:W-:Y:S04]  /*b69b0*/  STL.64 [R1+0x2b10], R240 ;  /* 0x002b10f001007387 */ /* 0x000fe80000100a00 */
[----:B------:R1:W-:Y:S02]  /*b69c0*/  STL.64 [R1+0x2b18], R242 ;  /* 0x002b18f201007387 */ /* 0x0003e40000100a00 */
[C---:B-1----:R-:W-:Y:S02]  /*b69d0*/  HMMA.1688.F32.TF32 R240, R232.reuse, R82, R236 ;  /* 0x00000052e8f0723c */ /* 0x042fe400000810ec */
[----:B------:R-:W-:Y:S04]  /*b69e0*/  STL.64 [R1+0x2b00], R248 ;  /* 0x002b00f801007387 */ /* 0x000fe80000100a00 */
[----:B------:R-:W-:Y:S02]  /*b69f0*/  STL.64 [R1+0x2b08], R250 ;  /* 0x002b08fa01007387 */ /* 0x000fe40000100a00 */
        /* <DEDUP_REMOVED lines=36> */
[----:B------:R-:W-:Y:S01]  /*b6c40*/  HMMA.1688.F32.TF32 R28, R232, R86, R24 ;  /* 0x00000056e81c723c */ /* 0x000fe20000081018 */
[----:B------:R-:W-:Y:S04]  /*b6c50*/  STL.64 [R1+0x2a68], R70 ;  /* 0x002a684601007387 */ /* 0x000fe80000100a00 */
[----:B------:R-:W-:Y:S03]  /*b6c60*/  STL.64 [R1+0x2a50], R64 ;  /* 0x002a504001007387 */ /* 0x000fe60000100a00 */
[C---:B------:R-:W-:Y:S01]  /*b6c70*/  HMMA.1688.F32.TF32 R24, R228.reuse, R202, R20 ;  /* 0x000000cae418723c */ /* 0x040fe20000081014 */
[----:B------:R-:W-:Y:S04]  /*b6c80*/  STL.64 [R1+0x2a58], R66 ;  /* 0x002a584201007387 */ /* 0x000fe80000100a00 */
[----:B------:R-:W-:Y:S03]  /*b6c90*/  STL.64 [R1+0x2a40], R60 ;  /* 0x002a403c01007387 */ /* 0x000fe60000100a00 */
[C---:B----4-:R-:W-:Y:S01]  /*b6ca0*/  HMMA.1688.F32.TF32 R20, R228.reuse, R198, R16 ;  /* 0x000000c6e414723c */ /* 0x050fe20000081010 */
        /* <DEDUP_REMOVED lines=142> */
[C---:B------:R-:W-:Y:S08]  /*b7590*/  HMMA.1688.F32.TF32 R12, R228.reuse, R94, R12 ;  /* 0x0000005ee40c723c */ /* 0x040ff0000008100c */
[C---:B---3--:R-:W-:Y:S08]  /*b75a0*/  HMMA.1688.F32.TF32 R8, R228.reuse, R90, R8 ;  /* 0x0000005ae408723c */ /* 0x048ff00000081008 */
[C---:B------:R-:W-:Y:S08]  /*b75b0*/  HMMA.1688.F32.TF32 R220, R228.reuse, R170, R220 ;  /* 0x000000aae4dc723c */ /* 0x040ff000000810dc */
[C---:B------:R-:W-:Y:S08]  /*b75c0*/  HMMA.1688.F32.TF32 R232, R228.reuse, R178, R248 ;  /* 0x000000b2e4e8723c */ /* 0x040ff000000810f8 */
[C---:B------:R-:W-:Y:S08]  /*b75d0*/  HMMA.1688.F32.TF32 R240, R228.reuse, R182, R240 ;  /* 0x000000b6e4f0723c */ /* 0x040ff000000810f0 */
[C---:B------:R-:W-:Y:S11]  /*b75e0*/  HMMA.1688.F32.TF32 R236, R228.reuse, R174, R236 ;  /* 0x000000aee4ec723c */ /* 0x040ff600000810ec */
[----:B------:R-:W-:Y:S04]  /*b75f0*/  @!UPT UIADD3 URZ, URZ, URZ, URZ ;  /* 0x0000003f3f3ff290 */ /* 0x000fe8000fffe03f */
        /* <DEDUP_REMOVED lines=70> */
[----:B------:R-:W-:Y:S04]  /*b7a60*/  LDS R228, [R246+0x86180] ;  /* 0x08618000f6e47984 */ /* 0x000fe80000000800 */
[----:B--2---:R-:W1:Y:S04]  /*b7a70*/  LDL.LU R12, [R1+0xbd0] ;  /* 0x000bd000010c7983 */ /* 0x004e680000300800 */
[----:B------:R-:W-:Y:S04]  /*b7a80*/  STL.64 [R1+0x330], R8 ;  /* 0x0003300801007387 */ /* 0x000fe80000100a00 */
[----:B------:R-:W-:Y:S04]  /*b7a90*/  STL.64 [R1+0x338], R10 ;  /* 0x0003380a01007387 */ /* 0x000fe80000100a00 */
[----:B------:R2:W-:Y:S04]  /*b7aa0*/  STL.64 [R1+0x70], R4 ;  /* 0x0000700401007387 */ /* 0x0005e80000100a00 */
[----:B------:R4:W-:Y:S04]  /*b7ab0*/  STL.64 [R1+0x78], R6 ;  /* 0x0000780601007387 */ /* 0x0009e80000100a00 */
[----:B------:R-:W1:Y:S04]  /*b7ac0*/  LDL.LU R13, [R1+0xbd4] ;  /* 0x000bd400010d7983 */ /* 0x000e680000300800 */
[----:B---3--:R-:W1:Y:S04]  /*b7ad0*/  LDL.LU R14, [R1+0xbd8] ;  /* 0x000bd800010e7983 */ /* 0x008e680000300800 */
[----:B------:R-:W1:Y:S04]  /*b7ae0*/  LDL.LU R15, [R1+0xbdc] ;  /* 0x000bdc00010f7983 */ /* 0x000e680000300800 */
        /* <DEDUP_REMOVED lines=64> */
[----:B------:R-:W4:Y:S04]  /*b7ef0*/  LDL.LU R8, [R1+0xbc0] ;  /* 0x000bc00001087983 */ /* 0x000f280000300800 */
[----:B------:R-:W4:Y:S04]  /*b7f00*/  LDL.LU R9, [R1+0xbc4] ;  /* 0x000bc40001097983 */ /* 0x000f280000300800 */
[----:B------:R-:W4:Y:S04]  /*b7f10*/  LDL.LU R10, [R1+0xbc8] ;  /* 0x000bc800010a7983 */ /* 0x000f280000300800 */
[----:B------:R-:W4:Y:S04]  /*b7f20*/  LDL.LU R11, [R1+0xbcc] ;  /* 0x000bcc00010b7983 */ /* 0x000f280000300800 */
[----:B------:R-:W-:Y:S04]  /*b7f30*/  LDS R230, [R246+0x87180] ;  /* 0x08718000f6e67984 */ /* 0x000fe80000000800 */
[----:B------:R-:W-:Y:S04]  /*b7f40*/  LDS R229, [R247+0x86180] ;  /* 0x08618000f7e57984 */ /* 0x000fe80000000800 */
[----:B------:R-:W2:Y:S01]  /*b7f50*/  LDS R231, [R247+0x87180] ;  /* 0x08718000f7e77984 */ /* 0x000ea20000000800 */
[C---:B-1----:R-:W-:Y:S08]  /*b7f60*/  HMMA.1688.F32.TF32 R12, R232.reuse, R150, R12 ;  /* 0x00000096e80c723c */ /* 0x042ff0000008100c */
[C---:B---3--:R-:W-:Y:S08]  /*b7f70*/  HMMA.1688.F32.TF32 R16, R232.reuse, R154, R16 ;  /* 0x0000009ae810723c */ /* 0x048ff00000081010 */
        /* <DEDUP_REMOVED lines=9> */
[C---:B------:R-:W-:Y:S07]  /*b8010*/  HMMA.1688.F32.TF32 R44, R232.reuse, R178, R44 ;  /* 0x000000b2e82c723c */ /* 0x040fee000008102c */
[----:B------:R-:W-:Y:S04]  /*b8020*/  STL.64 [R1+0x60], R68 ;  /* 0x0000604401007387 */ /* 0x000fe80000100a00 */
[----:B------:R-:W-:Y:S01]  /*b8030*/  STL.64 [R1+0x68], R70 ;  /* 0x0000684601007387 */ /* 0x000fe20000100a00 */
[C---:B------:R-:W-:Y:S03]  /*b8040*/  HMMA.1688.F32.TF32 R240, R232.reuse, R170, R40 ;  /* 0x000000aae8f0723c */ /* 0x040fe60000081028 */
        /* <DEDUP_REMOVED lines=11> */
[----:B------:R-:W-:Y:S03]  /*b8100*/  HMMA.1688.F32.TF32 R24, R232, R82, R24 ;  /* 0x00000052e818723c */ /* 0x000fe60000081018 */
[----:B------:R-:W-:Y:S04]  /*b8110*/  STL.64 [R1+0x18], R50 ;  /* 0x0000183201007387 */ /* 0x000fe80000100a00 */
[----:B------:R-:W-:Y:S04]  /*b8120*/  STL.64 [R1+0x7fe0], R250 ;  /* 0x007fe0fa01007387 */ /* 0x000fe80000100a00 */
[----:B------:R-:W-:Y:S04]  /*b8130*/  STL.64 [R1], R44 ;  /* 0x0000002c01007387 */ /* 0x000fe80000100a00 */
[----:B------:R-:W-:Y:S04]  /*b8140*/  STL.64 [R1+0x8], R46 ;  /* 0x0000082e01007387 */ /* 0x000fe80000100a00 */
[----:B------:R-:W-:Y:S04]  /*b8150*/  STL.64 [R1+0x7fd8], R248 ;  /* 0x007fd8f801007387 */ /* 0x000fe80000100a00 */
[----:B------:R1:W-:Y:S04]  /*b8160*/  STL [R1+0x7ff4], R240 ;  /* 0x007ff4f001007387 */ /* 0x0003e80000100800 */
[----:B------:R3:W-:Y:S04]  /*b8170*/  STL [R1+0x7ff0], R241 ;  /* 0x007ff0f101007387 */ /* 0x0007e80000100800 */
[----:B------:R4:W-:Y:S01]  /*b8180*/  STL [R1+0x7fec], R242 ;  /* 0x007fecf201007387 */ /* 0x0009e20000100800 */
[----:B-1----:R-:W-:-:S03]  /*b8190*/  IMAD.MOV.U32 R240, RZ, RZ, R12 ;  /* 0x000000fffff07224 */ /* 0x002fc600078e000c */
[----:B------:R1:W-:Y:S01]  /*b81a0*/  STL [R1+0x7fe8], R243 ;  /* 0x007fe8f301007387 */ /* 0x0003e20000100800 */
[----:B---3--:R-:W-:Y:S01]  /*b81b0*/  IMAD.MOV.U32 R241, RZ, RZ, R13 ;  /* 0x000000fffff17224 */ /* 0x008fe200078e000d */
[----:B--2---:R-:W-:Y:S01]  /*b81c0*/  HMMA.1688.F32.TF32 R4, R232, R142, R4 ;  /* 0x0000008ee804723c */ /* 0x004fe20000081004 */
[----:B----4-:R-:W-:Y:S01]  /*b81d0*/  MOV R242, R14 ;  /* 0x0000000e00f27202 */ /* 0x010fe20000000f00 */
[----:B-1----:R-:W-:-:S06]  /*b81e0*/  IMAD.MOV.U32 R243, RZ, RZ, R15 ;  /* 0x000000fffff37224 */ /* 0x002fcc00078e000f */
        /* <DEDUP_REMOVED lines=123> */
[----:B----4-:R-:W4:Y:S04]  /*b89a0*/  LDL.LU R4, [R1+0xaa0] ;  /* 0x000aa00001047983 */ /* 0x010f280000300800 */
[----:B------:R-:W4:Y:S04]  /*b89b0*/  LDL.LU R5, [R1+0xaa4] ;  /* 0x000aa40001057983 */ /* 0x000f280000300800 */
[----:B------:R-:W4:Y:S04]  /*b89c0*/  LDL.LU R6, [R1+0xaa8] ;  /* 0x000aa80001067983 */ /* 0x000f280000300800 */
[----:B------:R-:W4:Y:S01]  /*b89d0*/  LDL.LU R7, [R1+0xaac] ;  /* 0x000aac0001077983 */ /* 0x000f220000300800 */
[C---:B--2---:R-:W-:Y:S08]  /*b89e0*/  HMMA.1688.F32.TF32 R40, R228.reuse, R190, R40 ;  /* 0x000000bee428723c */ /* 0x044ff00000081028 */
[C---:B------:R-:W-:Y:S08]  /*b89f0*/  HMMA.1688.F32.TF32 R32, R228.reuse, R182, R32 ;  /* 0x000000b6e420723c */ /* 0x040ff00000081020 */
[C---:B------:R-:W-:Y:S08]  /*b8a00*/  HMMA.1688.F32.TF32 R28, R228.reuse, R178, R28 ;  /* 0x000000b2e41c723c */ /* 0x040ff0000008101c */
        /* <DEDUP_REMOVED lines=67> */
[C---:B----4-:R-:W-:Y:S03]  /*b8e40*/  HMMA.1688.F32.TF32 R4, R228.reuse, R82, R4 ;  /* 0x00000052e404723c */ /* 0x050fe60000081004 */
[----:B------:R-:W-:Y:S04]  /*b8e50*/  LDS R232, [R244+0x86200] ;  /* 0x08620000f4e87984 */ /* 0x000fe80000000800 */
[----:B------:R2:W-:Y:S01]  /*b8e60*/  LDS R234, [R244+0x87200] ;  /* 0x08720000f4ea7984 */ /* 0x0005e20000000800 */
[C---:B-1----:R-:W-:Y:S03]  /*b8e70*/  HMMA.1688.F32.TF32 R20, R228.reuse, R166, R16 ;  /* 0x000000a6e414723c */ /* 0x042fe60000081010 */
[----:B------:R-:W-:Y:S04]  /*b8e80*/  LDS R233, [R252+0x86200] ;  /* 0x08620000fce97984 */ /* 0x000fe80000000800 */
[----:B--2---:R-:W2:Y:S01]  /*b8e90*/  LDL.LU R244, [R1+0x82f8] ;  /* 0x0082f80001f47983 */ /* 0x004ea20000300800 */
[C---:B------:R-:W-:Y:S03]  /*b8ea0*/  HMMA.1688.F32.TF32 R16, R228.reuse, R162, R12 ;  /* 0x000000a2e410723c */ /* 0x040fe6000008100c */
[----:B------:R-:W1:Y:S05]  /*b8eb0*/  LDS R235, [R252+0x87200] ;  /* 0x08720000fceb7984 */ /* 0x000e6a0000000800 */
[C---:B------:R-:W-:Y:S07]  /*b8ec0*/  HMMA.1688.F32.TF32 R12, R228.reuse, R78, R8 ;  /* 0x0000004ee40c723c */ /* 0x040fee0000081008 */
        /* <DEDUP_REMOVED lines=107> */
[----:B--2---:R-:W-:Y:S01]  /*b9580*/  IMAD.MOV.U32 R7, RZ, RZ, R244 ;  /* 0x000000ffff077224 */ /* 0x004fe200078e00f4 */
[C---:B------:R-:W-:Y:S08]  /*b9590*/  HMMA.1688.F32.TF32 R40, R228.reuse, R98, R40 ;  /* 0x00000062e428723c */ /* 0x040ff00000081028 */
[C---:B------:R-:W-:Y:S08]  /*b95a0*/  HMMA.1688.F32.TF32 R32, R228.reuse, R90, R32 ;  /* 0x0000005ae420723c */ /* 0x040ff00000081020 */
[C---:B------:R-:W-:Y:S08]  /*b95b0*/  HMMA.1688.F32.TF32 R28, R228.reuse, R86, R28 ;  /* 0x00000056e41c723c */ /* 0x040ff0000008101c */
[C---:B---3--:R-:W-:Y:S08]  /*b95c0*/  HMMA.1688.F32.TF32 R216, R228.reuse, R146, R216 ;  /* 0x00000092e4d8723c */ /* 0x048ff000000810d8 */
[C---:B----4-:R-:W-:Y:S08]  /*b95d0*/  HMMA.1688.F32.TF32 R240, R228.reuse, R158, R236 ;  /* 0x0000009ee4f0723c */ /* 0x050ff000000810ec */
[C---:B------:R-:W-:Y:S08]  /*b95e0*/  HMMA.1688.F32.TF32 R236, R228.reuse, R154, R220 ;  /* 0x0000009ae4ec723c */ /* 0x040ff000000810dc */
[----:B------:R-:W-:Y:S07]  /*b95f0*/  HMMA.1688.F32.TF32 R220, R228, R150, R224 ;  /* 0x00000096e4dc723c */ /* 0x000fee00000810e0 */
[----:B------:R-:W-:Y:S04]  /*b9600*/  STL.64 [R1+0x2640], R240 ;  /* 0x002640f001007387 */ /* 0x000fe80000100a00 */
[----:B------:R-:W-:Y:S04]  /*b9610*/  STL.64 [R1+0x2648], R242 ;  /* 0x002648f201007387 */ /* 0x000fe80000100a00 */
[----:B------:R-:W-:Y:S04]  /*b9620*/  STL.64 [R1+0x2630], R236 ;  /* 0x002630ec01007387 */ /* 0x000fe80000100a00 */
[----:B------:R-:W-:Y:S01]  /*b9630*/  STL.64 [R1+0x2638], R238 ;  /* 0x002638ee01007387 */ /* 0x000fe20000100a00 */
[----:B------:R-:W-:-:S03]  /*b9640*/  MOV R244, R219 ;  /* 0x000000db00f47202 */ /* 0x000fc60000000f00 */
[----:B------:R-:W-:Y:S04]  /*b9650*/  STL.64 [R1+0x2610], R216 ;  /* 0x002610d801007387 */ /* 0x000fe80000100a00 */
[----:B------:R-:W-:Y:S04]  /*b9660*/  STL.64 [R1+0x2620], R220 ;  /* 0x002620dc01007387 */ /* 0x000fe80000100a00 */
[----:B------:R-:W-:Y:S04]  /*b9670*/  STL.64 [R1+0x2628], R222 ;  /* 0x002628de01007387 */ /* 0x000fe80000100a00 */
[----:B------:R1:W-:Y:S02]  /*b9680*/  STL [R1+0x2618], R218 ;  /* 0x002618da01007387 */ /* 0x0003e40000100800 */
[C---:B-1----:R-:W-:Y:S08]  /*b9690*/  HMMA.1688.F32.TF32 R216, R228.reuse, R142, R212 ;  /* 0x0000008ee4d8723c */ /* 0x042ff000000810d4 */
[C---:B------:R-:W-:Y:S08]  /*b96a0*/  HMMA.1688.F32.TF32 R212, R228.reuse, R138, R208 ;  /* 0x0000008ae4d4723c */ /* 0x040ff000000810d0 */
[C---:B------:R-:W-:Y:S08]  /*b96b0*/  HMMA.1688.F32.TF32 R208, R228.reuse, R134, R204 ;  /* 0x00000086e4d0723c */ /* 0x040ff000000810cc */
[C---:B------:R-:W-:Y:S08]  /*b96c0*/  HMMA.1688.F32.TF32 R204, R228.reuse, R130, R68 ;  /* 0x00000082e4cc723c */ /* 0x040ff00000081044 */
[C---:B------:R-:W-:Y:S08]  /*b96d0*/  HMMA.1688.F32.TF32 R68, R228.reuse, R126, R64 ;  /* 0x0000007ee444723c */ /* 0x040ff00000081040 */
[C---:B------:R-:W-:Y:S08]  /*b96e0*/  HMMA.1688.F32.TF32 R64, R228.reuse, R122, R60 ;  /* 0x0000007ae440723c */ /* 0x040ff0000008103c */
[C---:B------:R-:W-:Y:S08]  /*b96f0*/  HMMA.1688.F32.TF32 R60, R228.reuse, R118, R56 ;  /* 0x00000076e43c723c */ /* 0x040ff00000081038 */
[C---:B------:R-:W-:Y:S01]  /*b9700*/  HMMA.1688.F32.TF32 R56, R228.reuse, R114, R52 ;  /* 0x00000072e438723c */ /* 0x040fe20000081034 */
[----:B------:R-:W-:Y:S07]  /*b9710*/  STL [R1+0x7fd0], R244 ;  /* 0x007fd0f401007387 */ /* 0x000fee0000100800 */
        /* <DEDUP_REMOVED lines=160> */
[----:B-1----:R-:W4:Y:S01]  /*ba120*/  LDL.LU R4, [R1+0x1e0] ;  /* 0x0001e00001047983 */ /* 0x002f220000300800 */
[----:B------:R-:W-:Y:S01]  /*ba130*/  IMAD.MOV.U32 R5, RZ, RZ, R245 ;  /* 0x000000ffff057224 */ /* 0x000fe200078e00f5 */
[----:B------:R-:W-:Y:S01]  /*ba140*/  MOV R7, R0 ;  /* 0x0000000000077202 */ /* 0x000fe20000000f00 */
[----:B------:R-:W-:Y:S01]  /*ba150*/  IMAD.MOV.U32 R6, RZ, RZ, R2 ;  /* 0x000000ffff067224 */ /* 0x000fe200078e0002 */
[C---:B--2---:R-:W-:Y:S08]  /*ba160*/  HMMA.1688.F32.TF32 R240, R232.reuse, R178, R240 ;  /* 0x000000b2e8f0723c */ /* 0x044ff000000810f0 */
[C---:B---3--:R-:W-:Y:S11]  /*ba170*/  HMMA.1688.F32.TF32 R236, R232.reuse, R170, R236 ;  /* 0x000000aae8ec723c */ /* 0x048ff600000810ec */
[----:B------:R-:W-:Y:S04]  /*ba180*/  @!UPT UIADD3 URZ, URZ, URZ, URZ ;  /* 0x0000003f3f3ff290 */ /* 0x000fe8000fffe03f */
[----:B------:R-:W-:Y:S04]  /*ba190*/  STL.64 [R1+0x2480], R240 ;  /* 0x002480f001007387 */ /* 0x000fe80000100a00 */
[----:B------:R1:W-:Y:S02]  /*ba1a0*/  STL.64 [R1+0x2488], R242 ;  /* 0x002488f201007387 */ /* 0x0003e40000100a00 */
[C---:B-1----:R-:W-:Y:S03]  /*ba1b0*/  HMMA.1688.F32.TF32 R240, R232.reuse, R174, R248 ;  /* 0x000000aee8f0723c */ /* 0x042fe600000810f8 */
[----:B------:R-:W-:Y:S01]  /*ba1c0*/  IMAD.MOV.U32 R245, RZ, RZ, R237 ;  /* 0x000000fffff57224 */ /* 0x000fe200078e00ed */
[----:B------:R-:W-:Y:S01]  /*ba1d0*/  MOV R0, R239 ;  /* 0x000000ef00007202 */ /* 0x000fe20000000f00 */
[----:B------:R-:W-:Y:S11]  /*ba1e0*/  IMAD.MOV.U32 R2, RZ, RZ, R238 ;  /* 0x000000ffff027224 */ /* 0x000ff600078e00ee */
[----:B------:R-:W-:Y:S07]  /*ba1f0*/  @!UPT UIADD3 URZ, URZ, URZ, URZ ;  /* 0x0000003f3f3ff290 */ /* 0x000fee000fffe03f */
[----:B------:R-:W-:Y:S04]  /*ba200*/  STL.64 [R1+0x2470], R240 ;  /* 0x002470f001007387 */ /* 0x000fe80000100a00 */
[----:B------:R-:W-:Y:S04]  /*ba210*/  STL.64 [R1+0x2478], R242 ;  /* 0x002478f201007387 */ /* 0x000fe80000100a00 */
[----:B------:R4:W-:Y:S04]  /*ba220*/  STL [R1+0x2450], R236 ;  /* 0x002450ec01007387 */ /* 0x0009e80000100800 */
[----:B------:R-:W2:Y:S01]  /*ba230*/  LDL R244, [R1+0x21e8] ;  /* 0x0021e80001f47983 */ /* 0x000ea20000100800 */
[C---:B----4-:R-:W-:Y:S08]  /*ba240*/  HMMA.1688.F32.TF32 R236, R232.reuse, R166, R220 ;  /* 0x000000a6e8ec723c */ /* 0x050ff000000810dc */
        /* <DEDUP_REMOVED lines=77> */
[----:B----4-:R-:W4:Y:S04]  /*ba720*/  LDL.LU R14, [R1+0x688] ;  /* 0x00068800010e7983 */ /* 0x010f280000300800 */
        /* <DEDUP_REMOVED lines=102> */
[C---:B------:R-:W-:Y:S08]  /*bad90*/  HMMA.1688.F32.TF32 R32, R228.reuse, R130, R32 ;  /* 0x00000082e420723c */ /* 0x040ff00000081020 */
[C---:B------:R-:W-:Y:S08]  /*bada0*/  HMMA.1688.F32.TF32 R28, R228.reuse, R126, R28 ;  /* 0x0000007ee41c723c */ /* 0x040ff0000008101c */
[C---:B------:R-:W-:Y:S08]  /*badb0*/  HMMA.1688.F32.TF32 R24, R228.reuse, R122, R24 ;  /* 0x0000007ae418723c */ /* 0x040ff00000081018 */
[C---:B------:R-:W-:Y:S08]  /*badc0*/  HMMA.1688.F32.TF32 R16, R228.reuse, R114, R16 ;  /* 0x00000072e410723c */ /* 0x040ff00000081010 */
[C---:B---3--:R-:W-:Y:S08]  /*badd0*/  HMMA.1688.F32.TF32 R208, R228.reuse, R170, R208 ;  /* 0x000000aae4d0723c */ /* 0x048ff000000810d0 */
[C---:B----4-:R-:W-:Y:S08]  /*bade0*/  HMMA.1688.F32.TF32 R216, R228.reuse, R178, R216 ;  /* 0x000000b2e4d8723c */ /* 0x050ff000000810d8 */
[C---:B------:R-:W-:Y:S08]  /*badf0*/  HMMA.1688.F32.TF32 R232, R228.reuse, R198, R240 ;  /* 0x000000c6e4e8723c */ /* 0x040ff000000810f0 */
[C---:B------:R-:W-:Y:S08]  /*bae00*/  HMMA.1688.F32.TF32 R240, R228.reuse, R194, R248 ;  /* 0x000000c2e4f0723c */ /* 0x040ff000000810f8 */
[C---:B------:R-:W-:Y:S07]  /*bae10*/  HMMA.1688.F32.TF32 R236, R228.reuse, R190, R236 ;  /* 0x000000bee4ec723c */ /* 0x040fee00000810ec */
[----:B------:R-:W-:Y:S04]  /*bae20*/  STL.64 [R1+0x1b00], R232 ;  /* 0x001b00e801007387 */ /* 0x000fe80000100a00 */
[----:B------:R1:W-:Y:S01]  /*bae30*/  STL.64 [R1+0x1b08], R234 ;  /* 0x001b08ea01007387 */ /* 0x0003e20000100a00 */
[C---:B------:R-:W-:Y:S08]  /*bae40*/  HMMA.1688.F32.TF32 R212, R228.reuse, R174, R212 ;  /* 0x000000aee4d4723c */ /* 0x040ff000000810d4 */
[C---:B-1----:R-:W-:Y:S08]  /*bae50*/  HMMA.1688.F32.TF32 R232, R228.reuse, R186, R220 ;  /* 0x000000bae4e8723c */ /* 0x042ff000000810dc */
        /* <DEDUP_REMOVED lines=181> */
[C---:B---3--:R-:W-:Y:S08]  /*bb9b0*/  HMMA.1688.F32.TF32 R72, R232.reuse, R166, R72 ;  /* 0x000000a6e848723c */ /* 0x048ff00000081048 */
[C---:B----4-:R-:W-:Y:S08]  /*bb9c0*/  HMMA.1688.F32.TF32 R44, R232.reuse, R170, R44 ;  /* 0x000000aae82c723c */ /* 0x050ff0000008102c */
[C---:B------:R-:W-:Y:S08]  /*bb9d0*/  HMMA.1688.F32.TF32 R48, R232.reuse, R174, R48 ;  /* 0x000000aee830723c */ /* 0x040ff00000081030 */
[C---:B------:R-:W-:Y:S08]  /*bb9e0*/  HMMA.1688.F32.TF32 R56, R232.reuse, R182, R56 ;  /* 0x000000b6e838723c */ /* 0x040ff00000081038 */
[C---:B------:R-:W-:Y:S08]  /*bb9f0*/  HMMA.1688.F32.TF32 R60, R232.reuse, R186, R60 ;  /* 0x000000bae83c723c */ /* 0x040ff0000008103c */
[C---:B------:R-:W-:Y:S08]  /*bba00*/  HMMA.1688.F32.TF32 R64, R232.reuse, R190, R64 ;  /* 0x000000bee840723c */ /* 0x040ff00000081040 */
[----:B------:R-:W-:Y:S08]  /*bba10*/  HMMA.1688.F32.TF32 R204, R232, R198, R204 ;  /* 0x000000c6e8cc723c */ /* 0x000ff000000810cc */
[C---:B------:R-:W-:Y:S08]  /*bba20*/  HMMA.1688.F32.TF32 R220, R228.reuse, R94, R220 ;  /* 0x0000005ee4dc723c */ /* 0x040ff000000810dc */
[C---:B------:R-:W-:Y:S08]  /*bba30*/  HMMA.1688.F32.TF32 R224, R228.reuse, R98, R224 ;  /* 0x00000062e4e0723c */ /* 0x040ff000000810e0 */
[C---:B------:R-:W-:Y:S08]  /*bba40*/  HMMA.1688.F32.TF32 R216, R228.reuse, R90, R216 ;  /* 0x0000005ae4d8723c */ /* 0x040ff000000810d8 */
[----:B------:R-:W-:Y:S07]  /*bba50*/  HMMA.1688.F32.TF32 R228, R228, R86, R212 ;  /* 0x00000056e4e4723c */ /* 0x000fee00000810d4 */
[----:B------:R-:W-:Y:S01]  /*bba60*/  STL.64 [R1+0x18d0], R224 ;  /* 0x0018d0e001007387 */ /* 0x000fe20000100a00 */
[C---:B------:R-:W-:Y:S03]  /*bba70*/  HMMA.1688.F32.TF32 R208, R232.reuse, R202, R208 ;  /* 0x000000cae8d0723c */ /* 0x040fe600000810d0 */
[----:B------:R1:W-:Y:S04]  /*bba80*/  STL.64 [R1+0x18d8], R226 ;  /* 0x0018d8e201007387 */ /* 0x0003e80000100a00 */
[----:B-1----:R-:W2:Y:S01]  /*bba90*/  LDL.LU.64 R226, [R1+0x82f0] ;  /* 0x0082f00001e27983 */ /* 0x002ea20000300a00 */
[C---:B------:R-:W-:Y:S03]  /*bbaa0*/  HMMA.1688.F32.TF32 R68, R232.reuse, R194, R68 ;  /* 0x000000c2e844723c */ /* 0x040fe60000081044 */
[----:B------:R-:W3:Y:S04]  /*bbab0*/  LDL.LU.64 R224, [R1+0x82e8] ;  /* 0x0082e80001e07983 */ /* 0x000ee80000300a00 */
[----:B------:R-:W-:Y:S04]  /*bbac0*/  STL.64 [R1+0x18c0], R220 ;  /* 0x0018c0dc01007387 */ /* 0x000fe80000100a00 */
[----:B------:R1:W-:Y:S04]  /*bbad0*/  STL.64 [R1+0x18c8], R222 ;  /* 0x0018c8de01007387 */ /* 0x0003e80000100a00 */
[----:B-1----:R-:W4:Y:S04]  /*bbae0*/  LDL.LU.64 R222, [R1+0x82e0] ;  /* 0x0082e00001de7983 */ /* 0x002f280000300a00 */
[----:B------:R-:W2:Y:S04]  /*bbaf0*/  LDL.LU.64 R220, [R1+0x82d8] ;  /* 0x0082d80001dc7983 */ /* 0x000ea80000300a00 */
[----:B------:R-:W-:Y:S04]  /*bbb00*/  STL.64 [R1+0x18b0], R216 ;  /* 0x0018b0d801007387 */ /* 0x000fe80000100a00 */
[----:B------:R1:W-:Y:S01]  /*bbb10*/  STL.64 [R1+0x18b8], R218 ;  /* 0x0018b8da01007387 */ /* 0x0003e20000100a00 */
[C---:B------:R-:W-:Y:S03]  /*bbb20*/  HMMA.1688.F32.TF32 R52, R232.reuse, R178, R52 ;  /* 0x000000b2e834723c */ /* 0x040fe60000081034 */
[----:B-1----:R-:W2:Y:S04]  /*bbb30*/  LDL.LU.64 R218, [R1+0x82d0] ;  /* 0x0082d00001da7983 */ /* 0x002ea80000300a00 */
[----:B------:R-:W2:Y:S04]  /*bbb40*/  LDL.LU.64 R216, [R1+0x82c8] ;  /* 0x0082c80001d87983 */ /* 0x000ea80000300a00 */
[----:B------:R-:W2:Y:S04]  /*bbb50*/  LDL.LU.64 R214, [R1+0x82c0] ;  /* 0x0082c00001d67983 */ /* 0x000ea80000300a00 */
        /* <DEDUP_REMOVED lines=93> */
[----:B-1----:R-:W3:Y:S04]  /*bc130*/  LDL.LU.64 R6, [R1+0x8180] ;  /* 0x0081800001067983 */ /* 0x002ee80000300a00 */
[----:B------:R-:W3:Y:S01]  /*bc140*/  LDL.LU.64 R4, [R1+0x8178] ;  /* 0x0081780001047983 */ /* 0x000ee20000300a00 */
[C---:B------:R-:W-:Y:S08]  /*bc150*/  HMMA.1688.F32.TF32 R240, R232.reuse, R130, R240 ;  /* 0x00000082e8f0723c */ /* 0x040ff000000810f0 */
        /* <DEDUP_REMOVED lines=9> */
[----:B------:R-:W-:Y:S01]  /*bc1f0*/  STL.64 [R1+0x1738], R242 ;  /* 0x001738f201007387 */ /* 0x000fe20000100a00 */
[C---:B--2---:R-:W-:Y:S08]  /*bc200*/  HMMA.1688.F32.TF32 R236, R232.reuse, R114, R8 ;  /* 0x00000072e8ec723c */ /* 0x044ff00000081008 */
[C---:B---3--:R-:W-:Y:S08]  /*bc210*/  HMMA.1688.F32.TF32 R4, R232.reuse, R118, R4 ;  /* 0x00000076e804723c */ /* 0x048ff00000081004 */
[C---:B------:R-:W-:Y:S11]  /*bc220*/  HMMA.1688.F32.TF32 R8, R232.reuse, R110, R12 ;  /* 0x0000006ee808723c */ /* 0x040ff6000008100c */
[----:B------:R-:W-:Y:S04]  /*bc230*/  @!UPT UIADD3 URZ, URZ, URZ, URZ ;  /* 0x0000003f3f3ff290 */ /* 0x000fe8000fffe03f */
        /* <DEDUP_REMOVED lines=47> */
[----:B------:R-:W-:Y:S01]  /*bc530*/  IMAD.MOV.U32 R236, RZ, RZ, R220 ;  /* 0x000000ffffec7224 */ /* 0x000fe200078e00dc */
[----:B------:R-:W-:Y:S01]  /*bc540*/  MOV R238, R224 ;  /* 0x000000e000ee7202 */ /* 0x000fe20000000f00 */
[----:B------:R-:W-:-:S02]  /*bc550*/  IMAD.MOV.U32 R237, RZ, RZ, R226 ;  /* 0x000000ffffed7224 */ /* 0x000fc400078e00e2 */
[----:B------:R-:W-:Y:S01]  /*bc560*/  IMAD.MOV.U32 R239, RZ, RZ, R225 ;  /* 0x000000ffffef7224 */ /* 0x000fe200078e00e1 */
[----:B------:R-:W-:Y:S01]  /*bc570*/  MOV R249, R218 ;  /* 0x000000da00f97202 */ /* 0x000fe20000000f00 */
[----:B------:R-:W-:Y:S02]  /*bc580*/  IMAD.MOV.U32 R248, RZ, RZ, R217 ;  /* 0x000000fffff87224 */ /* 0x000fe400078e00d9 */
[----:B------:R-:W-:Y:S01]  /*bc590*/  IMAD.MOV.U32 R250, RZ, RZ, R216 ;  /* 0x000000fffffa7224 */ /* 0x000fe200078e00d8 */
[----:B------:R-:W-:Y:S01]  /*bc5a0*/  MOV R240, R214 ;  /* 0x000000d600f07202 */ /* 0x000fe20000000f00 */
[----:B------:R-:W-:Y:S01]  /*bc5b0*/  IMAD.MOV.U32 R251, RZ, RZ, R221 ;  /* 0x000000fffffb7224 */ /* 0x000fe200078e00dd */
[----:B-1----:R-:W-:Y:S01]  /*bc5c0*/  HMMA.1688.F32.TF32 R4, R228, R174, R64 ;  /* 0x000000aee404723c */ /* 0x002fe20000081040 */
        /* <DEDUP_REMOVED lines=10> */
[----:B----4-:R-:W-:Y:S01]  /*bc670*/  MOV R13, R222 ;  /* 0x000000de000d7202 */ /* 0x010fe20000000f00 */
[----:B------:R-:W-:Y:S01]  /*bc680*/  IMAD.MOV.U32 R14, RZ, RZ, R223 ;  /* 0x000000ffff0e7224 */ /* 0x000fe200078e00df */
[----:B------:R-:W-:Y:S04]  /*bc690*/  LDS R8, [R244+0x86300] ;  /* 0x08630000f4087984 */ /* 0x000fe80000000800 */
[----:B------:R-:W-:Y:S04]  /*bc6a0*/  STL.64 [R1+0x15d0], R4 ;  /* 0x0015d00401007387 */ /* 0x000fe80000100a00 */
[----:B------:R1:W-:Y:S01]  /*bc6b0*/  STL.64 [R1+0x15d8], R6 ;  /* 0x0015d80601007387 */ /* 0x0003e20000100a00 */
[----:B------:R-:W-:-:S03]  /*bc6c0*/  IMAD.MOV.U32 R15, RZ, RZ, R227 ;  /* 0x000000ffff0f7224 */ /* 0x000fc600078e00e3 */
[----:B------:R-:W-:Y:S04]  /*bc6d0*/  LDS R10, [R244+0x87300] ;  /* 0x08730000f40a7984 */ /* 0x000fe80000000800 */
[----:B------:R-:W-:Y:S01]  /*bc6e0*/  LDS R9, [R252+0x86300] ;  /* 0x08630000fc097984 */ /* 0x000fe20000000800 */
[C---:B-1----:R-:W-:Y:S03]  /*bc6f0*/  HMMA.1688.F32.TF32 R4, R228.reuse, R170, R68 ;  /* 0x000000aae404723c */ /* 0x042fe60000081044 */
[----:B------:R-:W-:Y:S04]  /*bc700*/  STL.64 [R1+0x8070], R170 ;  /* 0x008070aa01007387 */ /* 0x000fe80000100a00 */
[----:B------:R-:W-:Y:S04]  /*bc710*/  STL.64 [R1+0x8068], R168 ;  /* 0x008068a801007387 */ /* 0x000fe80000100a00 */
[----:B------:R-:W1:Y:S11]  /*bc720*/  LDS R11, [R252+0x87300] ;  /* 0x08730000fc0b7984 */ /* 0x000e760000000800 */
[----:B------:R-:W-:Y:S01]  /*bc730*/  @!UPT UIADD3 URZ, URZ, URZ, URZ ;  /* 0x0000003f3f3ff290 */ /* 0x000fe2000fffe03f */
[----:B------:R-:W-:Y:S04]  /*bc740*/  STL.64 [R1+0x13c0], R4 ;  /* 0x0013c00401007387 */ /* 0x000fe80000100a00 */
[----:B------:R2:W-:Y:S04]  /*bc750*/  STL.64 [R1+0x13c8], R6 ;  /* 0x0013c80601007387 */ /* 0x0005e80000100a00 */
[----:B------:R-:W3:Y:S01]  /*bc760*/  LDL.LU R220, [R1+0x8174] ;  /* 0x0081740001dc7983 */ /* 0x000ee20000300800 */
[----:B--2---:R-:W-:Y:S11]  /*bc770*/  HMMA.1688.F32.TF32 R4, R228, R166, R204 ;  /* 0x000000a6e404723c */ /* 0x004ff600000810cc */
[----:B------:R-:W-:Y:S11]  /*bc780*/  @!UPT UIADD3 URZ, URZ, URZ, URZ ;  /* 0x0000003f3f3ff290 */ /* 0x000ff6000fffe03f */
[----:B------:R-:W-:Y:S01]  /*bc790*/  @!UPT UIADD3 URZ, URZ, URZ, URZ ;  /* 0x0000003f3f3ff290 */ /* 0x000fe2000fffe03f */
[----:B------:R-:W-:Y:S04]  /*bc7a0*/  STL.64 [R1+0x13b0], R4 ;  /* 0x0013b00401007387 */ /* 0x000fe80000100a00 */
[----:B------:R3:W-:Y:S04]  /*bc7b0*/  STL.64 [R1+0x13b8], R6 ;  /* 0x0013b80601007387 */ /* 0x0007e80000100a00 */
        /* <DEDUP_REMOVED lines=11> */
[----:B---3--:R-:W-:Y:S01]  /*bc870*/  IMAD.MOV.U32 R7, RZ, RZ, R220 ;  /* 0x000000ffff077224 */ /* 0x008fe200078e00dc */
[----:B--2---:R-:W-:Y:S01]  /*bc880*/  MOV R6, R226 ;  /* 0x000000e200067202 */ /* 0x004fe20000000f00 */
[----:B----4-:R-:W-:-:S02]  /*bc890*/  IMAD.MOV.U32 R5, RZ, RZ, R224 ;  /* 0x000000ffff057224 */ /* 0x010fc400078e00e0 */
[----:B------:R-:W-:Y:S02]  /*bc8a0*/  IMAD.MOV.U32 R4, RZ, RZ, R225 ;  /* 0x000000ffff047224 */ /* 0x000fe400078e00e1 */
[----:B------:R-:W2:Y:S04]  /*bc8b0*/  LDL.LU R225, [R1+0x8144] ;  /* 0x0081440001e17983 */ /* 0x000ea80000300800 */
[----:B------:R-:W3:Y:S04]  /*bc8c0*/  LDL.LU R224, [R1+0x8140] ;  /* 0x0081400001e07983 */ /* 0x000ee80000300800 */
[----:B------:R-:W4:Y:S04]  /*bc8d0*/  LDL.LU R226, [R1+0x813c] ;  /* 0x00813c0001e27983 */ /* 0x000f280000300800 */
[----:B------:R-:W4:Y:S01]  /*bc8e0*/  LDL.LU R220, [R1+0x8138] ;  /* 0x0081380001dc7983 */ /* 0x000f220000300800 */
[----:B------:R-:W-:Y:S01]  /*bc8f0*/  MOV R21, R216 ;  /* 0x000000d800157202 */ /* 0x000fe20000000f00 */
[----:B------:R-:W-:-:S02]  /*bc900*/  IMAD.MOV.U32 R20, RZ, RZ, R221 ;  /* 0x000000ffff147224 */ /* 0x000fc400078e00dd */
[----:B------:R-:W4:Y:S01]  /*bc910*/  LDL.LU R221, [R1+0x8134] ;  /* 0x0081340001dd7983 */ /* 0x000f220000300800 */
[----:B------:R-:W-:Y:S02]  /*bc920*/  IMAD.MOV.U32 R22, RZ, RZ, R218 ;  /* 0x000000ffff167224 */ /* 0x000fe400078e00da */
[----:B------:R-:W-:Y:S01]  /*bc930*/  IMAD.MOV.U32 R23, RZ, RZ, R217 ;  /* 0x000000ffff177224 */ /* 0x000fe200078e00d9 */
[----:B------:R-:W4:Y:S04]  /*bc940*/  LDL.LU R216, [R1+0x8130] ;  /* 0x0081300001d87983 */ /* 0x000f280000300800 */
[----:B------:R-:W4:Y:S04]  /*bc950*/  LDL.LU R218, [R1+0x812c] ;  /* 0x00812c0001da7983 */ /* 0x000f280000300800 */
[----:B------:R-:W4:Y:S01]  /*bc960*/  LDL.LU R217, [R1+0x8128] ;  /* 0x0081280001d97983 */ /* 0x000f220000300800 */
[----:B--2---:R-:W-:Y:S01]  /*bc970*/  MOV R31, R225 ;  /* 0x000000e1001f7202 */ /* 0x004fe20000000f00 */
[----:B---3--:R-:W-:Y:S01]  /*bc980*/  IMAD.MOV.U32 R30, RZ, RZ, R224 ;  /* 0x000000ffff1e7224 */ /* 0x008fe200078e00e0 */
[----:B----4-:R-:W-:-:S02]  /*bc990*/  MOV R28, R226 ;  /* 0x000000e2001c7202 */ /* 0x010fc40000000f00 */
[----:B------:R-:W2:Y:S01]  /*bc9a0*/  LDL.LU R226, [R1+0x8124] ;  /* 0x0081240001e27983 */ /* 0x000ea20000300800 */
[----:B------:R-:W-:-:S03]  /*bc9b0*/  IMAD.MOV.U32 R29, RZ, RZ, R220 ;  /* 0x000000ffff1d7224 */ /* 0x000fc600078e00dc */
[----:B------:R-:W3:Y:S04]  /*bc9c0*/  LDL.LU R220, [R1+0x8120] ;  /* 0x0081200001dc7983 */ /* 0x000ee80000300800 */
[----:B------:R-:W4:Y:S04]  /*bc9d0*/  LDL.LU R224, [R1+0x811c] ;  /* 0x00811c0001e07983 */ /* 0x000f280000300800 */
[----:B------:R-:W4:Y:S01]  /*bc9e0*/  LDL.LU R225, [R1+0x8118] ;  /* 0x0081180001e17983 */ /* 0x000f220000300800 */
[----:B------:R-:W-:Y:S01]  /*bc9f0*/  IMAD.MOV.U32 R32, RZ, RZ, R218 ;  /* 0x000000ffff207224 */ /* 0x000fe200078e00da */
[----:B------:R-:W-:-:S02]  /*bca00*/  MOV R34, R216 ;  /* 0x000000d800227202 */ /* 0x000fc40000000f00 */
[----:B------:R-:W4:Y:S01]  /*bca10*/  LDL.LU R218, [R1+0x8114] ;  /* 0x0081140001da7983 */ /* 0x000f220000300800 */
[----:B------:R-:W-:-:S03]  /*bca20*/  IMAD.MOV.U32 R33, RZ, RZ, R217 ;  /* 0x000000ffff217224 */ /* 0x000fc600078e00d9 */
[----:B------:R-:W4:Y:S01]  /*bca30*/  LDL.LU R217, [R1+0x8110] ;  /* 0x0081100001d97983 */ /* 0x000f220000300800 */
[----:B------:R-:W-:-:S03]  /*bca40*/  IMAD.MOV.U32 R35, RZ, RZ, R221 ;  /* 0x000000ffff237224 */ /* 0x000fc600078e00dd */
[----:B------:R-:W4:Y:S04]  /*bca50*/  LDL.LU R216, [R1+0x810c] ;  /* 0x00810c0001d87983 */ /* 0x000f280000300800 */
[----:B------:R-:W4:Y:S01]  /*bca60*/  LDL.LU R221, [R1+0x8108] ;  /* 0x0081080001dd7983 */ /* 0x000f220000300800 */
[----:B--2---:R-:W-:Y:S02]  /*bca70*/  IMAD.MOV.U32 R39, RZ, RZ, R226 ;  /* 0x000000ffff277224 */ /* 0x004fe400078e00e2 */
[----:B---3--:R-:W-:Y:S02]  /*bca80*/  IMAD.MOV.U32 R38, RZ, RZ, R220 ;  /* 0x000000ffff267224 */ /* 0x008fe400078e00dc */
[----:B----4-:R-:W-:Y:S02]  /*bca90*/  IMAD.MOV.U32 R36, RZ, RZ, R224 ;  /* 0x000000ffff247224 */ /* 0x010fe400078e00e0 */
[----:B------:R-:W2:Y:S01]  /*bcaa0*/  LDL.LU R224, [R1+0x8104] ;  /* 0x0081040001e07983 */ /* 0x000ea20000300800 */
[----:B------:R-:W-:-:S03]  /*bcab0*/  MOV R37, R225 ;  /* 0x000000e100257202 */ /* 0x000fc60000000f00 */
[----:B------:R-:W3:Y:S04]  /*bcac0*/  LDL.LU R225, [R1+0x8100] ;  /* 0x0081000001e17983 */ /* 0x000ee80000300800 */
[----:B------:R-:W4:Y:S04]  /*bcad0*/  LDL.LU R220, [R1+0x80fc] ;  /* 0x0080fc0001dc7983 */ /* 0x000f280000300800 */
[----:B------:R-:W4:Y:S04]  /*bcae0*/  LDL.LU R226, [R1+0x80f8] ;  /* 0x0080f80001e27983 */ /* 0x000f280000300800 */
[----:B------:R-:W4:Y:S04]  /*bcaf0*/  LDL.LU R40, [R1+0x1ad0] ;  /* 0x001ad00001287983 */ /* 0x000f280000300800 */
        /* <DEDUP_REMOVED lines=41> */
[----:B------:R-:W-:Y:S01]  /*bcd90*/  IMAD.MOV.U32 R234, RZ, RZ, R217 ;  /* 0x000000ffffea7224 */ /* 0x000fe200078e00d9 */
[----:B------:R-:W-:Y:S01]  /*bcda0*/  MOV R24, R219 ;  /* 0x000000db00187202 */ /* 0x000fe20000000f00 */
[----:B------:R-:W-:-:S02]  /*bcdb0*/  IMAD.MOV.U32 R235, RZ, RZ, R218 ;  /* 0x000000ffffeb7224 */ /* 0x000fc400078e00da */
[----:B------:R-:W-:Y:S01]  /*bcdc0*/  IMAD.MOV.U32 R25, RZ, RZ, R212 ;  /* 0x000000ffff197224 */ /* 0x000fe200078e00d4 */
[----:B------:R-:W-:Y:S01]  /*bcdd0*/  MOV R27, R214 ;  /* 0x000000d6001b7202 */ /* 0x000fe20000000f00 */
[----:B------:R-:W-:Y:S02]  /*bcde0*/  IMAD.MOV.U32 R26, RZ, RZ, R213 ;  /* 0x000000ffff1a7224 */ /* 0x000fe400078e00d5 */
        /* <DEDUP_REMOVED lines=24> */
[----:B------:R-:W-:Y:S04]  /*bcf70*/  STL.64 [R1+0x8060], R166 ;  /* 0x008060a601007387 */ /* 0x000fe80000100a00 */
[----:B------:R4:W-:Y:S01]  /*bcf80*/  STL.64 [R1+0x8058], R164 ;  /* 0x008058a401007387 */ /* 0x0009e20000100a00 */
[C---:B------:R-:W-:Y:S08]  /*bcf90*/  HMMA.1688.F32.TF32 R60, R228.reuse, R138, R60 ;  /* 0x0000008ae43c723c */ /* 0x040ff0000008103c */
[C---:B------:R-:W-:Y:S08]  /*bcfa0*/  HMMA.1688.F32.TF32 R56, R228.reuse, R134, R56 ;  /* 0x00000086e438723c */ /* 0x040ff00000081038 */
[C---:B------:R-:W-:Y:S08]  /*bcfb0*/  HMMA.1688.F32.TF32 R52, R228.reuse, R130, R52 ;  /* 0x00000082e434723c */ /* 0x040ff00000081034 */
[C---:B------:R-:W-:Y:S08]  /*bcfc0*/  HMMA.1688.F32.TF32 R48, R228.reuse, R126, R48 ;  /* 0x0000007ee430723c */ /* 0x040ff00000081030 */
[----:B------:R-:W-:Y:S08]  /*bcfd0*/  HMMA.1688.F32.TF32 R44, R228, R122, R44 ;  /* 0x0000007ae42c723c */ /* 0x000ff0000008102c */
[C---:B-1----:R-:W-:Y:S08]  /*bcfe0*/  HMMA.1688.F32.TF32 R16, R8.reuse, R202, R16 ;  /* 0x000000ca0810723c */ /* 0x042ff00000081010 */
[----:B------:R-:W-:Y:S08]  /*bcff0*/  HMMA.1688.F32.TF32 R12, R8, R198, R12 ;  /* 0x000000c6080c723c */ /* 0x000ff0000008100c */
[C---:B----4-:R-:W-:Y:S08]  /*bd000*/  HMMA.1688.F32.TF32 R164, R228.reuse, R82, R216 ;  /* 0x00000052e4a4723c */ /* 0x050ff000000810d8 */
        /* <DEDUP_REMOVED lines=37> */
[C---:B------:R-:W-:Y:S08]  /*bd260*/  HMMA.1688.F32.TF32 R40, R228.reuse, R106, R36 ;  /* 0x0000006ae428723c */ /* 0x040ff00000081024 */
[C---:B------:R-:W-:Y:S08]  /*bd270*/  HMMA.1688.F32.TF32 R36, R228.reuse, R102, R32 ;  /* 0x00000066e424723c */ /* 0x040ff00000081020 */
[C---:B------:R-:W-:Y:S08]  /*bd280*/  HMMA.1688.F32.TF32 R32, R228.reuse, R98, R28 ;  /* 0x00000062e420723c */ /* 0x040ff0000008101c */
[C---:B------:R-:W-:Y:S08]  /*bd290*/  HMMA.1688.F32.TF32 R28, R228.reuse, R94, R24 ;  /* 0x0000005ee41c723c */ /* 0x040ff00000081018 */
        /* <DEDUP_REMOVED lines=25> */
[C---:B--2---:R-:W-:Y:S03]  /*bd430*/  HMMA.1688.F32.TF32 R16, R8.reuse, R190, R248 ;  /* 0x000000be0810723c */ /* 0x044fe600000810f8 */
[----:B------:R-:W-:Y:S04]  /*bd440*/  LDS R4, [R246+0x86300] ;  /* 0x08630000f6047984 */ /* 0x000fe80000000800 */
[----:B------:R-:W-:Y:S01]  /*bd450*/  LDS R6, [R246+0x87300] ;  /* 0x08730000f6067984 */ /* 0x000fe20000000800 */
[C---:B-1----:R-:W-:Y:S03]  /*bd460*/  HMMA.1688.F32.TF32 R12, R8.reuse, R186, R236 ;  /* 0x000000ba080c723c */ /* 0x042fe600000810ec */
[----:B------:R-:W-:Y:S04]  /*bd470*/  LDS R5, [R247+0x86300] ;  /* 0x08630000f7057984 */ /* 0x000fe80000000800 */
[----:B------:R-:W1:Y:S04]  /*bd480*/  LDS R7, [R247+0x87300] ;  /* 0x08730000f7077984 */ /* 0x000e680000000800 */
        /* <DEDUP_REMOVED lines=135> */
[----:B--2---:R-:W2:Y:S04]  /*bdd00*/  LDL.LU.64 R178, [R1+0x8090] ;  /* 0x0080900001b27983 */ /* 0x004ea80000300a00 */
[----:B------:R-:W3:Y:S01]  /*bdd10*/  LDL.LU.64 R176, [R1+0x8088] ;  /* 0x0080880001b07983 */ /* 0x000ee20000300a00 */
[C---:B--2---:R-:W-:Y:S11]  /*bdd20*/  HMMA.1688.F32.TF32 R172, R8.reuse, R178, R172 ;  /* 0x000000b208ac723c */ /* 0x044ff600000810ac */
[----:B------:R-:W-:Y:S11]  /*bdd30*/  @!UPT UIADD3 URZ, URZ, URZ, URZ ;  /* 0x0000003f3f3ff290 */ /* 0x000ff6000fffe03f */
[----:B------:R-:W-:Y:S01]  /*bdd40*/  @!UPT UIADD3 URZ, URZ, URZ, URZ ;  /* 0x0000003f3f3ff290 */ /* 0x000fe2000fffe03f */
[----:B------:R-:W-:Y:S04]  /*bdd50*/  STL.64 [R1+0x180], R172 ;  /* 0x000180ac01007387 */ /* 0x000fe80000100a00 */
[----:B------:R2:W-:Y:S04]  /*bdd60*/  STL.64 [R1+0x188], R174 ;  /* 0x000188ae01007387 */ /* 0x0005e80000100a00 */
[----:B--2---:R-:W3:Y:S04]  /*bdd70*/  LDL.LU.64 R174, [R1+0x8080] ;  /* 0x0080800001ae7983 */ /* 0x004ee80000300a00 */
[----:B------:R-:W2:Y:S01]  /*bdd80*/  LDL.LU.64 R172, [R1+0x8078] ;  /* 0x0080780001ac7983 */ /* 0x000ea20000300a00 */
[C---:B---3--:R-:W-:Y:S11]  /*bdd90*/  HMMA.1688.F32.TF32 R168, R8.reuse, R174, R168 ;  /* 0x000000ae08a8723c */ /* 0x048ff600000810a8 */
[----:B------:R-:W-:Y:S11]  /*bdda0*/  @!UPT UIADD3 URZ, URZ, URZ, URZ ;  /* 0x0000003f3f3ff290 */ /* 0x000ff6000fffe03f */
[----:B------:R-:W-:Y:S01]  /*bddb0*/  @!UPT UIADD3 URZ, URZ, URZ, URZ ;  /* 0x0000003f3f3ff290 */ /* 0x000fe2000fffe03f */
[----:B------:R-:W-:Y:S04]  /*bddc0*/  STL.64 [R1+0x170], R168 ;  /* 0x000170a801007387 */ /* 0x000fe80000100a00 */
[----:B------:R3:W-:Y:S04]  /*bddd0*/  STL.64 [R1+0x178], R170 ;  /* 0x000178aa01007387 */ /* 0x0007e80000100a00 */
[----:B---3--:R-:W3:Y:S04]  /*bdde0*/  LDL.LU.64 R170, [R1+0x8070] ;  /* 0x0080700001aa7983 */ /* 0x008ee80000300a00 */
[----:B------:R-:W2:Y:S01]  /*bddf0*/  LDL.LU.64 R168, [R1+0x8068] ;  /* 0x0080680001a87983 */ /* 0x000ea20000300a00 */
[C---:B---3--:R-:W-:Y:S11]  /*bde00*/  HMMA.1688.F32.TF32 R164, R8.reuse, R170, R164 ;  /* 0x000000aa08a4723c */ /* 0x048ff600000810a4 */
[----:B------:R-:W-:Y:S11]  /*bde10*/  @!UPT UIADD3 URZ, URZ, URZ, URZ ;  /* 0x0000003f3f3ff290 */ /* 0x000ff6000fffe03f */
[----:B------:R-:W-:Y:S01]  /*bde20*/  @!UPT UIADD3 URZ, URZ, URZ, URZ ;  /* 0x0000003f3f3ff290 */ /* 0x000fe2000fffe03f */
[----:B------:R-:W-:Y:S04]  /*bde30*/  STL.64 [R1+0x160], R164 ;  /* 0x000160a401007387 */ /* 0x000fe80000100a00 */
[----:B------:R3:W-:Y:S04]  /*bde40*/  STL.64 [R1+0x168], R166 ;  /* 0x000168a601007387 */ /* 0x0007e80000100a00 */
[----:B---3--:R-:W3:Y:S01]  /*bde50*/  LDL.LU.64 R166, [R1+0x8060] ;  /* 0x0080600001a67983 */ /* 0x008ee20000300a00 */
[C---:B------:R-:W-:Y:S03]  /*bde60*/  HMMA.1688.F32.TF32 R224, R8.reuse, R162, R224 ;  /* 0x000000a208e0723c */ /* 0x040fe600000810e0 */
[----:B------:R-:W2:Y:S05]  /*bde70*/  LDL.LU.64 R164, [R1+0x8058] ;  /* 0x0080580001a47983 */ /* 0x000eaa0000300a00 */
        /* <DEDUP_REMOVED lines=12> */
[C---:B---3--:R-:W-:Y:S11]  /*bdf40*/  HMMA.1688.F32.TF32 R228, R8.reuse, R166, R228 ;  /* 0x000000a608e4723c */ /* 0x048ff600000810e4 */
        /* <DEDUP_REMOVED lines=28> */
[C---:B---3--:R-:W-:Y:S03]  /*be110*/  HMMA.1688.F32.TF32 R52, R8.reuse, R118, R72 ;  /* 0x000000760834723c */ /* 0x048fe60000081048 */
[----:B------:R-:W-:Y:S04]  /*be120*/  STL.64 [R1+0x1180], R44 ;  /* 0x0011802c01007387 */ /* 0x000fe80000100a00 */
[----:B------:R3:W-:Y:S01]  /*be130*/  STL.64 [R1+0x1188], R46 ;  /* 0x0011882e01007387 */ /* 0x0007e20000100a00 */
[C---:B-1----:R-:W-:Y:S08]  /*be140*/  HMMA.1688.F32.TF32 R48, R8.reuse, R114, R40 ;  /* 0x000000720830723c */ /* 0x042ff00000081028 */
[C---:B---3--:R-:W-:Y:S08]  /*be150*/  HMMA.1688.F32.TF32 R44, R8.reuse, R110, R232 ;  /* 0x0000006e082c723c */ /* 0x048ff000000810e8 */
[C---:B------:R-:W-:Y:S08]  /*be160*/  HMMA.1688.F32.TF32 R40, R8.reuse, R106, R36 ;  /* 0x0000006a0828723c */ /* 0x040ff00000081024 */
[C---:B------:R-:W-:Y:S08]  /*be170*/  HMMA.1688.F32.TF32 R36, R8.reuse, R102, R32 ;  /* 0x000000660824723c */ /* 0x040ff00000081020 */
[C---:B------:R-:W-:Y:S08]  /*be180*/  HMMA.1688.F32.TF32 R32, R8.reuse, R98, R28 ;  /* 0x000000620820723c */ /* 0x040ff0000008101c */
[C---:B----4-:R-:W-:Y:S08]  /*be190*/  HMMA.1688.F32.TF32 R28, R8.reuse, R94, R24 ;  /* 0x0000005e081c723c */ /* 0x050ff00000081018 */
[C---:B------:R-:W-:Y:S01]  /*be1a0*/  HMMA.1688.F32.TF32 R24, R8.reuse, R90, R20 ;  /* 0x0000005a0818723c */ /* 0x040fe20000081014 */
[----:B------:R-:W-:Y:S07]  /*be1b0*/  STL.64 [R1+0x1170], R52 ;  /* 0x0011703401007387 */ /* 0x000fee0000100a00 */
        /* <DEDUP_REMOVED lines=26> */
[----:B------:R-:W3:Y:S04]  /*be360*/  LDL.LU R248, [R1+0x1ff0] ;  /* 0x001ff00001f87983 */ /* 0x000ee80000300800 */
[----:B------:R1:W-:Y:S04]  /*be370*/  STL.64 [R1+0x1140], R12 ;  /* 0x0011400c01007387 */ /* 0x0003e80000100a00 */
[----:B------:R4:W-:Y:S05]  /*be380*/  STL.64 [R1+0x1148], R14 ;  /* 0x0011480e01007387 */ /* 0x0009ea0000100a00 */
        /* <DEDUP_REMOVED lines=118> */
[C---:B------:R-:W-:Y:S08]  /*beaf0*/  HMMA.1688.F32.TF32 R8, R4.reuse, R178, R220 ;  /* 0x000000b20408723c */ /* 0x040ff000000810dc */
[C---:B------:R-:W-:Y:S07]  /*beb00*/  HMMA.1688.F32.TF32 R208, R4.reuse, R166, R208 ;  /* 0x000000a604d0723c */ /* 0x040fee00000810d0 */
        /* <DEDUP_REMOVED lines=63> */
[C---:B--2---:R-:W-:Y:S03]  /*bef00*/  HMMA.1688.F32.TF32 R20, R4.reuse, R98, R240 ;  /* 0x000000620414723c */ /* 0x044fe600000810f0 */
[----:B------:R-:W-:Y:S04]  /*bef10*/  STL.64 [R1+0x5b0], R12 ;  /* 0x0005b00c01007387 */ /* 0x000fe80000100a00 */
[----:B------:R2:W-:Y:S01]  /*bef20*/  STL.64 [R1+0x5b8], R14 ;  /* 0x0005b80e01007387 */ /* 0x0005e20000100a00 */
[C---:B---3--:R-:W-:Y:S08]  /*bef30*/  HMMA.1688.F32.TF32 R16, R4.reuse, R94, R248 ;  /* 0x0000005e0410723c */ /* 0x048ff000000810f8 */
[----:B--2---:R-:W-:Y:S07]  /*bef40*/  HMMA.1688.F32.TF32 R12, R4, R90, R236 ;  /* 0x0000005a040c723c */ /* 0x004fee00000810ec */
        /* <DEDUP_REMOVED lines=114> */
[----:B-1----:R-:W-:Y:S08]  /*bf670*/  HMMA.1688.F32.TF32 R40, R8, R150, R40 ;  /* 0x000000960828723c */ /* 0x002ff00000081028 */
[----:B--2---:R-:W-:Y:S01]  /*bf680*/  HMMA.1688.F32.TF32 R4, R4, R86, R236 ;  /* 0x000000560404723c */ /* 0x004fe200000810ec */
[----:B------:R-:W2:Y:S04]  /*bf690*/  LDL.LU.64 R238, [R1+0x8050] ;  /* 0x0080500001ee7983 */ /* 0x000ea80000300a00 */
[----:B------:R-:W2:Y:S03]  /*bf6a0*/  LDL.LU.64 R236, [R1+0x8048] ;  /* 0x0080480001ec7983 */ /* 0x000ea60000300a00 */
[C---:B---3--:R-:W-:Y:S11]  /*bf6b0*/  HMMA.1688.F32.TF32 R228, R8.reuse, R202, R228 ;  /* 0x000000ca08e4723c */ /* 0x048ff600000810e4 */
[----:B------:R-:W-:Y:S04]  /*bf6c0*/  @!UPT UIADD3 URZ, URZ, URZ, URZ ;  /* 0x0000003f3f3ff290 */ /* 0x000fe8000fffe03f */
[----:B------:R-:W-:Y:S04]  /*bf6d0*/  STL.64 [R1+0x570], R4 ;  /* 0x0005700401007387 */ /* 0x000fe80000100a00 */
[----:B------:R-:W-:Y:S04]  /*bf6e0*/  STL.64 [R1+0x578], R6 ;  /* 0x0005780601007387 */ /* 0x000fe80000100a00 */
[----:B------:R-:W-:Y:S04]  /*bf6f0*/  LDS R4, [R246+0x86380] ;  /* 0x08638000f6047984 */ /* 0x000fe80000000800 */
[----:B------:R-:W-:Y:S04]  /*bf700*/  LDS R6, [R246+0x87380] ;  /* 0x08738000f6067984 */ /* 0x000fe80000000800 */
[----:B------:R-:W-:Y:S04]  /*bf710*/  STL.64 [R1+0x560], R228 ;  /* 0x000560e401007387 */ /* 0x000fe80000100a00 */
[----:B------:R4:W-:Y:S04]  /*bf720*/  STL.64 [R1+0x568], R230 ;  /* 0x000568e601007387 */ /* 0x0009e80000100a00 */
        /* <DEDUP_REMOVED lines=47> */
[C---:B----4-:R-:W-:Y:S08]  /*bfa20*/  HMMA.1688.F32.TF32 R44, R8.reuse, R142, R36 ;  /* 0x0000008e082c723c */ /* 0x050ff00000081024 */
        /* <DEDUP_REMOVED lines=24> */
[----:B---3--:R-:W3:Y:S04]  /*bfbb0*/  LDL.LU R24, [R1+0x1cd0] ;  /* 0x001cd00001187983 */ /* 0x008ee80000300800 */
[----:B------:R1:W-:Y:S04]  /*bfbc0*/  STL.64 [R1+0xee0], R16 ;  /* 0x000ee01001007387 */ /* 0x0003e80000100a00 */
[----:B------:R1:W-:Y:S04]  /*bfbd0*/  STL.64 [R1+0xee8], R18 ;  /* 0x000ee81201007387 */ /* 0x0003e80000100a00 */
[----:B------:R1:W-:Y:S04]  /*bfbe0*/  STL.64 [R1+0xed0], R12 ;  /* 0x000ed00c01007387 */ /* 0x0003e80000100a00 */
[----:B------:R1:W-:Y:S04]  /*bfbf0*/  STL.64 [R1+0xed8], R14 ;  /* 0x000ed80e01007387 */ /* 0x0003e80000100a00 */
        /* <DEDUP_REMOVED lines=53> */
[C---:B---3--:R-:W-:Y:S07]  /*bff50*/  HMMA.1688.F32.TF32 R16, R8.reuse, R98, R248 ;  /* 0x000000620810723c */ /* 0x048fee00000810f8 */
        /* <DEDUP_REMOVED lines=8> */
[----:B------:R-:W2:Y:S01]  /*bffe0*/  LDL.LU R250, [R1+0x1cb8] ;  /* 0x001cb80001fa7983 */ /* 0x000ea20000300800 */
[C---:B----4-:R-:W-:Y:S03]  /*bfff0*/  HMMA.1688.F32.TF32 R16, R8.reuse, R94, R240 ;  /* 0x0000005e0810723c */ /* 0x050fe600000810f0 */
[----:B------:R-:W2:Y:S04]  /*c0000*/  LDL.LU R251, [R1+0x1cbc] ;  /* 0x001cbc0001fb7983 */ /* 0x000ea80000300800 */
[----:B------:R-:W3:Y:S11]  /*c0010*/  LDL.LU R20, [R1+0x1ca0] ;  /* 0x001ca00001147983 */ /* 0x000ef60000300800 */
[----:B------:R-:W-:Y:S05]  /*c0020*/  @!UPT UIADD3 URZ, URZ, URZ, URZ ;  /* 0x0000003f3f3ff290 */ /* 0x000fea000fffe03f */
[----:B------:R1:W-:Y:S04]  /*c0030*/  STL.64 [R1+0xe90], R16 ;  /* 0x000e901001007387 */ /* 0x0003e80000100a00 */
[----:B------:R4:W-:Y:S04]  /*c0040*/  STL.64 [R1+0xe98], R18 ;  /* 0x000e981201007387 */ /* 0x0009e80000100a00 */
[----:B------:R-:W3:Y:S04]  /*c0050*/  LDL.LU R21, [R1+0x1ca4] ;  /* 0x001ca40001157983 */ /* 0x000ee80000300800 */
[----:B------:R-:W3:Y:S04]  /*c0060*/  LDL.LU R22, [R1+0x1ca8] ;  /* 0x001ca80001167983 */ /* 0x000ee80000300800 */
[----:B------:R-:W3:Y:S04]  /*c0070*/  LDL.LU R23, [R1+0x1cac] ;  /* 0x001cac0001177983 */ /* 0x000ee80000300800 */
[----:B-1----:R-:W3:Y:S04]  /*c0080*/  LDL.LU R16, [R1+0x1c90] ;  /* 0x001c900001107983 */ /* 0x002ee80000300800 */
[----:B------:R-:W3:Y:S04]  /*c0090*/  LDL.LU R17, [R1+0x1c94] ;  /* 0x001c940001117983 */ /* 0x000ee80000300800 */
[----:B----4-:R-:W4:Y:S04]  /*c00a0*/  LDL.LU R18, [R1+0x1c98] ;  /* 0x001c980001127983 */ /* 0x010f280000300800 */
[----:B------:R-:W4:Y:S01]  /*c00b0*/  LDL.LU R19, [R1+0x1c9c] ;  /* 0x001c9c0001137983 */ /* 0x000f220000300800 */
[C---:B------:R-:W-:Y:S08]  /*c00c0*/  HMMA.1688.F32.TF32 R48, R8.reuse, R90, R44 ;  /* 0x0000005a0830723c */ /* 0x040ff0000008102c */
[----:B------:R-:W-:Y:S08]  /*c00d0*/  HMMA.1688.F32.TF32 R44, R8, R86, R72 ;  /* 0x00000056082c723c */ /* 0x000ff00000081048 */
[C---:B------:R-:W-:Y:S08]  /*c00e0*/  HMMA.1688.F32.TF32 R40, R4.reuse, R202, R40 ;  /* 0x000000ca0428723c */ /* 0x040ff00000081028 */
[C---:B------:R-:W-:Y:S01]  /*c00f0*/  HMMA.1688.F32.TF32 R8, R4.reuse, R198, R232 ;  /* 0x000000c60408723c */ /* 0x040fe200000810e8 */
[----:B------:R-:W-:Y:S04]  /*c0100*/  STL.64 [R1+0xe80], R48 ;  /* 0x000e803001007387 */ /* 0x000fe80000100a00 */
[----:B------:R-:W-:Y:S03]  /*c0110*/  STL.64 [R1+0xe88], R50 ;  /* 0x000e883201007387 */ /* 0x000fe60000100a00 */
[----:B------:R-:W-:Y:S01]  /*c0120*/  HMMA.1688.F32.TF32 R36, R4, R194, R36 ;  /* 0x000000c20424723c */ /* 0x000fe20000081024 */
[----:B------:R-:W-:Y:S01]  /*c0130*/  STL.64 [R1+0x530], R44 ;  /* 0x0005302c01007387 */ /* 0x000fe20000100a00 */
[----:B------:R-:W-:-:S03]  /*c0140*/  MOV R240, R181 ;  /* 0x000000b500f07202 */ /* 0x000fc60000000f00 */
[----:B------:R-:W-:Y:S01]  /*c0150*/  STL.64 [R1+0x538], R46 ;  /* 0x0005382e01007387 */ /* 0x000fe20000100a00 */
[----:B------:R-:W-:Y:S02]  /*c0160*/  IMAD.MOV.U32 R241, RZ, RZ, R180 ;  /* 0x000000fffff17224 */ /* 0x000fe400078e00b4 */
[C---:B------:R-:W-:Y:S01]  /*c0170*/  HMMA.1688.F32.TF32 R32, R4.reuse, R190, R32 ;  /* 0x000000be0420723c */ /* 0x040fe20000081020 */
[----:B------:R-:W-:Y:S04]  /*c0180*/  STL.64 [R1+0x520], R40 ;  /* 0x0005202801007387 */ /* 0x000fe80000100a00 */
[----:B------:R-:W-:Y:S03]  /*c0190*/  STL.64 [R1+0x528], R42 ;  /* 0x0005282a01007387 */ /* 0x000fe60000100a00 */
[----:B------:R-:W-:Y:S01]  /*c01a0*/  HMMA.1688.F32.TF32 R180, R4, R182, R24 ;  /* 0x000000b604b4723c */ /* 0x000fe20000081018 */
[----:B------:R-:W-:Y:S01]  /*c01b0*/  STL.64 [R1+0x2c0], R8 ;  /* 0x0002c00801007387 */ /* 0x000fe20000100a00 */
[----:B------:R-:W-:-:S03]  /*c01c0*/  IMAD.MOV.U32 R242, RZ, RZ, R177 ;  /* 0x000000fffff27224 */ /* 0x000fc600078e00b1 */
[----:B------:R1:W-:Y:S01]  /*c01d0*/  STL.64 [R1+0x2c8], R10 ;  /* 0x0002c80a01007387 */ /* 0x0003e20000100a00 */
[----:B------:R-:W-:Y:S02]  /*c01e0*/  MOV R243, R176 ;  /* 0x000000b000f37202 */ /* 0x000fe40000000f00 */
[C---:B------:R-:W-:Y:S08]  /*c01f0*/  HMMA.1688.F32.TF32 R176, R4.reuse, R178, R12 ;  /* 0x000000b204b0723c */ /* 0x040ff0000008100c */
[----:B-1----:R-:W-:Y:S01]  /*c0200*/  HMMA.1688.F32.TF32 R8, R4, R186, R28 ;  /* 0x000000ba0408723c */ /* 0x002fe2000008101c */
[----:B------:R-:W-:-:S02]  /*c0210*/  IMAD.MOV.U32 R12, RZ, RZ, R173 ;  /* 0x000000ffff0c7224 */ /* 0x000fc400078e00ad */
[----:B------:R-:W-:Y:S01]  /*c0220*/  IMAD.MOV.U32 R13, RZ, RZ, R172 ;  /* 0x000000ffff0d7224 */ /* 0x000fe200078e00ac */
[----:B------:R-:W-:Y:S01]  /*c0230*/  MOV R14, R169 ;  /* 0x000000a9000e7202 */ /* 0x000fe20000000f00 */
[----:B------:R-:W-:Y:S01]  /*c0240*/  IMAD.MOV.U32 R15, RZ, RZ, R168 ;  /* 0x000000ffff0f7224 */ /* 0x000fe200078e00a8 */
        /* <DEDUP_REMOVED lines=10> */
[----:B--2---:R-:W-:Y:S07]  /*c02f0*/  HMMA.1688.F32.TF32 R172, R4, R174, R248 ;  /* 0x000000ae04ac723c */ /* 0x004fee00000810f8 */
[----:B------:R-:W-:Y:S01]  /*c0300*/  IMAD.MOV.U32 R248, RZ, RZ, R165 ;  /* 0x000000fffff87224 */ /* 0x000fe200078e00a5 */
[----:B------:R-:W-:Y:S01]  /*c0310*/  MOV R249, R164 ;  /* 0x000000a400f97202 */ /* 0x000fe20000000f00 */
[----:B------:R-:W-:-:S02]  /*c0320*/  IMAD.MOV.U32 R250, RZ, RZ, R161 ;  /* 0x000000fffffa7224 */ /* 0x000fc400078e00a1 */
[----:B------:R-:W-:Y:S02]  /*c0330*/  IMAD.MOV.U32 R251, RZ, RZ, R160 ;  /* 0x000000fffffb7224 */ /* 0x000fe400078e00a0 */
[C---:B------:R-:W-:Y:S08]  /*c0340*/  HMMA.1688.F32.TF32 R160, R4.reuse, R162, R240 ;  /* 0x000000a204a0723c */ /* 0x040ff000000810f0 */
[C---:B---3--:R-:W-:Y:S08]  /*c0350*/  HMMA.1688.F32.TF32 R168, R4.reuse, R170, R20 ;  /* 0x000000aa04a8723c */ /* 0x048ff00000081014 */
[----:B----4-:R-:W-:Y:S01]  /*c0360*/  HMMA.1688.F32.TF32 R164, R4, R166, R16 ;  /* 0x000000a604a4723c */ /* 0x010fe20000081010 */
[----:B------:R-:W-:Y:S04]  /*c0370*/  STL.64 [R1+0x7cd8], R174 ;  /* 0x007cd8ae01007387 */ /* 0x000fe80000100a00 */
[----:B------:R-:W-:Y:S10]  /*c0380*/  STL.64 [R1+0x7cd0], R172 ;  /* 0x007cd0ac01007387 */ /* 0x000ff40000100a00 */
[----:B------:R-:W-:Y:S04]  /*c0390*/  STL.64 [R1+0x7cc0], R170 ;  /* 0x007cc0aa01007387 */ /* 0x000fe80000100a00 */
[----:B------:R-:W-:Y:S04]  /*c03a0*/  STL.64 [R1+0x7cb8], R168 ;  /* 0x007cb8a801007387 */ /* 0x000fe80000100a00 */
[----:B------:R-:W-:Y:S04]  /*c03b0*/  STL.64 [R1+0x7ca8], R166 ;  /* 0x007ca8a601007387 */ /* 0x000fe80000100a00 */
[----:B------:R-:W-:Y:S04]  /*c03c0*/  STL.64 [R1+0x7ca0], R164 ;  /* 0x007ca0a401007387 */ /* 0x000fe80000100a00 */
        /* <DEDUP_REMOVED lines=10> */
[----:B------:R-:W-:Y:S04]  /*c0470*/  STL.64 [R1+0x7c90], R162 ;  /* 0x007c90a201007387 */ /* 0x000fe80000100a00 */
[----:B------:R-:W-:Y:S04]  /*c0480*/  STL.64 [R1+0x7c88], R160 ;  /* 0x007c88a001007387 */ /* 0x000fe80000100a00 */
[----:B------:R-:W4:Y:S04]  /*c0490*/  LDL.LU R16, [R1+0x1bd0] ;  /* 0x001bd00001107983 */ /* 0x000f280000300800 */
[----:B------:R-:W4:Y:S01]  /*c04a0*/  LDL.LU R17, [R1+0x1bd4] ;  /* 0x001bd40001117983 */ /* 0x000f220000300800 */
[----:B------:R-:W-:Y:S01]  /*c04b0*/  MOV R242, R77 ;  /* 0x0000004d00f27202 */ /* 0x000fe20000000f00 */
[----:B------:R-:W-:-:S02]  /*c04c0*/  IMAD.MOV.U32 R243, RZ, RZ, R76 ;  /* 0x000000fffff37224 */ /* 0x000fc400078e004c */
[----:B------:R-:W-:Y:S01]  /*c04d0*/  HMMA.1688.F32.TF32 R76, R4, R78, R12 ;  /* 0x0000004e044c723c */ /* 0x000fe2000008100c */
[----:B------:R-:W-:Y:S01]  /*c04e0*/  IMAD.MOV.U32 R18, RZ, RZ, R81 ;  /* 0x000000ffff127224 */ /* 0x000fe200078e0051 */
[----:B------:R-:W-:-:S05]  /*c04f0*/  MOV R19, R80 ;  /* 0x0000005000137202 */ /* 0x000fca0000000f00 */
[----:B------:R-:W-:Y:S01]  /*c0500*/  IMAD.MOV.U32 R12, RZ, RZ, R157 ;  /* 0x000000ffff0c7224 */ /* 0x000fe200078e009d */
[----:B------:R-:W-:Y:S01]  /*c0510*/  HMMA.1688.F32.TF32 R80, R4, R82, R248 ;  /* 0x000000520450723c */ /* 0x000fe200000810f8 */
[----:B------:R-:W-:Y:S01]  /*c0520*/  IMAD.MOV.U32 R13, RZ, RZ, R156 ;  /* 0x000000ffff0d7224 */ /* 0x000fe200078e009c */
[----:B------:R-:W-:Y:S01]  /*c0530*/  MOV R14, R153 ;  /* 0x00000099000e7202 */ /* 0x000fe20000000f00 */
[----:B------:R-:W-:-:S04]  /*c0540*/  IMAD.MOV.U32 R15, RZ, RZ, R152 ;  /* 0x000000ffff0f7224 */ /* 0x000fc800078e0098 */
[----:B------:R-:W-:Y:S01]  /*c0550*/  IMAD.MOV.U32 R248, RZ, RZ, R149 ;  /* 0x000000fffff87224 */ /* 0x000fe200078e0095 */
[----:B------:R-:W-:Y:S01]  /*c0560*/  MOV R249, R148 ;  /* 0x0000009400f97202 */ /* 0x000fe20000000f00 */
[----:B------:R-:W-:Y:S02]  /*c0570*/  IMAD.MOV.U32 R250, RZ, RZ, R145 ;  /* 0x000000fffffa7224 */ /* 0x000fe400078e0091 */
[----:B------:R-:W-:-:S04]  /*c0580*/  IMAD.MOV.U32 R251, RZ, RZ, R144 ;  /* 0x000000fffffb7224 */ /* 0x000fc800078e0090 */
[----:B------:R-:W-:Y:S04]  /*c0590*/  STL [R1+0x7c98], R76 ;  /* 0x007c984c01007387 */ /* 0x000fe80000100800 */
[----:B------:R-:W-:Y:S04]  /*c05a0*/  STL [R1+0x7c84], R77 ;  /* 0x007c844d01007387 */ /* 0x000fe80000100800 */
[----:B------:R-:W-:Y:S04]  /*c05b0*/  STL [R1+0x7c80], R78 ;  /* 0x007c804e01007387 */ /* 0x000fe80000100800 */
[----:B------:R-:W-:Y:S04]  /*c05c0*/  STL [R1+0x7c7c], R79 ;  /* 0x007c7c4f01007387 */ /* 0x000fe80000100800 */
[----:B------:R-:W-:Y:S04]  /*c05d0*/  STL.64 [R1+0x7c68], R82 ;  /* 0x007c685201007387 */ /* 0x000fe80000100a00 */
[----:B------:R-:W-:Y:S01]  /*c05e0*/  STL.64 [R1+0x7c60], R80 ;  /* 0x007c605001007387 */ /* 0x000fe20000100a00 */
[C---:B--2---:R-:W-:Y:S08]  /*c05f0*/  HMMA.1688.F32.TF32 R156, R4.reuse, R158, R24 ;  /* 0x0000009e049c723c */ /* 0x044ff00000081018 */
[C---:B---3--:R-:W-:Y:S08]  /*c0600*/  HMMA.1688.F32.TF32 R152, R4.reuse, R154, R20 ;  /* 0x0000009a0498723c */ /* 0x048ff00000081014 */
[----:B----4-:R-:W-:Y:S07]  /*c0610*/  HMMA.1688.F32.TF32 R148, R4, R150, R240 ;  /* 0x000000960494723c */ /* 0x010fee00000810f0 */
[----:B------:R-:W-:Y:S01]  /*c0620*/  MOV R240, R141 ;  /* 0x0000008d00f07202 */ /* 0x000fe20000000f00 */
[----:B------:R-:W-:-:S02]  /*c0630*/  IMAD.MOV.U32 R241, RZ, RZ, R140 ;  /* 0x000000fffff17224 */ /* 0x000fc400078e008c */
[C---:B------:R-:W-:Y:S08]  /*c0640*/  HMMA.1688.F32.TF32 R140, R4.reuse, R142, R12 ;  /* 0x0000008e048c723c */ /* 0x040ff0000008100c */
[----:B------:R-:W-:Y:S01]  /*c0650*/  HMMA.1688.F32.TF32 R144, R4, R146, R16 ;  /* 0x000000920490723c */ /* 0x000fe20000081010 */
[----:B------:R-:W-:Y:S04]  /*c0660*/  STL [R1+0x7c9c], R156 ;  /* 0x007c9c9c01007387 */ /* 0x000fe80000100800 */
[----:B------:R-:W-:Y:S04]  /*c0670*/  STL [R1+0x7c78], R157 ;  /* 0x007c789d01007387 */ /* 0x000fe80000100800 */
[----:B------:R-:W-:Y:S01]  /*c0680*/  STL [R1+0x7c74], R158 ;  /* 0x007c749e01007387 */ /* 0x000fe20000100800 */
[----:B------:R-:W-:-:S03]  /*c0690*/  IMAD.MOV.U32 R242, RZ, RZ, R137 ;  /* 0x000000fffff27224 */ /* 0x000fc600078e0089 */
[----:B------:R-:W-:Y:S01]  /*c06a0*/  STL [R1+0x7c70], R159 ;  /* 0x007c709f01007387 */ /* 0x000fe20000100800 */
[----:B------:R-:W-:-:S03]  /*c06b0*/  MOV R243, R136 ;  /* 0x0000008800f37202 */ /* 0x000fc60000000f00 */
[----:B------:R-:W-:Y:S01]  /*c06c0*/  STL [R1+0x7c5c], R152 ;  /* 0x007c5c9801007387 */ /* 0x000fe20000100800 */
[----:B------:R-:W-:Y:S03]  /*c06d0*/  HMMA.1688.F32.TF32 R136, R4, R138, R248 ;  /* 0x0000008a0488723c */ /* 0x000fe600000810f8 */
        /* <DEDUP_REMOVED lines=25> */
[----:B------:R-:W-:Y:S04]  /*c0870*/  STL [R1+0x7ce4], R138 ;  /* 0x007ce48a01007387 */ /* 0x000fe80000100800 */
[----:B------:R-:W-:Y:S04]  /*c0880*/  STL [R1+0x7ce0], R139 ;  /* 0x007ce08b01007387 */ /* 0x000fe80000100800 */
[----:B------:R-:W-:Y:S04]  /*c0890*/  STL.64 [R1+0x7e60], R136 ;  /* 0x007e608801007387 */ /* 0x000fe80000100a00 */
        /* <DEDUP_REMOVED lines=8> */
[----:B------:R-:W-:-:S02]  /*c0920*/  IMAD.MOV.U32 R30, RZ, RZ, R133 ;  /* 0x000000ffff1e7224 */ /* 0x000fc400078e0085 */
[----:B------:R-:W-:Y:S02]  /*c0930*/  IMAD.MOV.U32 R31, RZ, RZ, R132 ;  /* 0x000000ffff1f7224 */ /* 0x000fe400078e0084 */
[C---:B------:R-:W-:Y:S01]  /*c0940*/  HMMA.1688.F32.TF32 R132, R4.reuse, R134, R240 ;  /* 0x000000860484723c */ /* 0x040fe200000810f0 */
[----:B------:R-:W-:Y:S01]  /*c0950*/  MOV R22, R129 ;  /* 0x0000008100167202 */ /* 0x000fe20000000f00 */
[----:B------:R-:W-:Y:S01]  /*c0960*/  IMAD.MOV.U32 R23, RZ, RZ, R128 ;  /* 0x000000ffff177224 */ /* 0x000fe200078e0080 */
        /* <DEDUP_REMOVED lines=8> */
[----:B------:R-:W-:Y:S01]  /*c09f0*/  STL.64 [R1+0x7dd8], R132 ;  /* 0x007dd88401007387 */ /* 0x000fe20000100a00 */
[----:B--2---:R-:W-:Y:S07]  /*c0a00*/  HMMA.1688.F32.TF32 R128, R4, R130, R12 ;  /* 0x000000820480723c */ /* 0x004fee000008100c */
[----:B------:R-:W-:Y:S01]  /*c0a10*/  IMAD.MOV.U32 R12, RZ, RZ, R125 ;  /* 0x000000ffff0c7224 */ /* 0x000fe200078e007d */
[----:B------:R-:W-:Y:S01]  /*c0a20*/  MOV R13, R124 ;  /* 0x0000007c000d7202 */ /* 0x000fe20000000f00 */
[----:B------:R-:W-:-:S02]  /*c0a30*/  IMAD.MOV.U32 R14, RZ, RZ, R121 ;  /* 0x000000ffff0e7224 */ /* 0x000fc400078e0079 */
[----:B------:R-:W-:Y:S02]  /*c0a40*/  IMAD.MOV.U32 R15, RZ, RZ, R120 ;  /* 0x000000ffff0f7224 */ /* 0x000fe400078e0078 */
[C---:B---3--:R-:W-:Y:S08]  /*c0a50*/  HMMA.1688.F32.TF32 R120, R4.reuse, R122, R248 ;  /* 0x0000007a0478723c */ /* 0x048ff000000810f8 */
[C---:B----4-:R-:W-:Y:S01]  /*c0a60*/  HMMA.1688.F32.TF32 R124, R4.reuse, R126, R28 ;  /* 0x0000007e047c723c */ /* 0x050fe2000008101c */
[----:B------:R-:W-:Y:S01]  /*c0a70*/  MOV R248, R117 ;  /* 0x0000007500f87202 */ /* 0x000fe20000000f00 */
[----:B------:R-:W-:Y:S01]  /*c0a80*/  IMAD.MOV.U32 R249, RZ, RZ, R116 ;  /* 0x000000fffff97224 */ /* 0x000fe200078e0074 */
[----:B------:R-:W-:Y:S04]  /*c0a90*/  STL.64 [R1+0x7c18], R130 ;  /* 0x007c188201007387 */ /* 0x000fe80000100a00 */
[----:B------:R-:W-:Y:S01]  /*c0aa0*/  STL.64 [R1+0x7c10], R128 ;  /* 0x007c108001007387 */ /* 0x000fe20000100a00 */
[----:B------:R-:W-:Y:S11]  /*c0ab0*/  HMMA.1688.F32.TF32 R116, R4, R118, R24 ;  /* 0x000000760474723c */ /* 0x000ff60000081018 */
[----:B------:R-:W-:Y:S04]  /*c0ac0*/  @!UPT UIADD3 URZ, URZ, URZ, URZ ;  /* 0x0000003f3f3ff290 */ /* 0x000fe8000fffe03f */
[----:B------:R-:W-:Y:S01]  /*c0ad0*/  STL.64 [R1+0x7c08], R126 ;  /* 0x007c087e01007387 */ /* 0x000fe20000100a00 */
[----:B------:R-:W-:-:S03]  /*c0ae0*/  IMAD.MOV.U32 R250, RZ, RZ, R113 ;  /* 0x000000fffffa7224 */ /* 0x000fc600078e0071 */
[----:B------:R-:W-:Y:S01]  /*c0af0*/  STL.64 [R1+0x7c00], R124 ;  /* 0x007c007c01007387 */ /* 0x000fe20000100a00 */
[----:B------:R-:W-:-:S03]  /*c0b00*/  MOV R251, R112 ;  /* 0x0000007000fb7202 */ /* 0x000fc60000000f00 */
[----:B------:R-:W-:Y:S04]  /*c0b10*/  STL [R1+0x7c24], R122 ;  /* 0x007c247a01007387 */ /* 0x000fe80000100800 */
[----:B------:R-:W-:Y:S01]  /*c0b20*/  STL [R1+0x7c20], R123 ;  /* 0x007c207b01007387 */ /* 0x000fe20000100800 */
[C---:B------:R-:W-:Y:S03]  /*c0b30*/  HMMA.1688.F32.TF32 R112, R4.reuse, R114, R16 ;  /* 0x000000720470723c */ /* 0x040fe60000081010 */
[----:B------:R-:W-:Y:S04]  /*c0b40*/  STL.64 [R1+0x7d10], R118 ;  /* 0x007d107601007387 */ /* 0x000fe80000100a00 */
[----:B------:R-:W-:Y:S01]  /*c0b50*/  IMAD.MOV.U32 R17, RZ, RZ, R3 ;  /* 0x000000ffff117224 */ /* 0x000fe200078e0003 */
[----:B------:R-:W-:Y:S04]  /*c0b60*/  STL.64 [R1+0x7d08], R116 ;  /* 0x007d087401007387 */ /* 0x000fe80000100a00 */
[----:B------:R-:W2:Y:S04]  /*c0b70*/  LDL.LU R16, [R1+0x1560] ;  /* 0x0015600001107983 */ /* 0x000ea80000300800 */
[----:B------:R-:W3:Y:S01]  /*c0b80*/  LDL.LU R3, [R1+0x8044] ;  /* 0x0080440001037983 */ /* 0x000ee20000300800 */
[----:B------:R-:W-:Y:S01]  /*c0b90*/  IMAD.MOV.U32 R18, RZ, RZ, R109 ;  /* 0x000000ffff127224 */ /* 0x000fe200078e006d */
[----:B------:R-:W-:Y:S01]  /*c0ba0*/  MOV R19, R108 ;  /* 0x0000006c00137202 */ /* 0x000fe20000000f00 */
[C---:B------:R-:W-:Y:S08]  /*c0bb0*/  HMMA.1688.F32.TF32 R24, R4.reuse, R106, R240 ;  /* 0x0000006a0418723c */ /* 0x040ff000000810f0 */
[----:B------:R-:W-:Y:S01]  /*c0bc0*/  HMMA.1688.F32.TF32 R108, R4, R110, R20 ;  /* 0x0000006e046c723c */ /* 0x000fe20000081014 */
[----:B------:R-:W-:Y:S01]  /*c0bd0*/  MOV R242, R189 ;  /* 0x000000bd00f27202 */ /* 0x000fe20000000f00 */
[----:B------:R-:W-:-:S06]  /*c0be0*/  IMAD.MOV.U32 R243, RZ, RZ, R188 ;  /* 0x000000fffff37224 */ /* 0x000fcc00078e00bc */
[----:B------:R-:W-:Y:S01]  /*c0bf0*/  HMMA.1688.F32.TF32 R188, R4, R102, R12 ;  /* 0x0000006604bc723c */ /* 0x000fe2000008100c */
[----:B------:R-:W-:Y:S01]  /*c0c00*/  IMAD.MOV.U32 R240, RZ, RZ, R197 ;  /* 0x000000fffff07224 */ /* 0x000fe200078e00c5 */
[----:B------:R-:W-:Y:S01]  /*c0c10*/  STL.64 [R1+0x7d20], R114 ;  /* 0x007d207201007387 */ /* 0x000fe20000100a00 */
[----:B------:R-:W-:-:S03]  /*c0c20*/  IMAD.MOV.U32 R241, RZ, RZ, R196 ;  /* 0x000000fffff17224 */ /* 0x000fc600078e00c4 */
[----:B------:R-:W-:Y:S02]  /*c0c30*/  LDS R12, [R244+0x88000] ;  /* 0x08800000f40c7984 */ /* 0x000fe40000000800 */
[C---:B------:R-:W-:Y:S02]  /*c0c40*/  HMMA.1688.F32.TF32 R196, R4.reuse, R98, R248 ;  /* 0x0000006204c4723c */ /* 0x040fe400000810f8 */
[----:B------:R-:W-:Y:S04]  /*c0c50*/  STL.64 [R1+0x7d18], R112 ;  /* 0x007d187001007387 */ /* 0x000fe80000100a00 */
[----:B------:R-:W-:Y:S04]  /*c0c60*/  LDS R14, [R244+0x89000] ;  /* 0x08900000f40e7984 */ /* 0x000fe80000000800 */
[----:B------:R-:W-:Y:S04]  /*c0c70*/  STL.64 [R1+0x7d30], R110 ;  /* 0x007d306e01007387 */ /* 0x000fe80000100a00 */
[----:B------:R-:W-:Y:S04]  /*c0c80*/  STL.64 [R1+0x7d28], R108 ;  /* 0x007d286c01007387 */ /* 0x000fe80000100a00 */
        /* <DEDUP_REMOVED lines=8> */
[----:B------:R-:W-:Y:S04]  /*c0d10*/  STL.64 [R1+0x7d60], R198 ;  /* 0x007d60c601007387 */ /* 0x000fe80000100a00 */
[----:B------:R-:W-:Y:S01]  /*c0d20*/  STL.64 [R1+0x7d58], R196 ;  /* 0x007d58c401007387 */ /* 0x000fe20000100a00 */
[C---:B------:R-:W-:Y:S03]  /*c0d30*/  HMMA.1688.F32.TF32 R212, R4.reuse, R90, R240 ;  /* 0x0000005a04d4723c */ /* 0x040fe600000810f0 */
[----:B------:R-:W-:Y:S04]  /*c0d40*/  LDS R13, [R252+0x88000] ;  /* 0x08800000fc0d7984 */ /* 0x000fe80000000800 */
[----:B------:R-:W-:Y:S01]  /*c0d50*/  IMAD.MOV.U32 R240, RZ, RZ, R239 ;  /* 0x000000fffff07224 */ /* 0x000fe200078e00ef */
[----:B------:R-:W-:Y:S04]  /*c0d60*/  LDS R15, [R252+0x89000] ;  /* 0x08900000fc0f7984 */ /* 0x000fe80000000800 */
[----:B---3--:R-:W1:Y:S04]  /*c0d70*/  LDSM.16.M88.4 R28, [R3+0x80] ;  /* 0x00008000031c783b */ /* 0x008e680000000200 */
[----:B------:R-:W3:Y:S01]  /*c0d80*/  LDSM.16.M88.4 R8, [R3+0x2080] ;  /* 0x002080000308783b */ /* 0x000ee20000000200 */
[----:B--2---:R-:W-:Y:S03]  /*c0d90*/  HMMA.1688.F32.TF32 R204, R4, R94, R16 ;  /* 0x0000005e04cc723c */ /* 0x004fe60000081010 */
[----:B------:R-:W2:Y:S04]  /*c0da0*/  LDSM.16.M88.4 R24, [R3+0x4080] ;  /* 0x004080000318783b */ /* 0x000ea80000000200 */
[----:B------:R-:W-:Y:S01]  /*c0db0*/  IMAD.MOV.U32 R17, RZ, RZ, R236 ;  /* 0x000000ffff117224 */ /* 0x000fe200078e00ec */
[----:B------:R-:W-:Y:S01]  /*c0dc0*/  MOV R18, R237 ;  /* 0x000000ed00127202 */ /* 0x000fe20000000f00 */
[----:B------:R-:W-:Y:S01]  /*c0dd0*/  IMAD.MOV.U32 R19, RZ, RZ, R238 ;  /* 0x000000ffff137224 */ /* 0x000fe200078e00ee */
[----:B------:R-:W2:Y:S04]  /*c0de0*/  LDSM.16.M88.4 R112, [R3+0x6080] ;  /* 0x006080000370783b */ /* 0x000ea80000000200 */
[----:B------:R-:W2:Y:S04]  /*c0df0*/  LDSM.16.M88.4 R180, [R3+0x8080] ;  /* 0x0080800003b4783b */ /* 0x000ea80000000200 */
[----:B------:R-:W-:Y:S04]  /*c0e00*/  LDSM.16.M88.4 R168, [R3+0xe080] ;  /* 0x00e0800003a8783b */ /* 0x000fe80000000200 */
[----:B------:R-:W2:Y:S04]  /*c0e10*/  LDSM.16.M88.4 R176, [R3+0xa080] ;  /* 0x00a0800003b0783b */ /* 0x000ea80000000200 */
[----:B------:R-:W-:Y:S04]  /*c0e20*/  LDSM.16.M88.4 R172, [R3+0xc080] ;  /* 0x00c0800003ac783b */ /* 0x000fe80000000200 */
[----:B------:R-:W2:Y:S04]  /*c0e30*/  LDSM.16.M88.4 R164, [R3+0x10080] ;  /* 0x0100800003a4783b */ /* 0x000ea80000000200 */
[----:B------:R-:W2:Y:S04]  /*c0e40*/  LDSM.16.M88.4 R160, [R3+0x12080] ;  /* 0x0120800003a0783b */ /* 0x000ea80000000200 */
[----:B-1----:R-:W-:Y:S04]  /*c0e50*/  STL.64 [R1+0x1400], R28 ;  /* 0x0014001c01007387 */ /* 0x002fe80000100a00 */
[----:B------:R-:W-:Y:S04]  /*c0e60*/  STL.64 [R1+0x1408], R30 ;  /* 0x0014081e01007387 */ /* 0x000fe80000100a00 */
[----:B------:R-:W4:Y:S04]  /*c0e70*/  LDL.LU R20, [R1+0x1530] ;  /* 0x0015300001147983 */ /* 0x000f280000300800 */
[----:B------:R-:W4:Y:S04]  /*c0e80*/  LDL.LU R21, [R1+0x1534] ;  /* 0x0015340001157983 */ /* 0x000f280000300800 */
[----:B------:R-:W4:Y:S04]  /*c0e90*/  LDL.LU R22, [R1+0x1538] ;  /* 0x0015380001167983 */ /* 0x000f280000300800 */
[----:B------:R-:W4:Y:S04]  /*c0ea0*/  LDL.LU R23, [R1+0x153c] ;  /* 0x00153c0001177983 */ /* 0x000f280000300800 */
[----:B------:R-:W-:Y:S04]  /*c0eb0*/  STL.64 [R1+0x7d70], R206 ;  /* 0x007d70ce01007387 */ /* 0x000fe80000100a00 */
[----:B------:R-:W-:Y:S04]  /*c0ec0*/  STL.64 [R1+0x7d68], R204 ;  /* 0x007d68cc01007387 */ /* 0x000fe80000100a00 */
[----:B---3--:R-:W-:Y:S04]  /*c0ed0*/  STL.64 [R1+0x13f0], R8 ;  /* 0x0013f00801007387 */ /* 0x008fe80000100a00 */
[----:B------:R-:W-:Y:S04]  /*c0ee0*/  STL.64 [R1+0x13f8], R10 ;  /* 0x0013f80a01007387 */ /* 0x000fe80000100a00 */
        /* <DEDUP_REMOVED lines=8> */
[----:B------:R-:W-:Y:S04]  /*c0f70*/  STL [R1+0x7bfc], R214 ;  /* 0x007bfcd601007387 */ /* 0x000fe80000100800 */
[----:B--2---:R-:W-:Y:S04]  /*c0f80*/  STL.64 [R1+0x13e8], R26 ;  /* 0x0013e81a01007387 */ /* 0x004fe80000100a00 */
[----:B------:R-:W-:Y:S01]  /*c0f90*/  STL [R1+0x7bf8], R215 ;  /* 0x007bf8d701007387 */ /* 0x000fe20000100800 */
[----:B------:R-:W-:Y:S03]  /*c0fa0*/  HMMA.1688.F32.TF32 R228, R12, R28, R248 ;  /* 0x0000001c0ce4723c */ /* 0x000fe600000810f8 */
[----:B------:R-:W-:Y:S04]  /*c0fb0*/  STL.64 [R1+0x1438], R114 ;  /* 0x0014387201007387 */ /* 0x000fe80000100a00 */
[----:B------:R-:W-:Y:S04]  /*c0fc0*/  LDSM.16.M88.4 R80, [R3+0x16080] ;  /* 0x016080000350783b */ /* 0x000fe80000000200 */
[----:B------:R-:W-:Y:S04]  /*c0fd0*/  LDSM.16.M88.4 R136, [R3+0x1a080] ;  /* 0x01a080000388783b */ /* 0x000fe80000000200 */
[----:B------:R-:W-:Y:S04]  /*c0fe0*/  LDSM.16.M88.4 R188, [R3+0x24080] ;  /* 0x0240800003bc783b */ /* 0x000fe80000000200 */
[----:B------:R-:W-:Y:S04]  /*c0ff0*/  LDSM.16.M88.4 R204, [R3+0x22080] ;  /* 0x0220800003cc783b */ /* 0x000fe80000000200 */
[----:B------:R-:W-:Y:S04]  /*c1000*/  LDSM.16.M88.4 R128, [R3+0x26080] ;  /* 0x026080000380783b */ /* 0x000fe80000000200 */
[----:B------:R-:W-:Y:S04]  /*c1010*/  LDSM.16.M88.4 R108, [R3+0x2a080] ;  /* 0x02a08000036c783b */ /* 0x000fe80000000200 */
[----:B------:R-:W-:Y:S01]  /*c1020*/  LDSM.16.M88.4 R124, [R3+0x28080] ;  /* 0x02808000037c783b */ /* 0x000fe20000000200 */
[----:B---3--:R-:W-:Y:S03]  /*c1030*/  HMMA.1688.F32.TF32 R224, R4, R86, R236 ;  /* 0x0000005604e0723c */ /* 0x008fe600000810ec */
[----:B------:R-:W1:Y:S11]  /*c1040*/  LDSM.16.M88.4 R4, [R3+0x14080] ;  /* 0x014080000304783b */ /* 0x000e760000000200 */
[----:B------:R-:W-:Y:S09]  /*c1050*/  @!UPT UIADD3 URZ, URZ, URZ, URZ ;  /* 0x0000003f3f3ff290 */ /* 0x000ff2000fffe03f */
[----:B------:R-:W-:Y:S04]  /*c1060*/  STL [R1+0x7bf4], R226 ;  /* 0x007bf4e201007387 */ /* 0x000fe80000100800 */
[----:B------:R-:W-:Y:S04]  /*c1070*/  STL [R1+0x7bf0], R227 ;  /* 0x007bf0e301007387 */ /* 0x000fe80000100800 */
[----:B------:R-:W-:Y:S04]  /*c1080*/  STL.64 [R1+0x1428], R182 ;  /* 0x001428b601007387 */ /* 0x000fe80000100a00 */
[----:B------:R-:W2:Y:S04]  /*c1090*/  LDL.LU R248, [R1+0x1500] ;  /* 0x0015000001f87983 */ /* 0x000ea80000300800 */
[----:B------:R-:W2:Y:S01]  /*c10a0*/  LDL.LU R249, [R1+0x1504] ;  /* 0x0015040001f97983 */ /* 0x000ea20000300800 */
[----:B----4-:R-:W-:Y:S01]  /*c10b0*/  HMMA.1688.F32.TF32 R220, R12, R8, R20 ;  /* 0x000000080cdc723c */ /* 0x010fe20000081014 */
[----:B------:R-:W-:Y:S01]  /*c10c0*/  MOV R250, R201 ;  /* 0x000000c900fa7202 */ /* 0x000fe20000000f00 */
[----:B------:R-:W-:-:S06]  /*c10d0*/  IMAD.MOV.U32 R251, RZ, RZ, R200 ;  /* 0x000000fffffb7224 */ /* 0x000fcc00078e00c8 */
[C---:B------:R-:W-:Y:S08]  /*c10e0*/  HMMA.1688.F32.TF32 R216, R12.reuse, R24, R16 ;  /* 0x000000180cd8723c */ /* 0x040ff00000081010 */
[----:B------:R-:W-:Y:S01]  /*c10f0*/  HMMA.1688.F32.TF32 R208, R12, R112, R240 ;  /* 0x000000700cd0723c */ /* 0x000fe200000810f0 */
[----:B------:R3:W-:Y:S04]  /*c1100*/  STL [R1+0x7bec], R230 ;  /* 0x007bece601007387 */ /* 0x0007e80000100800 */
[----:B------:R4:W-:Y:S04]  /*c1110*/  STL [R1+0x7be8], R231 ;  /* 0x007be8e701007387 */ /* 0x0009e80000100800 */
[----:B------:R-:W-:Y:S01]  /*c1120*/  STL.64 [R1+0x13d8], R178 ;  /* 0x0013d8b201007387 */ /* 0x000fe20000100a00 */
[----:B---3--:R-:W-:-:S03]  /*c1130*/  IMAD.MOV.U32 R230, RZ, RZ, R170 ;  /* 0x000000ffffe67224 */ /* 0x008fc600078e00aa */
[----:B------:R-:W-:Y:S01]  /*c1140*/  STL.64 [R1+0x7be0], R222 ;  /* 0x007be0de01007387 */ /* 0x000fe20000100a00 */
[----:B----4-:R-:W-:-:S03]  /*c1150*/  MOV R231, R171 ;  /* 0x000000ab00e77202 */ /* 0x010fc60000000f00 */
[----:B------:R-:W-:Y:S01]  /*c1160*/  STL.64 [R1+0x7bd8], R220 ;  /* 0x007bd8dc01007387 */ /* 0x000fe20000100a00 */
[----:B------:R-:W-:Y:S02]  /*c1170*/  IMAD.MOV.U32 R226, RZ, RZ, R166 ;  /* 0x000000ffffe27224 */ /* 0x000fe400078e00a6 */
[----:B------:R-:W-:Y:S01]  /*c1180*/  IMAD.MOV.U32 R227, RZ, RZ, R167 ;  /* 0x000000ffffe37224 */ /* 0x000fe200078e00a7 */
[----:B------:R-:W-:Y:S04]  /*c1190*/  STL.64 [R1+0x1418], R174 ;  /* 0x001418ae01007387 */ /* 0x000fe80000100a00 */
[----:B------:R-:W-:Y:S04]  /*c11a0*/  STL.64 [R1+0x7d80], R230 ;  /* 0x007d80e601007387 */ /* 0x000fe80000100a00 */
[----:B------:R-:W-:Y:S01]  /*c11b0*/  STL.64 [R1+0x7d78], R228 ;  /* 0x007d78e401007387 */ /* 0x000fe20000100a00 */
[----:B------:R-:W-:-:S03]  /*c11c0*/  MOV R214, R162 ;  /* 0x000000a200d67202 */ /* 0x000fc60000000f00 */
[----:B------:R-:W-:Y:S01]  /*c11d0*/  STL.64 [R1+0x1448], R170 ;  /* 0x001448aa01007387 */ /* 0x000fe20000100a00 */
[----:B------:R-:W-:-:S03]  /*c11e0*/  IMAD.MOV.U32 R215, RZ, RZ, R163 ;  /* 0x000000ffffd77224 */ /* 0x000fc600078e00a3 */
        /* <DEDUP_REMOVED lines=10> */
[----:B-1----:R-:W-:Y:S01]  /*c1290*/  IMAD.MOV.U32 R79, RZ, RZ, R6 ;  /* 0x000000ffff4f7224 */ /* 0x002fe200078e0006 */
[----:B------:R-:W-:Y:S01]  /*c12a0*/  MOV R157, R7 ;  /* 0x00000007009d7202 */ /* 0x000fe20000000f00 */
[----:B------:R-:W-:Y:S01]  /*c12b0*/  IMAD.MOV.U32 R122, RZ, RZ, R82 ;  /* 0x000000ffff7a7224 */ /* 0x000fe200078e0052 */
[----:B------:R-:W-:Y:S01]  /*c12c0*/  LDSM.16.M88.4 R212, [R3+0x20080] ;  /* 0x0200800003d4783b */ /* 0x000fe20000000200 */
[----:B------:R-:W-:-:S03]  /*c12d0*/  IMAD.MOV.U32 R123, RZ, RZ, R83 ;  /* 0x000000ffff7b7224 */ /* 0x000fc600078e0053 */
[----:B------:R-:W-:Y:S01]  /*c12e0*/  LDSM.16.M88.4 R8, [R3+0x2c080] ;  /* 0x02c080000308783b */ /* 0x000fe20000000200 */
[----:B------:R-:W-:Y:S02]  /*c12f0*/  IMAD.MOV.U32 R142, RZ, RZ, R190 ;  /* 0x000000ffff8e7224 */ /* 0x000fe400078e00be */
[----:B------:R-:W-:Y:S01]  /*c1300*/  IMAD.MOV.U32 R143, RZ, RZ, R191 ;  /* 0x000000ffff8f7224 */ /* 0x000fe200078e00bf */
[----:B------:R-:W-:Y:S04]  /*c1310*/  LDSM.16.M88.4 R216, [R3+0x32080] ;  /* 0x0320800003d8783b */ /* 0x000fe80000000200 */
[----:B------:R-:W-:Y:S01]  /*c1320*/  LDSM.16.M88.4 R224, [R3+0x3a080] ;  /* 0x03a0800003e0783b */ /* 0x000fe20000000200 */
[----:B--2---:R-:W-:Y:S11]  /*c1330*/  HMMA.1688.F32.TF32 R200, R12, R180, R248 ;  /* 0x000000b40cc8723c */ /* 0x004ff600000810f8 */
[----:B------:R-:W-:Y:S11]  /*c1340*/  @!UPT UIADD3 URZ, URZ, URZ, URZ ;  /* 0x0000003f3f3ff290 */ /* 0x000ff6000fffe03f */
[----:B------:R-:W-:Y:S01]  /*c1350*/  @!UPT UIADD3 URZ, URZ, URZ, URZ ;  /* 0x0000003f3f3ff290 */ /* 0x000fe2000fffe03f */
[----:B------:R-:W-:Y:S04]  /*c1360*/  STL [R1+0x7bc0], R203 ;  /* 0x007bc0cb01007387 */ /* 0x000fe80000100800 */
[----:B------:R-:W-:Y:S04]  /*c1370*/  STL.64 [R1+0x1470], R4 ;  /* 0x0014700401007387 */ /* 0x000fe80000100a00 */
[----:B------:R-:W-:Y:S04]  /*c1380*/  STL.64 [R1+0x1478], R6 ;  /* 0x0014780601007387 */ /* 0x000fe80000100a00 */
[----:B------:R-:W2:Y:S04]  /*c1390*/  LDL.LU R240, [R1+0x14f0] ;  /* 0x0014f00001f07983 */ /* 0x000ea80000300800 */
[----:B------:R-:W2:Y:S04]  /*c13a0*/  LDL.LU R241, [R1+0x14f4] ;  /* 0x0014f40001f17983 */ /* 0x000ea80000300800 */
[----:B------:R-:W2:Y:S04]  /*c13b0*/  LDL.LU R242, [R1+0x14f8] ;  /* 0x0014f80001f27983 */ /* 0x000ea80000300800 */
[----:B------:R-:W2:Y:S04]  /*c13c0*/  LDL.LU R243, [R1+0x14fc] ;  /* 0x0014fc0001f37983 */ /* 0x000ea80000300800 */
[----:B------:R-:W1:Y:S04]  /*c13d0*/  LDSM.16.M88.4 R4, [R3+0x18080] ;  /* 0x018080000304783b */ /* 0x000e680000000200 */
[----:B------:R-:W-:Y:S04]  /*c13e0*/  STL [R1+0x7e80], R79 ;  /* 0x007e804f01007387 */ /* 0x000fe80000100800 */
[----:B------:R-:W-:Y:S04]  /*c13f0*/  STL [R1+0x7e70], R157 ;  /* 0x007e709d01007387 */ /* 0x000fe80000100800 */
[----:B------:R-:W-:Y:S04]  /*c1400*/  STL.64 [R1+0x7dc0], R122 ;  /* 0x007dc07a01007387 */ /* 0x000fe80000100a00 */
[----:B------:R-:W-:Y:S04]  /*c1410*/  STL.64 [R1+0x7db8], R120 ;  /* 0x007db87801007387 */ /* 0x000fe80000100a00 */
[----:B------:R3:W-:Y:S01]  /*c1420*/  STL.64 [R1+0x1488], R82 ;  /* 0x0014885201007387 */ /* 0x0007e20000100a00 */
[----:B------:R-:W-:Y:S01]  /*c1430*/  IMAD.MOV.U32 R248, RZ, RZ, R193 ;  /* 0x000000fffff87224 */ /* 0x000fe200078e00c1 */
[----:B------:R-:W-:Y:S01]  /*c1440*/  MOV R249, R192 ;  /* 0x000000c000f97202 */ /* 0x000fe20000000f00 */
[----:B------:R-:W-:Y:S01]  /*c1450*/  IMAD.MOV.U32 R250, RZ, RZ, R185 ;  /* 0x000000fffffa7224 */ /* 0x000fe200078e00b9 */
[----:B------:R-:W-:Y:S01]  /*c1460*/  LDSM.16.M88.4 R156, [R3+0x34080] ;  /* 0x03408000039c783b */ /* 0x000fe20000000200 */
[----:B------:R-:W-:-:S03]  /*c1470*/  IMAD.MOV.U32 R251, RZ, RZ, R184 ;  /* 0x000000fffffb7224 */ /* 0x000fc600078e00b8 */
[----:B------:R-:W-:Y:S04]  /*c1480*/  LDSM.16.M88.4 R76, [R3+0x3c080] ;  /* 0x03c08000034c783b */ /* 0x000fe80000000200 */
[----:B------:R-:W-:Y:S04]  /*c1490*/  LDSM.16.M88.4 R120, [R3+0x38080] ;  /* 0x038080000378783b */ /* 0x000fe80000000200 */
[----:B-1----:R-:W-:Y:S01]  /*c14a0*/  STL.64 [R1+0x1490], R4 ;  /* 0x0014900401007387 */ /* 0x002fe20000100a00 */
[----:B---3--:R-:W-:Y:S01]  /*c14b0*/  MOV R83, R6 ;  /* 0x0000000600537202 */ /* 0x008fe20000000f00 */
[----:B------:R-:W-:-:S02]  /*c14c0*/  IMAD.MOV.U32 R82, RZ, RZ, R7 ;  /* 0x000000ffff527224 */ /* 0x000fc400078e0007 */
[----:B------:R-:W-:Y:S04]  /*c14d0*/  STL.64 [R1+0x1498], R6 ;  /* 0x0014980601007387 */ /* 0x000fe80000100a00 */
[----:B------:R-:W1:Y:S04]  /*c14e0*/  LDSM.16.M88.4 R4, [R3+0x1c080] ;  /* 0x01c080000304783b */ /* 0x000e680000000200 */
[----:B------:R-:W-:Y:S04]  /*c14f0*/  STL.64 [R1+0x14a8], R138 ;  /* 0x0014a88a01007387 */ /* 0x000fe80000100a00 */
[----:B-1----:R-:W-:Y:S01]  /*c1500*/  STL.64 [R1+0x14b0], R4 ;  /* 0x0014b00401007387 */ /* 0x002fe20000100a00 */
[----:B------:R-:W-:Y:S01]  /*c1510*/  IMAD.MOV.U32 R150, RZ, RZ, R6 ;  /* 0x000000ffff967224 */ /* 0x000fe200078e0006 */
[----:B------:R-:W-:-:S02]  /*c1520*/  MOV R151, R7 ;  /* 0x0000000700977202 */ /* 0x000fc40000000f00 */
[----:B------:R-:W-:Y:S04]  /*c1530*/  STL.64 [R1+0x14b8], R6 ;  /* 0x0014b80601007387 */ /* 0x000fe80000100a00 */
[----:B------:R-:W1:Y:S04]  /*c1540*/  LDSM.16.M88.4 R4, [R3+0x1e080] ;  /* 0x01e080000304783b */ /* 0x000e680000000200 */
[----:B------:R-:W-:Y:S04]  /*c1550*/  STL.64 [R1+0x7e78], R150 ;  /* 0x007e789601007387 */ /* 0x000fe80000100a00 */
[----:B-1----:R-:W-:Y:S01]  /*c1560*/  STL.64 [R1+0x14c0], R4 ;  /* 0x0014c00401007387 */ /* 0x002fe20000100a00 */
[----:B------:R-:W-:-:S02]  /*c1570*/  IMAD.MOV.U32 R167, RZ, RZ, R6 ;  /* 0x000000ffffa77224 */ /* 0x000fc400078e0006 */
[----:B------:R-:W-:Y:S01]  /*c1580*/  IMAD.MOV.U32 R166, RZ, RZ, R7 ;  /* 0x000000ffffa67224 */ /* 0x000fe200078e0007 */
[----:B------:R-:W-:Y:S04]  /*c1590*/  STL.64 [R1+0x14c8], R6 ;  /* 0x0014c80601007387 */ /* 0x000fe80000100a00 */
[----:B------:R-:W1:Y:S04]  /*c15a0*/  LDSM.16.M88.4 R4, [R3+0x2e080] ;  /* 0x02e080000304783b */ /* 0x000e680000000200 */
[----:B------:R-:W-:Y:S01]  /*c15b0*/  STL.64 [R1+0x14d8], R214 ;  /* 0x0014d8d601007387 */ /* 0x000fe20000100a00 */
[C---:B------:R-:W-:Y:S08]  /*c15c0*/  HMMA.1688.F32.TF32 R184, R12.reuse, R172, R248 ;  /* 0x000000ac0cb8723c */ /* 0x040ff000000810f8 */
[----:B--2---:R-:W-:Y:S11]  /*c15d0*/  HMMA.1688.F32.TF32 R192, R12, R176, R240 ;  /* 0x000000b00cc0723c */ /* 0x004ff600000810f0 */
[----:B------:R-:W-:Y:S11]  /*c15e0*/  @!UPT UIADD3 URZ, URZ, URZ, URZ ;  /* 0x0000003f3f3ff290 */ /* 0x000ff6000fffe03f */
[----:B------:R-:W-:Y:S01]  /*c15f0*/  @!UPT UIADD3 URZ, URZ, URZ, URZ ;  /* 0x0000003f3f3ff290 */ /* 0x000fe2000fffe03f */
[----:B------:R-:W-:Y:S04]  /*c1600*/  STL [R1+0x7bbc], R194 ;  /* 0x007bbcc201007387 */ /* 0x000fe80000100800 */
[----:B------:R1:W-:Y:S04]  /*c1610*/  STL [R1+0x7bb8], R195 ;  /* 0x007bb8c301007387 */ /* 0x0003e80000100800 */
[----:B------:R-:W-:Y:S04]  /*c1620*/  STL.64 [R1+0x14e8], R206 ;  /* 0x0014e8ce01007387 */ /* 0x000fe80000100a00 */
[----:B------:R-:W-:Y:S04]  /*c1630*/  STL.64 [R1+0x7e68], R142 ;  /* 0x007e688e01007387 */ /* 0x000fe80000100a00 */
[----:B------:R-:W-:Y:S04]  /*c1640*/  STL.64 [R1+0x14f8], R190 ;  /* 0x0014f8be01007387 */ /* 0x000fe80000100a00 */
[----:B------:R-:W-:Y:S01]  /*c1650*/  STL.64 [R1+0x1508], R130 ;  /* 0x0015088201007387 */ /* 0x000fe20000100a00 */
[----:B-1----:R-:W-:-:S03]  /*c1660*/  MOV R195, R6 ;  /* 0x0000000600c37202 */ /* 0x002fc60000000f00 */
[----:B------:R-:W-:Y:S04]  /*c1670*/  STL.64 [R1+0x1530], R8 ;  /* 0x0015300801007387 */ /* 0x000fe80000100a00 */
[----:B------:R-:W-:Y:S04]  /*c1680*/  STL.64 [R1+0x1538], R10 ;  /* 0x0015380a01007387 */ /* 0x000fe80000100a00 */
[----:B------:R-:W-:Y:S04]  /*c1690*/  STL.64 [R1+0x1540], R4 ;  /* 0x0015400401007387 */ /* 0x000fe80000100a00 */
[----:B------:R-:W-:Y:S04]  /*c16a0*/  STL.64 [R1+0x1548], R6 ;  /* 0x0015480601007387 */ /* 0x000fe80000100a00 */
[----:B------:R-:W1:Y:S04]  /*c16b0*/  LDSM.16.M88.4 R4, [R3+0x30080] ;  /* 0x030080000304783b */ /* 0x000e680000000200 */
[----:B------:R-:W-:Y:S04]  /*c16c0*/  STL.64 [R1+0x1528], R110 ;  /* 0x0015286e01007387 */ /* 0x000fe80000100a00 */
[----:B------:R-:W-:Y:S04]  /*c16d0*/  STL.64 [R1+0x1518], R126 ;  /* 0x0015187e01007387 */ /* 0x000fe80000100a00 */
[----:B------:R-:W-:Y:S04]  /*c16e0*/  STL.64 [R1+0x7dd0], R186 ;  /* 0x007dd0ba01007387 */ /* 0x000fe80000100a00 */
[----:B------:R-:W-:Y:S01]  /*c16f0*/  STL.64 [R1+0x7dc8], R184 ;  /* 0x007dc8b801007387 */ /* 0x000fe20000100a00 */
[----:B------:R-:W-:-:S03]  /*c1700*/  MOV R240, R105 ;  /* 0x0000006900f07202 */ /* 0x000fc60000000f00 */
[----:B------:R-:W2:Y:S04]  /*c1710*/  LDSM.16.M88.4 R184, [R3+0x36080] ;  /* 0x0360800003b8783b */ /* 0x000ea80000000200 */
[----:B-1----:R-:W-:Y:S04]  /*c1720*/  STL.64 [R1+0x1550], R4 ;  /* 0x0015500401007387 */ /* 0x002fe80000100a00 */
[----:B------:R-:W-:Y:S04]  /*c1730*/  STL.64 [R1+0x1558], R6 ;  /* 0x0015580601007387 */ /* 0x000fe80000100a00 */
        /* <DEDUP_REMOVED lines=14> */
[----:B------:R-:W-:Y:S01]  /*c1820*/  IMAD.MOV.U32 R18, RZ, RZ, R97 ;  /* 0x000000ffff127224 */ /* 0x000fe200078e0061 */
[----:B------:R-:W4:Y:S01]  /*c1830*/  LDL.LU.64 R148, [R1+0x1470] ;  /* 0x0014700001947983 */ /* 0x000f220000300a00 */
[----:B------:R-:W-:-:S02]  /*c1840*/  IMAD.MOV.U32 R194, RZ, RZ, R7 ;  /* 0x000000ffffc27224 */ /* 0x000fc400078e0007 */
[----:B------:R-:W-:Y:S01]  /*c1850*/  IMAD.MOV.U32 R203, RZ, RZ, R6 ;  /* 0x000000ffffcb7224 */ /* 0x000fe200078e0006 */
[----:B------:R-:W4:Y:S02]  /*c1860*/  LDL.LU.64 R140, [R1+0x1490] ;  /* 0x00149000018c7983 */ /* 0x000f240000300a00 */
[C---:B------:R-:W-:Y:S02]  /*c1870*/  HMMA.1688.F32.TF32 R100, R12.reuse, R160, R16 ;  /* 0x000000a00c64723c */ /* 0x040fe40000081010 */
[----:B------:R-:W-:Y:S04]  /*c1880*/  STL.64 [R1+0x7df8], R194 ;  /* 0x007df8c201007387 */ /* 0x000fe80000100a00 */
[----:B------:R-:W-:Y:S04]  /*c1890*/  STL.64 [R1+0x7df0], R192 ;  /* 0x007df0c001007387 */ /* 0x000fe80000100a00 */
[----:B------:R-:W-:Y:S04]  /*c18a0*/  STL.64 [R1+0x7de8], R202 ;  /* 0x007de8ca01007387 */ /* 0x000fe80000100a00 */
[----:B------:R-:W-:Y:S04]  /*c18b0*/  STL.64 [R1+0x7de0], R200 ;  /* 0x007de0c801007387 */ /* 0x000fe80000100a00 */
[----:B------:R-:W-:Y:S04]  /*c18c0*/  STL.64 [R1+0x1568], R218 ;  /* 0x001568da01007387 */ /* 0x000fe80000100a00 */
[----:B------:R-:W-:Y:S04]  /*c18d0*/  STL.64 [R1+0x1578], R158 ;  /* 0x0015789e01007387 */ /* 0x000fe80000100a00 */
[----:B--2---:R-:W-:Y:S04]  /*c18e0*/  STL.64 [R1+0x1588], R186 ;  /* 0x001588ba01007387 */ /* 0x004fe80000100a00 */
[----:B------:R-:W-:Y:S04]  /*c18f0*/  LDS R4, [R246+0x88000] ;  /* 0x08800000f6047984 */ /* 0x000fe80000000800 */
[----:B------:R-:W-:Y:S04]  /*c1900*/  LDS R6, [R246+0x89000] ;  /* 0x08900000f6067984 */ /* 0x000fe80000000800 */
[----:B------:R-:W-:Y:S04]  /*c1910*/  LDS R5, [R247+0x88000] ;  /* 0x08800000f7057984 */ /* 0x000fe80000000800 */
[----:B------:R-:W-:Y:S01]  /*c1920*/  LDS R7, [R247+0x89000] ;  /* 0x08900000f7077984 */ /* 0x000fe20000000800 */
[----:B---3--:R-:W-:Y:S03]  /*c1930*/  HMMA.1688.F32.TF32 R20, R12, R168, R248 ;  /* 0x000000a80c14723c */ /* 0x008fe600000810f8 */
[----:B------:R-:W1:Y:S01]  /*c1940*/  LDSM.16.M88.4 R248, [R3+0x3e080] ;  /* 0x03e0800003f8783b */ /* 0x000e620000000200 */
[----:B----4-:R-:W-:-:S07]  /*c1950*/  IMAD.MOV.U32 R30, RZ, RZ, R105 ;  /* 0x000000ffff1e7224 */ /* 0x010fce00078e0069 */
[C---:B------:R-:W-:Y:S11]  /*c1960*/  HMMA.1688.F32.TF32 R104, R12.reuse, R164, R28 ;  /* 0x000000a40c68723c */ /* 0x040ff6000008101c */
[----:B------:R-:W-:Y:S01]  /*c1970*/  @!UPT UIADD3 URZ, URZ, URZ, URZ ;  /* 0x0000003f3f3ff290 */ /* 0x000fe2000fffe03f */
[----:B------:R-:W-:Y:S04]  /*c1980*/  STL.64 [R1+0x7e08], R22 ;  /* 0x007e081601007387 */ /* 0x000fe80000100a00 */
[----:B------:R-:W-:Y:S04]  /*c1990*/  STL.64 [R1+0x15b8], R78 ;  /* 0x0015b84e01007387 */ /* 0x000fe80000100a00 */
[----:B------:R-:W-:Y:S04]  /*c19a0*/  STL.64 [R1+0x7e00], R20 ;  /* 0x007e001401007387 */ /* 0x000fe80000100a00 */
[----:B------:R-:W-:Y:S04]  /*c19b0*/  STL.64 [R1+0x1598], R122 ;  /* 0x0015987a01007387 */ /* 0x000fe80000100a00 */
[----:B------:R-:W-:Y:S04]  /*c19c0*/  STL.64 [R1+0x15a8], R226 ;  /* 0x0015a8e201007387 */ /* 0x000fe80000100a00 */
[----:B------:R-:W-:Y:S04]  /*c19d0*/  STL [R1+0x7b38], R3 ;  /* 0x007b380301007387 */ /* 0x000fe80000100800 */
[----:B-1----:R-:W-:Y:S04]  /*c19e0*/  STL.64 [R1+0x15c8], R250 ;  /* 0x0015c8fa01007387 */ /* 0x002fe80000100a00 */
[----:B------:R-:W2:Y:S04]  /*c19f0*/  LDL.LU.64 R192, [R1+0x14c0] ;  /* 0x0014c00001c07983 */ /* 0x000ea80000300a00 */
[----:B------:R-:W-:Y:S04]  /*c1a00*/  STL.64 [R1+0x7e18], R106 ;  /* 0x007e186a01007387 */ /* 0x000fe80000100a00 */
[----:B------:R1:W-:Y:S04]  /*c1a10*/  STL.64 [R1+0x7e10], R104 ;  /* 0x007e106801007387 */ /* 0x0003e80000100a00 */
[----:B-1----:R-:W3:Y:S04]  /*c1a20*/  LDL.LU.64 R104, [R1+0x14b0] ;  /* 0x0014b00001687983 */ /* 0x002ee80000300a00 */
[----:B------:R-:W-:Y:S04]  /*c1a30*/  STL.64 [R1+0x7e28], R102 ;  /* 0x007e286601007387 */ /* 0x000fe80000100a00 */
[----:B------:R1:W-:Y:S04]  /*c1a40*/  STL.64 [R1+0x7e20], R100 ;  /* 0x007e206401007387 */ /* 0x0003e80000100a00 */
[----:B-1----:R-:W4:Y:S04]  /*c1a50*/  LDL.LU.64 R100, [R1+0x1540] ;  /* 0x0015400001647983 */ /* 0x002f280000300a00 */
[----:B------:R-:W2:Y:S04]  /*c1a60*/  LDL.LU.64 R20, [R1+0x1550] ;  /* 0x0015500001147983 */ /* 0x000ea80000300a00 */
        /* <DEDUP_REMOVED lines=26> */
[----:B------:R-:W-:Y:S01]  /*c1c10*/  HMMA.1688.F32.TF32 R96, R12, R148, R240 ;  /* 0x000000940c60723c */ /* 0x000fe200000810f0 */
[----:B------:R-:W-:Y:S01]  /*c1c20*/  IMAD.MOV.U32 R30, RZ, RZ, R93 ;  /* 0x000000ffff1e7224 */ /* 0x000fe200078e005d */
[----:B------:R-:W-:-:S05]  /*c1c30*/  MOV R31, R92 ;  /* 0x0000005c001f7202 */ /* 0x000fca0000000f00 */
[----:B------:R-:W-:Y:S02]  /*c1c40*/  IMAD.MOV.U32 R240, RZ, RZ, R89 ;  /* 0x000000fffff07224 */ /* 0x000fe400078e0059 */
[----:B------:R-:W-:Y:S01]  /*c1c50*/  IMAD.MOV.U32 R241, RZ, RZ, R88 ;  /* 0x000000fffff17224 */ /* 0x000fe200078e0058 */
[----:B------:R-:W-:Y:S01]  /*c1c60*/  MOV R242, R85 ;  /* 0x0000005500f27202 */ /* 0x000fe20000000f00 */
[----:B------:R-:W-:Y:S11]  /*c1c70*/  IMAD.MOV.U32 R243, RZ, RZ, R84 ;  /* 0x000000fffff37224 */ /* 0x000ff600078e0054 */
[----:B------:R-:W-:Y:S01]  /*c1c80*/  @!UPT UIADD3 URZ, URZ, URZ, URZ ;  /* 0x0000003f3f3ff290 */ /* 0x000fe2000fffe03f */
[----:B------:R-:W-:Y:S04]  /*c1c90*/  STL.64 [R1+0x7e38], R98 ;  /* 0x007e386201007387 */ /* 0x000fe80000100a00 */
[----:B------:R-:W-:Y:S01]  /*c1ca0*/  STL.64 [R1+0x7e30], R96 ;  /* 0x007e306001007387 */ /* 0x000fe20000100a00 */
[C---:B------:R-:W-:Y:S08]  /*c1cb0*/  HMMA.1688.F32.TF32 R64, R12.reuse, R188, R240 ;  /* 0x000000bc0c40723c */ /* 0x040ff000000810f0 */
[C---:B--2---:R-:W-:Y:S08]  /*c1cc0*/  HMMA.1688.F32.TF32 R92, R12.reuse, R80, R72 ;  /* 0x000000500c5c723c */ /* 0x044ff00000081048 */
[C---:B---3--:R-:W-:Y:S08]  /*c1cd0*/  HMMA.1688.F32.TF32 R88, R12.reuse, R140, R40 ;  /* 0x0000008c0c58723c */ /* 0x048ff00000081028 */
[C---:B----4-:R-:W-:Y:S07]  /*c1ce0*/  HMMA.1688.F32.TF32 R84, R12.reuse, R136, R232 ;  /* 0x000000880c54723c */ /* 0x050fee00000810e8 */
[----:B------:R-:W-:Y:S01]  /*c1cf0*/  STL.64 [R1+0x7e48], R94 ;  /* 0x007e485e01007387 */ /* 0x000fe20000100a00 */
[C---:B------:R-:W-:Y:S03]  /*c1d00*/  HMMA.1688.F32.TF32 R16, R12.reuse, R104, R16 ;  /* 0x000000680c10723c */ /* 0x040fe60000081010 */
[----:B------:R1:W-:Y:S04]  /*c1d10*/  STL.64 [R1+0x7e40], R92 ;  /* 0x007e405c01007387 */ /* 0x0003e80000100a00 */
[----:B-1----:R-:W2:Y:S01]  /*c1d20*/  LDL.LU.64 R92, [R1+0x1530] ;  /* 0x00153000015c7983 */ /* 0x002ea20000300a00 */
[C---:B------:R-:W-:Y:S03]  /*c1d30*/  HMMA.1688.F32.TF32 R8, R12.reuse, R192, R36 ;  /* 0x000000c00c08723c */ /* 0x040fe60000081024 */
[----:B------:R-:W-:Y:S04]  /*c1d40*/  STL [R1+0x7b94], R88 ;  /* 0x007b945801007387 */ /* 0x000fe80000100800 */
[----:B------:R-:W-:Y:S01]  /*c1d50*/  STL [R1+0x7b90], R89 ;  /* 0x007b905901007387 */ /* 0x000fe20000100800 */
        /* <DEDUP_REMOVED lines=12> */
[----:B------:R-:W-:Y:S04]  /*c1e20*/  STL.64 [R1+0x7e58], R10 ;  /* 0x007e580a01007387 */ /* 0x000fe80000100a00 */
[----:B------:R3:W-:Y:S04]  /*c1e30*/  STL.64 [R1+0x7e50], R8 ;  /* 0x007e500801007387 */ /* 0x0007e80000100a00 */
        /* <DEDUP_REMOVED lines=8> */
[----:B------:R-:W1:Y:S04]  /*c1ec0*/  LDL.LU R232, [R1+0x140] ;  /* 0x0001400001e87983 */ /* 0x000e680000300800 */
[----:B------:R-:W1:Y:S04]  /*c1ed0*/  LDL.LU R233, [R1+0x144] ;  /* 0x0001440001e97983 */ /* 0x000e680000300800 */
[----:B------:R-:W1:Y:S04]  /*c1ee0*/  LDL.LU R234, [R1+0x148] ;  /* 0x0001480001ea7983 */ /* 0x000e680000300800 */
[----:B------:R-:W1:Y:S04]  /*c1ef0*/  LDL.LU R235, [R1+0x14c] ;  /* 0x00014c0001eb7983 */ /* 0x000e680000300800 */
        /* <DEDUP_REMOVED lines=36> */
[----:B------:R-:W-:Y:S04]  /*c2140*/  STL.64 [R1+0x7eb0], R66 ;  /* 0x007eb04201007387 */ /* 0x000fe80000100a00 */
[----:B------:R-:W-:Y:S04]  /*c2150*/  STL.64 [R1+0x7ea8], R64 ;  /* 0x007ea84001007387 */ /* 0x000fe80000100a00 */
[----:B------:R-:W3:Y:S04]  /*c2160*/  LDL.LU.64 R220, [R1+0x1400] ;  /* 0x0014000001dc7983 */ /* 0x000ee80000300a00 */
[----:B------:R-:W3:Y:S04]  /*c2170*/  LDL.64 R222, [R1+0x1408] ;  /* 0x0014080001de7983 */ /* 0x000ee80000100a00 */
[----:B------:R-:W3:Y:S04]  /*c2180*/  LDL.LU.64 R208, [R1+0x13f0] ;  /* 0x0013f00001d07983 */ /* 0x000ee80000300a00 */
[----:B------:R-:W3:Y:S01]  /*c2190*/  LDL.64 R210, [R1+0x13f8] ;  /* 0x0013f80001d27983 */ /* 0x000ee20000100a00 */
[C---:B-1----:R-:W-:Y:S08]  /*c21a0*/  HMMA.1688.F32.TF32 R16, R12.reuse, R120, R232 ;  /* 0x000000780c10723c */ /* 0x042ff000000810e8 */
[C---:B----4-:R-:W-:Y:S08]  /*c21b0*/  HMMA.1688.F32.TF32 R40, R12.reuse, R20, R40 ;  /* 0x000000140c28723c */ /* 0x050ff00000081028 */
[C---:B--2---:R-:W-:Y:S08]  /*c21c0*/  HMMA.1688.F32.TF32 R56, R12.reuse, R124, R56 ;  /* 0x0000007c0c38723c */ /* 0x044ff00000081038 */
[C---:B---3--:R-:W-:Y:S08]  /*c21d0*/  HMMA.1688.F32.TF32 R60, R12.reuse, R128, R60 ;  /* 0x000000800c3c723c */ /* 0x048ff0000008103c */
[C---:B------:R-:W-:Y:S08]  /*c21e0*/  HMMA.1688.F32.TF32 R52, R12.reuse, R108, R52 ;  /* 0x0000006c0c34723c */ /* 0x040ff00000081034 */
[C---:B------:R-:W-:Y:S07]  /*c21f0*/  HMMA.1688.F32.TF32 R48, R12.reuse, R92, R48 ;  /* 0x0000005c0c30723c */ /* 0x040fee0000081030 */
[----:B------:R-:W-:Y:S01]  /*c2200*/  STL.64 [R1+0x7ec0], R62 ;  /* 0x007ec03e01007387 */ /* 0x000fe20000100a00 */
[C---:B------:R-:W-:Y:S03]  /*c2210*/  HMMA.1688.F32.TF32 R44, R12.reuse, R100, R44 ;  /* 0x000000640c2c723c */ /* 0x040fe6000008102c */
[----:B------:R-:W-:Y:S05]  /*c2220*/  STL.64 [R1+0x7eb8], R60 ;  /* 0x007eb83c01007387 */ /* 0x000fea0000100a00 */
        /* <DEDUP_REMOVED lines=20> */
[----:B------:R1:W-:Y:S04]  /*c2370*/  STL.64 [R1+0x140], R16 ;  /* 0x0001401001007387 */ /* 0x0003e80000100a00 */
[----:B------:R2:W-:Y:S04]  /*c2380*/  STL.64 [R1+0x148], R18 ;  /* 0x0001481201007387 */ /* 0x0005e80000100a00 */
        /* <DEDUP_REMOVED lines=40> */
[----:B-1----:R-:W4:Y:S04]  /*c2610*/  LDL.LU R16, [R1+0x4b0] ;  /* 0x0004b00001107983 */ /* 0x002f280000300800 */
[----:B------:R-:W4:Y:S04]  /*c2620*/  LDL.LU R17, [R1+0x4b4] ;  /* 0x0004b40001117983 */ /* 0x000f280000300800 */
[----:B--2---:R-:W4:Y:S04]  /*c2630*/  LDL.LU R18, [R1+0x4b8] ;  /* 0x0004b80001127983 */ /* 0x004f280000300800 */
[----:B------:R-:W4:Y:S01]  /*c2640*/  LDL.LU R19, [R1+0x4bc] ;  /* 0x0004bc0001137983 */ /* 0x000f220000300800 */
[----:B------:R-:W-:Y:S01]  /*c2650*/  IMAD.MOV.U32 R88, RZ, RZ, R8 ;  /* 0x000000ffff587224 */ /* 0x000fe200078e0008 */
[----:B------:R-:W-:Y:S01]  /*c2660*/  MOV R89, R9 ;  /* 0x0000000900597202 */ /* 0x000fe20000000f00 */
[----:B------:R-:W-:Y:S01]  /*c2670*/  IMAD.MOV.U32 R90, RZ, RZ, R10 ;  /* 0x000000ffff5a7224 */ /* 0x000fe200078e000a */
        /* <DEDUP_REMOVED lines=25> */
[----:B------:R-:W-:Y:S04]  /*c2810*/  STL.64 [R1+0x7f50], R90 ;  /* 0x007f505a01007387 */ /* 0x000fe80000100a00 */
[----:B------:R-:W-:Y:S01]  /*c2820*/  STL.64 [R1+0x7f48], R88 ;  /* 0x007f485801007387 */ /* 0x000fe20000100a00 */
[C---:B---3--:R-:W-:Y:S08]  /*c2830*/  HMMA.1688.F32.TF32 R28, R12.reuse, R76, R84 ;  /* 0x0000004c0c1c723c */ /* 0x048ff00000081054 */
[----:B----4-:R-:W-:Y:S11]  /*c2840*/  HMMA.1688.F32.TF32 R12, R12, R248, R16 ;  /* 0x000000f80c0c723c */ /* 0x010ff60000081010 */
[----:B------:R-:W-:Y:S05]  /*c2850*/  @!UPT UIADD3 URZ, URZ, URZ, URZ ;  /* 0x0000003f3f3ff290 */ /* 0x000fea000fffe03f */
[----:B------:R-:W-:Y:S01]  /*c2860*/  IMAD.MOV.U32 R86, RZ, RZ, R30 ;  /* 0x000000ffff567224 */ /* 0x000fe200078e001e */
[----:B------:R-:W-:Y:S01]  /*c2870*/  MOV R87, R31 ;  /* 0x0000001f00577202 */ /* 0x000fe20000000f00 */
[----:B------:R-:W-:Y:S01]  /*c2880*/  IMAD.MOV.U32 R85, RZ, RZ, R29 ;  /* 0x000000ffff557224 */ /* 0x000fe200078e001d */
[----:B------:R-:W-:-:S03]  /*c2890*/  MOV R84, R28 ;  /* 0x0000001c00547202 */ /* 0x000fc60000000f00 */
[----:B------:R-:W-:Y:S04]  /*c28a0*/  STL.64 [R1+0x7f60], R86 ;  /* 0x007f605601007387 */ /* 0x000fe80000100a00 */
[----:B------:R-:W-:Y:S01]  /*c28b0*/  STL.64 [R1+0x7f58], R84 ;  /* 0x007f585401007387 */ /* 0x000fe20000100a00 */
[----:B------:R-:W-:Y:S01]  /*c28c0*/  MOV R18, R14 ;  /* 0x0000000e00127202 */ /* 0x000fe20000000f00 */
[----:B------:R-:W-:Y:S02]  /*c28d0*/  IMAD.MOV.U32 R19, RZ, RZ, R15 ;  /* 0x000000ffff137224 */ /* 0x000fe400078e000f */
[----:B------:R-:W-:Y:S01]  /*c28e0*/  LDS R14, [R244+0x89080] ;  /* 0x08908000f40e7984 */ /* 0x000fe20000000800 */
[----:B------:R-:W-:Y:S02]  /*c28f0*/  IMAD.MOV.U32 R16, RZ, RZ, R12 ;  /* 0x000000ffff107224 */ /* 0x000fe400078e000c */
[----:B------:R-:W-:Y:S01]  /*c2900*/  IMAD.MOV.U32 R17, RZ, RZ, R13 ;  /* 0x000000ffff117224 */ /* 0x000fe200078e000d */
[----:B------:R-:W-:Y:S04]  /*c2910*/  STL.64 [R1+0x7f70], R18 ;  /* 0x007f701201007387 */ /* 0x000fe80000100a00 */
[----:B------:R1:W-:Y:S04]  /*c2920*/  STL.64 [R1+0x7f68], R16 ;  /* 0x007f681001007387 */ /* 0x0003e80000100a00 */
[----:B------:R-:W-:Y:S04]  /*c2930*/  LDS R12, [R244+0x88080] ;  /* 0x08808000f40c7984 */ /* 0x000fe80000000800 */
[----:B------:R-:W-:Y:S01]  /*c2940*/  LDS R13, [R252+0x88080] ;  /* 0x08808000fc0d7984 */ /* 0x000fe20000000800 */
[C---:B--2---:R-:W-:Y:S03]  /*c2950*/  HMMA.1688.F32.TF32 R28, R4.reuse, R220, R64 ;  /* 0x000000dc041c723c */ /* 0x044fe60000081040 */
[----:B------:R-:W2:Y:S05]  /*c2960*/  LDS R15, [R252+0x89080] ;  /* 0x08908000fc0f7984 */ /* 0x000eaa0000000800 */
[C---:B-1----:R-:W-:Y:S08]  /*c2970*/  HMMA.1688.F32.TF32 R16, R4.reuse, R208, R68 ;  /* 0x000000d00410723c */ /* 0x042ff00000081044 */
[C---:B------:R-:W-:Y:S07]  /*c2980*/  HMMA.1688.F32.TF32 R32, R4.reuse, R24, R72 ;  /* 0x000000180420723c */ /* 0x040fee0000081048 */
[----:B------:R-:W-:Y:S04]  /*c2990*/  STL.64 [R1+0xe70], R28 ;  /* 0x000e701c01007387 */ /* 0x000fe80000100a00 */
[----:B------:R1:W-:Y:S04]  /*c29a0*/  STL.64 [R1+0xe78], R30 ;  /* 0x000e781e01007387 */ /* 0x0003e80000100a00 */
[----:B------:R-:W-:Y:S04]  /*c29b0*/  STL.64 [R1+0xe60], R16 ;  /* 0x000e601001007387 */ /* 0x000fe80000100a00 */
[----:B------:R3:W-:Y:S01]  /*c29c0*/  STL.64 [R1+0xe68], R18 ;  /* 0x000e681201007387 */ /* 0x0007e20000100a00 */
[C---:B-1----:R-:W-:Y:S08]  /*c29d0*/  HMMA.1688.F32.TF32 R28, R4.reuse, R112, R8 ;  /* 0x00000070041c723c */ /* 0x042ff00000081008 */
[C---:B---3--:R-:W-:Y:S08]  /*c29e0*/  HMMA.1688.F32.TF32 R16, R4.reuse, R180, R96 ;  /* 0x000000b40410723c */ /* 0x048ff00000081060 */
        /* <DEDUP_REMOVED lines=10> */
[C---:B---3--:R-:W-:Y:S08]  /*c2a90*/  HMMA.1688.F32.TF32 R16, R4.reuse, R168, R236 ;  /* 0x000000a80410723c */ /* 0x048ff000000810ec */
        /* <DEDUP_REMOVED lines=19> */
[----:B------:R1:W-:Y:S01]  /*c2bd0*/  STL.64 [R1+0xdb0], R28 ;  /* 0x000db01c01007387 */ /* 0x0003e20000100a00 */
[----:B------:R3:W-:Y:S02]  /*c2be0*/  STL.64 [R1+0xdb8], R30 ;  /* 0x000db81e01007387 */ /* 0x0007e40000100a00 */
[----:B------:R-:W4:Y:S05]  /*c2bf0*/  LDL.LU R232, [R1+0x420] ;  /* 0x0004200001e87983 */ /* 0x000f2a0000300800 */
[----:B------:R-:W-:Y:S01]  /*c2c00*/  STL.64 [R1+0xda0], R16 ;  /* 0x000da01001007387 */ /* 0x000fe20000100a00 */
[----:B------:R-:W-:Y:S07]  /*c2c10*/  STL.64 [R1+0xda8], R18 ;  /* 0x000da81201007387 */ /* 0x000fee0000100a00 */
[----:B------:R1:W-:Y:S01]  /*c2c20*/  STL.64 [R1+0xd90], R8 ;  /* 0x000d900801007387 */ /* 0x0003e20000100a00 */
[----:B------:R1:W-:Y:S02]  /*c2c30*/  STL.64 [R1+0xd98], R10 ;  /* 0x000d980a01007387 */ /* 0x0003e40000100a00 */
[----:B------:R-:W4:Y:S02]  /*c2c40*/  LDL.LU R233, [R1+0x424] ;  /* 0x0004240001e97983 */ /* 0x000f240000300800 */
[----:B------:R-:W4:Y:S01]  /*c2c50*/  LDL.LU R234, [R1+0x428] ;  /* 0x0004280001ea7983 */ /* 0x000f220000300800 */
[----:B------:R-:W4:Y:S01]  /*c2c60*/  LDL.LU R235, [R1+0x42c] ;  /* 0x00042c0001eb7983 */ /* 0x000f220000300800 */
[----:B------:R-:W2:Y:S02]  /*c2c70*/  LDL.LU R144, [R1+0x440] ;  /* 0x0004400001907983 */ /* 0x000ea40000300800 */
[----:B------:R-:W2:Y:S02]  /*c2c80*/  LDL.LU R145, [R1+0x444] ;  /* 0x0004440001917983 */ /* 0x000ea40000300800 */
[----:B------:R-:W2:Y:S01]  /*c2c90*/  LDL.LU R146, [R1+0x448] ;  /* 0x0004480001927983 */ /* 0x000ea20000300800 */
[----:B------:R-:W2:Y:S01]  /*c2ca0*/  LDL.LU R147, [R1+0x44c] ;  /* 0x00044c0001937983 */ /* 0x000ea20000300800 */
        /* <DEDUP_REMOVED lines=64> */
[----:B-1----:R-:W4:Y:S02]  /*c30b0*/  LDL.LU R28, [R1+0x2f20] ;  /* 0x002f2000011c7983 */ /* 0x002f240000300800 */
[----:B------:R-:W4:Y:S02]  /*c30c0*/  LDL.LU R29, [R1+0x2f24] ;  /* 0x002f2400011d7983 */ /* 0x000f240000300800 */
[----:B---3--:R-:W4:Y:S01]  /*c30d0*/  LDL.LU R30, [R1+0x2f28] ;  /* 0x002f2800011e7983 */ /* 0x008f220000300800 */
[----:B------:R-:W4:Y:S01]  /*c30e0*/  LDL.LU R31, [R1+0x2f2c] ;  /* 0x002f2c00011f7983 */ /* 0x000f220000300800 */
[----:B------:R-:W3:Y:S02]  /*c30f0*/  LDL.LU R44, [R1+0x2ee0] ;  /* 0x002ee000012c7983 */ /* 0x000ee40000300800 */
[----:B------:R-:W3:Y:S02]  /*c3100*/  LDL.LU R45, [R1+0x2ee4] ;  /* 0x002ee400012d7983 */ /* 0x000ee40000300800 */
[----:B------:R-:W3:Y:S01]  /*c3110*/  LDL.LU R46, [R1+0x2ee8] ;  /* 0x002ee800012e7983 */ /* 0x000ee20000300800 */
[----:B------:R-:W3:Y:S01]  /*c3120*/  LDL.LU R47, [R1+0x2eec] ;  /* 0x002eec00012f7983 */ /* 0x000ee20000300800 */
        /* <DEDUP_REMOVED lines=24> */
[----:B------:R-:W-:Y:S01]  /*c32b0*/  MOV R175, R214 ;  /* 0x000000d600af7202 */ /* 0x000fe20000000f00 */
[----:B------:R-:W-:Y:S01]  /*c32c0*/  IMAD.MOV.U32 R174, RZ, RZ, R215 ;  /* 0x000000ffffae7224 */ /* 0x000fe200078e00d7 */
[C---:B--2---:R-:W-:Y:S08]  /*c32d0*/  HMMA.1688.F32.TF32 R16, R4.reuse, R192, R84 ;  /* 0x000000c00410723c */ /* 0x044ff00000081054 */
[C---:B------:R-:W-:Y:S08]  /*c32e0*/  HMMA.1688.F32.TF32 R88, R4.reuse, R212, R88 ;  /* 0x000000d40458723c */ /* 0x040ff00000081058 */
[C---:B----4-:R-:W-:Y:S07]  /*c32f0*/  HMMA.1688.F32.TF32 R84, R4.reuse, R204, R28 ;  /* 0x000000cc0454723c */ /* 0x050fee000008101c */
[----:B------:R-:W-:Y:S01]  /*c3300*/  STL.64 [R1+0xd80], R16 ;  /* 0x000d801001007387 */ /* 0x000fe20000100a00 */
[----:B------:R1:W-:Y:S02]  /*c3310*/  STL.64 [R1+0xd88], R18 ;  /* 0x000d881201007387 */ /* 0x0003e40000100a00 */
[C---:B-1----:R-:W-:Y:S05]  /*c3320*/  HMMA.1688.F32.TF32 R16, R4.reuse, R188, R32 ;  /* 0x000000bc0410723c */ /* 0x042fea0000081020 */
[----:B------:R-:W-:Y:S01]  /*c3330*/  STL.64 [R1+0xd70], R88 ;  /* 0x000d705801007387 */ /* 0x000fe20000100a00 */
[----:B------:R-:W-:Y:S02]  /*c3340*/  STL.64 [R1+0xd78], R90 ;  /* 0x000d785a01007387 */ /* 0x000fe40000100a00 */
[C---:B------:R-:W-:Y:S05]  /*c3350*/  HMMA.1688.F32.TF32 R28, R4.reuse, R128, R36 ;  /* 0x00000080041c723c */ /* 0x040fea0000081024 */
[----:B------:R-:W-:Y:S01]  /*c3360*/  STL.64 [R1+0xd60], R84 ;  /* 0x000d605401007387 */ /* 0x000fe20000100a00 */
[----:B------:R-:W-:Y:S02]  /*c3370*/  STL.64 [R1+0xd68], R86 ;  /* 0x000d685601007387 */ /* 0x000fe40000100a00 */
[C---:B------:R-:W-:Y:S07]  /*c3380*/  HMMA.1688.F32.TF32 R32, R4.reuse, R124, R40 ;  /* 0x0000007c0420723c */ /* 0x040fee0000081028 */
[----:B------:R-:W-:Y:S01]  /*c3390*/  STL.64 [R1+0xd50], R16 ;  /* 0x000d501001007387 */ /* 0x000fe20000100a00 */
[----:B------:R3:W-:Y:S02]  /*c33a0*/  STL.64 [R1+0xd58], R18 ;  /* 0x000d581201007387 */ /* 0x0007e40000100a00 */
[C---:B---3--:R-:W-:Y:S05]  /*c33b0*/  HMMA.1688.F32.TF32 R16, R4.reuse, R108, R44 ;  /* 0x0000006c0410723c */ /* 0x048fea000008102c */
[----:B------:R-:W-:Y:S01]  /*c33c0*/  STL.64 [R1+0xd40], R28 ;  /* 0x000d401c01007387 */ /* 0x000fe20000100a00 */
[----:B------:R1:W-:Y:S07]  /*c33d0*/  STL.64 [R1+0xd48], R30 ;  /* 0x000d481e01007387 */ /* 0x0003ee0000100a00 */
[----:B------:R-:W-:Y:S02]  /*c33e0*/  STL.64 [R1+0xd30], R32 ;  /* 0x000d302001007387 */ /* 0x000fe40000100a00 */
[----:B------:R2:W-:Y:S01]  /*c33f0*/  STL.64 [R1+0xd38], R34 ;  /* 0x000d382201007387 */ /* 0x0005e20000100a00 */
[C---:B-1----:R-:W-:Y:S08]  /*c3400*/  HMMA.1688.F32.TF32 R28, R4.reuse, R92, R48 ;  /* 0x0000005c041c723c */ /* 0x042ff00000081030 */
[C---:B--2---:R-:W-:Y:S01]  /*c3410*/  HMMA.1688.F32.TF32 R32, R4.reuse, R100, R52 ;  /* 0x000000640420723c */ /* 0x044fe20000081034 */
[----:B------:R-:W-:Y:S01]  /*c3420*/  STL.64 [R1+0xd20], R16 ;  /* 0x000d201001007387 */ /* 0x000fe20000100a00 */
[----:B------:R1:W-:Y:S06]  /*c3430*/  STL.64 [R1+0xd28], R18 ;  /* 0x000d281201007387 */ /* 0x0003ec0000100a00 */
[C---:B-1----:R-:W-:Y:S07]  /*c3440*/  HMMA.1688.F32.TF32 R16, R4.reuse, R20, R56 ;  /* 0x000000140410723c */ /* 0x042fee0000081038 */
        /* <DEDUP_REMOVED lines=12> */
[----:B------:R-:W-:Y:S01]  /*c3510*/  STL.64 [R1+0xcd8], R34 ;  /* 0x000cd82201007387 */ /* 0x000fe20000100a00 */
[C---:B------:R-:W-:Y:S08]  /*c3520*/  HMMA.1688.F32.TF32 R8, R4.reuse, R224, R8 ;  /* 0x000000e00408723c */ /* 0x040ff00000081008 */
[C---:B-1----:R-:W-:Y:S01]  /*c3530*/  HMMA.1688.F32.TF32 R28, R4.reuse, R120, R72 ;  /* 0x00000078041c723c */ /* 0x042fe20000081048 */
[----:B------:R-:W-:Y:S01]  /*c3540*/  STL.64 [R1+0xcc0], R16 ;  /* 0x000cc01001007387 */ /* 0x000fe20000100a00 */
[----:B------:R1:W-:Y:S06]  /*c3550*/  STL.64 [R1+0xcc8], R18 ;  /* 0x000cc81201007387 */ /* 0x0003ec0000100a00 */
[C---:B-1----:R-:W-:Y:S08]  /*c3560*/  HMMA.1688.F32.TF32 R16, R4.reuse, R76, R96 ;  /* 0x0000004c0410723c */ /* 0x042ff00000081060 */
[----:B------:R-:W-:Y:S07]  /*c3570*/  HMMA.1688.F32.TF32 R4, R4, R248, R200 ;  /* 0x000000f80404723c */ /* 0x000fee00000810c8 */
[----:B------:R-:W-:Y:S01]  /*c3580*/  STL.64 [R1+0xcb0], R28 ;  /* 0x000cb01c01007387 */ /* 0x000fe20000100a00 */
[----:B------:R-:W-:Y:S02]  /*c3590*/  STL.64 [R1+0xcb8], R30 ;  /* 0x000cb81e01007387 */ /* 0x000fe40000100a00 */
[----:B------:R-:W-:Y:S02]  /*c35a0*/  STL.64 [R1+0xca0], R8 ;  /* 0x000ca00801007387 */ /* 0x000fe40000100a00 */
[----:B------:R1:W-:Y:S02]  /*c35b0*/  STL.64 [R1+0xca8], R10 ;  /* 0x000ca80a01007387 */ /* 0x0003e40000100a00 */
[C---:B-1----:R-:W-:Y:S01]  /*c35c0*/  HMMA.1688.F32.TF32 R8, R12.reuse, R220, R228 ;  /* 0x000000dc0c08723c */ /* 0x042fe200000810e4 */
[----:B------:R-:W-:Y:S01]  /*c35d0*/  STL.64 [R1+0xc90], R16 ;  /* 0x000c901001007387 */ /* 0x000fe20000100a00 */
[----:B------:R1:W-:Y:S07]  /*c35e0*/  STL.64 [R1+0xc98], R18 ;  /* 0x000c981201007387 */ /* 0x0003ee0000100a00 */
[----:B------:R-:W-:Y:S02]  /*c35f0*/  STL.64 [R1+0x510], R4 ;  /* 0x0005100401007387 */ /* 0x000fe40000100a00 */
[----:B------:R2:W-:Y:S01]  /*c3600*/  STL.64 [R1+0x518], R6 ;  /* 0x0005180601007387 */ /* 0x0005e20000100a00 */
[C---:B-1----:R-:W-:Y:S08]  /*c3610*/  HMMA.1688.F32.TF32 R16, R12.reuse, R208, R236 ;  /* 0x000000d00c10723c */ /* 0x042ff000000810ec */
[C---:B--2---:R-:W-:Y:S03]  /*c3620*/  HMMA.1688.F32.TF32 R4, R12.reuse, R24, R196 ;  /* 0x000000180c04723c */ /* 0x044fe600000810c4 */
[----:B------:R-:W-:Y:S01]  /*c3630*/  STL.64 [R1+0x500], R8 ;  /* 0x0005000801007387 */ /* 0x000fe20000100a00 */
[----:B------:R1:W-:Y:S04]  /*c3640*/  STL.64 [R1+0x508], R10 ;  /* 0x0005080a01007387 */ /* 0x0003e80000100a00 */
[C---:B-1----:R-:W-:Y:S07]  /*c3650*/  HMMA.1688.F32.TF32 R8, R12.reuse, R112, R116 ;  /* 0x000000700c08723c */ /* 0x042fee0000081074 */
[----:B------:R-:W-:Y:S01]  /*c3660*/  STL.64 [R1+0x4f0], R16 ;  /* 0x0004f01001007387 */ /* 0x000fe20000100a00 */
[----:B------:R-:W-:Y:S02]  /*c3670*/  STL.64 [R1+0x4f8], R18 ;  /* 0x0004f81201007387 */ /* 0x000fe40000100a00 */
[----:B------:R-:W-:Y:S05]  /*c3680*/  STL.64 [R1+0x8028], R112 ;  /* 0x0080287001007387 */ /* 0x000fea0000100a00 */
[----:B------:R-:W-:Y:S01]  /*c3690*/  STL.64 [R1+0x4e0], R4 ;  /* 0x0004e00401007387 */ /* 0x000fe20000100a00 */
[----:B------:R1:W-:Y:S02]  /*c36a0*/  STL.64 [R1+0x4e8], R6 ;  /* 0x0004e80601007387 */ /* 0x0003e40000100a00 */
[C---:B-1----:R-:W-:Y:S05]  /*c36b0*/  HMMA.1688.F32.TF32 R4, R12.reuse, R180, R132 ;  /* 0x000000b40c04723c */ /* 0x042fea0000081084 */
[----:B------:R-:W-:Y:S01]  /*c36c0*/  STL.64 [R1+0x4d0], R8 ;  /* 0x0004d00801007387 */ /* 0x000fe20000100a00 */
[----:B------:R1:W-:Y:S02]  /*c36d0*/  STL.64 [R1+0x4d8], R10 ;  /* 0x0004d80a01007387 */ /* 0x0003e40000100a00 */
[----:B------:R-:W-:Y:S01]  /*c36e0*/  STL.64 [R1+0x8020], R180 ;  /* 0x008020b401007387 */ /* 0x000fe20000100a00 */
[C---:B-1----:R-:W-:Y:S11]  /*c36f0*/  HMMA.1688.F32.TF32 R8, R12.reuse, R176, R144 ;  /* 0x000000b00c08723c */ /* 0x042ff60000081090 */
[----:B------:R-:W-:Y:S03]  /*c3700*/  @!UPT UIADD3 URZ, URZ, URZ, URZ ;  /* 0x0000003f3f3ff290 */ /* 0x000fe6000fffe03f */
[----:B------:R-:W-:Y:S01]  /*c3710*/  STL.64 [R1+0x4c0], R4 ;  /* 0x0004c00401007387 */ /* 0x000fe20000100a00 */
[----:B------:R1:W-:Y:S02]  /*c3720*/  STL.64 [R1+0x4c8], R6 ;  /* 0x0004c80601007387 */ /* 0x0003e40000100a00 */
[C---:B-1----:R-:W-:Y:S01]  /*c3730*/  HMMA.1688.F32.TF32 R4, R12.reuse, R172, R152 ;  /* 0x000000ac0c04723c */ /* 0x042fe20000081098 */
[----:B------:R-:W-:Y:S05]  /*c3740*/  STL.64 [R1+0x8018], R176 ;  /* 0x008018b001007387 */ /* 0x000fea0000100a00 */
[----:B------:R-:W-:Y:S02]  /*c3750*/  STL.64 [R1+0x4b0], R8 ;  /* 0x0004b00801007387 */ /* 0x000fe40000100a00 */
[----:B------:R1:W-:Y:S02]  /*c3760*/  STL.64 [R1+0x4b8], R10 ;  /* 0x0004b80a01007387 */ /* 0x0003e40000100a00 */
[----:B------:R-:W-:Y:S01]  /*c3770*/  STL.64 [R1+0x8010], R174 ;  /* 0x008010ae01007387 */ /* 0x000fe20000100a00 */
[----:B------:R-:W-:Y:S01]  /*c3780*/  STL.64 [R1+0x8008], R172 ;  /* 0x008008ac01007387 */ /* 0x000fe20000100a00 */
[C---:B-1----:R-:W-:Y:S11]  /*c3790*/  HMMA.1688.F32.TF32 R8, R12.reuse, R168, R232 ;  /* 0x000000a80c08723c */ /* 0x042ff600000810e8 */
[----:B------:R-:W-:Y:S01]  /*c37a0*/  STL.64 [R1+0x4a0], R4 ;  /* 0x0004a00401007387 */ /* 0x000fe20000100a00 */
[----:B------:R1:W-:Y:S02]  /*c37b0*/  STL.64 [R1+0x4a8], R6 ;  /* 0x0004a80601007387 */ /* 0x0003e40000100a00 */
[C---:B-1----:R-:W-:Y:S01]  /*c37c0*/  HMMA.1688.F32.TF32 R4, R12.reuse, R164, R240 ;  /* 0x000000a40c04723c */ /* 0x042fe200000810f0 */
[----:B------:R-:W2:Y:S08]  /*c37d0*/  LDL.LU R240, [R1+0x2cd0] ;  /* 0x002cd00001f07983 */ /* 0x000eb00000300800 */
[----:B------:R1:W-:Y:S02]  /*c37e0*/  STL.64 [R1+0x490], R8 ;  /* 0x0004900801007387 */ /* 0x0003e40000100a00 */
[----:B------:R3:W-:Y:S11]  /*c37f0*/  STL.64 [R1+0x498], R10 ;  /* 0x0004980a01007387 */ /* 0x0007f60000100a00 */
[----:B------:R-:W-:Y:S01]  /*c3800*/  @!UPT UIADD3 URZ, URZ, URZ, URZ ;  /* 0x0000003f3f3ff290 */ /* 0x000fe2000fffe03f */
[----:B------:R-:W-:Y:S01]  /*c3810*/  STL.64 [R1+0x480], R4 ;  /* 0x0004800401007387 */ /* 0x000fe20000100a00 */
[----:B------:R-:W-:Y:S02]  /*c3820*/  STL.64 [R1+0x488], R6 ;  /* 0x0004880601007387 */ /* 0x000fe40000100a00 */
[----:B------:R-:W2:Y:S02]  /*c3830*/  LDL.LU R241, [R1+0x2cd4] ;  /* 0x002cd40001f17983 */ /* 0x000ea40000300800 */
[----:B------:R-:W2:Y:S01]  /*c3840*/  LDL.LU R242, [R1+0x2cd8] ;  /* 0x002cd80001f27983 */ /* 0x000ea20000300800 */
[----:B------:R-:W2:Y:S01]  /*c3850*/  LDL.LU R243, [R1+0x2cdc] ;  /* 0x002cdc0001f37983 */ /* 0x000ea20000300800 */
[----:B------:R-:W4:Y:S02]  /*c3860*/  LDL.LU R144, [R1+0x2cf0] ;  /* 0x002cf00001907983 */ /* 0x000f240000300800 */
        /* <DEDUP_REMOVED lines=23> */
[----:B-1----:R-:W2:Y:S02]  /*c39e0*/  LDL.LU R8, [R1+0x2d70] ;  /* 0x002d700001087983 */ /* 0x002ea40000300800 */
[----:B------:R-:W2:Y:S02]  /*c39f0*/  LDL.LU R9, [R1+0x2d74] ;  /* 0x002d740001097983 */ /* 0x000ea40000300800 */
[----:B---3--:R-:W2:Y:S01]  /*c3a00*/  LDL.LU R10, [R1+0x2d78] ;  /* 0x002d7800010a7983 */ /* 0x008ea20000300800 */
[----:B------:R-:W2:Y:S01]  /*c3a10*/  LDL.LU R11, [R1+0x2d7c] ;  /* 0x002d7c00010b7983 */ /* 0x000ea20000300800 */
[----:B------:R-:W3:Y:S02]  /*c3a20*/  LDL.LU R72, [R1+0x2d80] ;  /* 0x002d800001487983 */ /* 0x000ee40000300800 */
[----:B------:R-:W3:Y:S02]  /*c3a30*/  LDL.LU R73, [R1+0x2d84] ;  /* 0x002d840001497983 */ /* 0x000ee40000300800 */
[----:B------:R-:W3:Y:S01]  /*c3a40*/  LDL.LU R74, [R1+0x2d88] ;  /* 0x002d8800014a7983 */ /* 0x000ee20000300800 */
[----:B------:R-:W3:Y:S01]  /*c3a50*/  LDL.LU R75, [R1+0x2d8c] ;  /* 0x002d8c00014b7983 */ /* 0x000ee20000300800 */
        /* <DEDUP_REMOVED lines=36> */
[----:B------:R-:W3:Y:S02]  /*c3ca0*/  LDL.LU R32, [R1+0x2e20] ;  /* 0x002e200001207983 */ /* 0x000ee40000300800 */
[----:B------:R-:W3:Y:S02]  /*c3cb0*/  LDL.LU R33, [R1+0x2e24] ;  /* 0x002e240001217983 */ /* 0x000ee40000300800 */
[----:B------:R-:W3:Y:S01]  /*c3cc0*/  LDL.LU R34, [R1+0x2e28] ;  /* 0x002e280001227983 */ /* 0x000ee20000300800 */
[----:B------:R-:W3:Y:S01]  /*c3cd0*/  LDL.LU R35, [R1+0x2e2c] ;  /* 0x002e2c0001237983 */ /* 0x000ee20000300800 */
[----:B------:R-:W4:Y:S02]  /*c3ce0*/  LDL.LU R48, [R1+0x2de0] ;  /* 0x002de00001307983 */ /* 0x000f240000300800 */
[----:B------:R-:W4:Y:S02]  /*c3cf0*/  LDL.LU R49, [R1+0x2de4] ;  /* 0x002de40001317983 */ /* 0x000f240000300800 */
[----:B------:R-:W4:Y:S01]  /*c3d00*/  LDL.LU R50, [R1+0x2de8] ;  /* 0x002de80001327983 */ /* 0x000f220000300800 */
[----:B------:R-:W4:Y:S01]  /*c3d10*/  LDL.LU R51, [R1+0x2dec] ;  /* 0x002dec0001337983 */ /* 0x000f220000300800 */
        /* <DEDUP_REMOVED lines=19> */
[----:B------:R-:W4:Y:S04]  /*c3e50*/  LDL.LU R235, [R1+0x2cec] ;  /* 0x002cec0001eb7983 */ /* 0x000f280000300800 */
[----:B------:R-:W-:Y:S04]  /*c3e60*/  LDS R4, [R246+0x88080] ;  /* 0x08808000f6047984 */ /* 0x000fe80000000800 */
[----:B------:R-:W-:Y:S04]  /*c3e70*/  LDS R6, [R246+0x89080] ;  /* 0x08908000f6067984 */ /* 0x000fe80000000800 */
[----:B------:R-:W-:Y:S04]  /*c3e80*/  LDS R5, [R247+0x88080] ;  /* 0x08808000f7057984 */ /* 0x000fe80000000800 */
[----:B------:R-:W1:Y:S01]  /*c3e90*/  LDS R7, [R247+0x89080] ;  /* 0x08908000f7077984 */ /* 0x000e620000000800 */
[C---:B--2---:R-:W-:Y:S08]  /*c3ea0*/  HMMA.1688.F32.TF32 R16, R12.reuse, R160, R88 ;  /* 0x000000a00c10723c */ /* 0x044ff00000081058 */
[C---:B------:R-:W-:Y:S08]  /*c3eb0*/  HMMA.1688.F32.TF32 R84, R12.reuse, R148, R28 ;  /* 0x000000940c54723c */ /* 0x040ff0000008101c */
[C---:B---3--:R-:W-:Y:S07]  /*c3ec0*/  HMMA.1688.F32.TF32 R28, R12.reuse, R80, R32 ;  /* 0x000000500c1c723c */ /* 0x048fee0000081020 */
[----:B------:R-:W-:Y:S01]  /*c3ed0*/  STL.64 [R1+0xc80], R16 ;  /* 0x000c801001007387 */ /* 0x000fe20000100a00 */
[----:B------:R2:W-:Y:S02]  /*c3ee0*/  STL.64 [R1+0xc88], R18 ;  /* 0x000c881201007387 */ /* 0x0005e40000100a00 */
[C---:B--2---:R-:W-:Y:S05]  /*c3ef0*/  HMMA.1688.F32.TF32 R16, R12.reuse, R140, R36 ;  /* 0x0000008c0c10723c */ /* 0x044fea0000081024 */
[----:B------:R-:W-:Y:S01]  /*c3f00*/  STL.64 [R1+0xc70], R84 ;  /* 0x000c705401007387 */ /* 0x000fe20000100a00 */
[----:B------:R-:W-:Y:S02]  /*c3f10*/  STL.64 [R1+0xc78], R86 ;  /* 0x000c785601007387 */ /* 0x000fe40000100a00 */
[C---:B------:R-:W-:Y:S05]  /*c3f20*/  HMMA.1688.F32.TF32 R32, R12.reuse, R136, R40 ;  /* 0x000000880c20723c */ /* 0x040fea0000081028 */
[----:B------:R-:W-:Y:S01]  /*c3f30*/  STL.64 [R1+0xc60], R28 ;  /* 0x000c601c01007387 */ /* 0x000fe20000100a00 */
[----:B------:R2:W-:Y:S02]  /*c3f40*/  STL.64 [R1+0xc68], R30 ;  /* 0x000c681e01007387 */ /* 0x0005e40000100a00 */
[C---:B--2---:R-:W-:Y:S07]  /*c3f50*/  HMMA.1688.F32.TF32 R28, R12.reuse, R104, R44 ;  /* 0x000000680c1c723c */ /* 0x044fee000008102c */
[----:B------:R-:W-:Y:S01]  /*c3f60*/  STL.64 [R1+0xc50], R16 ;  /* 0x000c501001007387 */ /* 0x000fe20000100a00 */
[----:B------:R4:W-:Y:S02]  /*c3f70*/  STL.64 [R1+0xc58], R18 ;  /* 0x000c581201007387 */ /* 0x0009e40000100a00 */
[C---:B----4-:R-:W-:Y:S05]  /*c3f80*/  HMMA.1688.F32.TF32 R16, R12.reuse, R192, R48 ;  /* 0x000000c00c10723c */ /* 0x050fea0000081030 */
[----:B------:R-:W-:Y:S01]  /*c3f90*/  STL.64 [R1+0xc40], R32 ;  /* 0x000c402001007387 */ /* 0x000fe20000100a00 */
[----:B------:R2:W-:Y:S07]  /*c3fa0*/  STL.64 [R1+0xc48], R34 ;  /* 0x000c482201007387 */ /* 0x0005ee0000100a00 */
[----:B------:R-:W-:Y:S02]  /*c3fb0*/  STL.64 [R1+0xc30], R28 ;  /* 0x000c301c01007387 */ /* 0x000fe40000100a00 */
[----:B------:R3:W-:Y:S01]  /*c3fc0*/  STL.64 [R1+0xc38], R30 ;  /* 0x000c381e01007387 */ /* 0x0007e20000100a00 */
[C---:B--2---:R-:W-:Y:S08]  /*c3fd0*/  HMMA.1688.F32.TF32 R32, R12.reuse, R212, R52 ;  /* 0x000000d40c20723c */ /* 0x044ff00000081034 */
[C---:B---3--:R-:W-:Y:S01]  /*c3fe0*/  HMMA.1688.F32.TF32 R28, R12.reuse, R204, R56 ;  /* 0x000000cc0c1c723c */ /* 0x048fe20000081038 */
[----:B------:R-:W-:Y:S01]  /*c3ff0*/  STL.64 [R1+0xc20], R16 ;  /* 0x000c201001007387 */ /* 0x000fe20000100a00 */
[----:B------:R2:W-:Y:S06]  /*c4000*/  STL.64 [R1+0xc28], R18 ;  /* 0x000c281201007387 */ /* 0x0005ec0000100a00 */
[C---:B--2---:R-:W-:Y:S07]  /*c4010*/  HMMA.1688.F32.TF32 R16, R12.reuse, R188, R60 ;  /* 0x000000bc0c10723c */ /* 0x044fee000008103c */
[----:B------:R-:W-:Y:S01]  /*c4020*/  STL.64 [R1+0xc10], R32 ;  /* 0x000c102001007387 */ /* 0x000fe20000100a00 */
[----:B------:R2:W-:Y:S07]  /*c4030*/  STL.64 [R1+0xc18], R34 ;  /* 0x000c182201007387 */ /* 0x0005ee0000100a00 */
[----:B------:R-:W-:Y:S02]  /*c4040*/  STL.64 [R1+0xc00], R28 ;  /* 0x000c001c01007387 */ /* 0x000fe40000100a00 */
[----:B------:R3:W-:Y:S01]  /*c4050*/  STL.64 [R1+0xc08], R30 ;  /* 0x000c081e01007387 */ /* 0x0007e20000100a00 */
[C---:B------:R-:W-:Y:S08]  /*c4060*/  HMMA.1688.F32.TF32 R8, R12.reuse, R92, R8 ;  /* 0x0000005c0c08723c */ /* 0x040ff00000081008 */
[C---:B--2---:R-:W-:Y:S08]  /*c4070*/  HMMA.1688.F32.TF32 R32, R12.reuse, R128, R64 ;  /* 0x000000800c20723c */ /* 0x044ff00000081040 */
[C---:B---3--:R-:W-:Y:S01]  /*c4080*/  HMMA.1688.F32.TF32 R28, R12.reuse, R124, R68 ;  /* 0x0000007c0c1c723c */ /* 0x048fe20000081044 */
[----:B------:R-:W-:Y:S01]  /*c4090*/  STL.64 [R1+0xbf0], R16 ;  /* 0x000bf01001007387 */ /* 0x000fe20000100a00 */
[----:B------:R2:W-:Y:S06]  /*c40a0*/  STL.64 [R1+0xbf8], R18 ;  /* 0x000bf81201007387 */ /* 0x0005ec0000100a00 */
[C---:B--2---:R-:W-:Y:S07]  /*c40b0*/  HMMA.1688.F32.TF32 R16, R12.reuse, R108, R72 ;  /* 0x0000006c0c10723c */ /* 0x044fee0000081048 */
[----:B------:R-:W-:Y:S01]  /*c40c0*/  STL.64 [R1+0xbe0], R32 ;  /* 0x000be02001007387 */ /* 0x000fe20000100a00 */
[----:B------:R-:W-:Y:S07]  /*c40d0*/  STL.64 [R1+0xbe8], R34 ;  /* 0x000be82201007387 */ /* 0x000fee0000100a00 */
[----:B------:R-:W-:Y:S02]  /*c40e0*/  STL.64 [R1+0xbd0], R28 ;  /* 0x000bd01c01007387 */ /* 0x000fe40000100a00 */
[----:B------:R2:W-:Y:S02]  /*c40f0*/  STL.64 [R1+0xbd8], R30 ;  /* 0x000bd81e01007387 */ /* 0x0005e40000100a00 */
[C---:B--2---:R-:W-:Y:S04]  /*c4100*/  HMMA.1688.F32.TF32 R28, R12.reuse, R100, R96 ;  /* 0x000000640c1c723c */ /* 0x044fe80000081060 */
[----:B------:R-:W-:Y:S01]  /*c4110*/  STL.64 [R1+0xbc0], R16 ;  /* 0x000bc01001007387 */ /* 0x000fe20000100a00 */
[----:B------:R2:W-:Y:S02]  /*c4120*/  STL.64 [R1+0xbc8], R18 ;  /* 0x000bc81201007387 */ /* 0x0005e40000100a00 */
[----:B------:R-:W-:Y:S02]  /*c4130*/  STL.64 [R1+0xbb0], R8 ;  /* 0x000bb00801007387 */ /* 0x000fe40000100a00 */
[----:B------:R3:W-:Y:S01]  /*c4140*/  STL.64 [R1+0xbb8], R10 ;  /* 0x000bb80a01007387 */ /* 0x0007e20000100a00 */
[C---:B--2---:R-:W-:Y:S08]  /*c4150*/  HMMA.1688.F32.TF32 R16, R12.reuse, R20, R200 ;  /* 0x000000140c10723c */ /* 0x044ff000000810c8 */
[C---:B---3--:R-:W-:Y:S05]  /*c4160*/  HMMA.1688.F32.TF32 R8, R12.reuse, R216, R228 ;  /* 0x000000d80c08723c */ /* 0x048fea00000810e4 */
[----:B------:R-:W-:Y:S01]  /*c4170*/  STL.64 [R1+0xba0], R28 ;  /* 0x000ba01c01007387 */ /* 0x000fe20000100a00 */
[----:B------:R2:W-:Y:S02]  /*c4180*/  STL.64 [R1+0xba8], R30 ;  /* 0x000ba81e01007387 */ /* 0x0005e40000100a00 */
[C---:B--2---:R-:W-:Y:S07]  /*c4190*/  HMMA.1688.F32.TF32 R28, R12.reuse, R156, R236 ;  /* 0x0000009c0c1c723c */ /* 0x044fee00000810ec */
        /* <DEDUP_REMOVED lines=13> */
[C---:B--2---:R-:W-:Y:S08]  /*c4270*/  HMMA.1688.F32.TF32 R16, R12.reuse, R76, R144 ;  /* 0x0000004c0c10723c */ /* 0x044ff00000081090 */
[----:B---3--:R-:W-:Y:S01]  /*c4280*/  HMMA.1688.F32.TF32 R8, R12, R248, R152 ;  /* 0x000000f80c08723c */ /* 0x008fe20000081098 */
[----:B------:R-:W-:Y:S04]  /*c4290*/  LDS R12, [R244+0x88100] ;  /* 0x08810000f40c7984 */ /* 0x000fe80000000800 */
[----:B------:R-:W-:Y:S01]  /*c42a0*/  STL.64 [R1+0xb40], R28 ;  /* 0x000b401c01007387 */ /* 0x000fe20000100a00 */
[----:B------:R-:W-:Y:S03]  /*c42b0*/  STL.64 [R1+0xb48], R30 ;  /* 0x000b481e01007387 */ /* 0x000fe60000100a00 */
[----:B------:R-:W-:Y:S04]  /*c42c0*/  LDS R14, [R244+0x89100] ;  /* 0x08910000f40e7984 */ /* 0x000fe80000000800 */
[----:B------:R-:W-:Y:S04]  /*c42d0*/  LDS R13, [R252+0x88100] ;  /* 0x08810000fc0d7984 */ /* 0x000fe80000000800 */
[----:B------:R-:W2:Y:S04]  /*c42e0*/  LDS R15, [R252+0x89100] ;  /* 0x08910000fc0f7984 */ /* 0x000ea80000000800 */
[----:B------:R-:W-:Y:S01]  /*c42f0*/  STL.64 [R1+0xb30], R16 ;  /* 0x000b301001007387 */ /* 0x000fe20000100a00 */
[----:B------:R1:W-:Y:S02]  /*c4300*/  STL.64 [R1+0xb38], R18 ;  /* 0x000b381201007387 */ /* 0x0003e40000100a00 */
[----:B------:R-:W-:Y:S02]  /*c4310*/  STL.64 [R1+0x470], R8 ;  /* 0x0004700801007387 */ /* 0x000fe40000100a00 */
[----:B------:R3:W-:Y:S01]  /*c4320*/  STL.64 [R1+0x478], R10 ;  /* 0x0004780a01007387 */ /* 0x0007e20000100a00 */
[C---:B-1----:R-:W-:Y:S08]  /*c4330*/  HMMA.1688.F32.TF32 R16, R4.reuse, R220, R232 ;  /* 0x000000dc0410723c */ /* 0x042ff000000810e8 */
[C---:B---3--:R-:W-:Y:S01]  /*c4340*/  HMMA.1688.F32.TF32 R8, R4.reuse, R208, R240 ;  /* 0x000000d00408723c */ /* 0x048fe200000810f0 */
[----:B------:R-:W3:Y:S11]  /*c4350*/  LDL.LU R232, [R1+0x120] ;  /* 0x0001200001e87983 */ /* 0x000ef60000300800 */
[----:B------:R-:W-:Y:S03]  /*c4360*/  @!UPT UIADD3 URZ, URZ, URZ, URZ ;  /* 0x0000003f3f3ff290 */ /* 0x000fe6000fffe03f */
[----:B------:R-:W-:Y:S01]  /*c4370*/  STL.64 [R1+0xb20], R16 ;  /* 0x000b201001007387 */ /* 0x000fe20000100a00 */
[----:B------:R-:W-:Y:S07]  /*c4380*/  STL.64 [R1+0xb28], R18 ;  /* 0x000b281201007387 */ /* 0x000fee0000100a00 */
[----:B------:R1:W-:Y:S02]  /*c4390*/  STL.64 [R1+0xb10], R8 ;  /* 0x000b100801007387 */ /* 0x0003e40000100a00 */
[----:B------:R4:W-:Y:S01]  /*c43a0*/  STL.64 [R1+0xb18], R10 ;  /* 0x000b180a01007387 */ /* 0x0009e20000100a00 */
[----:B------:R-:W3:Y:S01]  /*c43b0*/  LDL.LU R233, [R1+0x124] ;  /* 0x0001240001e97983 */ /* 0x000ee20000300800 */
[----:B------:R-:W3:Y:S02]  /*c43c0*/  LDL.LU R234, [R1+0x128] ;  /* 0x0001280001ea7983 */ /* 0x000ee40000300800 */
[----:B------:R-:W3:Y:S02]  /*c43d0*/  LDL.LU R235, [R1+0x12c] ;  /* 0x00012c0001eb7983 */ /* 0x000ee40000300800 */
        /* <DEDUP_REMOVED lines=28> */
[----:B-1----:R-:W2:Y:S01]  /*c45a0*/  LDL.LU R8, [R1+0x2b90] ;  /* 0x002b900001087983 */ /* 0x002ea20000300800 */
[----:B------:R-:W2:Y:S01]  /*c45b0*/  LDL.LU R9, [R1+0x2b94] ;  /* 0x002b940001097983 */ /* 0x000ea20000300800 */
[----:B----4-:R-:W2:Y:S02]  /*c45c0*/  LDL.LU R10, [R1+0x2b98] ;  /* 0x002b9800010a7983 */ /* 0x010ea40000300800 */
[----:B------:R-:W2:Y:S02]  /*c45d0*/  LDL.LU R11, [R1+0x2b9c] ;  /* 0x002b9c00010b7983 */ /* 0x000ea40000300800 */
[----:B------:R-:W4:Y:S01]  /*c45e0*/  LDL.LU R68, [R1+0x2bb0] ;  /* 0x002bb00001447983 */ /* 0x000f220000300800 */
[----:B------:R-:W4:Y:S01]  /*c45f0*/  LDL.LU R69, [R1+0x2bb4] ;  /* 0x002bb40001457983 */ /* 0x000f220000300800 */
[----:B------:R-:W4:Y:S02]  /*c4600*/  LDL.LU R70, [R1+0x2bb8] ;  /* 0x002bb80001467983 */ /* 0x000f240000300800 */
[----:B------:R-:W4:Y:S02]  /*c4610*/  LDL.LU R71, [R1+0x2bbc] ;  /* 0x002bbc0001477983 */ /* 0x000f240000300800 */
        /* <DEDUP_REMOVED lines=83> */
[----:B------:R-:W3:Y:S01]  /*c4b50*/  LDL.LU R243, [R1+0x11c] ;  /* 0x00011c0001f37983 */ /* 0x000ee20000300800 */
[C---:B--2---:R-:W-:Y:S11]  /*c4b60*/  HMMA.1688.F32.TF32 R112, R4.reuse, R24, R112 ;  /* 0x000000180470723c */ /* 0x044ff60000081070 */
[----:B------:R-:W-:Y:S11]  /*c4b70*/  @!UPT UIADD3 URZ, URZ, URZ, URZ ;  /* 0x0000003f3f3ff290 */ /* 0x000ff6000fffe03f */
[----:B------:R-:W-:Y:S01]  /*c4b80*/  @!UPT UIADD3 URZ, URZ, URZ, URZ ;  /* 0x0000003f3f3ff290 */ /* 0x000fe2000fffe03f */
[----:B------:R1:W-:Y:S01]  /*c4b90*/  STL.64 [R1+0xb00], R112 ;  /* 0x000b007001007387 */ /* 0x0003e20000100a00 */
[----:B------:R-:W-:Y:S03]  /*c4ba0*/  STL.64 [R1+0xb08], R114 ;  /* 0x000b087201007387 */ /* 0x000fe60000100a00 */
[----:B-1----:R-:W2:Y:S02]  /*c4bb0*/  LDL.LU.64 R112, [R1+0x8028] ;  /* 0x0080280001707983 */ /* 0x002ea40000300a00 */
[C---:B--2---:R-:W-:Y:S11]  /*c4bc0*/  HMMA.1688.F32.TF32 R180, R4.reuse, R112, R180 ;  /* 0x0000007004b4723c */ /* 0x044ff600000810b4 */
[----:B------:R-:W-:Y:S11]  /*c4bd0*/  @!UPT UIADD3 URZ, URZ, URZ, URZ ;  /* 0x0000003f3f3ff290 */ /* 0x000ff6000fffe03f */
[----:B------:R-:W-:Y:S01]  /*c4be0*/  @!UPT UIADD3 URZ, URZ, URZ, URZ ;  /* 0x0000003f3f3ff290 */ /* 0x000fe2000fffe03f */
[----:B------:R1:W-:Y:S01]  /*c4bf0*/  STL.64 [R1+0xaf0], R180 ;  /* 0x000af0b401007387 */ /* 0x0003e20000100a00 */
[----:B------:R-:W-:Y:S03]  /*c4c00*/  STL.64 [R1+0xaf8], R182 ;  /* 0x000af8b601007387 */ /* 0x000fe60000100a00 */
[----:B-1----:R-:W3:Y:S02]  /*c4c10*/  LDL.LU.64 R180, [R1+0x8020] ;  /* 0x0080200001b47983 */ /* 0x002ee40000300a00 */
[C---:B---3--:R-:W-:Y:S11]  /*c4c20*/  HMMA.1688.F32.TF32 R176, R4.reuse, R180, R176 ;  /* 0x000000b404b0723c */ /* 0x048ff600000810b0 */
        /* <DEDUP_REMOVED lines=8> */
[----:B------:R-:W-:Y:S01]  /*c4cb0*/  STL.64 [R1+0xad0], R172 ;  /* 0x000ad0ac01007387 */ /* 0x000fe20000100a00 */
[----:B------:R1:W-:Y:S03]  /*c4cc0*/  STL.64 [R1+0xad8], R174 ;  /* 0x000ad8ae01007387 */ /* 0x0003e60000100a00 */
[----:B-1----:R-:W2:Y:S01]  /*c4cd0*/  LDL.LU.64 R174, [R1+0x8010] ;  /* 0x0080100001ae7983 */ /* 0x002ea20000300a00 */
[----:B------:R-:W3:Y:S01]  /*c4ce0*/  LDL.LU.64 R172, [R1+0x8008] ;  /* 0x0080080001ac7983 */ /* 0x000ee20000300a00 */
[C---:B------:R-:W-:Y:S08]  /*c4cf0*/  HMMA.1688.F32.TF32 R32, R4.reuse, R148, R32 ;  /* 0x000000940420723c */ /* 0x040ff00000081020 */
[C---:B---3--:R-:W-:Y:S11]  /*c4d00*/  HMMA.1688.F32.TF32 R16, R4.reuse, R172, R16 ;  /* 0x000000ac0410723c */ /* 0x048ff60000081010 */
[----:B------:R-:W-:Y:S11]  /*c4d10*/  @!UPT UIADD3 URZ, URZ, URZ, URZ ;  /* 0x0000003f3f3ff290 */ /* 0x000ff6000fffe03f */
[----:B------:R-:W-:Y:S01]  /*c4d20*/  @!UPT UIADD3 URZ, URZ, URZ, URZ ;  /* 0x0000003f3f3ff290 */ /* 0x000fe2000fffe03f */
[----:B------:R-:W-:Y:S01]  /*c4d30*/  STL.64 [R1+0xac0], R16 ;  /* 0x000ac01001007387 */ /* 0x000fe20000100a00 */
[----:B------:R1:W-:Y:S02]  /*c4d40*/  STL.64 [R1+0xac8], R18 ;  /* 0x000ac81201007387 */ /* 0x0003e40000100a00 */
[C---:B-1----:R-:W-:Y:S08]  /*c4d50*/  HMMA.1688.F32.TF32 R16, R4.reuse, R168, R84 ;  /* 0x000000a80410723c */ /* 0x042ff00000081054 */
[C---:B------:R-:W-:Y:S11]  /*c4d60*/  HMMA.1688.F32.TF32 R84, R4.reuse, R164, R88 ;  /* 0x000000a40454723c */ /* 0x040ff60000081058 */
[----:B------:R-:W-:Y:S04]  /*c4d70*/  @!UPT UIADD3 URZ, URZ, URZ, URZ ;  /* 0x0000003f3f3ff290 */ /* 0x000fe8000fffe03f */
[----:B------:R-:W-:Y:S01]  /*c4d80*/  STL.64 [R1+0xab0], R16 ;  /* 0x000ab01001007387 */ /* 0x000fe20000100a00 */
[----:B------:R1:W-:Y:S02]  /*c4d90*/  STL.64 [R1+0xab8], R18 ;  /* 0x000ab81201007387 */ /* 0x0003e40000100a00 */
[C---:B-1----:R-:W-:Y:S05]  /*c4da0*/  HMMA.1688.F32.TF32 R16, R4.reuse, R160, R28 ;  /* 0x000000a00410723c */ /* 0x042fea000008101c */
[----:B------:R-:W-:Y:S01]  /*c4db0*/  STL.64 [R1+0xaa0], R84 ;  /* 0x000aa05401007387 */ /* 0x000fe20000100a00 */
[----:B------:R-:W-:Y:S02]  /*c4dc0*/  STL.64 [R1+0xaa8], R86 ;  /* 0x000aa85601007387 */ /* 0x000fe40000100a00 */
[C---:B------:R-:W-:Y:S11]  /*c4dd0*/  HMMA.1688.F32.TF32 R28, R4.reuse, R80, R36 ;  /* 0x00000050041c723c */ /* 0x040ff60000081024 */
[----:B------:R-:W-:Y:S04]  /*c4de0*/  @!UPT UIADD3 URZ, URZ, URZ, URZ ;  /* 0x0000003f3f3ff290 */ /* 0x000fe8000fffe03f */
[----:B------:R-:W-:Y:S01]  /*c4df0*/  STL.64 [R1+0xa90], R16 ;  /* 0x000a901001007387 */ /* 0x000fe20000100a00 */
[----:B------:R1:W-:Y:S02]  /*c4e00*/  STL.64 [R1+0xa98], R18 ;  /* 0x000a981201007387 */ /* 0x0003e40000100a00 */
[C---:B-1----:R-:W-:Y:S01]  /*c4e10*/  HMMA.1688.F32.TF32 R16, R4.reuse, R140, R40 ;  /* 0x0000008c0410723c */ /* 0x042fe20000081028 */
[----:B------:R-:W-:Y:S01]  /*c4e20*/  STL.64 [R1+0xa80], R32 ;  /* 0x000a802001007387 */ /* 0x000fe20000100a00 */
[----:B------:R1:W-:Y:S03]  /*c4e30*/  STL.64 [R1+0xa88], R34 ;  /* 0x000a882201007387 */ /* 0x0003e60000100a00 */
[----:B------:R-:W-:Y:S02]  /*c4e40*/  STL.64 [R1+0xa70], R28 ;  /* 0x000a701c01007387 */ /* 0x000fe40000100a00 */
[----:B------:R3:W-:Y:S01]  /*c4e50*/  STL.64 [R1+0xa78], R30 ;  /* 0x000a781e01007387 */ /* 0x0007e20000100a00 */
[C---:B-1----:R-:W-:Y:S08]  /*c4e60*/  HMMA.1688.F32.TF32 R32, R4.reuse, R136, R44 ;  /* 0x000000880420723c */ /* 0x042ff0000008102c */
[C---:B---3--:R-:W-:Y:S07]  /*c4e70*/  HMMA.1688.F32.TF32 R28, R4.reuse, R104, R48 ;  /* 0x00000068041c723c */ /* 0x048fee0000081030 */
[----:B------:R-:W-:Y:S01]  /*c4e80*/  STL.64 [R1+0xa60], R16 ;  /* 0x000a601001007387 */ /* 0x000fe20000100a00 */
[----:B------:R1:W-:Y:S02]  /*c4e90*/  STL.64 [R1+0xa68], R18 ;  /* 0x000a681201007387 */ /* 0x0003e40000100a00 */
[C---:B-1----:R-:W-:Y:S05]  /*c4ea0*/  HMMA.1688.F32.TF32 R16, R4.reuse, R192, R52 ;  /* 0x000000c00410723c */ /* 0x042fea0000081034 */
[----:B------:R-:W-:Y:S01]  /*c4eb0*/  STL.64 [R1+0xa50], R32 ;  /* 0x000a502001007387 */ /* 0x000fe20000100a00 */
[----:B------:R1:W-:Y:S07]  /*c4ec0*/  STL.64 [R1+0xa58], R34 ;  /* 0x000a582201007387 */ /* 0x0003ee0000100a00 */
[----:B------:R-:W-:Y:S02]  /*c4ed0*/  STL.64 [R1+0xa40], R28 ;  /* 0x000a401c01007387 */ /* 0x000fe40000100a00 */
[----:B------:R3:W-:Y:S01]  /*c4ee0*/  STL.64 [R1+0xa48], R30 ;  /* 0x000a481e01007387 */ /* 0x0007e20000100a00 */
[C---:B-1----:R-:W-:Y:S08]  /*c4ef0*/  HMMA.1688.F32.TF32 R32, R4.reuse, R212, R56 ;  /* 0x000000d40420723c */ /* 0x042ff00000081038 */
[C---:B---3--:R-:W-:Y:S01]  /*c4f00*/  HMMA.1688.F32.TF32 R28, R4.reuse, R204, R60 ;  /* 0x000000cc041c723c */ /* 0x048fe2000008103c */
[----:B------:R-:W-:Y:S01]  /*c4f10*/  STL.64 [R1+0xa30], R16 ;  /* 0x000a301001007387 */ /* 0x000fe20000100a00 */
[----:B------:R1:W-:Y:S06]  /*c4f20*/  STL.64 [R1+0xa38], R18 ;  /* 0x000a381201007387 */ /* 0x0003ec0000100a00 */
[C---:B-1----:R-:W-:Y:S07]  /*c4f30*/  HMMA.1688.F32.TF32 R16, R4.reuse, R188, R64 ;  /* 0x000000bc0410723c */ /* 0x042fee0000081040 */
[----:B------:R-:W-:Y:S01]  /*c4f40*/  STL.64 [R1+0xa20], R32 ;  /* 0x000a202001007387 */ /* 0x000fe20000100a00 */
[----:B------:R4:W-:Y:S07]  /*c4f50*/  STL.64 [R1+0xa28], R34 ;  /* 0x000a282201007387 */ /* 0x0009ee0000100a00 */
[----:B------:R-:W-:Y:S02]  /*c4f60*/  STL.64 [R1+0xa10], R28 ;  /* 0x000a101c01007387 */ /* 0x000fe40000100a00 */
[----:B------:R1:W-:Y:S01]  /*c4f70*/  STL.64 [R1+0xa18], R30 ;  /* 0x000a181e01007387 */ /* 0x0003e20000100a00 */
[C---:B----4-:R-:W-:Y:S08]  /*c4f80*/  HMMA.1688.F32.TF32 R32, R4.reuse, R128, R68 ;  /* 0x000000800420723c */ /* 0x050ff00000081044 */
[C---:B-1----:R-:W-:Y:S01]  /*c4f90*/  HMMA.1688.F32.TF32 R28, R4.reuse, R124, R72 ;  /* 0x0000007c041c723c */ /* 0x042fe20000081048 */
[----:B------:R-:W-:Y:S01]  /*c4fa0*/  STL.64 [R1+0xa00], R16 ;  /* 0x000a001001007387 */ /* 0x000fe20000100a00 */
[----:B------:R1:W-:Y:S06]  /*c4fb0*/  STL.64 [R1+0xa08], R18 ;  /* 0x000a081201007387 */ /* 0x0003ec0000100a00 */
[C---:B-1----:R-:W-:Y:S08]  /*c4fc0*/  HMMA.1688.F32.TF32 R16, R4.reuse, R108, R8 ;  /* 0x0000006c0410723c */ /* 0x042ff00000081008 */
[C---:B------:R-:W-:Y:S01]  /*c4fd0*/  HMMA.1688.F32.TF32 R8, R4.reuse, R92, R96 ;  /* 0x0000005c0408723c */ /* 0x040fe20000081060 */
[----:B------:R-:W-:Y:S01]  /*c4fe0*/  STL.64 [R1+0x9f0], R32 ;  /* 0x0009f02001007387 */ /* 0x000fe20000100a00 */
[----:B------:R-:W-:Y:S05]  /*c4ff0*/  STL.64 [R1+0x9f8], R34 ;  /* 0x0009f82201007387 */ /* 0x000fea0000100a00 */
[----:B------:R-:W-:Y:S02]  /*c5000*/  STL.64 [R1+0x9e0], R28 ;  /* 0x0009e01c01007387 */ /* 0x000fe40000100a00 */
[----:B------:R1:W-:Y:S02]  /*c5010*/  STL.64 [R1+0x9e8], R30 ;  /* 0x0009e81e01007387 */ /* 0x0003e40000100a00 */
[C---:B-1----:R-:W-:Y:S04]  /*c5020*/  HMMA.1688.F32.TF32 R28, R4.reuse, R100, R200 ;  /* 0x00000064041c723c */ /* 0x042fe800000810c8 */
        /* <DEDUP_REMOVED lines=23> */
[----:B---3--:R-:W-:Y:S08]  /*c51a0*/  HMMA.1688.F32.TF32 R8, R4, R248, R232 ;  /* 0x000000f80408723c */ /* 0x008ff000000810e8 */
[C---:B------:R-:W-:Y:S01]  /*c51b0*/  HMMA.1688.F32.TF32 R4, R12.reuse, R220, R240 ;  /* 0x000000dc0c04723c */ /* 0x040fe200000810f0 */
[----:B------:R-:W-:Y:S01]  /*c51c0*/  STL.64 [R1+0x950], R28 ;  /* 0x0009501c01007387 */ /* 0x000fe20000100a00 */
[----:B------:R-:W-:Y:S05]  /*c51d0*/  STL.64 [R1+0x958], R30 ;  /* 0x0009581e01007387 */ /* 0x000fea0000100a00 */
[----:B------:R-:W-:Y:S01]  /*c51e0*/  STL.64 [R1+0x940], R16 ;  /* 0x0009401001007387 */ /* 0x000fe20000100a00 */
[----:B------:R-:W-:Y:S02]  /*c51f0*/  STL.64 [R1+0x948], R18 ;  /* 0x0009481201007387 */ /* 0x000fe40000100a00 */
[----:B------:R-:W3:Y:S05]  /*c5200*/  LDL.LU R232, [R1+0x2a10] ;  /* 0x002a100001e87983 */ /* 0x000eea0000300800 */
[----:B------:R1:W-:Y:S01]  /*c5210*/  STL.64 [R1+0x460], R8 ;  /* 0x0004600801007387 */ /* 0x0003e20000100a00 */
[----:B------:R4:W-:Y:S07]  /*c5220*/  STL.64 [R1+0x468], R10 ;  /* 0x0004680a01007387 */ /* 0x0009ee0000100a00 */
[----:B------:R-:W-:Y:S02]  /*c5230*/  STL.64 [R1+0x450], R4 ;  /* 0x0004500401007387 */ /* 0x000fe40000100a00 */
[----:B------:R1:W-:Y:S02]  /*c5240*/  STL.64 [R1+0x458], R6 ;  /* 0x0004580601007387 */ /* 0x0003e40000100a00 */
[----:B------:R-:W3:Y:S01]  /*c5250*/  LDL.LU R233, [R1+0x2a14] ;  /* 0x002a140001e97983 */ /* 0x000ee20000300800 */
[----:B------:R-:W3:Y:S01]  /*c5260*/  LDL.LU R234, [R1+0x2a18] ;  /* 0x002a180001ea7983 */ /* 0x000ee20000300800 */
[----:B------:R-:W3:Y:S02]  /*c5270*/  LDL.LU R235, [R1+0x2a1c] ;  /* 0x002a1c0001eb7983 */ /* 0x000ee40000300800 */
        /* <DEDUP_REMOVED lines=28> */
[----:B-1----:R-:W2:Y:S02]  /*c5440*/  LDL.LU R8, [R1+0x2ab0] ;  /* 0x002ab00001087983 */ /* 0x002ea40000300800 */
[----:B------:R-:W2:Y:S01]  /*c5450*/  LDL.LU R9, [R1+0x2ab4] ;  /* 0x002ab40001097983 */ /* 0x000ea20000300800 */
[----:B----4-:R-:W2:Y:S01]  /*c5460*/  LDL.LU R10, [R1+0x2ab8] ;  /* 0x002ab800010a7983 */ /* 0x010ea20000300800 */
[----:B------:R-:W2:Y:S02]  /*c5470*/  LDL.LU R11, [R1+0x2abc] ;  /* 0x002abc00010b7983 */ /* 0x000ea40000300800 */
[----:B------:R-:W4:Y:S02]  /*c5480*/  LDL.LU R68, [R1+0x2ad0] ;  /* 0x002ad00001447983 */ /* 0x000f240000300800 */
[----:B------:R-:W4:Y:S01]  /*c5490*/  LDL.LU R69, [R1+0x2ad4] ;  /* 0x002ad40001457983 */ /* 0x000f220000300800 */
[----:B------:R-:W4:Y:S01]  /*c54a0*/  LDL.LU R70, [R1+0x2ad8] ;  /* 0x002ad80001467983 */ /* 0x000f220000300800 */
[----:B------:R-:W4:Y:S02]  /*c54b0*/  LDL.LU R71, [R1+0x2adc] ;  /* 0x002adc0001477983 */ /* 0x000f240000300800 */
        /* <DEDUP_REMOVED lines=67> */
[----:B------:R-:W3:Y:S01]  /*c58f0*/  LDL.LU R243, [R1+0x2a0c] ;  /* 0x002a0c0001f37983 */ /* 0x000ee20000300800 */
[C---:B--2---:R-:W-:Y:S08]  /*c5900*/  HMMA.1688.F32.TF32 R4, R12.reuse, R208, R16 ;  /* 0x000000d00c04723c */ /* 0x044ff00000081010 */
[C---:B------:R-:W-:Y:S08]  /*c5910*/  HMMA.1688.F32.TF32 R16, R12.reuse, R24, R84 ;  /* 0x000000180c10723c */ /* 0x040ff00000081054 */
[C---:B------:R-:W-:Y:S07]  /*c5920*/  HMMA.1688.F32.TF32 R28, R12.reuse, R180, R28 ;  /* 0x000000b40c1c723c */ /* 0x040fee000008101c */
[----:B------:R-:W-:Y:S01]  /*c5930*/  STL.64 [R1+0x440], R4 ;  /* 0x0004400401007387 */ /* 0x000fe20000100a00 */
[----:B------:R3:W-:Y:S07]  /*c5940*/  STL.64 [R1+0x448], R6 ;  /* 0x0004480601007387 */ /* 0x0007ee0000100a00 */
[----:B------:R-:W-:Y:S02]  /*c5950*/  STL.64 [R1+0x430], R16 ;  /* 0x0004301001007387 */ /* 0x000fe40000100a00 */
[----:B------:R1:W-:Y:S01]  /*c5960*/  STL.64 [R1+0x438], R18 ;  /* 0x0004381201007387 */ /* 0x0003e20000100a00 */
[C---:B---3--:R-:W-:Y:S08]  /*c5970*/  HMMA.1688.F32.TF32 R4, R12.reuse, R112, R88 ;  /* 0x000000700c04723c */ /* 0x048ff00000081058 */
[C---:B-1----:R-:W-:Y:S11]  /*c5980*/  HMMA.1688.F32.TF32 R16, R12.reuse, R176, R32 ;  /* 0x000000b00c10723c */ /* 0x042ff60000081020 */
[----:B------:R-:W-:Y:S04]  /*c5990*/  @!UPT UIADD3 URZ, URZ, URZ, URZ ;  /* 0x0000003f3f3ff290 */ /* 0x000fe8000fffe03f */
[----:B------:R-:W-:Y:S01]  /*c59a0*/  STL.64 [R1+0x420], R4 ;  /* 0x0004200401007387 */ /* 0x000fe20000100a00 */
[----:B------:R1:W-:Y:S02]  /*c59b0*/  STL.64 [R1+0x428], R6 ;  /* 0x0004280601007387 */ /* 0x0003e40000100a00 */
[----:B------:R-:W-:Y:S02]  /*c59c0*/  STL.64 [R1+0x410], R28 ;  /* 0x0004101c01007387 */ /* 0x000fe40000100a00 */
[----:B------:R2:W-:Y:S03]  /*c59d0*/  STL.64 [R1+0x418], R30 ;  /* 0x0004181e01007387 */ /* 0x0005e60000100a00 */
[----:B------:R-:W-:Y:S01]  /*c59e0*/  STL.64 [R1+0x400], R16 ;  /* 0x0004001001007387 */ /* 0x000fe20000100a00 */
[----:B------:R3:W-:Y:S01]  /*c59f0*/  STL.64 [R1+0x408], R18 ;  /* 0x0004081201007387 */ /* 0x0007e20000100a00 */
[C---:B-1----:R-:W-:Y:S08]  /*c5a00*/  HMMA.1688.F32.TF32 R4, R12.reuse, R172, R36 ;  /* 0x000000ac0c04723c */ /* 0x042ff00000081024 */
[C---:B--2---:R-:W-:Y:S08]  /*c5a10*/  HMMA.1688.F32.TF32 R28, R12.reuse, R168, R40 ;  /* 0x000000a80c1c723c */ /* 0x044ff00000081028 */
[C---:B---3--:R-:W-:Y:S07]  /*c5a20*/  HMMA.1688.F32.TF32 R16, R12.reuse, R164, R44 ;  /* 0x000000a40c10723c */ /* 0x048fee000008102c */
[----:B------:R-:W-:Y:S01]  /*c5a30*/  STL.64 [R1+0x3f0], R4 ;  /* 0x0003f00401007387 */ /* 0x000fe20000100a00 */
[----:B------:R-:W-:Y:S07]  /*c5a40*/  STL.64 [R1+0x3f8], R6 ;  /* 0x0003f80601007387 */ /* 0x000fee0000100a00 */
[----:B------:R-:W-:Y:S02]  /*c5a50*/  STL.64 [R1+0x3e0], R28 ;  /* 0x0003e01c01007387 */ /* 0x000fe40000100a00 */
[----:B------:R-:W-:Y:S06]  /*c5a60*/  STL.64 [R1+0x3e8], R30 ;  /* 0x0003e81e01007387 */ /* 0x000fec0000100a00 */
[----:B------:R-:W-:Y:S01]  /*c5a70*/  STL.64 [R1+0x3d0], R16 ;  /* 0x0003d01001007387 */ /* 0x000fe20000100a00 */
[----:B------:R1:W-:Y:S01]  /*c5a80*/  STL.64 [R1+0x3d8], R18 ;  /* 0x0003d81201007387 */ /* 0x0003e20000100a00 */
[C---:B------:R-:W-:Y:S02]  /*c5a90*/  HMMA.1688.F32.TF32 R32, R12.reuse, R140, R60 ;  /* 0x0000008c0c20723c */ /* 0x040fe4000008103c */
[----:B------:R-:W-:Y:S04]  /*c5aa0*/  LDS R4, [R246+0x88100] ;  /* 0x08810000f6047984 */ /* 0x000fe80000000800 */
[----:B------:R-:W-:Y:S04]  /*c5ab0*/  LDS R6, [R246+0x89100] ;  /* 0x08910000f6067984 */ /* 0x000fe80000000800 */
[----:B------:R-:W-:Y:S04]  /*c5ac0*/  LDS R5, [R247+0x88100] ;  /* 0x08810000f7057984 */ /* 0x000fe80000000800 */
[----:B------:R-:W2:Y:S01]  /*c5ad0*/  LDS R7, [R247+0x89100] ;  /* 0x08910000f7077984 */ /* 0x000ea20000000800 */
[C---:B-1----:R-:W-:Y:S08]  /*c5ae0*/  HMMA.1688.F32.TF32 R16, R12.reuse, R160, R48 ;  /* 0x000000a00c10723c */ /* 0x042ff00000081030 */
[C---:B------:R-:W-:Y:S11]  /*c5af0*/  HMMA.1688.F32.TF32 R28, R12.reuse, R148, R52 ;  /* 0x000000940c1c723c */ /* 0x040ff60000081034 */
[----:B------:R-:W-:Y:S04]  /*c5b00*/  @!UPT UIADD3 URZ, URZ, URZ, URZ ;  /* 0x0000003f3f3ff290 */ /* 0x000fe8000fffe03f */
[----:B------:R-:W-:Y:S01]  /*c5b10*/  STL.64 [R1+0x930], R16 ;  /* 0x0009301001007387 */ /* 0x000fe20000100a00 */
[----:B------:R1:W-:Y:S02]  /*c5b20*/  STL.64 [R1+0x938], R18 ;  /* 0x0009381201007387 */ /* 0x0003e40000100a00 */
[C---:B-1----:R-:W-:Y:S05]  /*c5b30*/  HMMA.1688.F32.TF32 R16, R12.reuse, R80, R56 ;  /* 0x000000500c10723c */ /* 0x042fea0000081038 */
[----:B------:R-:W-:Y:S01]  /*c5b40*/  STL.64 [R1+0x920], R28 ;  /* 0x0009201c01007387 */ /* 0x000fe20000100a00 */
[----:B------:R1:W-:Y:S02]  /*c5b50*/  STL.64 [R1+0x928], R30 ;  /* 0x0009281e01007387 */ /* 0x0003e40000100a00 */
[C---:B-1----:R-:W-:Y:S11]  /*c5b60*/  HMMA.1688.F32.TF32 R28, R12.reuse, R136, R64 ;  /* 0x000000880c1c723c */ /* 0x042ff60000081040 */
[----:B------:R-:W-:Y:S04]  /*c5b70*/  @!UPT UIADD3 URZ, URZ, URZ, URZ ;  /* 0x0000003f3f3ff290 */ /* 0x000fe8000fffe03f */
[----:B------:R-:W-:Y:S01]  /*c5b80*/  STL.64 [R1+0x910], R16 ;  /* 0x0009101001007387 */ /* 0x000fe20000100a00 */
[----:B------:R4:W-:Y:S02]  /*c5b90*/  STL.64 [R1+0x918], R18 ;  /* 0x0009181201007387 */ /* 0x0009e40000100a00 */
[C---:B----4-:R-:W-:Y:S01]  /*c5ba0*/  HMMA.1688.F32.TF32 R16, R12.reuse, R104, R68 ;  /* 0x000000680c10723c */ /* 0x050fe20000081044 */
[----:B------:R-:W-:Y:S01]  /*c5bb0*/  STL.64 [R1+0x900], R32 ;  /* 0x0009002001007387 */ /* 0x000fe20000100a00 */
[----:B------:R1:W-:Y:S03]  /*c5bc0*/  STL.64 [R1+0x908], R34 ;  /* 0x0009082201007387 */ /* 0x0003e60000100a00 */
[----:B------:R-:W-:Y:S02]  /*c5bd0*/  STL.64 [R1+0x8f0], R28 ;  /* 0x0008f01c01007387 */ /* 0x000fe40000100a00 */
[----:B------:R3:W-:Y:S01]  /*c5be0*/  STL.64 [R1+0x8f8], R30 ;  /* 0x0008f81e01007387 */ /* 0x0007e20000100a00 */
[C---:B-1----:R-:W-:Y:S08]  /*c5bf0*/  HMMA.1688.F32.TF32 R32, R12.reuse, R192, R72 ;  /* 0x000000c00c20723c */ /* 0x042ff00000081048 */
[C---:B---3--:R-:W-:Y:S08]  /*c5c00*/  HMMA.1688.F32.TF32 R28, R12.reuse, R212, R8 ;  /* 0x000000d40c1c723c */ /* 0x048ff00000081008 */
[C---:B------:R-:W-:Y:S01]  /*c5c10*/  HMMA.1688.F32.TF32 R8, R12.reuse, R188, R200 ;  /* 0x000000bc0c08723c */ /* 0x040fe200000810c8 */
[----:B------:R-:W-:Y:S01]  /*c5c20*/  STL.64 [R1+0x8e0], R16 ;  /* 0x0008e01001007387 */ /* 0x000fe20000100a00 */
[----:B------:R1:W-:Y:S06]  /*c5c30*/  STL.64 [R1+0x8e8], R18 ;  /* 0x0008e81201007387 */ /* 0x0003ec0000100a00 */
[C---:B-1----:R-:W-:Y:S01]  /*c5c40*/  HMMA.1688.F32.TF32 R16, R12.reuse, R204, R96 ;  /* 0x000000cc0c10723c */ /* 0x042fe20000081060 */
[----:B------:R-:W-:Y:S01]  /*c5c50*/  STL.64 [R1+0x8d0], R32 ;  /* 0x0008d02001007387 */ /* 0x000fe20000100a00 */
[----:B------:R-:W-:Y:S05]  /*c5c60*/  STL.64 [R1+0x8d8], R34 ;  /* 0x0008d82201007387 */ /* 0x000fea0000100a00 */
[----:B------:R-:W-:Y:S02]  /*c5c70*/  STL.64 [R1+0x8c0], R28 ;  /* 0x0008c01c01007387 */ /* 0x000fe40000100a00 */
[----:B------:R1:W-:Y:S02]  /*c5c80*/  STL.64 [R1+0x8c8], R30 ;  /* 0x0008c81e01007387 */ /* 0x0003e40000100a00 */
[C---:B-1----:R-:W-:Y:S11]  /*c5c90*/  HMMA.1688.F32.TF32 R28, R12.reuse, R128, R228 ;  /* 0x000000800c1c723c */ /* 0x042ff600000810e4 */
[----:B------:R-:W-:Y:S01]  /*c5ca0*/  @!UPT UIADD3 URZ, URZ, URZ, URZ ;  /* 0x0000003f3f3ff290 */ /* 0x000fe2000fffe03f */
[----:B------:R-:W-:Y:S01]  /*c5cb0*/  STL.64 [R1+0x8b0], R16 ;  /* 0x0008b01001007387 */ /* 0x000fe20000100a00 */
[----:B------:R1:W-:Y:S02]  /*c5cc0*/  STL.64 [R1+0x8b8], R18 ;  /* 0x0008b81201007387 */ /* 0x0003e40000100a00 */
        /* <DEDUP_REMOVED lines=23> */
[----:B------:R-:W-:Y:S02]  /*c5e40*/  STL.64 [R1+0x838], R30 ;  /* 0x0008381e01007387 */ /* 0x000fe40000100a00 */
[----:B------:R-:W3:Y:S11]  /*c5e50*/  LDL.LU R152, [R1+0x2880] ;  /* 0x0028800001987983 */ /* 0x000ef60000300800 */
        /* <DEDUP_REMOVED lines=29> */
[----:B----4-:R-:W4:Y:S02]  /*c6030*/  LDL.LU R10, [R1+0x2908] ;  /* 0x00290800010a7983 */ /* 0x010f240000300800 */
        /* <DEDUP_REMOVED lines=80> */
[----:B------:R-:W4:Y:S01]  /*c6540*/  LDL.LU R235, [R1+0x3bc] ;  /* 0x0003bc0001eb7983 */ /* 0x000f220000300800 */
[C---:B--2---:R-:W-:Y:S08]  /*c6550*/  HMMA.1688.F32.TF32 R16, R12.reuse, R224, R16 ;  /* 0x000000e00c10723c */ /* 0x044ff00000081010 */
[C---:B---3--:R-:W-:Y:S11]  /*c6560*/  HMMA.1688.F32.TF32 R240, R12.reuse, R120, R240 ;  /* 0x000000780cf0723c */ /* 0x048ff600000810f0 */
[----:B------:R-:W-:Y:S11]  /*c6570*/  @!UPT UIADD3 URZ, URZ, URZ, URZ ;  /* 0x0000003f3f3ff290 */ /* 0x000ff6000fffe03f */
[----:B------:R-:W-:Y:S01]  /*c6580*/  @!UPT UIADD3 URZ, URZ, URZ, URZ ;  /* 0x0000003f3f3ff290 */ /* 0x000fe2000fffe03f */
[----:B------:R-:W-:Y:S01]  /*c6590*/  STL.64 [R1+0x800], R240 ;  /* 0x000800f001007387 */ /* 0x000fe20000100a00 */
[----:B------:R1:W-:Y:S03]  /*c65a0*/  STL.64 [R1+0x808], R242 ;  /* 0x000808f201007387 */ /* 0x0003e60000100a00 */
[----:B-1----:R-:W2:Y:S01]  /*c65b0*/  LDL.LU.64 R242, [R1+0x8000] ;  /* 0x0080000001f27983 */ /* 0x002ea20000300a00 */
[----:B------:R-:W3:Y:S02]  /*c65c0*/  LDL.LU.64 R240, [R1+0x7ff8] ;  /* 0x007ff80001f07983 */ /* 0x000ee40000300a00 */
[----:B------:R-:W-:Y:S02]  /*c65d0*/  STL.64 [R1+0x7f0], R16 ;  /* 0x0007f01001007387 */ /* 0x000fe40000100a00 */
[----:B------:R4:W-:Y:S02]  /*c65e0*/  STL.64 [R1+0x7f8], R18 ;  /* 0x0007f81201007387 */ /* 0x0009e40000100a00 */
[C---:B----4-:R-:W-:Y:S08]  /*c65f0*/  HMMA.1688.F32.TF32 R16, R12.reuse, R76, R84 ;  /* 0x0000004c0c10723c */ /* 0x050ff00000081054 */
[----:B------:R-:W-:Y:S08]  /*c6600*/  HMMA.1688.F32.TF32 R12, R12, R248, R236 ;  /* 0x000000f80c0c723c */ /* 0x000ff000000810ec */
[C---:B------:R-:W-:Y:S08]  /*c6610*/  HMMA.1688.F32.TF32 R28, R4.reuse, R208, R28 ;  /* 0x000000d0041c723c */ /* 0x040ff0000008101c */
[C---:B------:R-:W-:Y:S01]  /*c6620*/  HMMA.1688.F32.TF32 R8, R4.reuse, R136, R8 ;  /* 0x000000880408723c */ /* 0x040fe20000081008 */
[----:B------:R-:W-:Y:S01]  /*c6630*/  IMAD.MOV.U32 R3, RZ, RZ, R249 ;  /* 0x000000ffff037224 */ /* 0x000fe200078e00f9 */
[----:B------:R-:W-:Y:S04]  /*c6640*/  LDS R236, [R244+0x88180] ;  /* 0x08818000f4ec7984 */ /* 0x000fe80000000800 */
[----:B------:R-:W-:Y:S04]  /*c6650*/  LDS R238, [R244+0x89180] ;  /* 0x08918000f4ee7984 */ /* 0x000fe80000000800 */
[----:B------:R-:W-:Y:S04]  /*c6660*/  LDS R237, [R252+0x88180] ;  /* 0x08818000fced7984 */ /* 0x000fe80000000800 */
[----:B------:R-:W1:Y:S04]  /*c6670*/  LDS R239, [R252+0x89180] ;  /* 0x08918000fcef7984 */ /* 0x000e680000000800 */
[----:B------:R-:W-:Y:S01]  /*c6680*/  STL.64 [R1+0x7e0], R16 ;  /* 0x0007e01001007387 */ /* 0x000fe20000100a00 */
[----:B------:R-:W-:Y:S02]  /*c6690*/  STL.64 [R1+0x7e8], R18 ;  /* 0x0007e81201007387 */ /* 0x000fe40000100a00 */
[----:B------:R-:W-:Y:S02]  /*c66a0*/  STL.64 [R1+0x3c0], R12 ;  /* 0x0003c00c01007387 */ /* 0x000fe40000100a00 */
[----:B------:R4:W-:Y:S02]  /*c66b0*/  STL.64 [R1+0x3c8], R14 ;  /* 0x0003c80e01007387 */ /* 0x0009e40000100a00 */
[C---:B----4-:R-:W-:Y:S08]  /*c66c0*/  HMMA.1688.F32.TF32 R12, R4.reuse, R220, R88 ;  /* 0x000000dc040c723c */ /* 0x050ff00000081058 */
[C---:B------:R-:W-:Y:S11]  /*c66d0*/  HMMA.1688.F32.TF32 R16, R4.reuse, R24, R32 ;  /* 0x000000180410723c */ /* 0x040ff60000081020 */
        /* <DEDUP_REMOVED lines=8> */
[C---:B----4-:R-:W-:Y:S08]  /*c6760*/  HMMA.1688.F32.TF32 R28, R4.reuse, R180, R40 ;  /* 0x000000b4041c723c */ /* 0x050ff00000081028 */
[C---:B-1----:R-:W-:Y:S07]  /*c6770*/  HMMA.1688.F32.TF32 R16, R4.reuse, R176, R44 ;  /* 0x000000b00410723c */ /* 0x042fee000008102c */
        /* <DEDUP_REMOVED lines=8> */
[C---:B----4-:R-:W-:Y:S01]  /*c6800*/  HMMA.1688.F32.TF32 R16, R4.reuse, R164, R56 ;  /* 0x000000a40410723c */ /* 0x050fe20000081038 */
        /* <DEDUP_REMOVED lines=13> */
[----:B------:R-:W-:Y:S07]  /*c68e0*/  STL.64 [R1+0x738], R30 ;  /* 0x0007381e01007387 */ /* 0x000fee0000100a00 */
[----:B------:R-:W-:Y:S02]  /*c68f0*/  STL.64 [R1+0x720], R16 ;  /* 0x0007201001007387 */ /* 0x000fe40000100a00 */
[----:B------:R1:W-:Y:S02]  /*c6900*/  STL.64 [R1+0x728], R18 ;  /* 0x0007281201007387 */ /* 0x0003e40000100a00 */
[C---:B-1----:R-:W-:Y:S04]  /*c6910*/  HMMA.1688.F32.TF32 R16, R4.reuse, R104, R96 ;  /* 0x000000680410723c */ /* 0x042fe80000081060 */
[----:B------:R-:W-:Y:S01]  /*c6920*/  STL.64 [R1+0x710], R12 ;  /* 0x0007100c01007387 */ /* 0x000fe20000100a00 */
[----:B------:R1:W-:Y:S02]  /*c6930*/  STL.64 [R1+0x718], R14 ;  /* 0x0007180e01007387 */ /* 0x0003e40000100a00 */
[----:B------:R-:W-:Y:S02]  /*c6940*/  STL.64 [R1+0x700], R8 ;  /* 0x0007000801007387 */ /* 0x000fe40000100a00 */
[----:B------:R4:W-:Y:S01]  /*c6950*/  STL.64 [R1+0x708], R10 ;  /* 0x0007080a01007387 */ /* 0x0009e20000100a00 */
[C---:B-1----:R-:W-:Y:S08]  /*c6960*/  HMMA.1688.F32.TF32 R12, R4.reuse, R192, R200 ;  /* 0x000000c0040c723c */ /* 0x042ff000000810c8 */
[C---:B----4-:R-:W-:Y:S05]  /*c6970*/  HMMA.1688.F32.TF32 R8, R4.reuse, R212, R228 ;  /* 0x000000d40408723c */ /* 0x050fea00000810e4 */
[----:B------:R-:W-:Y:S01]  /*c6980*/  STL.64 [R1+0x6f0], R16 ;  /* 0x0006f01001007387 */ /* 0x000fe20000100a00 */
[----:B------:R1:W-:Y:S02]  /*c6990*/  STL.64 [R1+0x6f8], R18 ;  /* 0x0006f81201007387 */ /* 0x0003e40000100a00 */
        /* <DEDUP_REMOVED lines=15> */
[----:B----4-:R-:W-:Y:S01]  /*c6a90*/  HMMA.1688.F32.TF32 R8, R4, R92, R232 ;  /* 0x0000005c0408723c */ /* 0x010fe200000810e8 */
[----:B------:R-:W-:Y:S01]  /*c6aa0*/  STL.64 [R1+0x690], R16 ;  /* 0x0006901001007387 */ /* 0x000fe20000100a00 */
[----:B------:R-:W-:Y:S02]  /*c6ab0*/  STL.64 [R1+0x698], R18 ;  /* 0x0006981201007387 */ /* 0x000fe40000100a00 */
[----:B------:R-:W4:Y:S11]  /*c6ac0*/  LDL.LU R144, [R1+0x2820] ;  /* 0x0028200001907983 */ /* 0x000f360000300800 */
[----:B------:R-:W-:Y:S01]  /*c6ad0*/  STL.64 [R1+0x680], R12 ;  /* 0x0006800c01007387 */ /* 0x000fe20000100a00 */
[----:B------:R-:W-:Y:S07]  /*c6ae0*/  STL.64 [R1+0x688], R14 ;  /* 0x0006880e01007387 */ /* 0x000fee0000100a00 */
[----:B------:R1:W-:Y:S02]  /*c6af0*/  STL.64 [R1+0x670], R8 ;  /* 0x0006700801007387 */ /* 0x0003e40000100a00 */
[----:B------:R1:W-:Y:S01]  /*c6b00*/  STL.64 [R1+0x678], R10 ;  /* 0x0006780a01007387 */ /* 0x0003e20000100a00 */
        /* <DEDUP_REMOVED lines=11> */
[----:B------:R-:W4:Y:S01]  /*c6bc0*/  LDL.LU R232, [R1] ;  /* 0x0000000001e87983 */ /* 0x000f220000300800 */
        /* <DEDUP_REMOVED lines=19> */
[----:B-1----:R-:W4:Y:S01]  /*c6d00*/  LDL.LU R8, [R1+0x70] ;  /* 0x0000700001087983 */ /* 0x002f220000300800 */
        /* <DEDUP_REMOVED lines=55> */
[----:B---3--:R-:W-:Y:S01]  /*c7080*/  IMAD.MOV.U32 R152, RZ, RZ, R240 ;  /* 0x000000ffff987224 */ /* 0x008fe200078e00f0 */
[----:B------:R-:W-:Y:S01]  /*c7090*/  MOV R153, R241 ;  /* 0x000000f100997202 */ /* 0x000fe20000000f00 */
[----:B------:R-:W2:Y:S01]  /*c70a0*/  LDL.LU R240, [R1+0x7ff4] ;  /* 0x007ff40001f07983 */ /* 0x000ea20000300800 */
[----:B------:R-:W2:Y:S02]  /*c70b0*/  LDL.LU R241, [R1+0x7ff0] ;  /* 0x007ff00001f17983 */ /* 0x000ea40000300800 */
[----:B--2---:R-:W-:-:S02]  /*c70c0*/  IMAD.MOV.U32 R154, RZ, RZ, R242 ;  /* 0x000000ffff9a7224 */ /* 0x004fc400078e00f2 */
[----:B------:R-:W-:Y:S01]  /*c70d0*/  IMAD.MOV.U32 R155, RZ, RZ, R243 ;  /* 0x000000ffff9b7224 */ /* 0x000fe200078e00f3 */
[----:B------:R-:W2:Y:S01]  /*c70e0*/  LDL.LU R242, [R1+0x7fec] ;  /* 0x007fec0001f27983 */ /* 0x000ea20000300800 */
[----:B------:R-:W2:Y:S01]  /*c70f0*/  LDL.LU R243, [R1+0x7fe8] ;  /* 0x007fe80001f37983 */ /* 0x000ea20000300800 */
[C---:B----4-:R-:W-:Y:S08]  /*c7100*/  HMMA.1688.F32.TF32 R12, R4.reuse, R20, R28 ;  /* 0x00000014040c723c */ /* 0x050ff0000008101c */
[C---:B------:R-:W-:Y:S08]  /*c7110*/  HMMA.1688.F32.TF32 R16, R4.reuse, R100, R88 ;  /* 0x000000640410723c */ /* 0x040ff00000081058 */
[C---:B------:R-:W-:Y:S11]  /*c7120*/  HMMA.1688.F32.TF32 R28, R4.reuse, R216, R32 ;  /* 0x000000d8041c723c */ /* 0x040ff60000081020 */
[----:B------:R-:W-:Y:S04]  /*c7130*/  @!UPT UIADD3 URZ, URZ, URZ, URZ ;  /* 0x0000003f3f3ff290 */ /* 0x000fe8000fffe03f */
[----:B------:R-:W-:Y:S01]  /*c7140*/  STL.64 [R1+0x660], R16 ;  /* 0x0006601001007387 */ /* 0x000fe20000100a00 */
[----:B------:R1:W-:Y:S02]  /*c7150*/  STL.64 [R1+0x668], R18 ;  /* 0x0006681201007387 */ /* 0x0003e40000100a00 */
        /* <DEDUP_REMOVED lines=9> */
[----:B------:R-:W-:Y:S01]  /*c71f0*/  STL.64 [R1+0x620], R12 ;  /* 0x0006200c01007387 */ /* 0x000fe20000100a00 */
[----:B------:R2:W-:Y:S01]  /*c7200*/  STL.64 [R1+0x628], R14 ;  /* 0x0006280e01007387 */ /* 0x0005e20000100a00 */
[C---:B-1----:R-:W-:Y:S08]  /*c7210*/  HMMA.1688.F32.TF32 R16, R4.reuse, R224, R48 ;  /* 0x000000e00410723c */ /* 0x042ff00000081030 */
[C---:B--2---:R-:W-:Y:S08]  /*c7220*/  HMMA.1688.F32.TF32 R12, R4.reuse, R76, R52 ;  /* 0x0000004c040c723c */ /* 0x044ff00000081034 */
[----:B------:R-:W-:Y:S01]  /*c7230*/  HMMA.1688.F32.TF32 R4, R4, R248, R8 ;  /* 0x000000f80404723c */ /* 0x000fe20000081008 */
[----:B------:R-:W-:Y:S01]  /*c7240*/  STL.64 [R1+0x610], R28 ;  /* 0x0006101c01007387 */ /* 0x000fe20000100a00 */
[----:B------:R-:W-:Y:S05]  /*c7250*/  STL.64 [R1+0x618], R30 ;  /* 0x0006181e01007387 */ /* 0x000fea0000100a00 */
[----:B------:R-:W-:Y:S01]  /*c7260*/  MOV R8, R248 ;  /* 0x000000f800087202 */ /* 0x000fe20000000f00 */
[----:B------:R-:W-:Y:S01]  /*c7270*/  STL.64 [R1+0x600], R16 ;  /* 0x0006001001007387 */ /* 0x000fe20000100a00 */
[----:B------:R1:W-:Y:S06]  /*c7280*/  STL.64 [R1+0x608], R18 ;  /* 0x0006081201007387 */ /* 0x0003ec0000100a00 */
[----:B------:R-:W-:Y:S01]  /*c7290*/  STL.64 [R1+0x5f0], R12 ;  /* 0x0005f00c01007387 */ /* 0x000fe20000100a00 */
[----:B------:R2:W-:Y:S07]  /*c72a0*/  STL.64 [R1+0x5f8], R14 ;  /* 0x0005f80e01007387 */ /* 0x0005ee0000100a00 */
[----:B------:R-:W-:Y:S01]  /*c72b0*/  STL.64 [R1+0x3b0], R4 ;  /* 0x0003b00401007387 */ /* 0x000fe20000100a00 */
[----:B------:R4:W-:Y:S02]  /*c72c0*/  STL.64 [R1+0x3b8], R6 ;  /* 0x0003b80601007387 */ /* 0x0009e40000100a00 */
[----:B------:R-:W3:Y:S02]  /*c72d0*/  LDL.LU.64 R250, [R1+0x7fe0] ;  /* 0x007fe00001fa7983 */ /* 0x000ee40000300a00 */
[----:B------:R-:W3:Y:S01]  /*c72e0*/  LDL.LU.64 R248, [R1+0x7fd8] ;  /* 0x007fd80001f87983 */ /* 0x000ee20000300a00 */
[C---:B-1----:R-:W-:Y:S08]  /*c72f0*/  HMMA.1688.F32.TF32 R16, R236.reuse, R220, R56 ;  /* 0x000000dcec10723c */ /* 0x042ff00000081038 */
[C---:B--2---:R-:W-:Y:S08]  /*c7300*/  HMMA.1688.F32.TF32 R12, R236.reuse, R208, R60 ;  /* 0x000000d0ec0c723c */ /* 0x044ff0000008103c */
[C---:B----4-:R-:W-:Y:S07]  /*c7310*/  HMMA.1688.F32.TF32 R4, R236.reuse, R24, R64 ;  /* 0x00000018ec04723c */ /* 0x050fee0000081040 */
[----:B------:R-:W-:Y:S01]  /*c7320*/  STL.64 [R1+0x3a0], R16 ;  /* 0x0003a01001007387 */ /* 0x000fe20000100a00 */
[----:B------:R1:W-:Y:S07]  /*c7330*/  STL.64 [R1+0x3a8], R18 ;  /* 0x0003a81201007387 */ /* 0x0003ee0000100a00 */
[----:B------:R-:W-:Y:S02]  /*c7340*/  STL.64 [R1+0x390], R12 ;  /* 0x0003900c01007387 */ /* 0x000fe40000100a00 */
[----:B------:R2:W-:Y:S06]  /*c7350*/  STL.64 [R1+0x398], R14 ;  /* 0x0003980e01007387 */ /* 0x0005ec0000100a00 */
[----:B------:R-:W-:Y:S01]  /*c7360*/  STL.64 [R1+0x380], R4 ;  /* 0x0003800401007387 */ /* 0x000fe20000100a00 */
[----:B------:R4:W-:Y:S01]  /*c7370*/  STL.64 [R1+0x388], R6 ;  /* 0x0003880601007387 */ /* 0x0009e20000100a00 */
[C---:B-1----:R-:W-:Y:S08]  /*c7380*/  HMMA.1688.F32.TF32 R16, R236.reuse, R112, R68 ;  /* 0x00000070ec10723c */ /* 0x042ff00000081044 */
[C---:B--2---:R-:W-:Y:S08]  /*c7390*/  HMMA.1688.F32.TF32 R12, R236.reuse, R180, R72 ;  /* 0x000000b4ec0c723c */ /* 0x044ff00000081048 */
[C---:B----4-:R-:W-:Y:S07]  /*c73a0*/  HMMA.1688.F32.TF32 R4, R236.reuse, R176, R96 ;  /* 0x000000b0ec04723c */ /* 0x050fee0000081060 */
[----:B------:R-:W-:Y:S01]  /*c73b0*/  STL.64 [R1+0x370], R16 ;  /* 0x0003701001007387 */ /* 0x000fe20000100a00 */
[----:B------:R1:W-:Y:S07]  /*c73c0*/  STL.64 [R1+0x378], R18 ;  /* 0x0003781201007387 */ /* 0x0003ee0000100a00 */
[----:B------:R-:W-:Y:S02]  /*c73d0*/  STL.64 [R1+0x360], R12 ;  /* 0x0003600c01007387 */ /* 0x000fe40000100a00 */
[----:B------:R-:W-:Y:S06]  /*c73e0*/  STL.64 [R1+0x368], R14 ;  /* 0x0003680e01007387 */ /* 0x000fec0000100a00 */
[----:B------:R-:W-:Y:S01]  /*c73f0*/  STL.64 [R1+0x350], R4 ;  /* 0x0003500401007387 */ /* 0x000fe20000100a00 */
[----:B------:R2:W-:Y:S01]  /*c7400*/  STL.64 [R1+0x358], R6 ;  /* 0x0003580601007387 */ /* 0x0005e20000100a00 */
[C---:B-1----:R-:W-:Y:S08]  /*c7410*/  HMMA.1688.F32.TF32 R16, R236.reuse, R172, R232 ;  /* 0x000000acec10723c */ /* 0x042ff000000810e8 */
[----:B--2---:R-:W-:Y:S01]  /*c7420*/  HMMA.1688.F32.TF32 R4, R236, R164, R240 ;  /* 0x000000a4ec04723c */ /* 0x004fe200000810f0 */
[----:B------:R-:W-:Y:S01]  /*c7430*/  IMAD.MOV.U32 R23, RZ, RZ, R216 ;  /* 0x000000ffff177224 */ /* 0x000fe200078e00d8 */
[----:B------:R-:W-:Y:S01]  /*c7440*/  MOV R22, R217 ;  /* 0x000000d900167202 */ /* 0x000fe20000000f00 */
[----:B------:R-:W-:-:S02]  /*c7450*/  IMAD.MOV.U32 R111, RZ, RZ, R218 ;  /* 0x000000ffff6f7224 */ /* 0x000fc400078e00da */
[----:B------:R-:W-:Y:S01]  /*c7460*/  IMAD.MOV.U32 R110, RZ, RZ, R219 ;  /* 0x000000ffff6e7224 */ /* 0x000fe200078e00db */
[----:B------:R-:W-:Y:S01]  /*c7470*/  MOV R27, R158 ;  /* 0x0000009e001b7202 */ /* 0x000fe20000000f00 */
[----:B------:R-:W-:Y:S01]  /*c7480*/  IMAD.MOV.U32 R26, RZ, RZ, R159 ;  /* 0x000000ffff1a7224 */ /* 0x000fe200078e009f */
[----:B------:R-:W-:Y:S04]  /*c7490*/  LDS R232, [R246+0x88180] ;  /* 0x08818000f6e87984 */ /* 0x000fe80000000800 */
[----:B------:R-:W-:Y:S04]  /*c74a0*/  LDS R234, [R246+0x89180] ;  /* 0x08918000f6ea7984 */ /* 0x000fe80000000800 */
[----:B------:R-:W-:Y:S04]  /*c74b0*/  LDS R233, [R247+0x88180] ;  /* 0x08818000f7e97984 */ /* 0x000fe80000000800 */
[----:B------:R-:W1:Y:S04]  /*c74c0*/  LDS R235, [R247+0x89180] ;  /* 0x08918000f7eb7984 */ /* 0x000e680000000800 */
[----:B------:R-:W-:Y:S01]  /*c74d0*/  STL.64 [R1+0x340], R16 ;  /* 0x0003401001007387 */ /* 0x000fe20000100a00 */
[----:B------:R2:W-:Y:S02]  /*c74e0*/  STL.64 [R1+0x348], R18 ;  /* 0x0003481201007387 */ /* 0x0005e40000100a00 */
[C---:B--2---:R-:W-:Y:S08]  /*c74f0*/  HMMA.1688.F32.TF32 R16, R236.reuse, R148, R228 ;  /* 0x00000094ec10723c */ /* 0x044ff000000810e4 */
[C---:B---3--:R-:W-:Y:S11]  /*c7500*/  HMMA.1688.F32.TF32 R12, R236.reuse, R168, R248 ;  /* 0x000000a8ec0c723c */ /* 0x048ff600000810f8 */
[----:B------:R-:W-:Y:S11]  /*c7510*/  @!UPT UIADD3 URZ, URZ, URZ, URZ ;  /* 0x0000003f3f3ff290 */ /* 0x000ff6000fffe03f */
[----:B------:R-:W-:Y:S01]  /*c7520*/  @!UPT UIADD3 URZ, URZ, URZ, URZ ;  /* 0x0000003f3f3ff290 */ /* 0x000fe2000fffe03f */
[----:B------:R-:W-:Y:S01]  /*c7530*/  STL.64 [R1+0x330], R12 ;  /* 0x0003300c01007387 */ /* 0x000fe20000100a00 */
[----:B------:R-:W-:Y:S02]  /*c7540*/  STL.64 [R1+0x338], R14 ;  /* 0x0003380e01007387 */ /* 0x000fe40000100a00 */
[----:B------:R-:W-:Y:S02]  /*c7550*/  STL.64 [R1+0x120], R4 ;  /* 0x0001200401007387 */ /* 0x000fe40000100a00 */
[----:B------:R2:W-:Y:S02]  /*c7560*/  STL.64 [R1+0x128], R6 ;  /* 0x0001280601007387 */ /* 0x0005e40000100a00 */
[C---:B--2---:R-:W-:Y:S08]  /*c7570*/  HMMA.1688.F32.TF32 R4, R236.reuse, R160, R200 ;  /* 0x000000a0ec04723c */ /* 0x044ff000000810c8 */
[C---:B------:R-:W-:Y:S11]  /*c7580*/  HMMA.1688.F32.TF32 R12, R236.reuse, R80, R196 ;  /* 0x00000050ec0c723c */ /* 0x040ff600000810c4 */
[----:B------:R-:W-:Y:S04]  /*c7590*/  @!UPT UIADD3 URZ, URZ, URZ, URZ ;  /* 0x0000003f3f3ff290 */ /* 0x000fe8000fffe03f */
[----:B------:R-:W-:Y:S01]  /*c75a0*/  STL.64 [R1+0x110], R4 ;  /* 0x0001100401007387 */ /* 0x000fe20000100a00 */
[----:B------:R2:W-:Y:S02]  /*c75b0*/  STL.64 [R1+0x118], R6 ;  /* 0x0001180601007387 */ /* 0x0005e40000100a00 */
[C---:B--2---:R-:W-:Y:S01]  /*c75c0*/  HMMA.1688.F32.TF32 R4, R236.reuse, R140, R116 ;  /* 0x0000008cec04723c */ /* 0x044fe20000081074 */
[----:B------:R-:W-:Y:S01]  /*c75d0*/  STL.64 [R1+0x100], R16 ;  /* 0x0001001001007387 */ /* 0x000fe20000100a00 */
[----:B------:R2:W-:Y:S03]  /*c75e0*/  STL.64 [R1+0x108], R18 ;  /* 0x0001081201007387 */ /* 0x0005e60000100a00 */
[----:B------:R-:W-:Y:S02]  /*c75f0*/  STL.64 [R1+0xf0], R12 ;  /* 0x0000f00c01007387 */ /* 0x000fe40000100a00 */
[----:B------:R3:W-:Y:S01]  /*c7600*/  STL.64 [R1+0xf8], R14 ;  /* 0x0000f80e01007387 */ /* 0x0007e20000100a00 */
[C---:B--2---:R-:W-:Y:S08]  /*c7610*/  HMMA.1688.F32.TF32 R16, R236.reuse, R136, R132 ;  /* 0x00000088ec10723c */ /* 0x044ff00000081084 */
[C---:B---3--:R-:W-:Y:S07]  /*c7620*/  HMMA.1688.F32.TF32 R12, R236.reuse, R104, R144 ;  /* 0x00000068ec0c723c */ /* 0x048fee0000081090 */
[----:B------:R-:W-:Y:S01]  /*c7630*/  STL.64 [R1+0xe0], R4 ;  /* 0x0000e00401007387 */ /* 0x000fe20000100a00 */
[----:B------:R2:W-:Y:S02]  /*c7640*/  STL.64 [R1+0xe8], R6 ;  /* 0x0000e80601007387 */ /* 0x0005e40000100a00 */
[C---:B--2---:R-:W-:Y:S05]  /*c7650*/  HMMA.1688.F32.TF32 R4, R236.reuse, R192, R152 ;  /* 0x000000c0ec04723c */ /* 0x044fea0000081098 */
[----:B------:R-:W-:Y:S01]  /*c7660*/  STL.64 [R1+0xd0], R16 ;  /* 0x0000d01001007387 */ /* 0x000fe20000100a00 */
[----:B------:R-:W-:Y:S02]  /*c7670*/  STL.64 [R1+0xd8], R18 ;  /* 0x0000d81201007387 */ /* 0x000fe40000100a00 */
[----:B------:R-:W2:Y:S05]  /*c7680*/  LDL.LU R200, [R1+0x2770] ;  /* 0x0027700001c87983 */ /* 0x000eaa0000300800 */
[----:B------:R-:W-:Y:S01]  /*c7690*/  STL.64 [R1+0xc0], R12 ;  /* 0x0000c00c01007387 */ /* 0x000fe20000100a00 */
[----:B------:R-:W-:Y:S09]  /*c76a0*/  STL.64 [R1+0xc8], R14 ;  /* 0x0000c80e01007387 */ /* 0x000ff20000100a00 */
[----:B------:R-:W-:Y:S01]  /*c76b0*/  STL.64 [R1+0xb0], R4 ;  /* 0x0000b00401007387 */ /* 0x000fe20000100a00 */
[----:B------:R3:W-:Y:S02]  /*c76c0*/  STL.64 [R1+0xb8], R6 ;  /* 0x0000b80601007387 */ /* 0x0007e40000100a00 */
        /* <DEDUP_REMOVED lines=31> */
[----:B------:R-:W2:Y:S02]  /*c78c0*/  LDL.LU R52, [R1+0x27e0] ;  /* 0x0027e00001347983 */ /* 0x000ea40000300800 */
        /* <DEDUP_REMOVED lines=31> */
[C---:B---3--:R-:W-:Y:S08]  /*c7ac0*/  HMMA.1688.F32.TF32 R4, R236.reuse, R212, R44 ;  /* 0x000000d4ec04723c */ /* 0x048ff0000008102c */
[C---:B--2---:R-:W-:Y:S08]  /*c7ad0*/  HMMA.1688.F32.TF32 R16, R236.reuse, R204, R48 ;  /* 0x000000ccec10723c */ /* 0x044ff00000081030 */
[C---:B----4-:R-:W-:Y:S07]  /*c7ae0*/  HMMA.1688.F32.TF32 R12, R236.reuse, R188, R52 ;  /* 0x000000bcec0c723c */ /* 0x050fee0000081034 */
[----:B------:R-:W-:Y:S01]  /*c7af0*/  STL.64 [R1+0xa0], R4 ;  /* 0x0000a00401007387 */ /* 0x000fe20000100a00 */
[----:B------:R2:W-:Y:S02]  /*c7b00*/  STL.64 [R1+0xa8], R6 ;  /* 0x0000a80601007387 */ /* 0x0005e40000100a00 */
[C---:B--2---:R-:W-:Y:S05]  /*c7b10*/  HMMA.1688.F32.TF32 R4, R236.reuse, R128, R56 ;  /* 0x00000080ec04723c */ /* 0x044fea0000081038 */
[----:B------:R-:W-:Y:S01]  /*c7b20*/  STL.64 [R1+0x90], R16 ;  /* 0x0000901001007387 */ /* 0x000fe20000100a00 */
[----:B------:R2:W-:Y:S07]  /*c7b30*/  STL.64 [R1+0x98], R18 ;  /* 0x0000981201007387 */ /* 0x0005ee0000100a00 */
[----:B------:R-:W-:Y:S01]  /*c7b40*/  STL.64 [R1+0x80], R12 ;  /* 0x0000800c01007387 */ /* 0x000fe20000100a00 */
        /* <DEDUP_REMOVED lines=16> */
[----:B------:R-:W-:Y:S07]  /*c7c50*/  STL.64 [R1+0x38], R18 ;  /* 0x0000381201007387 */ /* 0x000fee0000100a00 */
[----:B------:R-:W-:Y:S01]  /*c7c60*/  STL.64 [R1+0x20], R12 ;  /* 0x0000200c01007387 */ /* 0x000fe20000100a00 */
[----:B------:R-:W-:Y:S01]  /*c7c70*/  STL.64 [R1+0x28], R14 ;  /* 0x0000280e01007387 */ /* 0x000fe20000100a00 */
[C---:B------:R-:W-:Y:S08]  /*c7c80*/  HMMA.1688.F32.TF32 R248, R236.reuse, R184, R196 ;  /* 0x000000b8ecf8723c */ /* 0x040ff000000810c4 */
[C---:B------:R-:W-:Y:S01]  /*c7c90*/  HMMA.1688.F32.TF32 R240, R236.reuse, R120, R116 ;  /* 0x00000078ecf0723c */ /* 0x040fe20000081074 */
[----:B------:R-:W-:Y:S04]  /*c7ca0*/  LDS R12, [R244+0x88200] ;  /* 0x08820000f40c7984 */ /* 0x000fe80000000800 */
[----:B------:R-:W-:Y:S04]  /*c7cb0*/  LDS R14, [R244+0x89200] ;  /* 0x08920000f40e7984 */ /* 0x000fe80000000800 */
[----:B------:R-:W-:Y:S04]  /*c7cc0*/  LDS R13, [R252+0x88200] ;  /* 0x08820000fc0d7984 */ /* 0x000fe80000000800 */
[----:B------:R-:W2:Y:S04]  /*c7cd0*/  LDS R15, [R252+0x89200] ;  /* 0x08920000fc0f7984 */ /* 0x000ea80000000800 */
[----:B------:R-:W-:Y:S01]  /*c7ce0*/  STL.64 [R1+0x10], R4 ;  /* 0x0000100401007387 */ /* 0x000fe20000100a00 */
[----:B------:R3:W-:Y:S02]  /*c7cf0*/  STL.64 [R1+0x18], R6 ;  /* 0x0000180601007387 */ /* 0x0007e40000100a00 */
[C---:B---3--:R-:W-:Y:S11]  /*c7d00*/  HMMA.1688.F32.TF32 R4, R236.reuse, R156, R228 ;  /* 0x0000009cec04723c */ /* 0x048ff600000810e4 */
[----:B------:R-:W-:Y:S11]  /*c7d10*/  @!UPT UIADD3 URZ, URZ, URZ, URZ ;  /* 0x0000003f3f3ff290 */ /* 0x000ff6000fffe03f */
[----:B------:R-:W-:Y:S01]  /*c7d20*/  @!UPT UIADD3 URZ, URZ, URZ, URZ ;  /* 0x0000003f3f3ff290 */ /* 0x000fe2000fffe03f */
[----:B------:R-:W-:Y:S01]  /*c7d30*/  STL.64 [R1], R4 ;  /* 0x0000000401007387 */ /* 0x000fe20000100a00 */
[----:B------:R3:W-:Y:S02]  /*c7d40*/  STL.64 [R1+0x8], R6 ;  /* 0x0000080601007387 */ /* 0x0007e40000100a00 */
[----:B------:R-:W-:Y:S02]  /*c7d50*/  STL.64 [R1+0x7940], R250 ;  /* 0x007940fa01007387 */ /* 0x000fe40000100a00 */
[----:B------:R-:W-:Y:S01]  /*c7d60*/  STL.64 [R1+0x7938], R248 ;  /* 0x007938f801007387 */ /* 0x000fe20000100a00 */
[----:B------:R-:W-:Y:S01]  /*c7d70*/  STL.64 [R1+0x7950], R242 ;  /* 0x007950f201007387 */ /* 0x000fe20000100a00 */
[----:B------:R4:W-:Y:S01]  /*c7d80*/  STL.64 [R1+0x7948], R240 ;  /* 0x007948f001007387 */ /* 0x0009e20000100a00 */
[----:B---3--:R-:W-:Y:S01]  /*c7d90*/  HMMA.1688.F32.TF32 R4, R236, R224, R132 ;  /* 0x000000e0ec04723c */ /* 0x008fe20000081084 */
[----:B----4-:R-:W-:Y:S01]  /*c7da0*/  MOV R240, R8 ;  /* 0x0000000800f07202 */ /* 0x010fe20000000f00 */
[----:B------:R-:W-:-:S06]  /*c7db0*/  IMAD.MOV.U32 R241, RZ, RZ, R3 ;  /* 0x000000fffff17224 */ /* 0x000fcc00078e0003 */
[C---:B------:R-:W-:Y:S08]  /*c7dc0*/  HMMA.1688.F32.TF32 R8, R236.reuse, R76, R144 ;  /* 0x0000004cec08723c */ /* 0x040ff00000081090 */
[----:B------:R-:W-:Y:S07]  /*c7dd0*/  HMMA.1688.F32.TF32 R236, R236, R240, R152 ;  /* 0x000000f0ecec723c */ /* 0x000fee0000081098 */
[----:B------:R-:W-:Y:S01]  /*c7de0*/  STL.64 [R1+0x7960], R6 ;  /* 0x0079600601007387 */ /* 0x000fe20000100a00 */
[----:B------:R-:W-:Y:S07]  /*c7df0*/  STL.64 [R1+0x7958], R4 ;  /* 0x0079580401007387 */ /* 0x000fee0000100a00 */
[----:B------:R3:W-:Y:S01]  /*c7e00*/  STL.64 [R1+0x5e0], R8 ;  /* 0x0005e00801007387 */ /* 0x0007e20000100a00 */
[----:B------:R4:W-:Y:S07]  /*c7e10*/  STL [R1+0x5e8], R10 ;  /* 0x0005e80a01007387 */ /* 0x0009ee0000100800 */
[----:B------:R-:W-:Y:S02]  /*c7e20*/  STL.64 [R1+0x7970], R238 ;  /* 0x007970ee01007387 */ /* 0x000fe40000100a00 */
[----:B------:R1:W-:Y:S01]  /*c7e30*/  STL.64 [R1+0x7968], R236 ;  /* 0x007968ec01007387 */ /* 0x0003e20000100a00 */
        /* <DEDUP_REMOVED lines=19> */
[----:B------:R-:W2:Y:S02]  /*c7f70*/  LDL.LU R218, [R1+0x2668] ;  /* 0x0026680001da7983 */ /* 0x000ea40000300800 */
[----:B------:R-:W-:Y:S01]  /*c7f80*/  IMAD.MOV.U32 R17, RZ, RZ, R76 ;  /* 0x000000ffff117224 */ /* 0x000fe200078e004c */
[----:B------:R-:W2:Y:S01]  /*c7f90*/  LDL.LU R219, [R1+0x266c] ;  /* 0x00266c0001db7983 */ /* 0x000ea20000300800 */
[----:B------:R-:W-:Y:S01]  /*c7fa0*/  MOV R16, R77 ;  /* 0x0000004d00107202 */ /* 0x000fe20000000f00 */
[----:B------:R-:W2:Y:S02]  /*c7fb0*/  LDL.LU R76, [R1+0x2670] ;  /* 0x00267000014c7983 */ /* 0x000ea40000300800 */
[----:B------:R-:W2:Y:S01]  /*c7fc0*/  LDL.LU R77, [R1+0x2674] ;  /* 0x00267400014d7983 */ /* 0x000ea20000300800 */
[----:B------:R-:W2:Y:S01]  /*c7fd0*/  LDL.LU R78, [R1+0x2678] ;  /* 0x00267800014e7983 */ /* 0x000ea20000300800 */
[----:B------:R-:W-:-:S02]  /*c7fe0*/  IMAD.MOV.U32 R19, RZ, RZ, R156 ;  /* 0x000000ffff137224 */ /* 0x000fc400078e009c */
[----:B------:R-:W2:Y:S02]  /*c7ff0*/  LDL.LU R79, [R1+0x267c] ;  /* 0x00267c00014f7983 */ /* 0x000ea40000300800 */
[----:B------:R-:W-:Y:S01]  /*c8000*/  IMAD.MOV.U32 R18, RZ, RZ, R157 ;  /* 0x000000ffff127224 */ /* 0x000fe200078e009d */
        /* <DEDUP_REMOVED lines=32> */
[----:B---3--:R-:W3:Y:S01]  /*c8210*/  LDL.LU R8, [R1+0x26b0] ;  /* 0x0026b00001087983 */ /* 0x008ee20000300800 */
[----:B------:R-:W3:Y:S02]  /*c8220*/  LDL.LU R9, [R1+0x26b4] ;  /* 0x0026b40001097983 */ /* 0x000ee40000300800 */
[----:B------:R-:W-:-:S02]  /*c8230*/  IMAD.MOV.U32 R3, RZ, RZ, R11 ;  /* 0x000000ffff037224 */ /* 0x000fc400078e000b */
[----:B----4-:R-:W3:Y:S01]  /*c8240*/  LDL.LU R10, [R1+0x26b8] ;  /* 0x0026b800010a7983 */ /* 0x010ee20000300800 */
[----:B------:R-:W3:Y:S01]  /*c8250*/  LDL.LU R11, [R1+0x26bc] ;  /* 0x0026bc00010b7983 */ /* 0x000ee20000300800 */
[----:B------:R-:W4:Y:S02]  /*c8260*/  LDL.LU R200, [R1+0x2690] ;  /* 0x0026900001c87983 */ /* 0x000f240000300800 */
[----:B------:R-:W4:Y:S02]  /*c8270*/  LDL.LU R201, [R1+0x2694] ;  /* 0x0026940001c97983 */ /* 0x000f240000300800 */
[----:B------:R-:W4:Y:S01]  /*c8280*/  LDL.LU R202, [R1+0x2698] ;  /* 0x0026980001ca7983 */ /* 0x000f220000300800 */
[----:B------:R-:W4:Y:S01]  /*c8290*/  LDL.LU R203, [R1+0x269c] ;  /* 0x00269c0001cb7983 */ /* 0x000f220000300800 */
[----:B------:R-:W3:Y:S02]  /*c82a0*/  LDL.LU R228, [R1+0x2650] ;  /* 0x0026500001e47983 */ /* 0x000ee40000300800 */
[----:B------:R-:W3:Y:S02]  /*c82b0*/  LDL.LU R229, [R1+0x2654] ;  /* 0x0026540001e57983 */ /* 0x000ee40000300800 */
[----:B------:R-:W3:Y:S01]  /*c82c0*/  LDL.LU R230, [R1+0x2658] ;  /* 0x0026580001e67983 */ /* 0x000ee20000300800 */
[----:B------:R-:W3:Y:S01]  /*c82d0*/  LDL.LU R231, [R1+0x265c] ;  /* 0x00265c0001e77983 */ /* 0x000ee20000300800 */
[----:B------:R-:W3:Y:S02]  /*c82e0*/  LDL.LU R144, [R1+0x2610] ;  /* 0x0026100001907983 */ /* 0x000ee40000300800 */
[----:B------:R-:W3:Y:S02]  /*c82f0*/  LDL.LU R145, [R1+0x2614] ;  /* 0x0026140001917983 */ /* 0x000ee40000300800 */
[----:B------:R-:W3:Y:S02]  /*c8300*/  LDL.LU R146, [R1+0x2618] ;  /* 0x0026180001927983 */ /* 0x000ee40000300800 */
[----:B------:R-:W-:-:S02]  /*c8310*/  IMAD.MOV.U32 R248, RZ, RZ, R19 ;  /* 0x000000fffff87224 */ /* 0x000fc400078e0013 */
[----:B------:R-:W-:Y:S02]  /*c8320*/  IMAD.MOV.U32 R249, RZ, RZ, R18 ;  /* 0x000000fffff97224 */ /* 0x000fe400078e0012 */
[----:B-1----:R-:W-:Y:S01]  /*c8330*/  IMAD.MOV.U32 R236, RZ, RZ, R17 ;  /* 0x000000ffffec7224 */ /* 0x002fe200078e0011 */
[----:B------:R-:W-:Y:S01]  /*c8340*/  MOV R237, R16 ;  /* 0x0000001000ed7202 */ /* 0x000fe20000000f00 */
[C---:B--2---:R-:W-:Y:S11]  /*c8350*/  HMMA.1688.F32.TF32 R28, R232.reuse, R220, R52 ;  /* 0x000000dce81c723c */ /* 0x044ff60000081034 */
[----:B------:R-:W-:Y:S11]  /*c8360*/  @!UPT UIADD3 URZ, URZ, URZ, URZ ;  /* 0x0000003f3f3ff290 */ /* 0x000ff6000fffe03f */
[----:B------:R-:W-:Y:S01]  /*c8370*/  @!UPT UIADD3 URZ, URZ, URZ, URZ ;  /* 0x0000003f3f3ff290 */ /* 0x000fe2000fffe03f */
[----:B------:R-:W-:Y:S01]  /*c8380*/  STL.64 [R1+0x15e0], R28 ;  /* 0x0015e01c01007387 */ /* 0x000fe20000100a00 */
[----:B------:R1:W-:Y:S02]  /*c8390*/  STL.64 [R1+0x15e8], R30 ;  /* 0x0015e81e01007387 */ /* 0x0003e40000100a00 */
[C---:B-1----:R-:W-:Y:S08]  /*c83a0*/  HMMA.1688.F32.TF32 R28, R232.reuse, R208, R56 ;  /* 0x000000d0e81c723c */ /* 0x042ff00000081038 */
[C---:B------:R-:W-:Y:S08]  /*c83b0*/  HMMA.1688.F32.TF32 R36, R232.reuse, R24, R60 ;  /* 0x00000018e824723c */ /* 0x040ff0000008103c */
[C---:B------:R-:W-:Y:S07]  /*c83c0*/  HMMA.1688.F32.TF32 R32, R232.reuse, R112, R64 ;  /* 0x00000070e820723c */ /* 0x040fee0000081040 */
[----:B------:R-:W-:Y:S01]  /*c83d0*/  STL.64 [R1+0x1600], R28 ;  /* 0x0016001c01007387 */ /* 0x000fe20000100a00 */
[----:B------:R1:W-:Y:S02]  /*c83e0*/  STL.64 [R1+0x1608], R30 ;  /* 0x0016081e01007387 */ /* 0x0003e40000100a00 */
[C---:B-1----:R-:W-:Y:S05]  /*c83f0*/  HMMA.1688.F32.TF32 R28, R232.reuse, R180, R68 ;  /* 0x000000b4e81c723c */ /* 0x042fea0000081044 */
[----:B------:R-:W-:Y:S01]  /*c8400*/  STL.64 [R1+0x1620], R36 ;  /* 0x0016202401007387 */ /* 0x000fe20000100a00 */
[----:B------:R-:W-:Y:S07]  /*c8410*/  STL.64 [R1+0x1628], R38 ;  /* 0x0016282601007387 */ /* 0x000fee0000100a00 */
[----:B------:R-:W-:Y:S02]  /*c8420*/  STL.64 [R1+0x1640], R32 ;  /* 0x0016402001007387 */ /* 0x000fe40000100a00 */
[----:B------:R-:W-:Y:S01]  /*c8430*/  STL.64 [R1+0x1648], R34 ;  /* 0x0016482201007387 */ /* 0x000fe20000100a00 */
[C---:B---3--:R-:W-:Y:S08]  /*c8440*/  HMMA.1688.F32.TF32 R16, R232.reuse, R172, R8 ;  /* 0x000000ace810723c */ /* 0x048ff00000081008 */
[C---:B------:R-:W-:Y:S01]  /*c8450*/  HMMA.1688.F32.TF32 R8, R232.reuse, R168, R96 ;  /* 0x000000a8e808723c */ /* 0x040fe20000081060 */
[----:B------:R-:W-:Y:S01]  /*c8460*/  STL.64 [R1+0x1660], R28 ;  /* 0x0016601c01007387 */ /* 0x000fe20000100a00 */
[----:B------:R1:W-:Y:S06]  /*c8470*/  STL.64 [R1+0x1668], R30 ;  /* 0x0016681e01007387 */ /* 0x0003ec0000100a00 */
[----:B-1----:R-:W-:Y:S01]  /*c8480*/  HMMA.1688.F32.TF32 R28, R232, R176, R72 ;  /* 0x000000b0e81c723c */ /* 0x002fe20000081048 */
[----:B------:R-:W-:Y:S11]  /*c8490*/  IMAD.MOV.U32 R147, RZ, RZ, R244 ;  /* 0x000000ffff937224 */ /* 0x000ff600078e00f4 */
[----:B------:R-:W-:Y:S04]  /*c84a0*/  @!UPT UIADD3 URZ, URZ, URZ, URZ ;  /* 0x0000003f3f3ff290 */ /* 0x000fe8000fffe03f */
[----:B------:R-:W-:-:S07]  /*c84b0*/  IMAD.MOV.U32 R244, RZ, RZ, R11 ;  /* 0x000000fffff47224 */ /* 0x000fce00078e000b */
[----:B------:R-:W-:Y:S01]  /*c84c0*/  STL.64 [R1+0x18f0], R28 ;  /* 0x0018f01c01007387 */ /* 0x000fe20000100a00 */
[----:B------:R-:W-:Y:S02]  /*c84d0*/  STL.64 [R1+0x18f8], R30 ;  /* 0x0018f81e01007387 */ /* 0x000fe40000100a00 */
[----:B------:R-:W-:Y:S02]  /*c84e0*/  STL.64 [R1+0x1990], R8 ;  /* 0x0019900801007387 */ /* 0x000fe40000100a00 */
[----:B------:R-:W-:Y:S01]  /*c84f0*/  STL.64 [R1+0x1920], R16 ;  /* 0x0019201001007387 */ /* 0x000fe20000100a00 */
[----:B------:R-:W-:Y:S01]  /*c8500*/  STL.64 [R1+0x1928], R18 ;  /* 0x0019281201007387 */ /* 0x000fe20000100a00 */
[----:B------:R4:W-:Y:S02]  /*c8510*/  STL [R1+0x1998], R10 ;  /* 0x0019980a01007387 */ /* 0x0009e40000100800 */
[C---:B----4-:R-:W-:Y:S08]  /*c8520*/  HMMA.1688.F32.TF32 R8, R232.reuse, R164, R200 ;  /* 0x000000a4e808723c */ /* 0x050ff000000810c8 */
[C---:B------:R-:W-:Y:S01]  /*c8530*/  HMMA.1688.F32.TF32 R28, R232.reuse, R160, R156 ;  /* 0x000000a0e81c723c */ /* 0x040fe2000008109c */
[----:B------:R-:W-:Y:S07]  /*c8540*/  STL [R1+0x7934], R244 ;  /* 0x007934f401007387 */ /* 0x000fee0000100800 */
[C---:B------:R-:W-:Y:S07]  /*c8550*/  HMMA.1688.F32.TF32 R16, R232.reuse, R148, R76 ;  /* 0x00000094e810723c */ /* 0x040fee000008104c */
        /* <DEDUP_REMOVED lines=20> */
[----:B-1----:R-:W-:Y:S07]  /*c86a0*/  HMMA.1688.F32.TF32 R8, R232, R204, R152 ;  /* 0x000000cce808723c */ /* 0x002fee0000081098 */
[----:B------:R-:W-:Y:S01]  /*c86b0*/  STL.64 [R1+0x1b40], R28 ;  /* 0x001b401c01007387 */ /* 0x000fe20000100a00 */
[----:B------:R-:W-:Y:S02]  /*c86c0*/  STL.64 [R1+0x1b48], R30 ;  /* 0x001b481e01007387 */ /* 0x000fe40000100a00 */
[----:B------:R-:W2:Y:S05]  /*c86d0*/  LDL.LU R144, [R1+0x2470] ;  /* 0x0024700001907983 */ /* 0x000eaa0000300800 */
[----:B------:R-:W-:Y:S01]  /*c86e0*/  STL.64 [R1+0x1b60], R16 ;  /* 0x001b601001007387 */ /* 0x000fe20000100a00 */
[----:B------:R-:W-:Y:S07]  /*c86f0*/  STL.64 [R1+0x1b68], R18 ;  /* 0x001b681201007387 */ /* 0x000fee0000100a00 */
[----:B------:R1:W-:Y:S01]  /*c8700*/  STL.64 [R1+0x1b70], R8 ;  /* 0x001b700801007387 */ /* 0x0003e20000100a00 */
        /* <DEDUP_REMOVED lines=72> */
[----:B-1----:R-:W4:Y:S02]  /*c8b90*/  LDL.LU R8, [R1+0x2540] ;  /* 0x0025400001087983 */ /* 0x002f240000300800 */
[----:B------:R-:W4:Y:S02]  /*c8ba0*/  LDL.LU R9, [R1+0x2544] ;  /* 0x0025440001097983 */ /* 0x000f240000300800 */
[----:B---3--:R-:W3:Y:S01]  /*c8bb0*/  LDL.LU R10, [R1+0x2548] ;  /* 0x00254800010a7983 */ /* 0x008ee20000300800 */
        /* <DEDUP_REMOVED lines=14> */
[----:B------:R-:W-:Y:S01]  /*c8ca0*/  MOV R154, R2 ;  /* 0x00000002009a7202 */ /* 0x000fe20000000f00 */
[----:B------:R-:W-:Y:S01]  /*c8cb0*/  IMAD.MOV.U32 R155, RZ, RZ, R0 ;  /* 0x000000ffff9b7224 */ /* 0x000fe200078e0000 */
[----:B------:R-:W-:Y:S01]  /*c8cc0*/  MOV R4, R23 ;  /* 0x0000001700047202 */ /* 0x000fe20000000f00 */
[----:B------:R-:W-:-:S02]  /*c8cd0*/  IMAD.MOV.U32 R5, RZ, RZ, R22 ;  /* 0x000000ffff057224 */ /* 0x000fc400078e0016 */
[----:B------:R-:W-:Y:S01]  /*c8ce0*/  IMAD.MOV.U32 R153, RZ, RZ, R245 ;  /* 0x000000ffff997224 */ /* 0x000fe200078e00f5 */
[----:B------:R-:W-:Y:S01]  /*c8cf0*/  MOV R171, R138 ;  /* 0x0000008a00ab7202 */ /* 0x000fe20000000f00 */
[----:B------:R-:W-:Y:S01]  /*c8d00*/  IMAD.MOV.U32 R170, RZ, RZ, R139 ;  /* 0x000000ffffaa7224 */ /* 0x000fe200078e008b */
[C---:B--2---:R-:W-:Y:S08]  /*c8d10*/  HMMA.1688.F32.TF32 R16, R232.reuse, R188, R32 ;  /* 0x000000bce810723c */ /* 0x044ff00000081020 */
[C---:B----4-:R-:W-:Y:S08]  /*c8d20*/  HMMA.1688.F32.TF32 R32, R232.reuse, R128, R36 ;  /* 0x00000080e820723c */ /* 0x050ff00000081024 */
[----:B------:R-:W-:Y:S07]  /*c8d30*/  HMMA.1688.F32.TF32 R28, R232, R124, R40 ;  /* 0x0000007ce81c723c */ /* 0x000fee0000081028 */
[----:B------:R1:W-:Y:S01]  /*c8d40*/  STL.64 [R1+0x1b80], R16 ;  /* 0x001b801001007387 */ /* 0x0003e20000100a00 */
[----:B------:R-:W-:Y:S01]  /*c8d50*/  IMAD.MOV.U32 R2, RZ, RZ, R18 ;  /* 0x000000ffff027224 */ /* 0x000fe200078e0012 */
[----:B------:R-:W-:-:S02]  /*c8d60*/  MOV R0, R19 ;  /* 0x0000001300007202 */ /* 0x000fc40000000f00 */
[C---:B-1----:R-:W-:Y:S04]  /*c8d70*/  HMMA.1688.F32.TF32 R16, R232.reuse, R108, R44 ;  /* 0x0000006ce810723c */ /* 0x042fe8000008102c */
        /* <DEDUP_REMOVED lines=10> */
[----:B------:R-:W-:Y:S11]  /*c8e20*/  STL.64 [R1+0x1c28], R34 ;  /* 0x001c282201007387 */ /* 0x000ff60000100a00 */
[----:B------:R-:W-:Y:S04]  /*c8e30*/  @!UPT UIADD3 URZ, URZ, URZ, URZ ;  /* 0x0000003f3f3ff290 */ /* 0x000fe8000fffe03f */
[----:B------:R-:W-:Y:S01]  /*c8e40*/  STL.64 [R1+0x1c00], R16 ;  /* 0x001c001001007387 */ /* 0x000fe20000100a00 */
[----:B------:R-:W-:Y:S02]  /*c8e50*/  STL.64 [R1+0x1c10], R28 ;  /* 0x001c101c01007387 */ /* 0x000fe40000100a00 */
[----:B------:R1:W-:Y:S02]  /*c8e60*/  STL.64 [R1+0x1c18], R30 ;  /* 0x001c181e01007387 */ /* 0x0003e40000100a00 */
[C---:B-1----:R-:W-:Y:S08]  /*c8e70*/  HMMA.1688.F32.TF32 R28, R232.reuse, R4, R60 ;  /* 0x00000004e81c723c */ /* 0x042ff0000008103c */
[----:B------:R-:W-:Y:S01]  /*c8e80*/  HMMA.1688.F32.TF32 R32, R232, R248, R64 ;  /* 0x000000f8e820723c */ /* 0x000fe20000081040 */
[----:B------:R1:W-:Y:S01]  /*c8e90*/  STL.64 [R1+0x1c08], R18 ;  /* 0x001c081201007387 */ /* 0x0003e20000100a00 */
[----:B------:R-:W-:-:S06]  /*c8ea0*/  IMAD.MOV.U32 R245, RZ, RZ, R19 ;  /* 0x000000fffff57224 */ /* 0x000fcc00078e0013 */
[C---:B---3--:R-:W-:Y:S08]  /*c8eb0*/  HMMA.1688.F32.TF32 R8, R232.reuse, R224, R8 ;  /* 0x000000e0e808723c */ /* 0x048ff00000081008 */
[C---:B-1----:R-:W-:Y:S01]  /*c8ec0*/  HMMA.1688.F32.TF32 R16, R232.reuse, R184, R68 ;  /* 0x000000b8e810723c */ /* 0x042fe20000081044 */
[----:B------:R-:W-:Y:S01]  /*c8ed0*/  STL.64 [R1+0x1bf0], R28 ;  /* 0x001bf01c01007387 */ /* 0x000fe20000100a00 */
[----:B------:R1:W-:Y:S06]  /*c8ee0*/  STL.64 [R1+0x1bf8], R30 ;  /* 0x001bf81e01007387 */ /* 0x0003ec0000100a00 */
[C---:B-1----:R-:W-:Y:S01]  /*c8ef0*/  HMMA.1688.F32.TF32 R28, R232.reuse, R120, R72 ;  /* 0x00000078e81c723c */ /* 0x042fe20000081048 */
[----:B------:R-:W-:Y:S01]  /*c8f00*/  STL.64 [R1+0x1be0], R32 ;  /* 0x001be02001007387 */ /* 0x000fe20000100a00 */
[----:B------:R-:W-:Y:S11]  /*c8f10*/  STL.64 [R1+0x1be8], R34 ;  /* 0x001be82201007387 */ /* 0x000ff60000100a00 */
[----:B------:R-:W-:Y:S02]  /*c8f20*/  @!UPT UIADD3 URZ, URZ, URZ, URZ ;  /* 0x0000003f3f3ff290 */ /* 0x000fe4000fffe03f */
[----:B------:R-:W-:Y:S02]  /*c8f30*/  STL.64 [R1+0x1bd0], R16 ;  /* 0x001bd01001007387 */ /* 0x000fe40000100a00 */
[----:B------:R1:W-:Y:S02]  /*c8f40*/  STL.64 [R1+0x1bd8], R18 ;  /* 0x001bd81201007387 */ /* 0x0003e40000100a00 */
[C---:B-1----:R-:W-:Y:S04]  /*c8f50*/  HMMA.1688.F32.TF32 R16, R232.reuse, R236, R96 ;  /* 0x000000ece810723c */ /* 0x042fe80000081060 */
[----:B------:R-:W-:Y:S01]  /*c8f60*/  STL.64 [R1+0x1bc0], R28 ;  /* 0x001bc01c01007387 */ /* 0x000fe20000100a00 */
[----:B------:R1:W-:Y:S02]  /*c8f70*/  STL.64 [R1+0x1bc8], R30 ;  /* 0x001bc81e01007387 */ /* 0x0003e40000100a00 */
[----:B------:R-:W-:Y:S02]  /*c8f80*/  STL.64 [R1+0x1bb0], R8 ;  /* 0x001bb00801007387 */ /* 0x000fe40000100a00 */
[----:B------:R2:W-:Y:S01]  /*c8f90*/  STL.64 [R1+0x1bb8], R10 ;  /* 0x001bb80a01007387 */ /* 0x0005e20000100a00 */
[----:B-1----:R-:W-:Y:S08]  /*c8fa0*/  HMMA.1688.F32.TF32 R28, R232, R240, R200 ;  /* 0x000000f0e81c723c */ /* 0x002ff000000810c8 */
[C---:B--2---:R-:W-:Y:S01]  /*c8fb0*/  HMMA.1688.F32.TF32 R8, R12.reuse, R220, R156 ;  /* 0x000000dc0c08723c */ /* 0x044fe2000008109c */
[----:B------:R-:W-:Y:S04]  /*c8fc0*/  LDS R232, [R246+0x88200] ;  /* 0x08820000f6e87984 */ /* 0x000fe80000000800 */
[----:B------:R-:W-:Y:S01]  /*c8fd0*/  STL.64 [R1+0x1ba0], R16 ;  /* 0x001ba01001007387 */ /* 0x000fe20000100a00 */
[----:B------:R1:W-:Y:S03]  /*c8fe0*/  STL.64 [R1+0x1ba8], R18 ;  /* 0x001ba81201007387 */ /* 0x0003e60000100a00 */
[----:B------:R-:W-:Y:S04]  /*c8ff0*/  LDS R234, [R246+0x89200] ;  /* 0x08920000f6ea7984 */ /* 0x000fe80000000800 */
[----:B------:R-:W-:Y:S04]  /*c9000*/  LDS R233, [R247+0x88200] ;  /* 0x08820000f7e97984 */ /* 0x000fe80000000800 */
[----:B------:R-:W2:Y:S01]  /*c9010*/  LDS R235, [R247+0x89200] ;  /* 0x08920000f7eb7984 */ /* 0x000ea20000000800 */
[C---:B-1----:R-:W-:Y:S03]  /*c9020*/  HMMA.1688.F32.TF32 R16, R12.reuse, R208, R76 ;  /* 0x000000d00c10723c */ /* 0x042fe6000008104c */
[----:B------:R-:W-:Y:S01]  /*c9030*/  STL.64 [R1+0x1b90], R28 ;  /* 0x001b901c01007387 */ /* 0x000fe20000100a00 */
[----:B------:R1:W-:Y:S02]  /*c9040*/  STL.64 [R1+0x1b98], R30 ;  /* 0x001b981e01007387 */ /* 0x0003e40000100a00 */
[----:B------:R-:W-:Y:S02]  /*c9050*/  STL.64 [R1+0x1ce0], R8 ;  /* 0x001ce00801007387 */ /* 0x000fe40000100a00 */
[----:B------:R3:W-:Y:S01]  /*c9060*/  STL.64 [R1+0x1ce8], R10 ;  /* 0x001ce80a01007387 */ /* 0x0007e20000100a00 */
[C---:B-1----:R-:W-:Y:S08]  /*c9070*/  HMMA.1688.F32.TF32 R28, R12.reuse, R24, R216 ;  /* 0x000000180c1c723c */ /* 0x042ff000000810d8 */
[C---:B---3--:R-:W-:Y:S06]  /*c9080*/  HMMA.1688.F32.TF32 R8, R12.reuse, R112, R228 ;  /* 0x000000700c08723c */ /* 0x048fec00000810e4 */
[----:B------:R-:W-:Y:S01]  /*c9090*/  STL.64 [R1+0x1cd0], R16 ;  /* 0x001cd01001007387 */ /* 0x000fe20000100a00 */
[----:B------:R1:W-:Y:S02]  /*c90a0*/  STL.64 [R1+0x1cd8], R18 ;  /* 0x001cd81201007387 */ /* 0x0003e40000100a00 */
[C---:B-1----:R-:W-:Y:S06]  /*c90b0*/  HMMA.1688.F32.TF32 R16, R12.reuse, R180, R196 ;  /* 0x000000b40c10723c */ /* 0x042fec00000810c4 */
[----:B------:R-:W-:Y:S01]  /*c90c0*/  STL.64 [R1+0x1cc0], R28 ;  /* 0x001cc01c01007387 */ /* 0x000fe20000100a00 */
[----:B------:R-:W-:Y:S02]  /*c90d0*/  STL.64 [R1+0x1cc8], R30 ;  /* 0x001cc81e01007387 */ /* 0x000fe40000100a00 */
[----:B------:R-:W-:Y:S05]  /*c90e0*/  STL.64 [R1+0x7fc8], R180 ;  /* 0x007fc8b401007387 */ /* 0x000fea0000100a00 */
[----:B------:R-:W-:Y:S01]  /*c90f0*/  STL.64 [R1+0x1cb0], R8 ;  /* 0x001cb00801007387 */ /* 0x000fe20000100a00 */
[----:B------:R1:W-:Y:S02]  /*c9100*/  STL.64 [R1+0x1cb8], R10 ;  /* 0x001cb80a01007387 */ /* 0x0003e40000100a00 */
[C---:B-1----:R-:W-:Y:S06]  /*c9110*/  HMMA.1688.F32.TF32 R8, R12.reuse, R176, R116 ;  /* 0x000000b00c08723c */ /* 0x042fec0000081074 */
[----:B------:R-:W-:Y:S01]  /*c9120*/  STL.64 [R1+0x1ca0], R16 ;  /* 0x001ca01001007387 */ /* 0x000fe20000100a00 */
[----:B------:R-:W-:Y:S02]  /*c9130*/  STL.64 [R1+0x1ca8], R18 ;  /* 0x001ca81201007387 */ /* 0x000fe40000100a00 */
[----:B------:R-:W-:Y:S02]  /*c9140*/  STL.64 [R1+0x7fc0], R176 ;  /* 0x007fc0b001007387 */ /* 0x000fe40000100a00 */
[----:B------:R-:W3:Y:S11]  /*c9150*/  LDL R244, [R1+0x21e8] ;  /* 0x0021e80001f47983 */ /* 0x000ef60000100800 */
[----:B------:R-:W-:Y:S01]  /*c9160*/  @!UPT UIADD3 URZ, URZ, URZ, URZ ;  /* 0x0000003f3f3ff290 */ /* 0x000fe2000fffe03f */
[----:B------:R-:W-:Y:S01]  /*c9170*/  STL.64 [R1+0x1c90], R8 ;  /* 0x001c900801007387 */ /* 0x000fe20000100a00 */
[----:B------:R1:W-:Y:S02]  /*c9180*/  STL.64 [R1+0x1c98], R10 ;  /* 0x001c980a01007387 */ /* 0x0003e40000100a00 */
[C---:B-1----:R-:W-:Y:S01]  /*c9190*/  HMMA.1688.F32.TF32 R8, R12.reuse, R172, R132 ;  /* 0x000000ac0c08723c */ /* 0x042fe20000081084 */
[----:B------:R-:W-:Y:S01]  /*c91a0*/  STL.64 [R1+0x7fb8], R174 ;  /* 0x007fb8ae01007387 */ /* 0x000fe20000100a00 */
[----:B------:R-:W-:Y:S11]  /*c91b0*/  STL.64 [R1+0x7fb0], R172 ;  /* 0x007fb0ac01007387 */ /* 0x000ff60000100a00 */
[----:B------:R-:W-:Y:S10]  /*c91c0*/  @!UPT UIADD3 URZ, URZ, URZ, URZ ;  /* 0x0000003f3f3ff290 */ /* 0x000ff4000fffe03f */
        /* <DEDUP_REMOVED lines=9> */
[----:B------:R-:W4:Y:S11]  /*c9260*/  LDL.LU R152, [R1+0x1af0] ;  /* 0x001af00001987983 */ /* 0x000f360000300800 */
[----:B------:R-:W-:Y:S11]  /*c9270*/  @!UPT UIADD3 URZ, URZ, URZ, URZ ;  /* 0x0000003f3f3ff290 */ /* 0x000ff6000fffe03f */
        /* <DEDUP_REMOVED lines=105> */
[C---:B--2---:R-:W-:Y:S08]  /*c9910*/  HMMA.1688.F32.TF32 R16, R12.reuse, R160, R84 ;  /* 0x000000a00c10723c */ /* 0x044ff00000081054 */
[C---:B------:R-:W-:Y:S08]  /*c9920*/  HMMA.1688.F32.TF32 R84, R12.reuse, R148, R88 ;  /* 0x000000940c54723c */ /* 0x040ff00000081058 */
[C---:B---3--:R-:W-:Y:S07]  /*c9930*/  HMMA.1688.F32.TF32 R28, R12.reuse, R80, R28 ;  /* 0x000000500c1c723c */ /* 0x048fee000008101c */
[----:B------:R-:W-:Y:S01]  /*c9940*/  STL.64 [R1+0x1e40], R16 ;  /* 0x001e401001007387 */ /* 0x000fe20000100a00 */
[----:B------:R1:W-:Y:S02]  /*c9950*/  STL.64 [R1+0x1e48], R18 ;  /* 0x001e481201007387 */ /* 0x0003e40000100a00 */
[C---:B-1----:R-:W-:Y:S05]  /*c9960*/  HMMA.1688.F32.TF32 R16, R12.reuse, R140, R32 ;  /* 0x0000008c0c10723c */ /* 0x042fea0000081020 */
[----:B------:R-:W-:Y:S01]  /*c9970*/  STL.64 [R1+0x1e30], R84 ;  /* 0x001e305401007387 */ /* 0x000fe20000100a00 */
[----:B------:R-:W-:Y:S02]  /*c9980*/  STL.64 [R1+0x1e38], R86 ;  /* 0x001e385601007387 */ /* 0x000fe40000100a00 */
[C---:B------:R-:W-:Y:S05]  /*c9990*/  HMMA.1688.F32.TF32 R32, R12.reuse, R136, R36 ;  /* 0x000000880c20723c */ /* 0x040fea0000081024 */
[----:B------:R-:W-:Y:S01]  /*c99a0*/  STL.64 [R1+0x1e20], R28 ;  /* 0x001e201c01007387 */ /* 0x000fe20000100a00 */
[----:B------:R1:W-:Y:S02]  /*c99b0*/  STL.64 [R1+0x1e28], R30 ;  /* 0x001e281e01007387 */ /* 0x0003e40000100a00 */
[C---:B-1----:R-:W-:Y:S07]  /*c99c0*/  HMMA.1688.F32.TF32 R28, R12.reuse, R104, R40 ;  /* 0x000000680c1c723c */ /* 0x042fee0000081028 */
[----:B------:R-:W-:Y:S01]  /*c99d0*/  STL.64 [R1+0x1e10], R16 ;  /* 0x001e101001007387 */ /* 0x000fe20000100a00 */
[----:B------:R4:W-:Y:S02]  /*c99e0*/  STL.64 [R1+0x1e18], R18 ;  /* 0x001e181201007387 */ /* 0x0009e40000100a00 */
[C---:B----4-:R-:W-:Y:S05]  /*c99f0*/  HMMA.1688.F32.TF32 R16, R12.reuse, R192, R44 ;  /* 0x000000c00c10723c */ /* 0x050fea000008102c */
        /* <DEDUP_REMOVED lines=23> */
[C---:B--2---:R-:W-:Y:S08]  /*c9b70*/  HMMA.1688.F32.TF32 R28, R12.reuse, R100, R8 ;  /* 0x000000640c1c723c */ /* 0x044ff00000081008 */
        /* <DEDUP_REMOVED lines=24> */
[----:B--2---:R-:W-:Y:S01]  /*c9d00*/  HMMA.1688.F32.TF32 R8, R12, R240, R116 ;  /* 0x000000f00c08723c */ /* 0x004fe20000081074 */
        /* <DEDUP_REMOVED lines=14> */
[----:B------:R-:W-:Y:S02]  /*c9df0*/  STL.64 [R1+0x2988], R30 ;  /* 0x0029881e01007387 */ /* 0x000fe40000100a00 */
[----:B------:R-:W2:Y:S06]  /*c9e00*/  LDL.LU R144, [R1+0x1890] ;  /* 0x0018900001907983 */ /* 0x000eac0000300800 */
[----:B------:R-:W-:Y:S01]  /*c9e10*/  STL.64 [R1+0x2970], R16 ;  /* 0x0029701001007387 */ /* 0x000fe20000100a00 */
[----:B------:R-:W-:Y:S07]  /*c9e20*/  STL.64 [R1+0x2978], R18 ;  /* 0x0029781201007387 */ /* 0x000fee0000100a00 */
[----:B------:R1:W-:Y:S02]  /*c9e30*/  STL.64 [R1+0x2960], R8 ;  /* 0x0029600801007387 */ /* 0x0003e40000100a00 */
[----:B------:R3:W-:Y:S01]  /*c9e40*/  STL.64 [R1+0x2968], R10 ;  /* 0x0029680a01007387 */ /* 0x0007e20000100a00 */
[----:B------:R-:W2:Y:S01]  /*c9e50*/  LDL.LU R145, [R1+0x1894] ;  /* 0x0018940001917983 */ /* 0x000ea20000300800 */
[----:B------:R-:W2:Y:S02]  /*c9e60*/  LDL.LU R146, [R1+0x1898] ;  /* 0x0018980001927983 */ /* 0x000ea40000300800 */
        /* <DEDUP_REMOVED lines=31> */
[----:B---3--:R-:W2:Y:S02]  /*ca060*/  LDL.LU R10, [R1+0x1958] ;  /* 0x00195800010a7983 */ /* 0x008ea40000300800 */
[----:B------:R-:W2:Y:S02]  /*ca070*/  LDL.LU R11, [R1+0x195c] ;  /* 0x00195c00010b7983 */ /* 0x000ea40000300800 */
[----:B------:R-:W3:Y:S01]  /*ca080*/  LDL.LU R68, [R1+0x1970] ;  /* 0x0019700001447983 */ /* 0x000ee20000300800 */
        /* <DEDUP_REMOVED lines=102> */
[----:B------:R-:W-:Y:S01]  /*ca6f0*/  STL.64 [R1+0x2930], R172 ;  /* 0x002930ac01007387 */ /* 0x000fe20000100a00 */
[----:B------:R1:W-:Y:S03]  /*ca700*/  STL.64 [R1+0x2938], R174 ;  /* 0x002938ae01007387 */ /* 0x0003e60000100a00 */
[----:B-1----:R-:W2:Y:S01]  /*ca710*/  LDL.LU.64 R174, [R1+0x7fb8] ;  /* 0x007fb80001ae7983 */ /* 0x002ea20000300a00 */
[----:B------:R-:W3:Y:S02]  /*ca720*/  LDL.LU.64 R172, [R1+0x7fb0] ;  /* 0x007fb00001ac7983 */ /* 0x000ee40000300a00 */
[C---:B---3--:R-:W-:Y:S11]  /*ca730*/  HMMA.1688.F32.TF32 R168, R232.reuse, R172, R168 ;  /* 0x000000ace8a8723c */ /* 0x048ff600000810a8 */
[----:B------:R-:W-:Y:S11]  /*ca740*/  @!UPT UIADD3 URZ, URZ, URZ, URZ ;  /* 0x0000003f3f3ff290 */ /* 0x000ff6000fffe03f */
[----:B------:R-:W-:Y:S01]  /*ca750*/  @!UPT UIADD3 URZ, URZ, URZ, URZ ;  /* 0x0000003f3f3ff290 */ /* 0x000fe2000fffe03f */
[----:B------:R-:W-:Y:S01]  /*ca760*/  STL.64 [R1+0x2920], R168 ;  /* 0x002920a801007387 */ /* 0x000fe20000100a00 */
[----:B------:R1:W-:Y:S03]  /*ca770*/  STL.64 [R1+0x2928], R170 ;  /* 0x002928aa01007387 */ /* 0x0003e60000100a00 */
[----:B-1----:R-:W3:Y:S01]  /*ca780*/  LDL.LU.64 R170, [R1+0x7fa8] ;  /* 0x007fa80001aa7983 */ /* 0x002ee20000300a00 */
[----:B------:R-:W2:Y:S01]  /*ca790*/  LDL.LU.64 R168, [R1+0x7fa0] ;  /* 0x007fa00001a87983 */ /* 0x000ea20000300a00 */
[C---:B------:R-:W-:Y:S08]  /*ca7a0*/  HMMA.1688.F32.TF32 R28, R232.reuse, R148, R28 ;  /* 0x00000094e81c723c */ /* 0x040ff0000008101c */
[C---:B--2---:R-:W-:Y:S11]  /*ca7b0*/  HMMA.1688.F32.TF32 R16, R232.reuse, R168, R16 ;  /* 0x000000a8e810723c */ /* 0x044ff60000081010 */
        /* <DEDUP_REMOVED lines=12> */
[C---:B------:R-:W-:Y:S01]  /*ca880*/  HMMA.1688.F32.TF32 R32, R232.reuse, R140, R36 ;  /* 0x0000008ce820723c */ /* 0x040fe20000081024 */
[----:B------:R-:W-:Y:S01]  /*ca890*/  STL.64 [R1+0x28e0], R28 ;  /* 0x0028e01c01007387 */ /* 0x000fe20000100a00 */
[----:B------:R1:W-:Y:S06]  /*ca8a0*/  STL.64 [R1+0x28e8], R30 ;  /* 0x0028e81e01007387 */ /* 0x0003ec0000100a00 */
        /* <DEDUP_REMOVED lines=55> */
[----:B----4-:R-:W-:Y:S07]  /*cac20*/  HMMA.1688.F32.TF32 R28, R232, R240, R132 ;  /* 0x000000f0e81c723c */ /* 0x010fee0000081084 */
[----:B------:R-:W-:Y:S01]  /*cac30*/  STL.64 [R1+0x25b0], R16 ;  /* 0x0025b01001007387 */ /* 0x000fe20000100a00 */
[----:B------:R1:W-:Y:S07]  /*cac40*/  STL.64 [R1+0x25b8], R18 ;  /* 0x0025b81201007387 */ /* 0x0003ee0000100a00 */
[----:B------:R-:W-:Y:S02]  /*cac50*/  STL.64 [R1+0x25a0], R8 ;  /* 0x0025a00801007387 */ /* 0x000fe40000100a00 */
[----:B------:R2:W-:Y:S01]  /*cac60*/  STL.64 [R1+0x25a8], R10 ;  /* 0x0025a80a01007387 */ /* 0x0005e20000100a00 */
[C---:B-1----:R-:W-:Y:S08]  /*cac70*/  HMMA.1688.F32.TF32 R16, R12.reuse, R220, R144 ;  /* 0x000000dc0c10723c */ /* 0x042ff00000081090 */
[C---:B--2---:R-:W-:Y:S01]  /*cac80*/  HMMA.1688.F32.TF32 R8, R12.reuse, R208, R152 ;  /* 0x000000d00c08723c */ /* 0x044fe20000081098 */
[----:B------:R-:W-:Y:S01]  /*cac90*/  STL.64 [R1+0x2590], R28 ;  /* 0x0025901c01007387 */ /* 0x000fe20000100a00 */
[----:B------:R-:W-:Y:S02]  /*caca0*/  STL.64 [R1+0x2598], R30 ;  /* 0x0025981e01007387 */ /* 0x000fe40000100a00 */
[----:B------:R-:W2:Y:S11]  /*cacb0*/  LDL.LU R144, [R1+0x16e0] ;  /* 0x0016e00001907983 */ /* 0x000eb60000300800 */
[----:B------:R-:W-:Y:S01]  /*cacc0*/  STL.64 [R1+0x1890], R16 ;  /* 0x0018901001007387 */ /* 0x000fe20000100a00 */
[----:B------:R-:W-:Y:S07]  /*cacd0*/  STL.64 [R1+0x1898], R18 ;  /* 0x0018981201007387 */ /* 0x000fee0000100a00 */
[----:B------:R1:W-:Y:S02]  /*cace0*/  STL.64 [R1+0x1880], R8 ;  /* 0x0018800801007387 */ /* 0x0003e40000100a00 */
        /* <DEDUP_REMOVED lines=119> */
[C---:B------:R-:W-:Y:S02]  /*cb460*/  HMMA.1688.F32.TF32 R28, R12.reuse, R168, R36 ;  /* 0x000000a80c1c723c */ /* 0x040fe40000081024 */
[----:B------:R-:W-:Y:S04]  /*cb470*/  LDS R232, [R246+0x88280] ;  /* 0x08828000f6e87984 */ /* 0x000fe80000000800 */
[----:B------:R-:W-:Y:S04]  /*cb480*/  LDS R234, [R246+0x89280] ;  /* 0x08928000f6ea7984 */ /* 0x000fe80000000800 */
[----:B------:R-:W-:Y:S04]  /*cb490*/  LDS R233, [R247+0x88280] ;  /* 0x08828000f7e97984 */ /* 0x000fe80000000800 */
[----:B------:R-:W1:Y:S04]  /*cb4a0*/  LDS R235, [R247+0x89280] ;  /* 0x08928000f7eb7984 */ /* 0x000e680000000800 */
[----:B------:R-:W-:Y:S01]  /*cb4b0*/  STL.64 [R1+0x1840], R16 ;  /* 0x0018401001007387 */ /* 0x000fe20000100a00 */
[----:B------:R4:W-:Y:S02]  /*cb4c0*/  STL.64 [R1+0x1848], R18 ;  /* 0x0018481201007387 */ /* 0x0009e40000100a00 */
[C---:B----4-:R-:W-:Y:S01]  /*cb4d0*/  HMMA.1688.F32.TF32 R16, R12.reuse, R164, R40 ;  /* 0x000000a40c10723c */ /* 0x050fe20000081028 */
[----:B------:R-:W-:Y:S01]  /*cb4e0*/  STL.64 [R1+0x1830], R32 ;  /* 0x0018302001007387 */ /* 0x000fe20000100a00 */
[----:B------:R-:W-:Y:S02]  /*cb4f0*/  STL.64 [R1+0x1838], R34 ;  /* 0x0018382201007387 */ /* 0x000fe40000100a00 */
[----:B------:R-:W-:Y:S02]  /*cb500*/  STL.64 [R1+0x1820], R28 ;  /* 0x0018201c01007387 */ /* 0x000fe40000100a00 */
[----:B------:R-:W-:Y:S11]  /*cb510*/  STL.64 [R1+0x1828], R30 ;  /* 0x0018281e01007387 */ /* 0x000ff60000100a00 */
[----:B------:R-:W-:Y:S06]  /*cb520*/  @!UPT UIADD3 URZ, URZ, URZ, URZ ;  /* 0x0000003f3f3ff290 */ /* 0x000fec000fffe03f */
[----:B------:R-:W-:Y:S01]  /*cb530*/  STL.64 [R1+0x1810], R16 ;  /* 0x0018101001007387 */ /* 0x000fe20000100a00 */
[----:B------:R2:W-:Y:S02]  /*cb540*/  STL.64 [R1+0x1818], R18 ;  /* 0x0018181201007387 */ /* 0x0005e40000100a00 */
[C---:B--2---:R-:W-:Y:S08]  /*cb550*/  HMMA.1688.F32.TF32 R16, R12.reuse, R160, R44 ;  /* 0x000000a00c10723c */ /* 0x044ff0000008102c */
[C---:B------:R-:W-:Y:S08]  /*cb560*/  HMMA.1688.F32.TF32 R32, R12.reuse, R148, R48 ;  /* 0x000000940c20723c */ /* 0x040ff00000081030 */
[C---:B------:R-:W-:Y:S07]  /*cb570*/  HMMA.1688.F32.TF32 R28, R12.reuse, R80, R52 ;  /* 0x000000500c1c723c */ /* 0x040fee0000081034 */
[----:B------:R-:W-:Y:S01]  /*cb580*/  STL.64 [R1+0x1910], R16 ;  /* 0x0019101001007387 */ /* 0x000fe20000100a00 */
[----:B------:R2:W-:Y:S02]  /*cb590*/  STL.64 [R1+0x1918], R18 ;  /* 0x0019181201007387 */ /* 0x0005e40000100a00 */
[C---:B--2---:R-:W-:Y:S05]  /*cb5a0*/  HMMA.1688.F32.TF32 R16, R12.reuse, R140, R56 ;  /* 0x0000008c0c10723c */ /* 0x044fea0000081038 */
        /* <DEDUP_REMOVED lines=14> */
[C---:B---3--:R-:W-:Y:S08]  /*cb690*/  HMMA.1688.F32.TF32 R28, R12.reuse, R204, R8 ;  /* 0x000000cc0c1c723c */ /* 0x048ff00000081008 */
[C---:B------:R-:W-:Y:S01]  /*cb6a0*/  HMMA.1688.F32.TF32 R8, R12.reuse, R128, R200 ;  /* 0x000000800c08723c */ /* 0x040fe200000810c8 */
[----:B------:R-:W-:Y:S01]  /*cb6b0*/  STL.64 [R1+0x18a0], R16 ;  /* 0x0018a01001007387 */ /* 0x000fe20000100a00 */
[----:B------:R2:W-:Y:S06]  /*cb6c0*/  STL.64 [R1+0x18a8], R18 ;  /* 0x0018a81201007387 */ /* 0x0005ec0000100a00 */
[C---:B--2---:R-:W-:Y:S01]  /*cb6d0*/  HMMA.1688.F32.TF32 R16, R12.reuse, R188, R96 ;  /* 0x000000bc0c10723c */ /* 0x044fe20000081060 */
[----:B------:R-:W-:Y:S01]  /*cb6e0*/  STL.64 [R1+0x1800], R32 ;  /* 0x0018002001007387 */ /* 0x000fe20000100a00 */
[----:B------:R-:W-:Y:S05]  /*cb6f0*/  STL.64 [R1+0x1808], R34 ;  /* 0x0018082201007387 */ /* 0x000fea0000100a00 */
[----:B------:R-:W-:Y:S02]  /*cb700*/  STL.64 [R1+0x17f0], R28 ;  /* 0x0017f01c01007387 */ /* 0x000fe40000100a00 */
[----:B------:R2:W-:Y:S02]  /*cb710*/  STL.64 [R1+0x17f8], R30 ;  /* 0x0017f81e01007387 */ /* 0x0005e40000100a00 */
[C---:B--2---:R-:W-:Y:S11]  /*cb720*/  HMMA.1688.F32.TF32 R28, R12.reuse, R124, R156 ;  /* 0x0000007c0c1c723c */ /* 0x044ff6000008109c */
[----:B------:R-:W-:Y:S01]  /*cb730*/  @!UPT UIADD3 URZ, URZ, URZ, URZ ;  /* 0x0000003f3f3ff290 */ /* 0x000fe2000fffe03f */
[----:B------:R-:W-:Y:S01]  /*cb740*/  STL.64 [R1+0x17e0], R16 ;  /* 0x0017e01001007387 */ /* 0x000fe20000100a00 */
[----:B------:R2:W-:Y:S02]  /*cb750*/  STL.64 [R1+0x17e8], R18 ;  /* 0x0017e81201007387 */ /* 0x0005e40000100a00 */
        /* <DEDUP_REMOVED lines=60> */
[----:B---3--:R-:W3:Y:S01]  /*cbb20*/  LDL.LU R8, [R1+0x1380] ;  /* 0x0013800001087983 */ /* 0x008ee20000300800 */
[----:B------:R-:W3:Y:S01]  /*cbb30*/  LDL.LU R9, [R1+0x1384] ;  /* 0x0013840001097983 */ /* 0x000ee20000300800 */
[----:B----4-:R-:W3:Y:S02]  /*cbb40*/  LDL.LU R10, [R1+0x1388] ;  /* 0x00138800010a7983 */ /* 0x010ee40000300800 */
[----:B------:R-:W3:Y:S02]  /*cbb50*/  LDL.LU R11, [R1+0x138c] ;  /* 0x00138c00010b7983 */ /* 0x000ee40000300800 */
        /* <DEDUP_REMOVED lines=44> */
[----:B------:R-:W1:Y:S01]  /*cbe20*/  LDL.LU R28, [R1+0x1690] ;  /* 0x00169000011c7983 */ /* 0x000e620000300800 */
[----:B------:R-:W1:Y:S01]  /*cbe30*/  LDL.LU R29, [R1+0x1694] ;  /* 0x00169400011d7983 */ /* 0x000e620000300800 */
[----:B------:R-:W1:Y:S02]  /*cbe40*/  LDL.LU R30, [R1+0x1698] ;  /* 0x00169800011e7983 */ /* 0x000e640000300800 */
[----:B------:R-:W1:Y:S02]  /*cbe50*/  LDL.LU R31, [R1+0x169c] ;  /* 0x00169c00011f7983 */ /* 0x000e640000300800 */
        /* <DEDUP_REMOVED lines=24> */
[C---:B--2---:R-:W-:Y:S08]  /*cbfe0*/  HMMA.1688.F32.TF32 R16, R12.reuse, R224, R16 ;  /* 0x000000e00c10723c */ /* 0x044ff00000081010 */
[C---:B------:R-:W-:Y:S11]  /*cbff0*/  HMMA.1688.F32.TF32 R84, R12.reuse, R236, R84 ;  /* 0x000000ec0c54723c */ /* 0x040ff60000081054 */
[----:B------:R-:W-:Y:S04]  /*cc000*/  @!UPT UIADD3 URZ, URZ, URZ, URZ ;  /* 0x0000003f3f3ff290 */ /* 0x000fe8000fffe03f */
[----:B------:R-:W-:Y:S01]  /*cc010*/  STL.64 [R1+0x1730], R16 ;  /* 0x0017301001007387 */ /* 0x000fe20000100a00 */
[----:B------:R3:W-:Y:S02]  /*cc020*/  STL.64 [R1+0x1738], R18 ;  /* 0x0017381201007387 */ /* 0x0007e40000100a00 */
[----:B---3--:R-:W-:Y:S05]  /*cc030*/  HMMA.1688.F32.TF32 R16, R12, R240, R88 ;  /* 0x000000f00c10723c */ /* 0x008fea0000081058 */
[----:B------:R-:W-:Y:S01]  /*cc040*/  STL.64 [R1+0x1720], R84 ;  /* 0x0017205401007387 */ /* 0x000fe20000100a00 */
[----:B------:R-:W-:Y:S02]  /*cc050*/  STL.64 [R1+0x1728], R86 ;  /* 0x0017285601007387 */ /* 0x000fe40000100a00 */
[C---:B-1----:R-:W-:Y:S01]  /*cc060*/  HMMA.1688.F32.TF32 R28, R232.reuse, R220, R28 ;  /* 0x000000dce81c723c */ /* 0x042fe2000008101c */
[----:B------:R-:W-:Y:S04]  /*cc070*/  LDS R12, [R244+0x88300] ;  /* 0x08830000f40c7984 */ /* 0x000fe80000000800 */
[----:B------:R-:W-:Y:S04]  /*cc080*/  LDS R14, [R244+0x89300] ;  /* 0x08930000f40e7984 */ /* 0x000fe80000000800 */
[----:B------:R-:W-:Y:S04]  /*cc090*/  LDS R13, [R252+0x88300] ;  /* 0x08830000fc0d7984 */ /* 0x000fe80000000800 */
[----:B------:R-:W1:Y:S04]  /*cc0a0*/  LDS R15, [R252+0x89300] ;  /* 0x08930000fc0f7984 */ /* 0x000e680000000800 */
[----:B------:R-:W-:Y:S01]  /*cc0b0*/  STL.64 [R1+0x1710], R16 ;  /* 0x0017101001007387 */ /* 0x000fe20000100a00 */
[----:B------:R2:W-:Y:S02]  /*cc0c0*/  STL.64 [R1+0x1718], R18 ;  /* 0x0017181201007387 */ /* 0x0005e40000100a00 */
[C---:B--2---:R-:W-:Y:S08]  /*cc0d0*/  HMMA.1688.F32.TF32 R16, R232.reuse, R208, R32 ;  /* 0x000000d0e810723c */ /* 0x044ff00000081020 */
[C---:B------:R-:W-:Y:S01]  /*cc0e0*/  HMMA.1688.F32.TF32 R32, R232.reuse, R24, R36 ;  /* 0x00000018e820723c */ /* 0x040fe20000081024 */
[----:B------:R-:W-:Y:S01]  /*cc0f0*/  STL.64 [R1+0x2d80], R28 ;  /* 0x002d801c01007387 */ /* 0x000fe20000100a00 */
[----:B------:R2:W-:Y:S06]  /*cc100*/  STL.64 [R1+0x2d88], R30 ;  /* 0x002d881e01007387 */ /* 0x0005ec0000100a00 */
[C---:B--2---:R-:W-:Y:S07]  /*cc110*/  HMMA.1688.F32.TF32 R28, R232.reuse, R112, R40 ;  /* 0x00000070e81c723c */ /* 0x044fee0000081028 */
        /* <DEDUP_REMOVED lines=20> */
[C---:B----4-:R-:W-:Y:S07]  /*cc260*/  HMMA.1688.F32.TF32 R16, R232.reuse, R148, R68 ;  /* 0x00000094e810723c */ /* 0x050fee0000081044 */
        /* <DEDUP_REMOVED lines=78> */
[----:B------:R-:W1:Y:S01]  /*cc750*/  LDL.LU R64, [R1+0x1e0] ;  /* 0x0001e00001407983 */ /* 0x000e620000300800 */
[----:B------:R-:W1:Y:S01]  /*cc760*/  LDL.LU R65, [R1+0x1e4] ;  /* 0x0001e40001417983 */ /* 0x000e620000300800 */
[----:B------:R-:W1:Y:S02]  /*cc770*/  LDL.LU R66, [R1+0x1e8] ;  /* 0x0001e80001427983 */ /* 0x000e640000300800 */
[----:B------:R-:W1:Y:S02]  /*cc780*/  LDL.LU R67, [R1+0x1ec] ;  /* 0x0001ec0001437983 */ /* 0x000e640000300800 */
        /* <DEDUP_REMOVED lines=75> */
[----:B--2---:R-:W-:Y:S08]  /*ccc40*/  HMMA.1688.F32.TF32 R32, R232, R240, R60 ;  /* 0x000000f0e820723c */ /* 0x004ff0000008103c */
[C---:B-1----:R-:W-:Y:S01]  /*ccc50*/  HMMA.1688.F32.TF32 R28, R12.reuse, R220, R64 ;  /* 0x000000dc0c1c723c */ /* 0x042fe20000081040 */
[----:B------:R-:W-:Y:S04]  /*ccc60*/  LDS R232, [R246+0x88300] ;  /* 0x08830000f6e87984 */ /* 0x000fe80000000800 */
[----:B------:R-:W-:Y:S04]  /*ccc70*/  LDS R234, [R246+0x89300] ;  /* 0x08930000f6ea7984 */ /* 0x000fe80000000800 */
[----:B------:R-:W-:Y:S04]  /*ccc80*/  LDS R233, [R247+0x88300] ;  /* 0x08830000f7e97984 */ /* 0x000fe80000000800 */
[----:B------:R-:W1:Y:S04]  /*ccc90*/  LDS R235, [R247+0x89300] ;  /* 0x08930000f7eb7984 */ /* 0x000e680000000800 */
[----:B------:R-:W-:Y:S01]  /*ccca0*/  STL.64 [R1+0x2ba0], R16 ;  /* 0x002ba01001007387 */ /* 0x000fe20000100a00 */
[----:B------:R2:W-:Y:S02]  /*cccb0*/  STL.64 [R1+0x2ba8], R18 ;  /* 0x002ba81201007387 */ /* 0x0005e40000100a00 */
[C---:B--2---:R-:W-:Y:S01]  /*cccc0*/  HMMA.1688.F32.TF32 R16, R12.reuse, R208, R68 ;  /* 0x000000d00c10723c */ /* 0x044fe20000081044 */
[----:B------:R-:W-:Y:S01]  /*cccd0*/  STL.64 [R1+0x2b90], R32 ;  /* 0x002b902001007387 */ /* 0x000fe20000100a00 */
[----:B------:R2:W-:Y:S02]  /*ccce0*/  STL.64 [R1+0x2b98], R34 ;  /* 0x002b982201007387 */ /* 0x0005e40000100a00 */
[----:B------:R-:W-:Y:S02]  /*cccf0*/  STL.64 [R1+0x19d0], R28 ;  /* 0x0019d01c01007387 */ /* 0x000fe40000100a00 */
[----:B------:R3:W-:Y:S02]  /*ccd00*/  STL.64 [R1+0x19d8], R30 ;  /* 0x0019d81e01007387 */ /* 0x0007e40000100a00 */
        /* <DEDUP_REMOVED lines=19> */
[----:B------:R-:W-:Y:S11]  /*cce40*/  STL.64 [R1+0x1968], R30 ;  /* 0x0019681e01007387 */ /* 0x000ff60000100a00 */
[----:B------:R-:W-:Y:S02]  /*cce50*/  @!UPT UIADD3 URZ, URZ, URZ, URZ ;  /* 0x0000003f3f3ff290 */ /* 0x000fe4000fffe03f */
[----:B------:R-:W-:Y:S01]  /*cce60*/  STL.64 [R1+0x1950], R16 ;  /* 0x0019501001007387 */ /* 0x000fe20000100a00 */
[----:B------:R-:W-:Y:S07]  /*cce70*/  STL.64 [R1+0x1958], R18 ;  /* 0x0019581201007387 */ /* 0x000fee0000100a00 */
        /* <DEDUP_REMOVED lines=8> */
[----:B------:R-:W-:Y:S04]  /*ccf00*/  STL.64 [R1+0x7f98], R82 ;  /* 0x007f985201007387 */ /* 0x000fe80000100a00 */
[----:B------:R-:W-:Y:S02]  /*ccf10*/  STL.64 [R1+0x1ea0], R16 ;  /* 0x001ea01001007387 */ /* 0x000fe40000100a00 */
[----:B------:R-:W-:Y:S02]  /*ccf20*/  STL.64 [R1+0x1ea8], R18 ;  /* 0x001ea81201007387 */ /* 0x000fe40000100a00 */
[----:B------:R-:W-:Y:S11]  /*ccf30*/  STL.64 [R1+0x7f90], R80 ;  /* 0x007f905001007387 */ /* 0x000ff60000100a00 */
[----:B------:R-:W-:Y:S03]  /*ccf40*/  @!UPT UIADD3 URZ, URZ, URZ, URZ ;  /* 0x0000003f3f3ff290 */ /* 0x000fe6000fffe03f */
[----:B------:R-:W-:Y:S01]  /*ccf50*/  STL.64 [R1+0x1e90], R8 ;  /* 0x001e900801007387 */ /* 0x000fe20000100a00 */
[----:B------:R2:W-:Y:S02]  /*ccf60*/  STL.64 [R1+0x1e98], R10 ;  /* 0x001e980a01007387 */ /* 0x0005e40000100a00 */
[C---:B--2---:R-:W-:Y:S01]  /*ccf70*/  HMMA.1688.F32.TF32 R8, R12.reuse, R140, R132 ;  /* 0x0000008c0c08723c */ /* 0x044fe20000081084 */
[----:B------:R-:W-:Y:S07]  /*ccf80*/  STL.64 [R1+0x7f88], R140 ;  /* 0x007f888c01007387 */ /* 0x000fee0000100a00 */
        /* <DEDUP_REMOVED lines=8> */
[----:B------:R-:W2:Y:S11]  /*cd010*/  LDL.LU R152, [R1+0x10d0] ;  /* 0x0010d00001987983 */ /* 0x000eb60000300800 */
[----:B------:R-:W-:Y:S03]  /*cd020*/  @!UPT UIADD3 URZ, URZ, URZ, URZ ;  /* 0x0000003f3f3ff290 */ /* 0x000fe6000fffe03f */
[----:B------:R3:W-:Y:S01]  /*cd030*/  STL.64 [R1+0x1e60], R8 ;  /* 0x001e600801007387 */ /* 0x0007e20000100a00 */
[----:B------:R4:W-:Y:S02]  /*cd040*/  STL.64 [R1+0x1e68], R10 ;  /* 0x001e680a01007387 */ /* 0x0009e40000100a00 */
        /* <DEDUP_REMOVED lines=27> */
[----:B---3--:R-:W3:Y:S02]  /*cd200*/  LDL.LU R8, [R1+0x230] ;  /* 0x0002300001087983 */ /* 0x008ee40000300800 */
[----:B------:R-:W3:Y:S02]  /*cd210*/  LDL.LU R9, [R1+0x234] ;  /* 0x0002340001097983 */ /* 0x000ee40000300800 */
[----:B----4-:R-:W3:Y:S01]  /*cd220*/  LDL.LU R10, [R1+0x238] ;  /* 0x00023800010a7983 */ /* 0x010ee20000300800 */
[----:B------:R-:W3:Y:S01]  /*cd230*/  LDL.LU R11, [R1+0x23c] ;  /* 0x00023c00010b7983 */ /* 0x000ee20000300800 */
        /* <DEDUP_REMOVED lines=64> */
[----:B------:R-:W1:Y:S02]  /*cd640*/  LDL.LU R200, [R1+0x1160] ;  /* 0x0011600001c87983 */ /* 0x000e640000300800 */
[----:B------:R-:W1:Y:S02]  /*cd650*/  LDL.LU R201, [R1+0x1164] ;  /* 0x0011640001c97983 */ /* 0x000e640000300800 */
[----:B------:R-:W1:Y:S01]  /*cd660*/  LDL.LU R202, [R1+0x1168] ;  /* 0x0011680001ca7983 */ /* 0x000e620000300800 */
[----:B------:R-:W1:Y:S01]  /*cd670*/  LDL.LU R203, [R1+0x116c] ;  /* 0x00116c0001cb7983 */ /* 0x000e620000300800 */
        /* <DEDUP_REMOVED lines=8> */
[----:B------:R-:W-:Y:S01]  /*cd700*/  STL.64 [R1+0x7f78], R104 ;  /* 0x007f786801007387 */ /* 0x000fe20000100a00 */
[C---:B--2---:R-:W-:Y:S08]  /*cd710*/  HMMA.1688.F32.TF32 R16, R12.reuse, R192, R16 ;  /* 0x000000c00c10723c */ /* 0x044ff00000081010 */
[C---:B---3--:R-:W-:Y:S08]  /*cd720*/  HMMA.1688.F32.TF32 R84, R12.reuse, R212, R84 ;  /* 0x000000d40c54723c */ /* 0x048ff00000081054 */
[C---:B------:R-:W-:Y:S07]  /*cd730*/  HMMA.1688.F32.TF32 R80, R12.reuse, R204, R88 ;  /* 0x000000cc0c50723c */ /* 0x040fee0000081058 */
[----:B------:R-:W-:Y:S01]  /*cd740*/  STL.64 [R1+0x1e50], R16 ;  /* 0x001e501001007387 */ /* 0x000fe20000100a00 */
[----:B------:R2:W-:Y:S02]  /*cd750*/  STL.64 [R1+0x1e58], R18 ;  /* 0x001e581201007387 */ /* 0x0005e40000100a00 */
[C---:B--2---:R-:W-:Y:S05]  /*cd760*/  HMMA.1688.F32.TF32 R16, R12.reuse, R188, R28 ;  /* 0x000000bc0c10723c */ /* 0x044fea000008101c */
[----:B------:R-:W-:Y:S01]  /*cd770*/  STL.64 [R1+0x1b20], R84 ;  /* 0x001b205401007387 */ /* 0x000fe20000100a00 */
[----:B------:R-:W-:Y:S02]  /*cd780*/  STL.64 [R1+0x1b28], R86 ;  /* 0x001b285601007387 */ /* 0x000fe40000100a00 */
[C---:B------:R-:W-:Y:S05]  /*cd790*/  HMMA.1688.F32.TF32 R32, R12.reuse, R128, R32 ;  /* 0x000000800c20723c */ /* 0x040fea0000081020 */
[----:B------:R-:W-:Y:S01]  /*cd7a0*/  STL.64 [R1+0x1b00], R80 ;  /* 0x001b005001007387 */ /* 0x000fe20000100a00 */
[----:B------:R-:W-:Y:S02]  /*cd7b0*/  STL.64 [R1+0x1b08], R82 ;  /* 0x001b085201007387 */ /* 0x000fe40000100a00 */
[C---:B----4-:R-:W-:Y:S07]  /*cd7c0*/  HMMA.1688.F32.TF32 R28, R12.reuse, R124, R36 ;  /* 0x0000007c0c1c723c */ /* 0x050fee0000081024 */
        /* <DEDUP_REMOVED lines=29> */
[C---:B--2---:R-:W-:Y:S08]  /*cd9a0*/  HMMA.1688.F32.TF32 R16, R12.reuse, R236, R8 ;  /* 0x000000ec0c10723c */ /* 0x044ff00000081008 */
[----:B------:R-:W-:Y:S01]  /*cd9b0*/  HMMA.1688.F32.TF32 R8, R12, R240, R96 ;  /* 0x000000f00c08723c */ /* 0x000fe20000081060 */
[----:B------:R-:W-:Y:S01]  /*cd9c0*/  STL.64 [R1+0x1a10], R32 ;  /* 0x001a102001007387 */ /* 0x000fe20000100a00 */
[----:B------:R-:W-:Y:S05]  /*cd9d0*/  STL.64 [R1+0x1a18], R34 ;  /* 0x001a182201007387 */ /* 0x000fea0000100a00 */
[----:B------:R-:W-:Y:S02]  /*cd9e0*/  STL.64 [R1+0x19f0], R28 ;  /* 0x0019f01c01007387 */ /* 0x000fe40000100a00 */
[----:B------:R-:W-:Y:S01]  /*cd9f0*/  STL.64 [R1+0x19f8], R30 ;  /* 0x0019f81e01007387 */ /* 0x000fe20000100a00 */
[----:B------:R-:W-:Y:S04]  /*cda00*/  LDS R12, [R244+0x88380] ;  /* 0x08838000f40c7984 */ /* 0x000fe80000000800 */
[----:B------:R-:W-:Y:S04]  /*cda10*/  LDS R14, [R244+0x89380] ;  /* 0x08938000f40e7984 */ /* 0x000fe80000000800 */
[----:B------:R-:W-:Y:S04]  /*cda20*/  LDS R13, [R252+0x88380] ;  /* 0x08838000fc0d7984 */ /* 0x000fe80000000800 */
[----:B------:R-:W2:Y:S04]  /*cda30*/  LDS R15, [R252+0x89380] ;  /* 0x08938000fc0f7984 */ /* 0x000ea80000000800 */
[----:B------:R-:W-:Y:S01]  /*cda40*/  STL.64 [R1+0x19e0], R16 ;  /* 0x0019e01001007387 */ /* 0x000fe20000100a00 */
[----:B------:R-:W-:Y:S02]  /*cda50*/  STL.64 [R1+0x19e8], R18 ;  /* 0x0019e81201007387 */ /* 0x000fe40000100a00 */
[----:B------:R-:W-:Y:S02]  /*cda60*/  STL.64 [R1+0x1930], R8 ;  /* 0x0019300801007387 */ /* 0x000fe40000100a00 */
        /* <DEDUP_REMOVED lines=26> */
[----:B------:R-:W-:Y:S02]  /*cdc10*/  STL.64 [R1+0x3118], R30 ;  /* 0x0031181e01007387 */ /* 0x000fe40000100a00 */
[----:B------:R-:W3:Y:S05]  /*cdc20*/  LDL.LU R144, [R1+0x2e0] ;  /* 0x0002e00001907983 */ /* 0x000eea0000300800 */
[----:B------:R-:W-:Y:S01]  /*cdc30*/  STL.64 [R1+0x3100], R16 ;  /* 0x0031001001007387 */ /* 0x000fe20000100a00 */
[----:B------:R-:W-:Y:S07]  /*cdc40*/  STL.64 [R1+0x3108], R18 ;  /* 0x0031081201007387 */ /* 0x000fee0000100a00 */
[----:B------:R1:W-:Y:S01]  /*cdc50*/  STL.64 [R1+0x30f0], R8 ;  /* 0x0030f00801007387 */ /* 0x0003e20000100a00 */
[----:B------:R4:W-:Y:S02]  /*cdc60*/  STL.64 [R1+0x30f8], R10 ;  /* 0x0030f80a01007387 */ /* 0x0009e40000100a00 */
        /* <DEDUP_REMOVED lines=33> */
[----:B----4-:R-:W2:Y:S01]  /*cde80*/  LDL.LU R10, [R1+0x598] ;  /* 0x00059800010a7983 */ /* 0x010ea20000300800 */
        /* <DEDUP_REMOVED lines=89> */
[C---:B--2---:R-:W-:Y:S11]  /*ce420*/  HMMA.1688.F32.TF32 R80, R232.reuse, R148, R80 ;  /* 0x00000094e850723c */ /* 0x044ff60000081050 */
[----:B------:R-:W-:Y:S11]  /*ce430*/  @!UPT UIADD3 URZ, URZ, URZ, URZ ;  /* 0x0000003f3f3ff290 */ /* 0x000ff6000fffe03f */
[----:B------:R-:W-:Y:S01]  /*ce440*/  @!UPT UIADD3 URZ, URZ, URZ, URZ ;  /* 0x0000003f3f3ff290 */ /* 0x000fe2000fffe03f */
[----:B------:R-:W-:Y:S01]  /*ce450*/  STL.64 [R1+0x2ee0], R80 ;  /* 0x002ee05001007387 */ /* 0x000fe20000100a00 */
[----:B------:R1:W-:Y:S03]  /*ce460*/  STL.64 [R1+0x2ee8], R82 ;  /* 0x002ee85201007387 */ /* 0x0003e60000100a00 */
[----:B-1----:R-:W2:Y:S01]  /*ce470*/  LDL.LU.64 R82, [R1+0x7f98] ;  /* 0x007f980001527983 */ /* 0x002ea20000300a00 */
[----:B------:R-:W2:Y:S02]  /*ce480*/  LDL.LU.64 R80, [R1+0x7f90] ;  /* 0x007f900001507983 */ /* 0x000ea40000300a00 */
        /* <DEDUP_REMOVED lines=17> */
[----:B-1----:R-:W2:Y:S01]  /*ce5a0*/  LDL.LU.64 R104, [R1+0x7f78] ;  /* 0x007f780001687983 */ /* 0x002ea20000300a00 */
        /* <DEDUP_REMOVED lines=12> */
[C---:B----4-:R-:W-:Y:S08]  /*ce670*/  HMMA.1688.F32.TF32 R68, R232.reuse, R184, R68 ;  /* 0x000000b8e844723c */ /* 0x050ff00000081044 */
[C---:B------:R-:W-:Y:S08]  /*ce680*/  HMMA.1688.F32.TF32 R72, R232.reuse, R120, R72 ;  /* 0x00000078e848723c */ /* 0x040ff00000081048 */
[C---:B------:R-:W-:Y:S08]  /*ce690*/  HMMA.1688.F32.TF32 R8, R232.reuse, R224, R8 ;  /* 0x000000e0e808723c */ /* 0x040ff00000081008 */
[C---:B--2---:R-:W-:Y:S11]  /*ce6a0*/  HMMA.1688.F32.TF32 R16, R232.reuse, R104, R16 ;  /* 0x00000068e810723c */ /* 0x044ff60000081010 */
        /* <DEDUP_REMOVED lines=8> */
[----:B-1----:R-:W4:Y:S01]  /*ce730*/  LDL.LU.64 R86, [R1+0x7f60] ;  /* 0x007f600001567983 */ /* 0x002f220000300a00 */
[----:B------:R-:W2:Y:S02]  /*ce740*/  LDL.LU.64 R84, [R1+0x7f58] ;  /* 0x007f580001547983 */ /* 0x000ea40000300a00 */
[----:B------:R-:W-:Y:S02]  /*ce750*/  STL.64 [R1+0x2e80], R88 ;  /* 0x002e805801007387 */ /* 0x000fe40000100a00 */
[----:B------:R1:W-:Y:S02]  /*ce760*/  STL.64 [R1+0x2e88], R90 ;  /* 0x002e885a01007387 */ /* 0x0003e40000100a00 */
[----:B-1----:R-:W2:Y:S01]  /*ce770*/  LDL.LU.64 R90, [R1+0x7f50] ;  /* 0x007f5000015a7983 */ /* 0x002ea20000300a00 */
        /* <DEDUP_REMOVED lines=46> */
[----:B------:R1:W-:Y:S01]  /*cea60*/  STL.64 [R1+0x2dc8], R74 ;  /* 0x002dc84a01007387 */ /* 0x0003e20000100a00 */
[----:B------:R-:W-:Y:S01]  /*cea70*/  STL.64 [R1+0x2db0], R8 ;  /* 0x002db00801007387 */ /* 0x000fe20000100a00 */
[----:B------:R1:W-:Y:S02]  /*cea80*/  STL.64 [R1+0x2db8], R10 ;  /* 0x002db80a01007387 */ /* 0x0003e40000100a00 */
[C---:B-1----:R-:W-:Y:S08]  /*cea90*/  HMMA.1688.F32.TF32 R72, R232.reuse, R236, R96 ;  /* 0x000000ece848723c */ /* 0x042ff00000081060 */
[----:B------:R-:W-:Y:S08]  /*ceaa0*/  HMMA.1688.F32.TF32 R8, R232, R240, R200 ;  /* 0x000000f0e808723c */ /* 0x000ff000000810c8 */
[----:B------:R-:W-:Y:S01]  /*ceab0*/  HMMA.1688.F32.TF32 R96, R12, R220, R156 ;  /* 0x000000dc0c60723c */ /* 0x000fe2000008109c */
        /* <DEDUP_REMOVED lines=8> */
[----:B------:R-:W-:Y:S04]  /*ceb40*/  LDS R232, [R246+0x88380] ;  /* 0x08838000f6e87984 */ /* 0x000fe80000000800 */
[----:B------:R-:W-:Y:S04]  /*ceb50*/  LDS R234, [R246+0x89380] ;  /* 0x08938000f6ea7984 */ /* 0x000fe80000000800 */
[----:B------:R-:W-:Y:S04]  /*ceb60*/  LDS R233, [R247+0x88380] ;  /* 0x08838000f7e97984 */ /* 0x000fe80000000800 */
[----:B------:R-:W1:Y:S04]  /*ceb70*/  LDS R235, [R247+0x89380] ;  /* 0x08938000f7eb7984 */ /* 0x000e680000000800 */
[----:B------:R-:W-:Y:S01]  /*ceb80*/  STL.64 [R1+0x2da0], R72 ;  /* 0x002da04801007387 */ /* 0x000fe20000100a00 */
[----:B------:R1:W-:Y:S02]  /*ceb90*/  STL.64 [R1+0x2da8], R74 ;  /* 0x002da84a01007387 */ /* 0x0003e40000100a00 */
[----:B------:R-:W-:Y:S02]  /*ceba0*/  STL.64 [R1+0x2d90], R8 ;  /* 0x002d900801007387 */ /* 0x000fe40000100a00 */
[----:B------:R1:W-:Y:S02]  /*cebb0*/  STL.64 [R1+0x2d98], R10 ;  /* 0x002d980a01007387 */ /* 0x0003e40000100a00 */
[C---:B-1----:R-:W-:Y:S08]  /*cebc0*/  HMMA.1688.F32.TF32 R72, R12.reuse, R208, R76 ;  /* 0x000000d00c48723c */ /* 0x042ff0000008104c */
[C---:B------:R-:W-:Y:S01]  /*cebd0*/  HMMA.1688.F32.TF32 R8, R12.reuse, R24, R216 ;  /* 0x000000180c08723c */ /* 0x040fe200000810d8 */
[----:B------:R-:W-:Y:S01]  /*cebe0*/  STL.64 [R1+0x1060], R96 ;  /* 0x0010606001007387 */ /* 0x000fe20000100a00 */
[----:B------:R-:W-:Y:S06]  /*cebf0*/  STL.64 [R1+0x1068], R98 ;  /* 0x0010686201007387 */ /* 0x000fec0000100a00 */
[C---:B------:R-:W-:Y:S07]  /*cec00*/  HMMA.1688.F32.TF32 R76, R12.reuse, R112, R228 ;  /* 0x000000700c4c723c */ /* 0x040fee00000810e4 */
[----:B------:R-:W-:Y:S01]  /*cec10*/  STL.64 [R1+0x1050], R72 ;  /* 0x0010504801007387 */ /* 0x000fe20000100a00 */
[----:B------:R1:W-:Y:S07]  /*cec20*/  STL.64 [R1+0x1058], R74 ;  /* 0x0010584a01007387 */ /* 0x0003ee0000100a00 */
[----:B------:R-:W-:Y:S02]  /*cec30*/  STL.64 [R1+0x1040], R8 ;  /* 0x0010400801007387 */ /* 0x000fe40000100a00 */
[----:B------:R1:W-:Y:S02]  /*cec40*/  STL.64 [R1+0x1048], R10 ;  /* 0x0010480a01007387 */ /* 0x0003e40000100a00 */
[C---:B-1----:R-:W-:Y:S08]  /*cec50*/  HMMA.1688.F32.TF32 R72, R12.reuse, R180, R196 ;  /* 0x000000b40c48723c */ /* 0x042ff000000810c4 */
[C---:B------:R-:W-:Y:S01]  /*cec60*/  HMMA.1688.F32.TF32 R8, R12.reuse, R176, R116 ;  /* 0x000000b00c08723c */ /* 0x040fe20000081074 */
        /* <DEDUP_REMOVED lines=68> */
[C---:B---3--:R-:W-:Y:S08]  /*cf0b0*/  HMMA.1688.F32.TF32 R72, R12.reuse, R160, R72 ;  /* 0x000000a00c48723c */ /* 0x048ff00000081048 */
[C---:B------:R-:W-:Y:S08]  /*cf0c0*/  HMMA.1688.F32.TF32 R156, R12.reuse, R80, R156 ;  /* 0x000000500c9c723c */ /* 0x040ff0000008109c */
[C---:B------:R-:W-:Y:S07]  /*cf0d0*/  HMMA.1688.F32.TF32 R8, R12.reuse, R140, R8 ;  /* 0x0000008c0c08723c */ /* 0x040fee0000081008 */
[----:B------:R-:W-:Y:S01]  /*cf0e0*/  STL.64 [R1+0x1070], R72 ;  /* 0x0010704801007387 */ /* 0x000fe20000100a00 */
[----:B------:R1:W-:Y:S03]  /*cf0f0*/  STL.64 [R1+0x1078], R74 ;  /* 0x0010784a01007387 */ /* 0x0003e60000100a00 */
[----:B-1----:R-:W2:Y:S01]  /*cf100*/  LDL.LU.64 R74, [R1+0x7e90] ;  /* 0x007e9000014a7983 */ /* 0x002ea20000300a00 */
[----:B------:R-:W2:Y:S02]  /*cf110*/  LDL.LU.64 R72, [R1+0x7e88] ;  /* 0x007e880001487983 */ /* 0x000ea40000300a00 */
[----:B------:R-:W-:Y:S02]  /*cf120*/  STL.64 [R1+0xfd0], R76 ;  /* 0x000fd04c01007387 */ /* 0x000fe40000100a00 */
[----:B------:R1:W-:Y:S02]  /*cf130*/  STL.64 [R1+0xfd8], R78 ;  /* 0x000fd84e01007387 */ /* 0x0003e40000100a00 */
[----:B-1----:R-:W3:Y:S01]  /*cf140*/  LDL.LU R79, [R1+0x7e80] ;  /* 0x007e8000014f7983 */ /* 0x002ee20000300800 */
[----:B------:R-:W2:Y:S02]  /*cf150*/  LDL.LU.64 R150, [R1+0x7e78] ;  /* 0x007e780001967983 */ /* 0x000ea40000300a00 */
[----:B------:R1:W-:Y:S02]  /*cf160*/  STL.64 [R1+0xfc0], R156 ;  /* 0x000fc09c01007387 */ /* 0x0003e40000100a00 */
[----:B------:R-:W-:Y:S01]  /*cf170*/  STL.64 [R1+0xfc8], R158 ;  /* 0x000fc89e01007387 */ /* 0x000fe20000100a00 */
[----:B-1----:R-:W2:Y:S01]  /*cf180*/  LDL.LU R157, [R1+0x7e70] ;  /* 0x007e7000019d7983 */ /* 0x002ea20000300800 */
[----:B------:R-:W-:Y:S02]  /*cf190*/  STL.64 [R1+0xfb0], R8 ;  /* 0x000fb00801007387 */ /* 0x000fe40000100a00 */
[----:B------:R4:W-:Y:S02]  /*cf1a0*/  STL.64 [R1+0xfb8], R10 ;  /* 0x000fb80a01007387 */ /* 0x0009e40000100a00 */
[----:B------:R-:W2:Y:S01]  /*cf1b0*/  LDL.LU.64 R142, [R1+0x7e68] ;  /* 0x007e6800018e7983 */ /* 0x000ea20000300a00 */
[C---:B----4-:R-:W-:Y:S11]  /*cf1c0*/  HMMA.1688.F32.TF32 R8, R12.reuse, R136, R144 ;  /* 0x000000880c08723c */ /* 0x050ff60000081090 */
[----:B------:R-:W-:Y:S11]  /*cf1d0*/  @!UPT UIADD3 URZ, URZ, URZ, URZ ;  /* 0x0000003f3f3ff290 */ /* 0x000ff6000fffe03f */
[----:B------:R-:W-:Y:S01]  /*cf1e0*/  @!UPT UIADD3 URZ, URZ, URZ, URZ ;  /* 0x0000003f3f3ff290 */ /* 0x000fe2000fffe03f */
[----:B------:R-:W-:Y:S01]  /*cf1f0*/  STL.64 [R1+0xfa0], R8 ;  /* 0x000fa00801007387 */ /* 0x000fe20000100a00 */
[----:B------:R1:W-:Y:S02]  /*cf200*/  STL.64 [R1+0xfa8], R10 ;  /* 0x000fa80a01007387 */ /* 0x0003e40000100a00 */
[C---:B-1----:R-:W-:Y:S01]  /*cf210*/  HMMA.1688.F32.TF32 R8, R12.reuse, R104, R96 ;  /* 0x000000680c08723c */ /* 0x042fe20000081060 */
[----:B------:R-:W-:Y:S01]  /*cf220*/  MOV R144, R136 ;  /* 0x0000008800907202 */ /* 0x000fe20000000f00 */
[----:B------:R-:W-:Y:S02]  /*cf230*/  IMAD.MOV.U32 R145, RZ, RZ, R137 ;  /* 0x000000ffff917224 */ /* 0x000fe400078e0089 */
[----:B------:R-:W4:Y:S11]  /*cf240*/  LDL.LU.64 R136, [R1+0x7e60] ;  /* 0x007e600001887983 */ /* 0x000f360000300a00 */
[----:B------:R-:W-:Y:S08]  /*cf250*/  @!UPT UIADD3 URZ, URZ, URZ, URZ ;  /* 0x0000003f3f3ff290 */ /* 0x000ff0000fffe03f */
[----:B------:R-:W-:Y:S01]  /*cf260*/  STL.64 [R1+0xf90], R8 ;  /* 0x000f900801007387 */ /* 0x000fe20000100a00 */
[----:B------:R1:W-:Y:S02]  /*cf270*/  STL.64 [R1+0xf98], R10 ;  /* 0x000f980a01007387 */ /* 0x0003e40000100a00 */
[C---:B-1----:R-:W-:Y:S11]  /*cf280*/  HMMA.1688.F32.TF32 R8, R12.reuse, R192, R200 ;  /* 0x000000c00c08723c */ /* 0x042ff600000810c8 */
[----:B------:R-:W-:Y:S11]  /*cf290*/  @!UPT UIADD3 URZ, URZ, URZ, URZ ;  /* 0x0000003f3f3ff290 */ /* 0x000ff6000fffe03f */
[----:B------:R-:W-:Y:S01]  /*cf2a0*/  @!UPT UIADD3 URZ, URZ, URZ, URZ ;  /* 0x0000003f3f3ff290 */ /* 0x000fe2000fffe03f */
[----:B------:R-:W-:Y:S01]  /*cf2b0*/  STL.64 [R1+0xf80], R8 ;  /* 0x000f800801007387 */ /* 0x000fe20000100a00 */
[----:B------:R1:W-:Y:S02]  /*cf2c0*/  STL.64 [R1+0xf88], R10 ;  /* 0x000f880a01007387 */ /* 0x0003e40000100a00 */
[C---:B-1----:R-:W-:Y:S11]  /*cf2d0*/  HMMA.1688.F32.TF32 R8, R12.reuse, R212, R216 ;  /* 0x000000d40c08723c */ /* 0x042ff600000810d8 */
[----:B------:R-:W-:Y:S11]  /*cf2e0*/  @!UPT UIADD3 URZ, URZ, URZ, URZ ;  /* 0x0000003f3f3ff290 */ /* 0x000ff6000fffe03f */
[----:B------:R-:W-:Y:S01]  /*cf2f0*/  @!UPT UIADD3 URZ, URZ, URZ, URZ ;  /* 0x0000003f3f3ff290 */ /* 0x000fe2000fffe03f */
[----:B------:R-:W-:Y:S01]  /*cf300*/  STL.64 [R1+0xf70], R8 ;  /* 0x000f700801007387 */ /* 0x000fe20000100a00 */
[----:B------:R1:W-:Y:S02]  /*cf310*/  STL.64 [R1+0xf78], R10 ;  /* 0x000f780a01007387 */ /* 0x0003e40000100a00 */
[C---:B-1----:R-:W-:Y:S01]  /*cf320*/  HMMA.1688.F32.TF32 R8, R12.reuse, R204, R228 ;  /* 0x000000cc0c08723c */ /* 0x042fe200000810e4 */
[----:B------:R-:W-:Y:S01]  /*cf330*/  IMAD.MOV.U32 R77, RZ, RZ, R148 ;  /* 0x000000ffff4d7224 */ /* 0x000fe200078e0094 */
[----:B------:R-:W-:Y:S11]  /*cf340*/  MOV R78, R149 ;  /* 0x00000095004e7202 */ /* 0x000ff60000000f00 */
[----:B------:R-:W-:Y:S10]  /*cf350*/  @!UPT UIADD3 URZ, URZ, URZ, URZ ;  /* 0x0000003f3f3ff290 */ /* 0x000ff4000fffe03f */
[----:B------:R-:W-:Y:S01]  /*cf360*/  STL.64 [R1+0xf60], R8 ;  /* 0x000f600801007387 */ /* 0x000fe20000100a00 */
[----:B------:R1:W-:Y:S02]  /*cf370*/  STL.64 [R1+0xf68], R10 ;  /* 0x000f680a01007387 */ /* 0x0003e40000100a00 */
[----:B-1----:R-:W-:Y:S01]  /*cf380*/  HMMA.1688.F32.TF32 R8, R12, R188, R196 ;  /* 0x000000bc0c08723c */ /* 0x002fe200000810c4 */
[----:B------:R-:W-:Y:S01]  /*cf390*/  IMAD.MOV.U32 R148, RZ, RZ, R104 ;  /* 0x000000ffff947224 */ /* 0x000fe200078e0068 */
[----:B------:R-:W-:-:S06]  /*cf3a0*/  MOV R149, R105 ;  /* 0x0000006900957202 */ /* 0x000fcc0000000f00 */
[C---:B------:R-:W-:Y:S08]  /*cf3b0*/  HMMA.1688.F32.TF32 R104, R12.reuse, R128, R116 ;  /* 0x000000800c68723c */ /* 0x040ff00000081074 */
[C---:B------:R-:W-:Y:S07]  /*cf3c0*/  HMMA.1688.F32.TF32 R96, R12.reuse, R124, R132 ;  /* 0x0000007c0c60723c */ /* 0x040fee0000081084 */
[----:B------:R-:W-:Y:S01]  /*cf3d0*/  STL.64 [R1+0xf50], R8 ;  /* 0x000f500801007387 */ /* 0x000fe20000100a00 */
[----:B------:R1:W-:Y:S02]  /*cf3e0*/  STL.64 [R1+0xf58], R10 ;  /* 0x000f580a01007387 */ /* 0x0003e40000100a00 */
[----:B-1----:R-:W-:Y:S05]  /*cf3f0*/  HMMA.1688.F32.TF32 R8, R12, R108, R152 ;  /* 0x0000006c0c08723c */ /* 0x002fea0000081098 */
[----:B------:R-:W-:Y:S01]  /*cf400*/  STL.64 [R1+0xf40], R104 ;  /* 0x000f406801007387 */ /* 0x000fe20000100a00 */
[----:B------:R-:W-:Y:S07]  /*cf410*/  STL.64 [R1+0xf48], R106 ;  /* 0x000f486a01007387 */ /* 0x000fee0000100a00 */
[----:B------:R-:W-:Y:S02]  /*cf420*/  STL.64 [R1+0xf30], R96 ;  /* 0x000f306001007387 */ /* 0x000fe40000100a00 */
[----:B------:R-:W-:Y:S02]  /*cf430*/  STL.64 [R1+0xf38], R98 ;  /* 0x000f386201007387 */ /* 0x000fe40000100a00 */
[----:B------:R-:W-:-:S02]  /*cf440*/  IMAD.MOV.U32 R158, RZ, RZ, R140 ;  /* 0x000000ffff9e7224 */ /* 0x000fc400078e008c */
[----:B------:R-:W-:Y:S02]  /*cf450*/  IMAD.MOV.U32 R159, RZ, RZ, R141 ;  /* 0x000000ffff9f7224 */ /* 0x000fe400078e008d */
[----:B------:R-:W-:Y:S02]  /*cf460*/  IMAD.MOV.U32 R140, RZ, RZ, R188 ;  /* 0x000000ffff8c7224 */ /* 0x000fe400078e00bc */
[----:B------:R-:W-:Y:S01]  /*cf470*/  IMAD.MOV.U32 R141, RZ, RZ, R189 ;  /* 0x000000ffff8d7224 */ /* 0x000fe200078e00bd */
        /* <DEDUP_REMOVED lines=28> */
[----:B-1----:R-:W2:Y:S01]  /*cf640*/  LDL.LU R8, [R1+0xf00] ;  /* 0x000f000001087983 */ /* 0x002ea20000300800 */
[----:B------:R-:W2:Y:S02]  /*cf650*/  LDL.LU R9, [R1+0xf04] ;  /* 0x000f040001097983 */ /* 0x000ea40000300800 */
[----:B------:R-:W2:Y:S02]  /*cf660*/  LDL.LU R10, [R1+0xf08] ;  /* 0x000f0800010a7983 */ /* 0x000ea40000300800 */
[----:B------:R-:W2:Y:S01]  /*cf670*/  LDL.LU R11, [R1+0xf0c] ;  /* 0x000f0c00010b7983 */ /* 0x000ea20000300800 */
        /* <DEDUP_REMOVED lines=23> */
[----:B------:R-:W-:Y:S01]  /*cf7f0*/  IMAD.MOV.U32 R156, RZ, RZ, R204 ;  /* 0x000000ffff9c7224 */ /* 0x000fe200078e00cc */
[----:B------:R-:W4:Y:S01]  /*cf800*/  LDL.LU R199, [R1+0x2cc] ;  /* 0x0002cc0001c77983 */ /* 0x000f220000300800 */
[----:B------:R-:W-:Y:S01]  /*cf810*/  MOV R76, R205 ;  /* 0x000000cd004c7202 */ /* 0x000fe20000000f00 */
        /* <DEDUP_REMOVED lines=8> */
[----:B------:R-:W-:Y:S01]  /*cf8a0*/  IMAD.MOV.U32 R127, RZ, RZ, R92 ;  /* 0x000000ffff7f7224 */ /* 0x000fe200078e005c */
[----:B------:R-:W-:Y:S01]  /*cf8b0*/  MOV R126, R93 ;  /* 0x0000005d007e7202 */ /* 0x000fe20000000f00 */
[----:B------:R-:W-:-:S02]  /*cf8c0*/  IMAD.MOV.U32 R131, RZ, RZ, R100 ;  /* 0x000000ffff837224 */ /* 0x000fc400078e0064 */
[----:B------:R-:W-:Y:S01]  /*cf8d0*/  IMAD.MOV.U32 R130, RZ, RZ, R101 ;  /* 0x000000ffff827224 */ /* 0x000fe200078e0065 */
[----:B------:R-:W-:Y:S01]  /*cf8e0*/  MOV R243, R20 ;  /* 0x0000001400f37202 */ /* 0x000fe20000000f00 */
[----:B------:R-:W-:Y:S01]  /*cf8f0*/  IMAD.MOV.U32 R242, RZ, RZ, R21 ;  /* 0x000000fffff27224 */ /* 0x000fe200078e0015 */
[----:B------:R-:W-:Y:S01]  /*cf900*/  MOV R250, R27 ;  /* 0x0000001b00fa7202 */ /* 0x000fe20000000f00 */
[----:B------:R-:W-:Y:S01]  /*cf910*/  IMAD.MOV.U32 R251, RZ, RZ, R26 ;  /* 0x000000fffffb7224 */ /* 0x000fe200078e001a */
[C---:B--2---:R-:W-:Y:S08]  /*cf920*/  HMMA.1688.F32.TF32 R8, R12.reuse, R92, R8 ;  /* 0x0000005c0c08723c */ /* 0x044ff00000081008 */
[C---:B---3--:R-:W-:Y:S08]  /*cf930*/  HMMA.1688.F32.TF32 R96, R12.reuse, R100, R96 ;  /* 0x000000640c60723c */ /* 0x048ff00000081060 */
[C---:B------:R-:W-:Y:S08]  /*cf940*/  HMMA.1688.F32.TF32 R104, R12.reuse, R20, R104 ;  /* 0x000000140c68723c */ /* 0x040ff00000081068 */
[C---:B------:R-:W-:Y:S08]  /*cf950*/  HMMA.1688.F32.TF32 R192, R12.reuse, R4, R192 ;  /* 0x000000040cc0723c */ /* 0x040ff000000810c0 */
[C---:B------:R-:W-:Y:S08]  /*cf960*/  HMMA.1688.F32.TF32 R132, R12.reuse, R184, R132 ;  /* 0x000000b80c84723c */ /* 0x040ff00000081084 */
[C---:B----4-:R-:W-:Y:S08]  /*cf970*/  HMMA.1688.F32.TF32 R200, R12.reuse, R248, R200 ;  /* 0x000000f80cc8723c */ /* 0x050ff000000810c8 */
[C---:B------:R-:W-:Y:S01]  /*cf980*/  HMMA.1688.F32.TF32 R152, R12.reuse, R120, R152 ;  /* 0x000000780c98723c */ /* 0x040fe20000081098 */
[----:B------:R-:W-:Y:S01]  /*cf990*/  STL.64 [R1+0xf10], R8 ;  /* 0x000f100801007387 */ /* 0x000fe20000100a00 */
[----:B------:R1:W-:Y:S06]  /*cf9a0*/  STL.64 [R1+0xf18], R10 ;  /* 0x000f180a01007387 */ /* 0x0003ec0000100a00 */
[C---:B------:R-:W-:Y:S01]  /*cf9b0*/  HMMA.1688.F32.TF32 R212, R12.reuse, R224, R212 ;  /* 0x000000e00cd4723c */ /* 0x040fe200000810d4 */
[----:B-1----:R-:W2:Y:S01]  /*cf9c0*/  LDL.LU.64 R10, [R1+0x7e58] ;  /* 0x007e5800010a7983 */ /* 0x002ea20000300a00 */
[----:B------:R-:W2:Y:S02]  /*cf9d0*/  LDL.LU.64 R8, [R1+0x7e50] ;  /* 0x007e500001087983 */ /* 0x000ea40000300a00 */
[----:B------:R-:W3:Y:S02]  /*cf9e0*/  LDL.LU.64 R94, [R1+0x7e48] ;  /* 0x007e4800015e7983 */ /* 0x000ee40000300a00 */
[----:B------:R-:W3:Y:S01]  /*cf9f0*/  LDL.LU.64 R92, [R1+0x7e40] ;  /* 0x007e4000015c7983 */ /* 0x000ee20000300a00 */
[----:B------:R-:W-:Y:S01]  /*cfa00*/  STL.64 [R1+0xf00], R96 ;  /* 0x000f006001007387 */ /* 0x000fe20000100a00 */
[----:B------:R1:W-:Y:S01]  /*cfa10*/  STL.64 [R1+0xf08], R98 ;  /* 0x000f086201007387 */ /* 0x0003e20000100a00 */
[C---:B------:R-:W-:Y:S02]  /*cfa20*/  HMMA.1688.F32.TF32 R216, R12.reuse, R236, R216 ;  /* 0x000000ec0cd8723c */ /* 0x040fe400000810d8 */
[----:B-1----:R-:W4:Y:S01]  /*cfa30*/  LDL.LU.64 R98, [R1+0x7e38] ;  /* 0x007e380001627983 */ /* 0x002f220000300a00 */
[----:B------:R-:W4:Y:S02]  /*cfa40*/  LDL.LU.64 R96, [R1+0x7e30] ;  /* 0x007e300001607983 */ /* 0x000f240000300a00 */
[----:B------:R-:W2:Y:S02]  /*cfa50*/  LDL.LU.64 R102, [R1+0x7e28] ;  /* 0x007e280001667983 */ /* 0x000ea40000300a00 */
[----:B------:R-:W2:Y:S01]  /*cfa60*/  LDL.LU.64 R100, [R1+0x7e20] ;  /* 0x007e200001647983 */ /* 0x000ea20000300a00 */
[----:B------:R-:W-:Y:S01]  /*cfa70*/  STL.64 [R1+0xef0], R104 ;  /* 0x000ef06801007387 */ /* 0x000fe20000100a00 */
[----:B------:R1:W-:Y:S01]  /*cfa80*/  STL.64 [R1+0xef8], R106 ;  /* 0x000ef86a01007387 */ /* 0x0003e20000100a00 */
[----:B------:R-:W-:Y:S02]  /*cfa90*/  HMMA.1688.F32.TF32 R12, R12, R240, R228 ;  /* 0x000000f00c0c723c */ /* 0x000fe400000810e4 */
[----:B-1----:R-:W2:Y:S01]  /*cfaa0*/  LDL.LU.64 R106, [R1+0x7e18] ;  /* 0x007e1800016a7983 */ /* 0x002ea20000300a00 */
[----:B------:R-:W2:Y:S02]  /*cfab0*/  LDL.LU.64 R104, [R1+0x7e10] ;  /* 0x007e100001687983 */ /* 0x000ea40000300a00 */
[----:B------:R-:W2:Y:S02]  /*cfac0*/  LDL.LU.64 R22, [R1+0x7e08] ;  /* 0x007e080001167983 */ /* 0x000ea40000300a00 */
[----:B------:R-:W2:Y:S01]  /*cfad0*/  LDL.LU.64 R20, [R1+0x7e00] ;  /* 0x007e000001147983 */ /* 0x000ea20000300a00 */
[----:B------:R-:W-:Y:S01]  /*cfae0*/  STL.64 [R1+0xee0], R192 ;  /* 0x000ee0c001007387 */ /* 0x000fe20000100a00 */
[----:B------:R1:W-:Y:S01]  /*cfaf0*/  STL.64 [R1+0xee8], R194 ;  /* 0x000ee8c201007387 */ /* 0x0003e20000100a00 */
[C---:B------:R-:W-:Y:S08]  /*cfb00*/  HMMA.1688.F32.TF32 R204, R232.reuse, R220, R204 ;  /* 0x000000dce8cc723c */ /* 0x040ff000000810cc */
[C---:B------:R-:W-:Y:S01]  /*cfb10*/  HMMA.1688.F32.TF32 R196, R232.reuse, R208, R196 ;  /* 0x000000d0e8c4723c */ /* 0x040fe200000810c4 */
[----:B-1----:R-:W2:Y:S01]  /*cfb20*/  LDL.LU.64 R194, [R1+0x7df8] ;  /* 0x007df80001c27983 */ /* 0x002ea20000300a00 */
[----:B------:R-:W2:Y:S02]  /*cfb30*/  LDL.LU.64 R192, [R1+0x7df0] ;  /* 0x007df00001c07983 */ /* 0x000ea40000300a00 */
[----:B------:R-:W-:Y:S02]  /*cfb40*/  STL.64 [R1+0xed0], R200 ;  /* 0x000ed0c801007387 */ /* 0x000fe40000100a00 */
[----:B------:R1:W-:Y:S02]  /*cfb50*/  STL.64 [R1+0xed8], R202 ;  /* 0x000ed8ca01007387 */ /* 0x0003e40000100a00 */
[----:B-1----:R-:W2:Y:S01]  /*cfb60*/  LDL.LU.64 R202, [R1+0x7de8] ;  /* 0x007de80001ca7983 */ /* 0x002ea20000300a00 */
[----:B------:R-:W2:Y:S02]  /*cfb70*/  LDL.LU.64 R200, [R1+0x7de0] ;  /* 0x007de00001c87983 */ /* 0x000ea40000300a00 */
[----:B------:R1:W-:Y:S02]  /*cfb80*/  STL.64 [R1+0xec0], R132 ;  /* 0x000ec08401007387 */ /* 0x0003e40000100a00 */
[----:B------:R1:W-:Y:S01]  /*cfb90*/  STL.64 [R1+0xec8], R134 ;  /* 0x000ec88601007387 */ /* 0x0003e20000100a00 */
[C---:B------:R-:W-:Y:S01]  /*cfba0*/  HMMA.1688.F32.TF32 R24, R232.reuse, R24, R188 ;  /* 0x00000018e818723c */ /* 0x040fe200000810bc */
[----:B-1----:R-:W2:Y:S01]  /*cfbb0*/  LDL.LU.64 R132, [R1+0x7dd8] ;  /* 0x007dd80001847983 */ /* 0x002ea20000300a00 */
[----:B------:R-:W-:Y:S01]  /*cfbc0*/  IMAD.MOV.U32 R134, RZ, RZ, R184 ;  /* 0x000000ffff867224 */ /* 0x000fe200078e00b8 */
[----:B------:R-:W-:Y:S01]  /*cfbd0*/  MOV R135, R185 ;  /* 0x000000b900877202 */ /* 0x000fe20000000f00 */
[----:B------:R-:W2:Y:S01]  /*cfbe0*/  LDL.LU.64 R186, [R1+0x7dd0] ;  /* 0x007dd00001ba7983 */ /* 0x000ea20000300a00 */
[----:B------:R-:W2:Y:S01]  /*cfbf0*/  LDL.LU.64 R184, [R1+0x7dc8] ;  /* 0x007dc80001b87983 */ /* 0x000ea20000300a00 */
[----:B------:R1:W-:Y:S02]  /*cfc00*/  STL.64 [R1+0xeb0], R152 ;  /* 0x000eb09801007387 */ /* 0x0003e40000100a00 */
[----:B------:R1:W-:Y:S02]  /*cfc10*/  STL.64 [R1+0xeb8], R154 ;  /* 0x000eb89a01007387 */ /* 0x0003e40000100a00 */
[----:B------:R-:W2:Y:S01]  /*cfc20*/  LDL.LU.64 R122, [R1+0x7dc0] ;  /* 0x007dc000017a7983 */ /* 0x000ea20000300a00 */
[----:B------:R-:W-:Y:S01]  /*cfc30*/  HMMA.1688.F32.TF32 R112, R232, R112, R108 ;  /* 0x00000070e870723c */ /* 0x000fe2000008106c */
[----:B-1----:R-:W-:-:S02]  /*cfc40*/  IMAD.MOV.U32 R152, RZ, RZ, R120 ;  /* 0x000000ffff987224 */ /* 0x002fc400078e0078 */
[----:B------:R-:W-:Y:S02]  /*cfc50*/  IMAD.MOV.U32 R153, RZ, RZ, R121 ;  /* 0x000000ffff997224 */ /* 0x000fe400078e0079 */
[----:B------:R-:W2:Y:S01]  /*cfc60*/  LDL.LU.64 R120, [R1+0x7db8] ;  /* 0x007db80001787983 */ /* 0x000ea20000300a00 */
[----:B------:R-:W-:Y:S02]  /*cfc70*/  STL.64 [R1+0xea0], R212 ;  /* 0x000ea0d401007387 */ /* 0x000fe40000100a00 */
[----:B------:R1:W-:Y:S01]  /*cfc80*/  STL.64 [R1+0xea8], R214 ;  /* 0x000ea8d601007387 */ /* 0x0003e20000100a00 */
[----:B------:R-:W-:Y:S01]  /*cfc90*/  MOV R154, R224 ;  /* 0x000000e0009a7202 */ /* 0x000fe20000000f00 */
[----:B------:R-:W-:Y:S01]  /*cfca0*/  IMAD.MOV.U32 R155, RZ, RZ, R225 ;  /* 0x000000ffff9b7224 */ /* 0x000fe200078e00e1 */
[----:B-1----:R-:W2:Y:S01]  /*cfcb0*/  LDL.LU.64 R214, [R1+0x7db0] ;  /* 0x007db00001d67983 */ /* 0x002ea20000300a00 */
[----:B------:R-:W2:Y:S02]  /*cfcc0*/  LDL.LU.64 R212, [R1+0x7da8] ;  /* 0x007da80001d47983 */ /* 0x000ea40000300a00 */
[----:B------:R-:W2:Y:S02]  /*cfcd0*/  LDL.LU.64 R226, [R1+0x7da0] ;  /* 0x007da00001e27983 */ /* 0x000ea40000300a00 */
[----:B------:R-:W2:Y:S01]  /*cfce0*/  LDL.LU.64 R224, [R1+0x7d98] ;  /* 0x007d980001e07983 */ /* 0x000ea20000300a00 */
[----:B------:R-:W-:Y:S01]  /*cfcf0*/  STL.64 [R1+0xe90], R216 ;  /* 0x000e90d801007387 */ /* 0x000fe20000100a00 */
[----:B------:R1:W-:Y:S01]  /*cfd00*/  STL.64 [R1+0xe98], R218 ;  /* 0x000e98da01007387 */ /* 0x0003e20000100a00 */
[C---:B------:R-:W-:Y:S02]  /*cfd10*/  HMMA.1688.F32.TF32 R180, R232.reuse, R180, R116 ;  /* 0x000000b4e8b4723c */ /* 0x040fe40000081074 */
[----:B-1----:R-:W2:Y:S01]  /*cfd20*/  LDL.LU.64 R218, [R1+0x7d90] ;  /* 0x007d900001da7983 */ /* 0x002ea20000300a00 */
[----:B------:R-:W2:Y:S02]  /*cfd30*/  LDL.LU.64 R216, [R1+0x7d88] ;  /* 0x007d880001d87983 */ /* 0x000ea40000300a00 */
[----:B------:R-:W2:Y:S02]  /*cfd40*/  LDL.LU.64 R230, [R1+0x7d80] ;  /* 0x007d800001e67983 */ /* 0x000ea40000300a00 */
[----:B------:R-:W2:Y:S01]  /*cfd50*/  LDL.LU.64 R228, [R1+0x7d78] ;  /* 0x007d780001e47983 */ /* 0x000ea20000300a00 */
[----:B------:R-:W-:Y:S01]  /*cfd60*/  STL.64 [R1+0xe80], R12 ;  /* 0x000e800c01007387 */ /* 0x000fe20000100a00 */
[----:B------:R-:W-:Y:S02]  /*cfd70*/  STL.64 [R1+0xe88], R14 ;  /* 0x000e880e01007387 */ /* 0x000fe40000100a00 */
[----:B------:R-:W-:Y:S02]  /*cfd80*/  STL.64 [R1+0x3580], R204 ;  /* 0x003580cc01007387 */ /* 0x000fe40000100a00 */
[----:B------:R1:W-:Y:S01]  /*cfd90*/  STL.64 [R1+0x3588], R206 ;  /* 0x003588ce01007387 */ /* 0x0003e20000100a00 */
[----:B------:R-:W-:Y:S04]  /*cfda0*/  LDS R12, [R244+0x8a000] ;  /* 0x08a00000f40c7984 */ /* 0x000fe80000000800 */
[----:B------:R-:W-:Y:S04]  /*cfdb0*/  LDS R14, [R244+0x8b000] ;  /* 0x08b00000f40e7984 */ /* 0x000fe80000000800 */
[----:B------:R-:W-:Y:S04]  /*cfdc0*/  LDS R13, [R252+0x8a000] ;  /* 0x08a00000fc0d7984 */ /* 0x000fe80000000800 */
[----:B------:R-:W4:Y:S04]  /*cfdd0*/  LDS R15, [R252+0x8b000] ;  /* 0x08b00000fc0f7984 */ /* 0x000f280000000800 */
[----:B-1----:R-:W2:Y:S01]  /*cfde0*/  LDL.LU.64 R206, [R1+0x7d70] ;  /* 0x007d700001ce7983 */ /* 0x002ea20000300a00 */
[----:B------:R-:W2:Y:S02]  /*cfdf0*/  LDL.LU.64 R204, [R1+0x7d68] ;  /* 0x007d680001cc7983 */ /* 0x000ea40000300a00 */
[----:B------:R-:W-:Y:S02]  /*cfe00*/  STL.64 [R1+0x3570], R196 ;  /* 0x003570c401007387 */ /* 0x000fe40000100a00 */
[----:B------:R1:W-:Y:S02]  /*cfe10*/  STL.64 [R1+0x3578], R198 ;  /* 0x003578c601007387 */ /* 0x0003e40000100a00 */
[----:B-1----:R-:W2:Y:S01]  /*cfe20*/  LDL.LU.64 R198, [R1+0x7d60] ;  /* 0x007d600001c67983 */ /* 0x002ea20000300a00 */
[----:B------:R-:W2:Y:S02]  /*cfe30*/  LDL.LU.64 R196, [R1+0x7d58] ;  /* 0x007d580001c47983 */ /* 0x000ea40000300a00 */
[----:B------:R-:W2:Y:S02]  /*cfe40*/  LDL.LU.64 R190, [R1+0x7d50] ;  /* 0x007d500001be7983 */ /* 0x000ea40000300a00 */
[----:B------:R-:W2:Y:S01]  /*cfe50*/  LDL.LU.64 R188, [R1+0x7d48] ;  /* 0x007d480001bc7983 */ /* 0x000ea20000300a00 */
[----:B------:R-:W-:Y:S01]  /*cfe60*/  STL.64 [R1+0x3560], R24 ;  /* 0x0035601801007387 */ /* 0x000fe20000100a00 */
[----:B------:R1:W-:Y:S03]  /*cfe70*/  STL.64 [R1+0x3568], R26 ;  /* 0x0035681a01007387 */ /* 0x0003e60000100a00 */
        /* <DEDUP_REMOVED lines=14> */
[----:B------:R-:W3:Y:S01]  /*cff60*/  LDL.LU.64 R178, [R1+0x7cf0] ;  /* 0x007cf00001b27983 */ /* 0x000ee20000300a00 */
[----:B--2---:R-:W-:Y:S01]  /*cff70*/  HMMA.1688.F32.TF32 R180, R232, R176, R180 ;  /* 0x000000b0e8b4723c */ /* 0x004fe200000810b4 */
[----:B------:R-:W3:Y:S11]  /*cff80*/  LDL.LU.64 R176, [R1+0x7ce8] ;  /* 0x007ce80001b07983 */ /* 0x000ef60000300a00 */
[----:B------:R-:W-:Y:S11]  /*cff90*/  @!UPT UIADD3 URZ, URZ, URZ, URZ ;  /* 0x0000003f3f3ff290 */ /* 0x000ff6000fffe03f */
[----:B------:R1:W-:Y:S01]  /*cffa0*/  STL.64 [R1+0x3530], R180 ;  /* 0x003530b401007387 */ /* 0x0003e20000100a00 */
[----:B------:R2:W-:Y:S02]  /*cffb0*/  STL.64 [R1+0x3538], R182 ;  /* 0x003538b601007387 */ /* 0x0005e40000100a00 */
[----:B-1----:R-:W-:Y:S01]  /*cffc0*/  IMAD.MOV.U32 R180, RZ, RZ, R138 ;  /* 0x000000ffffb47224 */ /* 0x002fe200078e008a */
[----:B------:R-:W-:Y:S01]  /*cffd0*/  MOV R181, R139 ;  /* 0x0000008b00b57202 */ /* 0x000fe20000000f00 */
[----:B------:R-:W4:Y:S01]  /*cffe0*/  LDL.LU R138, [R1+0x7ce4] ;  /* 0x007ce400018a7983 */ /* 0x000f220000300800 */
[----:B------:R-:W4:Y:S02]  /*cfff0*/  LDL.LU R139, [R1+0x7ce0] ;  /* 0x007ce000018b7983 */ /* 0x000f240000300800 */
[----:B--2---:R-:W-:Y:S02]  /*d0000*/  IMAD.MOV.U32 R182, RZ, RZ, R175 ;  /* 0x000000ffffb67224 */ /* 0x004fe400078e00af */
[----:B------:R-:W-:-:S02]  /*d0010*/  IMAD.MOV.U32 R183, RZ, RZ, R174 ;  /* 0x000000ffffb77224 */ /* 0x000fc400078e00ae */
[----:B------:R-:W2:Y:S01]  /*d0020*/  LDL.LU.64 R174, [R1+0x7cd8] ;  /* 0x007cd80001ae7983 */ /* 0x000ea20000300a00 */
[C---:B---3--:R-:W-:Y:S03]  /*d0030*/  HMMA.1688.F32.TF32 R176, R232.reuse, R172, R176 ;  /* 0x000000ace8b0723c */ /* 0x048fe600000810b0 */
[----:B------:R-:W2:Y:S11]  /*d0040*/  LDL.LU.64 R172, [R1+0x7cd0] ;  /* 0x007cd00001ac7983 */ /* 0x000eb60000300a00 */
[----:B------:R-:W-:Y:S09]  /*d0050*/  @!UPT UIADD3 URZ, URZ, URZ, URZ ;  /* 0x0000003f3f3ff290 */ /* 0x000ff2000fffe03f */
[----:B------:R1:W-:Y:S01]  /*d0060*/  STL.64 [R1+0x3520], R176 ;  /* 0x003520b001007387 */ /* 0x0003e20000100a00 */
[----:B------:R3:W-:Y:S01]  /*d0070*/  STL.64 [R1+0x3528], R178 ;  /* 0x003528b201007387 */ /* 0x0007e20000100a00 */
[----:B-1----:R-:W-:Y:S01]  /*d0080*/  MOV R176, R144 ;  /* 0x0000009000b07202 */ /* 0x002fe20000000f00 */
[----:B------:R-:W-:Y:S01]  /*d0090*/  IMAD.MOV.U32 R177, RZ, RZ, R145 ;  /* 0x000000ffffb17224 */ /* 0x000fe200078e0091 */
[----:B------:R-:W4:Y:S01]  /*d00a0*/  LDL.LU R144, [R1+0x7ccc] ;  /* 0x007ccc0001907983 */ /* 0x000f220000300800 */
[----:B------:R-:W4:Y:S02]  /*d00b0*/  LDL.LU R145, [R1+0x7cc8] ;  /* 0x007cc80001917983 */ /* 0x000f240000300800 */
[----:B---3--:R-:W-:Y:S01]  /*d00c0*/  IMAD.MOV.U32 R178, RZ, RZ, R171 ;  /* 0x000000ffffb27224 */ /* 0x008fe200078e00ab */
[----:B------:R-:W-:Y:S02]  /*d00d0*/  MOV R179, R170 ;  /* 0x000000aa00b37202 */ /* 0x000fe40000000f00 */
[----:B------:R-:W3:Y:S01]  /*d00e0*/  LDL.LU.64 R170, [R1+0x7cc0] ;  /* 0x007cc00001aa7983 */ /* 0x000ee20000300a00 */
[C---:B--2---:R-:W-:Y:S03]  /*d00f0*/  HMMA.1688.F32.TF32 R172, R232.reuse, R168, R172 ;  /* 0x000000a8e8ac723c */ /* 0x044fe600000810ac */
[----:B------:R-:W3:Y:S11]  /*d0100*/  LDL.LU.64 R168, [R1+0x7cb8] ;  /* 0x007cb80001a87983 */ /* 0x000ef60000300a00 */
[----:B------:R-:W-:Y:S09]  /*d0110*/  @!UPT UIADD3 URZ, URZ, URZ, URZ ;  /* 0x0000003f3f3ff290 */ /* 0x000ff2000fffe03f */
[----:B------:R1:W-:Y:S01]  /*d0120*/  STL.64 [R1+0x3510], R172 ;  /* 0x003510ac01007387 */ /* 0x0003e20000100a00 */
[----:B------:R2:W-:Y:S02]  /*d0130*/  STL.64 [R1+0x3518], R174 ;  /* 0x003518ae01007387 */ /* 0x0005e40000100a00 */
[----:B-1----:R-:W-:Y:S02]  /*d0140*/  IMAD.MOV.U32 R172, RZ, RZ, R146 ;  /* 0x000000ffffac7224 */ /* 0x002fe400078e0092 */
[----:B------:R-:W-:Y:S01]  /*d0150*/  IMAD.MOV.U32 R173, RZ, RZ, R147 ;  /* 0x000000ffffad7224 */ /* 0x000fe200078e0093 */
[----:B------:R-:W4:Y:S01]  /*d0160*/  LDL.LU R146, [R1+0x7cb4] ;  /* 0x007cb40001927983 */ /* 0x000f220000300800 */
[----:B------:R-:W4:Y:S01]  /*d0170*/  LDL.LU R147, [R1+0x7cb0] ;  /* 0x007cb00001937983 */ /* 0x000f220000300800 */
[----:B--2---:R-:W-:Y:S01]  /*d0180*/  MOV R174, R167 ;  /* 0x000000a700ae7202 */ /* 0x004fe20000000f00 */
[----:B------:R-:W-:Y:S02]  /*d0190*/  IMAD.MOV.U32 R175, RZ, RZ, R166 ;  /* 0x000000ffffaf7224 */ /* 0x000fe400078e00a6 */
[----:B------:R-:W2:Y:S01]  /*d01a0*/  LDL.LU.64 R166, [R1+0x7ca8] ;  /* 0x007ca80001a67983 */ /* 0x000ea20000300a00 */
[----:B---3--:R-:W-:Y:S03]  /*d01b0*/  HMMA.1688.F32.TF32 R168, R232, R164, R168 ;  /* 0x000000a4e8a8723c */ /* 0x008fe600000810a8 */
[----:B------:R-:W2:Y:S11]  /*d01c0*/  LDL.LU.64 R164, [R1+0x7ca0] ;  /* 0x007ca00001a47983 */ /* 0x000eb60000300a00 */
[----:B------:R-:W-:Y:S09]  /*d01d0*/  @!UPT UIADD3 URZ, URZ, URZ, URZ ;  /* 0x0000003f3f3ff290 */ /* 0x000ff2000fffe03f */
[----:B------:R1:W-:Y:S01]  /*d01e0*/  STL.64 [R1+0x3500], R168 ;  /* 0x003500a801007387 */ /* 0x0003e20000100a00 */
[----:B------:R3:W-:Y:S02]  /*d01f0*/  STL.64 [R1+0x3508], R170 ;  /* 0x003508aa01007387 */ /* 0x0007e40000100a00 */
[----:B-1----:R-:W-:Y:S01]  /*d0200*/  IMAD.MOV.U32 R168, RZ, RZ, R156 ;  /* 0x000000ffffa87224 */ /* 0x002fe200078e009c */
[----:B------:R-:W-:Y:S01]  /*d0210*/  MOV R169, R76 ;  /* 0x0000004c00a97202 */ /* 0x000fe20000000f00 */
[----:B------:R-:W4:Y:S01]  /*d0220*/  LDL.LU R156, [R1+0x7c9c] ;  /* 0x007c9c00019c7983 */ /* 0x000f220000300800 */
[----:B------:R-:W4:Y:S02]  /*d0230*/  LDL.LU R76, [R1+0x7c98] ;  /* 0x007c9800014c7983 */ /* 0x000f240000300800 */
[----:B---3--:R-:W-:Y:S02]  /*d0240*/  IMAD.MOV.U32 R170, RZ, RZ, R163 ;  /* 0x000000ffffaa7224 */ /* 0x008fe400078e00a3 */
[----:B------:R-:W-:-:S02]  /*d0250*/  IMAD.MOV.U32 R171, RZ, RZ, R162 ;  /* 0x000000ffffab7224 */ /* 0x000fc400078e00a2 */
[----:B------:R-:W3:Y:S01]  /*d0260*/  LDL.LU.64 R162, [R1+0x7c90] ;  /* 0x007c900001a27983 */ /* 0x000ee20000300a00 */
[----:B--2---:R-:W-:Y:S03]  /*d0270*/  HMMA.1688.F32.TF32 R164, R232, R160, R164 ;  /* 0x000000a0e8a4723c */ /* 0x004fe600000810a4 */
[----:B------:R-:W3:Y:S11]  /*d0280*/  LDL.LU.64 R160, [R1+0x7c88] ;  /* 0x007c880001a07983 */ /* 0x000ef60000300a00 */
[----:B------:R-:W-:Y:S09]  /*d0290*/  @!UPT UIADD3 URZ, URZ, URZ, URZ ;  /* 0x0000003f3f3ff290 */ /* 0x000ff2000fffe03f */
[----:B------:R1:W-:Y:S01]  /*d02a0*/  STL.64 [R1+0x34f0], R164 ;  /* 0x0034f0a401007387 */ /* 0x0003e20000100a00 */
[----:B------:R2:W-:Y:S01]  /*d02b0*/  STL.64 [R1+0x34f8], R166 ;  /* 0x0034f8a601007387 */ /* 0x0005e20000100a00 */
[----:B-1----:R-:W-:Y:S01]  /*d02c0*/  MOV R164, R77 ;  /* 0x0000004d00a47202 */ /* 0x002fe20000000f00 */
[----:B------:R-:W-:Y:S01]  /*d02d0*/  IMAD.MOV.U32 R165, RZ, RZ, R78 ;  /* 0x000000ffffa57224 */ /* 0x000fe200078e004e */
[----:B------:R-:W4:Y:S01]  /*d02e0*/  LDL.LU R77, [R1+0x7c84] ;  /* 0x007c8400014d7983 */ /* 0x000f220000300800 */
[----:B------:R-:W4:Y:S02]  /*d02f0*/  LDL.LU R78, [R1+0x7c80] ;  /* 0x007c8000014e7983 */ /* 0x000f240000300800 */
[----:B--2---:R-:W-:Y:S02]  /*d0300*/  IMAD.MOV.U32 R166, RZ, RZ, R79 ;  /* 0x000000ffffa67224 */ /* 0x004fe400078e004f */
[----:B------:R-:W4:Y:S01]  /*d0310*/  LDL.LU R79, [R1+0x7c7c] ;  /* 0x007c7c00014f7983 */ /* 0x000f220000300800 */
[----:B------:R-:W-:-:S02]  /*d0320*/  MOV R167, R157 ;  /* 0x0000009d00a77202 */ /* 0x000fc40000000f00 */
[----:B------:R-:W2:Y:S01]  /*d0330*/  LDL.LU R157, [R1+0x7c78] ;  /* 0x007c7800019d7983 */ /* 0x000ea20000300800 */
[C---:B---3--:R-:W-:Y:S11]  /*d0340*/  HMMA.1688.F32.TF32 R160, R232.reuse, R164, R160 ;  /* 0x000000a4e8a0723c */ /* 0x048ff600000810a0 */
[----:B------:R-:W-:Y:S11]  /*d0350*/  @!UPT UIADD3 URZ, URZ, URZ, URZ ;  /* 0x0000003f3f3ff290 */ /* 0x000ff6000fffe03f */
[----:B------:R-:W-:Y:S01]  /*d0360*/  @!UPT UIADD3 URZ, URZ, URZ, URZ ;  /* 0x0000003f3f3ff290 */ /* 0x000fe2000fffe03f */
[----:B------:R1:W-:Y:S01]  /*d0370*/  STL.64 [R1+0x34e0], R160 ;  /* 0x0034e0a001007387 */ /* 0x0003e20000100a00 */
[----:B------:R3:W-:Y:S02]  /*d0380*/  STL.64 [R1+0x34e8], R162 ;  /* 0x0034e8a201007387 */ /* 0x0007e40000100a00 */
[----:B-1----:R-:W-:Y:S02]  /*d0390*/  IMAD.MOV.U32 R160, RZ, RZ, R158 ;  /* 0x000000ffffa07224 */ /* 0x002fe400078e009e */
[----:B------:R-:W-:Y:S01]  /*d03a0*/  IMAD.MOV.U32 R161, RZ, RZ, R159 ;  /* 0x000000ffffa17224 */ /* 0x000fe200078e009f */
[----:B------:R-:W2:Y:S01]  /*d03b0*/  LDL.LU R158, [R1+0x7c74] ;  /* 0x007c7400019e7983 */ /* 0x000ea20000300800 */
[----:B------:R-:W2:Y:S01]  /*d03c0*/  LDL.LU R159, [R1+0x7c70] ;  /* 0x007c7000019f7983 */ /* 0x000ea20000300800 */
[----:B---3--:R-:W-:Y:S01]  /*d03d0*/  MOV R162, R83 ;  /* 0x0000005300a27202 */ /* 0x008fe20000000f00 */
[----:B------:R-:W-:Y:S01]  /*d03e0*/  IMAD.MOV.U32 R163, RZ, RZ, R82 ;  /* 0x000000ffffa37224 */ /* 0x000fe200078e0052 */
[C---:B----4-:R-:W-:Y:S01]  /*d03f0*/  HMMA.1688.F32.TF32 R76, R232.reuse, R80, R76 ;  /* 0x00000050e84c723c */ /* 0x050fe2000008104c */
[----:B------:R-:W3:Y:S01]  /*d0400*/  LDL.LU.64 R82, [R1+0x7c68] ;  /* 0x007c680001527983 */ /* 0x000ee20000300a00 */
[----:B------:R-:W3:Y:S11]  /*d0410*/  LDL.LU.64 R80, [R1+0x7c60] ;  /* 0x007c600001507983 */ /* 0x000ef60000300a00 */
[----:B------:R-:W-:Y:S10]  /*d0420*/  @!UPT UIADD3 URZ, URZ, URZ, URZ ;  /* 0x0000003f3f3ff290 */ /* 0x000ff4000fffe03f */
[----:B------:R-:W-:Y:S01]  /*d0430*/  STL.64 [R1+0x34d0], R76 ;  /* 0x0034d04c01007387 */ /* 0x000fe20000100a00 */
[----:B------:R3:W-:Y:S02]  /*d0440*/  STL.64 [R1+0x34d8], R78 ;  /* 0x0034d84e01007387 */ /* 0x0007e40000100a00 */
[----:B---3--:R-:W-:Y:S07]  /*d0450*/  HMMA.1688.F32.TF32 R76, R232, R160, R80 ;  /* 0x000000a0e84c723c */ /* 0x008fee0000081050 */
[----:B------:R-:W-:-:S02]  /*d0460*/  IMAD.MOV.U32 R80, RZ, RZ, R152 ;  /* 0x000000ffff507224 */ /* 0x000fc400078e0098 */
[----:B------:R-:W3:Y:S01]  /*d0470*/  LDL.LU R152, [R1+0x7c5c] ;  /* 0x007c5c0001987983 */ /* 0x000ee20000300800 */
[----:B------:R-:W-:Y:S01]  /*d0480*/  MOV R81, R153 ;  /* 0x0000009900517202 */ /* 0x000fe20000000f00 */
[C---:B--2---:R-:W-:Y:S11]  /*d0490*/  HMMA.1688.F32.TF32 R156, R232.reuse, R176, R156 ;  /* 0x000000b0e89c723c */ /* 0x044ff6000008109c */
[----:B------:R-:W-:Y:S01]  /*d04a0*/  @!UPT UIADD3 URZ, URZ, URZ, URZ ;  /* 0x0000003f3f3ff290 */ /* 0x000fe2000fffe03f */
[----:B------:R1:W-:Y:S01]  /*d04b0*/  STL.64 [R1+0x34c0], R76 ;  /* 0x0034c04c01007387 */ /* 0x0003e20000100a00 */
[----:B------:R-:W-:Y:S02]  /*d04c0*/  STL.64 [R1+0x34c8], R78 ;  /* 0x0034c84e01007387 */ /* 0x000fe40000100a00 */
[----:B------:R-:W3:Y:S02]  /*d04d0*/  LDL.LU R153, [R1+0x7c58] ;  /* 0x007c580001997983 */ /* 0x000ee40000300800 */
[----:B-1----:R-:W-:Y:S02]  /*d04e0*/  IMAD.MOV.U32 R76, RZ, RZ, R154 ;  /* 0x000000ffff4c7224 */ /* 0x002fe400078e009a */
[----:B------:R-:W-:Y:S01]  /*d04f0*/  IMAD.MOV.U32 R77, RZ, RZ, R155 ;  /* 0x000000ffff4d7224 */ /* 0x000fe200078e009b */
[----:B------:R-:W3:Y:S01]  /*d0500*/  LDL.LU R154, [R1+0x7c54] ;  /* 0x007c5400019a7983 */ /* 0x000ee20000300800 */
[----:B------:R-:W3:Y:S02]  /*d0510*/  LDL.LU R155, [R1+0x7c50] ;  /* 0x007c5000019b7983 */ /* 0x000ee40000300800 */
[----:B------:R1:W-:Y:S02]  /*d0520*/  STL.64 [R1+0x34b0], R156 ;  /* 0x0034b09c01007387 */ /* 0x0003e40000100a00 */
[----:B------:R2:W-:Y:S01]  /*d0530*/  STL.64 [R1+0x34b8], R158 ;  /* 0x0034b89e01007387 */ /* 0x0005e20000100a00 */
[----:B-1----:R-:W-:Y:S01]  /*d0540*/  MOV R156, R148 ;  /* 0x00000094009c7202 */ /* 0x002fe20000000f00 */
[----:B------:R-:W-:Y:S01]  /*d0550*/  IMAD.MOV.U32 R157, RZ, RZ, R149 ;  /* 0x000000ffff9d7224 */ /* 0x000fe200078e0095 */
[----:B------:R-:W4:Y:S01]  /*d0560*/  LDL.LU R148, [R1+0x7c4c] ;  /* 0x007c4c0001947983 */ /* 0x000f220000300800 */
[----:B------:R-:W4:Y:S02]  /*d0570*/  LDL.LU R149, [R1+0x7c48] ;  /* 0x007c480001957983 */ /* 0x000f240000300800 */
[----:B--2---:R-:W-:Y:S01]  /*d0580*/  IMAD.MOV.U32 R158, RZ, RZ, R150 ;  /* 0x000000ffff9e7224 */ /* 0x004fe200078e0096 */
[----:B------:R-:W-:Y:S01]  /*d0590*/  MOV R159, R151 ;  /* 0x00000097009f7202 */ /* 0x000fe20000000f00 */
[----:B------:R-:W4:Y:S01]  /*d05a0*/  LDL.LU R150, [R1+0x7c44] ;  /* 0x007c440001967983 */ /* 0x000f220000300800 */
[----:B------:R-:W4:Y:S01]  /*d05b0*/  LDL.LU R151, [R1+0x7c40] ;  /* 0x007c400001977983 */ /* 0x000f220000300800 */
[C---:B---3--:R-:W-:Y:S11]  /*d05c0*/  HMMA.1688.F32.TF32 R152, R232.reuse, R156, R152 ;  /* 0x0000009ce898723c */ /* 0x048ff60000081098 */
[----:B------:R-:W-:Y:S11]  /*d05d0*/  @!UPT UIADD3 URZ, URZ, URZ, URZ ;  /* 0x0000003f3f3ff290 */ /* 0x000ff6000fffe03f */
[----:B------:R-:W-:Y:S01]  /*d05e0*/  @!UPT UIADD3 URZ, URZ, URZ, URZ ;  /* 0x0000003f3f3ff290 */ /* 0x000fe2000fffe03f */
[----:B------:R1:W-:Y:S01]  /*d05f0*/  STL.64 [R1+0x34a0], R152 ;  /* 0x0034a09801007387 */ /* 0x0003e20000100a00 */
[----:B------:R2:W-:Y:S01]  /*d0600*/  STL.64 [R1+0x34a8], R154 ;  /* 0x0034a89a01007387 */ /* 0x0005e20000100a00 */
[C---:B----4-:R-:W-:Y:S01]  /*d0610*/  HMMA.1688.F32.TF32 R148, R232.reuse, R172, R148 ;  /* 0x000000ace894723c */ /* 0x050fe20000081094 */
[----:B-1----:R-:W-:Y:S02]  /*d0620*/  IMAD.MOV.U32 R152, RZ, RZ, R140 ;  /* 0x000000ffff987224 */ /* 0x002fe400078e008c */
[----:B------:R-:W-:Y:S01]  /*d0630*/  IMAD.MOV.U32 R153, RZ, RZ, R141 ;  /* 0x000000ffff997224 */ /* 0x000fe200078e008d */
[----:B------:R-:W3:Y:S01]  /*d0640*/  LDL.LU R140, [R1+0x7c3c] ;  /* 0x007c3c00018c7983 */ /* 0x000ee20000300800 */
[----:B------:R-:W3:Y:S01]  /*d0650*/  LDL.LU R141, [R1+0x7c38] ;  /* 0x007c3800018d7983 */ /* 0x000ee20000300800 */
[----:B--2---:R-:W-:Y:S01]  /*d0660*/  MOV R154, R142 ;  /* 0x0000008e009a7202 */ /* 0x004fe20000000f00 */
[----:B------:R-:W-:Y:S01]  /*d0670*/  IMAD.MOV.U32 R155, RZ, RZ, R143 ;  /* 0x000000ffff9b7224 */ /* 0x000fe200078e008f */
[----:B------:R-:W3:Y:S01]  /*d0680*/  LDL.LU R142, [R1+0x7c34] ;  /* 0x007c3400018e7983 */ /* 0x000ee20000300800 */
[----:B------:R-:W3:Y:S11]  /*d0690*/  LDL.LU R143, [R1+0x7c30] ;  /* 0x007c3000018f7983 */ /* 0x000ef60000300800 */
[----:B------:R-:W-:Y:S03]  /*d06a0*/  @!UPT UIADD3 URZ, URZ, URZ, URZ ;  /* 0x0000003f3f3ff290 */ /* 0x000fe6000fffe03f */
[----:B------:R-:W-:Y:S01]  /*d06b0*/  STL.64 [R1+0x3490], R148 ;  /* 0x0034909401007387 */ /* 0x000fe20000100a00 */
[----:B------:R1:W-:Y:S02]  /*d06c0*/  STL.64 [R1+0x3498], R150 ;  /* 0x0034989601007387 */ /* 0x0003e40000100a00 */
[----:B-1----:R-:W-:Y:S07]  /*d06d0*/  HMMA.1688.F32.TF32 R148, R232, R180, R144 ;  /* 0x000000b4e894723c */ /* 0x002fee0000081090 */
[----:B------:R-:W-:-:S02]  /*d06e0*/  IMAD.MOV.U32 R144, RZ, RZ, R134 ;  /* 0x000000ffff907224 */ /* 0x000fc400078e0086 */
[----:B------:R-:W2:Y:S01]  /*d06f0*/  LDL.LU R134, [R1+0x7c2c] ;  /* 0x007c2c0001867983 */ /* 0x000ea20000300800 */
[----:B------:R-:W-:Y:S11]  /*d0700*/  MOV R145, R135 ;  /* 0x0000008700917202 */ /* 0x000ff60000000f00 */
[----:B------:R-:W-:Y:S02]  /*d0710*/  @!UPT UIADD3 URZ, URZ, URZ, URZ ;  /* 0x0000003f3f3ff290 */ /* 0x000fe4000fffe03f */
[----:B------:R-:W-:Y:S01]  /*d0720*/  STL.64 [R1+0x3480], R148 ;  /* 0x0034809401007387 */ /* 0x000fe20000100a00 */
[----:B------:R3:W-:Y:S02]  /*d0730*/  STL.64 [R1+0x3488], R150 ;  /* 0x0034889601007387 */ /* 0x0007e40000100a00 */
[----:B------:R-:W2:Y:S01]  /*d0740*/  LDL.LU R135, [R1+0x7c28] ;  /* 0x007c280001877983 */ /* 0x000ea20000300800 */
[----:B---3--:R-:W-:Y:S08]  /*d0750*/  HMMA.1688.F32.TF32 R148, R232, R168, R140 ;  /* 0x000000a8e894723c */ /* 0x008ff0000008108c */
[----:B------:R-:W-:Y:S01]  /*d0760*/  HMMA.1688.F32.TF32 R96, R12, R166, R96 ;  /* 0x000000a60c60723c */ /* 0x000fe20000081060 */
[----:B------:R-:W-:Y:S01]  /*d0770*/  IMAD.MOV.U32 R146, RZ, RZ, R90 ;  /* 0x000000ffff927224 */ /* 0x000fe200078e005a */
[----:B------:R-:W-:-:S06]  /*d0780*/  MOV R147, R91 ;  /* 0x0000005b00937202 */ /* 0x000fcc0000000f00 */
[C---:B------:R-:W-:Y:S08]  /*d0790*/  HMMA.1688.F32.TF32 R72, R12.reuse, R182, R72 ;  /* 0x000000b60c48723c */ /* 0x040ff00000081048 */
[C---:B------:R-:W-:Y:S08]  /*d07a0*/  HMMA.1688.F32.TF32 R68, R12.reuse, R170, R68 ;  /* 0x000000aa0c44723c */ /* 0x040ff00000081044 */
[----:B------:R-:W-:Y:S08]  /*d07b0*/  HMMA.1688.F32.TF32 R64, R12, R154, R64 ;  /* 0x0000009a0c40723c */ /* 0x000ff00000081040 */
[----:B--2---:R-:W-:Y:S01]  /*d07c0*/  HMMA.1688.F32.TF32 R132, R232, R128, R132 ;  /* 0x00000080e884723c */ /* 0x004fe20000081084 */
[----:B------:R-:W-:Y:S01]  /*d07d0*/  STL.64 [R1+0x3470], R148 ;  /* 0x0034709401007387 */ /* 0x000fe20000100a00 */
[----:B------:R1:W-:Y:S02]  /*d07e0*/  STL.64 [R1+0x3478], R150 ;  /* 0x0034789601007387 */ /* 0x0003e40000100a00 */
[----:B------:R-:W-:-:S02]  /*d07f0*/  IMAD.MOV.U32 R140, RZ, RZ, R243 ;  /* 0x000000ffff8c7224 */ /* 0x000fc400078e00f3 */
[----:B------:R-:W-:Y:S02]  /*d0800*/  IMAD.MOV.U32 R141, RZ, RZ, R242 ;  /* 0x000000ffff8d7224 */ /* 0x000fe400078e00f2 */
[C---:B------:R-:W-:Y:S08]  /*d0810*/  HMMA.1688.F32.TF32 R36, R12.reuse, R6, R36 ;  /* 0x000000060c24723c */ /* 0x040ff00000081024 */
[----:B------:R-:W-:Y:S01]  /*d0820*/  HMMA.1688.F32.TF32 R32, R12, R250, R32 ;  /* 0x000000fa0c20723c */ /* 0x000fe20000081020 */
[----:B------:R-:W-:Y:S04]  /*d0830*/  LDS R142, [R246+0x8b000] ;  /* 0x08b00000f68e7984 */ /* 0x000fe80000000800 */
[----:B------:R-:W-:Y:S03]  /*d0840*/  LDS R143, [R247+0x8b000] ;  /* 0x08b00000f78f7984 */ /* 0x000fe60000000800 */
[----:B-1----:R-:W-:Y:S07]  /*d0850*/  HMMA.1688.F32.TF32 R148, R232, R152, R136 ;  /* 0x00000098e894723c */ /* 0x002fee0000081088 */
[----:B------:R-:W-:Y:S01]  /*d0860*/  MOV R136, R131 ;  /* 0x0000008300887202 */ /* 0x000fe20000000f00 */
[----:B------:R-:W-:Y:S11]  /*d0870*/  IMAD.MOV.U32 R137, RZ, RZ, R130 ;  /* 0x000000ffff897224 */ /* 0x000ff600078e0082 */
[----:B------:R-:W-:Y:S04]  /*d0880*/  @!UPT UIADD3 URZ, URZ, URZ, URZ ;  /* 0x0000003f3f3ff290 */ /* 0x000fe8000fffe03f */
[----:B------:R-:W-:Y:S01]  /*d0890*/  STL.64 [R1+0x3460], R148 ;  /* 0x0034609401007387 */ /* 0x000fe20000100a00 */
[----:B------:R1:W-:Y:S02]  /*d08a0*/  STL.64 [R1+0x3468], R150 ;  /* 0x0034689601007387 */ /* 0x0003e40000100a00 */
[----:B-1----:R-:W-:Y:S01]  /*d08b0*/  IMAD.MOV.U32 R150, RZ, RZ, R122 ;  /* 0x000000ffff967224 */ /* 0x002fe200078e007a */
[----:B------:R-:W-:Y:S01]  /*d08c0*/  MOV R151, R123 ;  /* 0x0000007b00977202 */ /* 0x000fe20000000f00 */
[----:B------:R-:W2:Y:S01]  /*d08d0*/  LDL.LU R122, [R1+0x7c24] ;  /* 0x007c2400017a7983 */ /* 0x000ea20000300800 */
[----:B------:R-:W2:Y:S02]  /*d08e0*/  LDL.LU R123, [R1+0x7c20] ;  /* 0x007c2000017b7983 */ /* 0x000ea40000300800 */
[----:B------:R-:W3:Y:S02]  /*d08f0*/  LDL.LU.64 R130, [R1+0x7c18] ;  /* 0x007c180001827983 */ /* 0x000ee40000300a00 */
[----:B------:R-:W3:Y:S01]  /*d0900*/  LDL.LU.64 R128, [R1+0x7c10] ;  /* 0x007c100001807983 */ /* 0x000ee20000300a00 */
[----:B------:R1:W-:Y:S01]  /*d0910*/  STL.64 [R1+0x3450], R132 ;  /* 0x0034508401007387 */ /* 0x0003e20000100a00 */
[----:B------:R-:W-:Y:S02]  /*d0920*/  STL.64 [R1+0x3458], R134 ;  /* 0x0034588601007387 */ /* 0x000fe40000100a00 */
[----:B-1----:R-:W-:-:S02]  /*d0930*/  IMAD.MOV.U32 R132, RZ, RZ, R127 ;  /* 0x000000ffff847224 */ /* 0x002fc400078e007f */
[----:B------:R-:W-:Y:S02]  /*d0940*/  IMAD.MOV.U32 R133, RZ, RZ, R126 ;  /* 0x000000ffff857224 */ /* 0x000fe400078e007e */
[----:B------:R-:W4:Y:S01]  /*d0950*/  LDL.LU.64 R126, [R1+0x7c08] ;  /* 0x007c0800017e7983 */ /* 0x000f220000300a00 */
[----:B---3--:R-:W-:Y:S03]  /*d0960*/  HMMA.1688.F32.TF32 R128, R232, R124, R128 ;  /* 0x0000007ce880723c */ /* 0x008fe60000081080 */
[----:B------:R-:W4:Y:S11]  /*d0970*/  LDL.LU.64 R124, [R1+0x7c00] ;  /* 0x007c0000017c7983 */ /* 0x000f360000300a00 */
[----:B------:R-:W-:Y:S09]  /*d0980*/  @!UPT UIADD3 URZ, URZ, URZ, URZ ;  /* 0x0000003f3f3ff290 */ /* 0x000ff2000fffe03f */
[----:B------:R1:W-:Y:S01]  /*d0990*/  STL.64 [R1+0x3440], R128 ;  /* 0x0034408001007387 */ /* 0x0003e20000100a00 */
[----:B------:R4:W-:Y:S01]  /*d09a0*/  STL.64 [R1+0x3448], R130 ;  /* 0x0034488201007387 */ /* 0x0009e20000100a00 */
[----:B-1----:R-:W-:Y:S01]  /*d09b0*/  MOV R128, R239 ;  /* 0x000000ef00807202 */ /* 0x002fe20000000f00 */
[----:B------:R-:W-:-:S07]  /*d09c0*/  IMAD.MOV.U32 R129, RZ, RZ, R238 ;  /* 0x000000ffff817224 */ /* 0x000fce00078e00ee */
[C---:B----4-:R-:W-:Y:S08]  /*d09d0*/  HMMA.1688.F32.TF32 R128, R232.reuse, R128, R124 ;  /* 0x00000080e880723c */ /* 0x050ff0000008107c */
[C---:B--2---:R-:W-:Y:S08]  /*d09e0*/  HMMA.1688.F32.TF32 R124, R232.reuse, R132, R120 ;  /* 0x00000084e87c723c */ /* 0x044ff00000081078 */
[C---:B------:R-:W-:Y:S08]  /*d09f0*/  HMMA.1688.F32.TF32 R120, R232.reuse, R136, R116 ;  /* 0x00000088e878723c */ /* 0x040ff00000081074 */
[C---:B------:R-:W-:Y:S08]  /*d0a00*/  HMMA.1688.F32.TF32 R116, R232.reuse, R140, R112 ;  /* 0x0000008ce874723c */ /* 0x040ff00000081070 */
[C---:B------:R-:W-:Y:S08]  /*d0a10*/  HMMA.1688.F32.TF32 R112, R232.reuse, R4, R108 ;  /* 0x00000004e870723c */ /* 0x040ff0000008106c */
[C---:B------:R-:W-:Y:S08]  /*d0a20*/  HMMA.1688.F32.TF32 R108, R232.reuse, R248, R24 ;  /* 0x000000f8e86c723c */ /* 0x040ff00000081018 */
[----:B------:R-:W-:Y:S08]  /*d0a30*/  HMMA.1688.F32.TF32 R24, R232, R144, R188 ;  /* 0x00000090e818723c */ /* 0x000ff000000810bc */
[----:B------:R-:W-:Y:S01]  /*d0a40*/  HMMA.1688.F32.TF32 R92, R12, R150, R92 ;  /* 0x000000960c5c723c */ /* 0x000fe2000008105c */
[----:B------:R-:W-:Y:S01]  /*d0a50*/  MOV R242, R18 ;  /* 0x0000001200f27202 */ /* 0x000fe20000000f00 */
[----:B------:R-:W-:-:S02]  /*d0a60*/  IMAD.MOV.U32 R243, RZ, RZ, R19 ;  /* 0x000000fffff37224 */ /* 0x000fc400078e0013 */
[----:B------:R-:W-:Y:S02]  /*d0a70*/  IMAD.MOV.U32 R238, RZ, RZ, R86 ;  /* 0x000000ffffee7224 */ /* 0x000fe400078e0056 */
[----:B------:R-:W-:Y:S01]  /*d0a80*/  IMAD.MOV.U32 R239, RZ, RZ, R87 ;  /* 0x000000ffffef7224 */ /* 0x000fe200078e0057 */
[----:B------:R-:W-:Y:S04]  /*d0a90*/  LDS R140, [R246+0x8a000] ;  /* 0x08a00000f68c7984 */ /* 0x000fe80000000800 */
[----:B------:R-:W-:Y:S01]  /*d0aa0*/  STL.64 [R1+0x3430], R128 ;  /* 0x0034308001007387 */ /* 0x000fe20000100a00 */
[----:B------:R-:W-:Y:S02]  /*d0ab0*/  STL.64 [R1+0x3438], R130 ;  /* 0x0034388201007387 */ /* 0x000fe40000100a00 */
[----:B------:R-:W-:Y:S02]  /*d0ac0*/  STL.64 [R1+0x3420], R124 ;  /* 0x0034207c01007387 */ /* 0x000fe40000100a00 */
[----:B------:R-:W-:Y:S01]  /*d0ad0*/  STL.64 [R1+0x3428], R126 ;  /* 0x0034287e01007387 */ /* 0x000fe20000100a00 */
[----:B------:R-:W-:Y:S01]  /*d0ae0*/  STL.64 [R1+0x3410], R120 ;  /* 0x0034107801007387 */ /* 0x000fe20000100a00 */
[----:B------:R-:W-:Y:S02]  /*d0af0*/  STL.64 [R1+0x3418], R122 ;  /* 0x0034187a01007387 */ /* 0x000fe40000100a00 */
[----:B------:R-:W-:Y:S02]  /*d0b00*/  STL.64 [R1+0x3400], R116 ;  /* 0x0034007401007387 */ /* 0x000fe40000100a00 */
[----:B------:R-:W-:Y:S01]  /*d0b10*/  STL.64 [R1+0x3408], R118 ;  /* 0x0034087601007387 */ /* 0x000fe20000100a00 */
[----:B------:R-:W-:Y:S01]  /*d0b20*/  STL.64 [R1+0x33f0], R112 ;  /* 0x0033f07001007387 */ /* 0x000fe20000100a00 */
[----:B------:R-:W-:Y:S02]  /*d0b30*/  STL.64 [R1+0x33f8], R114 ;  /* 0x0033f87201007387 */ /* 0x000fe40000100a00 */
[----:B------:R-:W-:Y:S02]  /*d0b40*/  STL.64 [R1+0x33e0], R108 ;  /* 0x0033e06c01007387 */ /* 0x000fe40000100a00 */
[----:B------:R-:W-:Y:S01]  /*d0b50*/  IMAD.MOV.U32 R190, RZ, RZ, R214 ;  /* 0x000000ffffbe7224 */ /* 0x000fe200078e00d6 */
[----:B------:R-:W-:Y:S01]  /*d0b60*/  STL.64 [R1+0x33e8], R110 ;  /* 0x0033e86e01007387 */ /* 0x000fe20000100a00 */
[----:B------:R-:W2:Y:S02]  /*d0b70*/  LDL.LU R214, [R1+0x7bfc] ;  /* 0x007bfc0001d67983 */ /* 0x000ea40000300800 */
[----:B------:R-:W-:Y:S02]  /*d0b80*/  STL.64 [R1+0x33d0], R24 ;  /* 0x0033d01801007387 */ /* 0x000fe40000100a00 */
[----:B------:R1:W-:Y:S01]  /*d0b90*/  STL.64 [R1+0x33d8], R26 ;  /* 0x0033d81a01007387 */ /* 0x0003e20000100a00 */
[----:B------:R-:W-:Y:S01]  /*d0ba0*/  MOV R191, R215 ;  /* 0x000000d700bf7202 */ /* 0x000fe20000000f00 */
[----:B------:R-:W3:Y:S04]  /*d0bb0*/  LDS R141, [R247+0x8a000] ;  /* 0x08a00000f78d7984 */ /* 0x000ee80000000800 */
[----:B------:R-:W2:Y:S01]  /*d0bc0*/  LDL.LU R215, [R1+0x7bf8] ;  /* 0x007bf80001d77983 */ /* 0x000ea20000300800 */
[----:B-1----:R-:W-:Y:S07]  /*d0bd0*/  HMMA.1688.F32.TF32 R24, R232, R80, R196 ;  /* 0x00000050e818723c */ /* 0x002fee00000810c4 */
[----:B------:R-:W-:-:S02]  /*d0be0*/  IMAD.MOV.U32 R198, RZ, RZ, R226 ;  /* 0x000000ffffc67224 */ /* 0x000fc400078e00e2 */
[----:B------:R-:W4:Y:S01]  /*d0bf0*/  LDL.LU R226, [R1+0x7bf4] ;  /* 0x007bf40001e27983 */ /* 0x000f220000300800 */
[----:B------:R-:W-:Y:S11]  /*d0c00*/  IMAD.MOV.U32 R199, RZ, RZ, R227 ;  /* 0x000000ffffc77224 */ /* 0x000ff600078e00e3 */
[----:B------:R-:W-:Y:S02]  /*d0c10*/  @!UPT UIADD3 URZ, URZ, URZ, URZ ;  /* 0x0000003f3f3ff290 */ /* 0x000fe4000fffe03f */
[----:B------:R-:W-:Y:S01]  /*d0c20*/  STL.64 [R1+0x33c0], R24 ;  /* 0x0033c01801007387 */ /* 0x000fe20000100a00 */
[----:B------:R1:W-:Y:S02]  /*d0c30*/  STL.64 [R1+0x33c8], R26 ;  /* 0x0033c81a01007387 */ /* 0x0003e40000100a00 */
[----:B------:R-:W4:Y:S01]  /*d0c40*/  LDL.LU R227, [R1+0x7bf0] ;  /* 0x007bf00001e37983 */ /* 0x000f220000300800 */
[----:B-1----:R-:W-:Y:S07]  /*d0c50*/  HMMA.1688.F32.TF32 R24, R232, R76, R204 ;  /* 0x0000004ce818723c */ /* 0x002fee00000810cc */
[----:B------:R-:W-:-:S02]  /*d0c60*/  MOV R206, R230 ;  /* 0x000000e600ce7202 */ /* 0x000fc40000000f00 */
[----:B------:R-:W3:Y:S01]  /*d0c70*/  LDL.LU R230, [R1+0x7bec] ;  /* 0x007bec0001e67983 */ /* 0x000ee20000300800 */
[----:B------:R-:W-:Y:S11]  /*d0c80*/  IMAD.MOV.U32 R207, RZ, RZ, R231 ;  /* 0x000000ffffcf7224 */ /* 0x000ff600078e00e7 */
[----:B------:R-:W-:Y:S02]  /*d0c90*/  @!UPT UIADD3 URZ, URZ, URZ, URZ ;  /* 0x0000003f3f3ff290 */ /* 0x000fe4000fffe03f */
[----:B------:R-:W-:Y:S01]  /*d0ca0*/  STL.64 [R1+0x33b0], R24 ;  /* 0x0033b01801007387 */ /* 0x000fe20000100a00 */
[----:B------:R2:W-:Y:S02]  /*d0cb0*/  STL.64 [R1+0x33b8], R26 ;  /* 0x0033b81a01007387 */ /* 0x0005e40000100a00 */
[----:B------:R-:W3:Y:S02]  /*d0cc0*/  LDL.LU R231, [R1+0x7be8] ;  /* 0x007be80001e77983 */ /* 0x000ee40000300800 */
[----:B------:R-:W-:Y:S01]  /*d0cd0*/  IMAD.MOV.U32 R5, RZ, RZ, R222 ;  /* 0x000000ffff057224 */ /* 0x000fe200078e00de */
[----:B------:R-:W-:Y:S01]  /*d0ce0*/  MOV R4, R223 ;  /* 0x000000df00047202 */ /* 0x000fe20000000f00 */
[C---:B--2---:R-:W-:Y:S01]  /*d0cf0*/  HMMA.1688.F32.TF32 R24, R232.reuse, R236, R212 ;  /* 0x000000ece818723c */ /* 0x044fe200000810d4 */
[----:B------:R-:W2:Y:S11]  /*d0d00*/  LDL R214, [R1+0x1418] ;  /* 0x0014180001d67983 */ /* 0x000eb60000100800 */
[----:B------:R-:W-:Y:S11]  /*d0d10*/  @!UPT UIADD3 URZ, URZ, URZ, URZ ;  /* 0x0000003f3f3ff290 */ /* 0x000ff6000fffe03f */
[----:B------:R-:W-:Y:S01]  /*d0d20*/  STL.64 [R1+0x33a0], R24 ;  /* 0x0033a01801007387 */ /* 0x000fe20000100a00 */
[----:B------:R4:W-:Y:S02]  /*d0d30*/  STL.64 [R1+0x33a8], R26 ;  /* 0x0033a81a01007387 */ /* 0x0009e40000100a00 */
[----:B------:R-:W2:Y:S01]  /*d0d40*/  LDL R215, [R1+0x141c] ;  /* 0x00141c0001d77983 */ /* 0x000ea20000100800 */
[----:B----4-:R-:W-:Y:S01]  /*d0d50*/  HMMA.1688.F32.TF32 R24, R232, R240, R224 ;  /* 0x000000f0e818723c */ /* 0x010fe200000810e0 */
[----:B------:R-:W4:Y:S11]  /*d0d60*/  LDL R234, [R1+0x1428] ;  /* 0x0014280001ea7983 */ /* 0x000f360000100800 */
[----:B------:R-:W-:Y:S11]  /*d0d70*/  @!UPT UIADD3 URZ, URZ, URZ, URZ ;  /* 0x0000003f3f3ff290 */ /* 0x000ff6000fffe03f */
[----:B------:R1:W-:Y:S01]  /*d0d80*/  STL.64 [R1+0x3390], R24 ;  /* 0x0033901801007387 */ /* 0x0003e20000100a00 */
[----:B------:R-:W-:Y:S02]  /*d0d90*/  STL.64 [R1+0x3398], R26 ;  /* 0x0033981a01007387 */ /* 0x000fe40000100a00 */
[----:B------:R-:W4:Y:S02]  /*d0da0*/  LDL R235, [R1+0x142c] ;  /* 0x00142c0001eb7983 */ /* 0x000f240000100800 */
[----:B------:R-:W2:Y:S01]  /*d0db0*/  LDL R226, [R1+0x13d8] ;  /* 0x0013d80001e27983 */ /* 0x000ea20000100800 */
[----:B------:R-:W2:Y:S01]  /*d0dc0*/  LDL R227, [R1+0x13dc] ;  /* 0x0013dc0001e37983 */ /* 0x000ea20000100800 */
[----:B---3--:R-:W-:Y:S03]  /*d0dd0*/  HMMA.1688.F32.TF32 R136, R12, R222, R228 ;  /* 0x000000de0c88723c */ /* 0x008fe600000810e4 */
[----:B------:R-:W3:Y:S01]  /*d0de0*/  LDL.LU.64 R222, [R1+0x7be0] ;  /* 0x007be00001de7983 */ /* 0x000ee20000300a00 */
[----:B------:R-:W3:Y:S02]  /*d0df0*/  LDL.LU.64 R220, [R1+0x7bd8] ;  /* 0x007bd80001dc7983 */ /* 0x000ee40000300a00 */
[----:B------:R-:W2:Y:S02]  /*d0e00*/  LDL R230, [R1+0x1438] ;  /* 0x0014380001e67983 */ /* 0x000ea40000100800 */
[----:B------:R-:W2:Y:S02]  /*d0e10*/  LDL R231, [R1+0x143c] ;  /* 0x00143c0001e77983 */ /* 0x000ea40000100800 */
[----:B-1----:R-:W-:-:S02]  /*d0e20*/  IMAD.MOV.U32 R25, RZ, RZ, R210 ;  /* 0x000000ffff197224 */ /* 0x002fc400078e00d2 */
[----:B------:R-:W-:-:S11]  /*d0e30*/  IMAD.MOV.U32 R24, RZ, RZ, R211 ;  /* 0x000000ffff187224 */ /* 0x000fd600078e00d3 */
[----:B------:R1:W-:Y:S01]  /*d0e40*/  STL.64 [R1+0x7920], R138 ;  /* 0x0079208a01007387 */ /* 0x0003e20000100a00 */
[----:B------:R-:W-:Y:S03]  /*d0e50*/  STL.64 [R1+0x7918], R136 ;  /* 0x0079188801007387 */ /* 0x000fe60000100a00 */
[----:B-1----:R-:W2:Y:S04]  /*d0e60*/  LDL R138, [R1+0x13e8] ;  /* 0x0013e800018a7983 */ /* 0x002ea80000100800 */
[----:B------:R-:W2:Y:S01]  /*d0e70*/  LDL R139, [R1+0x13ec] ;  /* 0x0013ec00018b7983 */ /* 0x000ea20000100800 */
[C---:B---3--:R-:W-:Y:S03]  /*d0e80*/  HMMA.1688.F32.TF32 R132, R12.reuse, R210, R220 ;  /* 0x000000d20c84723c */ /* 0x048fe600000810dc */
[----:B------:R-:W3:Y:S01]  /*d0e90*/  LDL.LU.64 R210, [R1+0x7bd0] ;  /* 0x007bd00001d27983 */ /* 0x000ee20000300a00 */
[----:B------:R-:W3:Y:S03]  /*d0ea0*/  LDL.LU.64 R208, [R1+0x7bc8] ;  /* 0x007bc80001d07983 */ /* 0x000ee60000300a00 */
[----:B------:R-:W-:Y:S01]  /*d0eb0*/  MOV R222, R25 ;  /* 0x0000001900de7202 */ /* 0x000fe20000000f00 */
[----:B------:R-:W-:Y:S01]  /*d0ec0*/  IMAD.MOV.U32 R223, RZ, RZ, R24 ;  /* 0x000000ffffdf7224 */ /* 0x000fe200078e0018 */
[C---:B--2---:R-:W-:Y:S11]  /*d0ed0*/  HMMA.1688.F32.TF32 R128, R12.reuse, R138, R216 ;  /* 0x0000008a0c80723c */ /* 0x044ff600000810d8 */
[----:B------:R-:W-:Y:S03]  /*d0ee0*/  @!UPT UIADD3 URZ, URZ, URZ, URZ ;  /* 0x0000003f3f3ff290 */ /* 0x000fe6000fffe03f */
[----:B------:R1:W-:Y:S01]  /*d0ef0*/  STL.64 [R1+0x7980], R134 ;  /* 0x0079808601007387 */ /* 0x0003e20000100a00 */
[----:B------:R-:W-:Y:S02]  /*d0f00*/  STL.64 [R1+0x7978], R132 ;  /* 0x0079788401007387 */ /* 0x000fe40000100a00 */
[----:B------:R-:W-:Y:S02]  /*d0f10*/  STL.64 [R1+0x7b80], R222 ;  /* 0x007b80de01007387 */ /* 0x000fe40000100a00 */
[----:B-1----:R-:W-:Y:S02]  /*d0f20*/  IMAD.MOV.U32 R134, RZ, RZ, R203 ;  /* 0x000000ffff867224 */ /* 0x002fe400078e00cb */
[----:B------:R-:W-:Y:S02]  /*d0f30*/  IMAD.MOV.U32 R135, RZ, RZ, R194 ;  /* 0x000000ffff877224 */ /* 0x000fe400078e00c2 */
[----:B------:R-:W-:Y:S01]  /*d0f40*/  STL.64 [R1+0x7990], R130 ;  /* 0x0079908201007387 */ /* 0x000fe20000100a00 */
[----:B------:R-:W-:Y:S02]  /*d0f50*/  STL.64 [R1+0x7988], R128 ;  /* 0x0079888001007387 */ /* 0x000fe40000100a00 */
[----:B------:R-:W4:Y:S02]  /*d0f60*/  LDL.LU R203, [R1+0x7bc0] ;  /* 0x007bc00001cb7983 */ /* 0x000f240000300800 */
[----:B------:R-:W2:Y:S01]  /*d0f70*/  LDL.LU R194, [R1+0x7bbc] ;  /* 0x007bbc0001c27983 */ /* 0x000ea20000300800 */
[C---:B---3--:R-:W-:Y:S11]  /*d0f80*/  HMMA.1688.F32.TF32 R124, R12.reuse, R230, R208 ;  /* 0x000000e60c7c723c */ /* 0x048ff600000810d0 */
[----:B------:R-:W-:Y:S11]  /*d0f90*/  @!UPT UIADD3 URZ, URZ, URZ, URZ ;  /* 0x0000003f3f3ff290 */ /* 0x000ff6000fffe03f */
[----:B------:R-:W-:Y:S01]  /*d0fa0*/  @!UPT UIADD3 URZ, URZ, URZ, URZ ;  /* 0x0000003f3f3ff290 */ /* 0x000fe2000fffe03f */
[----:B------:R1:W-:Y:S01]  /*d0fb0*/  STL.64 [R1+0x79a0], R126 ;  /* 0x0079a07e01007387 */ /* 0x0003e20000100a00 */
[----:B------:R-:W-:Y:S01]  /*d0fc0*/  STL.64 [R1+0x7998], R124 ;  /* 0x0079987c01007387 */ /* 0x000fe20000100a00 */
[----:B-1----:R-:W-:Y:S02]  /*d0fd0*/  MOV R126, R195 ;  /* 0x000000c3007e7202 */ /* 0x002fe40000000f00 */
[----:B------:R-:W2:Y:S01]  /*d0fe0*/  LDL.LU R195, [R1+0x7bb8] ;  /* 0x007bb80001c37983 */ /* 0x000ea20000300800 */
[C---:B------:R-:W-:Y:S08]  /*d0ff0*/  HMMA.1688.F32.TF32 R112, R12.reuse, R214, R184 ;  /* 0x000000d60c70723c */ /* 0x040ff000000810b8 */
[C---:B------:R-:W-:Y:S08]  /*d1000*/  HMMA.1688.F32.TF32 R108, R12.reuse, R206, R20 ;  /* 0x000000ce0c6c723c */ /* 0x040ff00000081014 */
[C---:B------:R-:W-:Y:S08]  /*d1010*/  HMMA.1688.F32.TF32 R104, R12.reuse, R198, R104 ;  /* 0x000000c60c68723c */ /* 0x040ff00000081068 */
[C---:B------:R-:W-:Y:S01]  /*d1020*/  HMMA.1688.F32.TF32 R100, R12.reuse, R190, R100 ;  /* 0x000000be0c64723c */ /* 0x040fe20000081064 */
[----:B------:R-:W3:Y:S04]  /*d1030*/  LDL R127, [R1+0x154c] ;  /* 0x00154c00017f7983 */ /* 0x000ee80000100800 */
[----:B------:R-:W3:Y:S03]  /*d1040*/  LDL.64 R210, [R1+0x15c8] ;  /* 0x0015c80001d27983 */ /* 0x000ee60000100a00 */
[----:B----4-:R-:W-:Y:S01]  /*d1050*/  HMMA.1688.F32.TF32 R120, R12, R234, R200 ;  /* 0x000000ea0c78723c */ /* 0x010fe200000810c8 */
[----:B------:R-:W-:Y:S11]  /*d1060*/  IMAD.MOV.U32 R240, RZ, RZ, R16 ;  /* 0x000000fffff07224 */ /* 0x000ff600078e0010 */
[----:B------:R-:W-:Y:S11]  /*d1070*/  @!UPT UIADD3 URZ, URZ, URZ, URZ ;  /* 0x0000003f3f3ff290 */ /* 0x000ff6000fffe03f */
[----:B------:R-:W-:Y:S01]  /*d1080*/  STL.64 [R1+0x79b0], R122 ;  /* 0x0079b07a01007387 */ /* 0x000fe20000100a00 */
[----:B------:R-:W-:Y:S02]  /*d1090*/  STL.64 [R1+0x79a8], R120 ;  /* 0x0079a87801007387 */ /* 0x000fe40000100a00 */
[----:B------:R-:W4:Y:S02]  /*d10a0*/  LDL R202, [R1+0x15b8] ;  /* 0x0015b80001ca7983 */ /* 0x000f240000100800 */
[----:B------:R-:W4:Y:S02]  /*d10b0*/  LDL R203, [R1+0x15bc] ;  /* 0x0015bc0001cb7983 */ /* 0x000f240000100800 */
[----:B------:R-:W-:Y:S02]  /*d10c0*/  IMAD.MOV.U32 R241, RZ, RZ, R17 ;  /* 0x000000fffff17224 */ /* 0x000fe400078e0011 */
[----:B------:R-:W-:Y:S01]  /*d10d0*/  IMAD.MOV.U32 R236, RZ, RZ, R84 ;  /* 0x000000ffffec7224 */ /* 0x000fe200078e0054 */
[----:B------:R-:W-:-:S02]  /*d10e0*/  MOV R237, R85 ;  /* 0x0000005500ed7202 */ /* 0x000fc40000000f00 */
[----:B------:R-:W-:Y:S01]  /*d10f0*/  MOV R144, R88 ;  /* 0x0000005800907202 */ /* 0x000fe20000000f00 */
[----:B------:R-:W-:Y:S01]  /*d1100*/  IMAD.MOV.U32 R145, RZ, RZ, R89 ;  /* 0x000000ffff917224 */ /* 0x000fe200078e0059 */
[C---:B--2---:R-:W-:Y:S11]  /*d1110*/  HMMA.1688.F32.TF32 R116, R12.reuse, R226, R192 ;  /* 0x000000e20c74723c */ /* 0x044ff600000810c0 */
[----:B------:R-:W-:Y:S11]  /*d1120*/  @!UPT UIADD3 URZ, URZ, URZ, URZ ;  /* 0x0000003f3f3ff290 */ /* 0x000ff6000fffe03f */
[----:B------:R-:W-:Y:S01]  /*d1130*/  @!UPT UIADD3 URZ, URZ, URZ, URZ ;  /* 0x0000003f3f3ff290 */ /* 0x000fe2000fffe03f */
[----:B------:R1:W-:Y:S01]  /*d1140*/  STL.64 [R1+0x79c0], R118 ;  /* 0x0079c07601007387 */ /* 0x0003e20000100a00 */
[----:B------:R-:W-:Y:S03]  /*d1150*/  STL.64 [R1+0x79b8], R116 ;  /* 0x0079b87401007387 */ /* 0x000fe60000100a00 */
[----:B-1----:R-:W2:Y:S04]  /*d1160*/  LDL R118, [R1+0x1538] ;  /* 0x0015380001767983 */ /* 0x002ea80000100800 */
[----:B------:R-:W2:Y:S01]  /*d1170*/  LDL R119, [R1+0x153c] ;  /* 0x00153c0001777983 */ /* 0x000ea20000100800 */
[----:B------:R-:W-:Y:S02]  /*d1180*/  STL.64 [R1+0x79d0], R114 ;  /* 0x0079d07201007387 */ /* 0x000fe40000100a00 */
[----:B------:R-:W-:Y:S02]  /*d1190*/  STL.64 [R1+0x79c8], R112 ;  /* 0x0079c87001007387 */ /* 0x000fe40000100a00 */
[----:B------:R-:W4:Y:S01]  /*d11a0*/  LDL R186, [R1+0x15a8] ;  /* 0x0015a80001ba7983 */ /* 0x000f220000100800 */
[----:B------:R-:W4:Y:S01]  /*d11b0*/  LDL R187, [R1+0x15ac] ;  /* 0x0015ac0001bb7983 */ /* 0x000f220000100800 */
[----:B------:R1:W-:Y:S02]  /*d11c0*/  STL.64 [R1+0x79e0], R110 ;  /* 0x0079e06e01007387 */ /* 0x0003e40000100a00 */
[----:B------:R-:W-:Y:S01]  /*d11d0*/  STL.64 [R1+0x79d8], R108 ;  /* 0x0079d86c01007387 */ /* 0x000fe20000100a00 */
[----:B-1----:R-:W4:Y:S04]  /*d11e0*/  LDL R110, [R1+0x1528] ;  /* 0x00152800016e7983 */ /* 0x002f280000100800 */
[----:B------:R-:W4:Y:S01]  /*d11f0*/  LDL R111, [R1+0x152c] ;  /* 0x00152c00016f7983 */ /* 0x000f220000100800 */
[----:B------:R-:W-:Y:S02]  /*d1200*/  STL.64 [R1+0x79f0], R106 ;  /* 0x0079f06a01007387 */ /* 0x000fe40000100a00 */
[----:B------:R-:W-:Y:S02]  /*d1210*/  STL.64 [R1+0x79e8], R104 ;  /* 0x0079e86801007387 */ /* 0x000fe40000100a00 */
[----:B------:R1:W-:Y:S01]  /*d1220*/  STL.64 [R1+0x7a00], R102 ;  /* 0x007a006601007387 */ /* 0x0003e20000100a00 */
[----:B------:R-:W-:Y:S04]  /*d1230*/  STL.64 [R1+0x79f8], R100 ;  /* 0x0079f86401007387 */ /* 0x000fe80000100a00 */
        /* <DEDUP_REMOVED lines=24> */
[----:B------:R-:W4:Y:S02]  /*d13c0*/  LDL.64 R114, [R1+0x1588] ;  /* 0x0015880001727983 */ /* 0x000f240000100a00 */
[----:B------:R-:W4:Y:S01]  /*d13d0*/  LDL.64 R98, [R1+0x1598] ;  /* 0x0015980001627983 */ /* 0x000f220000100a00 */
[C---:B------:R-:W-:Y:S08]  /*d13e0*/  HMMA.1688.F32.TF32 R76, R12.reuse, R174, R8 ;  /* 0x000000ae0c4c723c */ /* 0x040ff00000081008 */
[C---:B---3--:R-:W-:Y:S08]  /*d13f0*/  HMMA.1688.F32.TF32 R44, R12.reuse, R126, R44 ;  /* 0x0000007e0c2c723c */ /* 0x048ff0000008102c */
[C---:B------:R-:W-:Y:S01]  /*d1400*/  HMMA.1688.F32.TF32 R40, R12.reuse, R134, R40 ;  /* 0x000000860c28723c */ /* 0x040fe20000081028 */
[----:B------:R-:W-:Y:S01]  /*d1410*/  IMAD.MOV.U32 R218, RZ, RZ, R5 ;  /* 0x000000ffffda7224 */ /* 0x000fe200078e0005 */
[----:B------:R-:W-:Y:S01]  /*d1420*/  MOV R219, R4 ;  /* 0x0000000400db7202 */ /* 0x000fe20000000f00 */
        /* <DEDUP_REMOVED lines=15> */
[----:B------:R-:W-:Y:S01]  /*d1520*/  STL.64 [R1+0x7a30], R90 ;  /* 0x007a305a01007387 */ /* 0x000fe20000100a00 */
[----:B------:R-:W-:Y:S02]  /*d1530*/  STL.64 [R1+0x7a28], R88 ;  /* 0x007a285801007387 */ /* 0x000fe40000100a00 */
[----:B------:R-:W-:Y:S02]  /*d1540*/  STL.64 [R1+0x7a40], R86 ;  /* 0x007a405601007387 */ /* 0x000fe40000100a00 */
[----:B------:R2:W-:Y:S01]  /*d1550*/  STL.64 [R1+0x7a38], R84 ;  /* 0x007a385401007387 */ /* 0x0005e20000100a00 */
[----:B------:R-:W-:Y:S01]  /*d1560*/  STL.64 [R1+0x7a50], R82 ;  /* 0x007a505201007387 */ /* 0x000fe20000100a00 */
[----:B------:R3:W-:Y:S02]  /*d1570*/  STL.64 [R1+0x7a48], R80 ;  /* 0x007a485001007387 */ /* 0x0007e40000100a00 */
[----:B------:R-:W-:Y:S02]  /*d1580*/  STL.64 [R1+0x7a60], R78 ;  /* 0x007a604e01007387 */ /* 0x000fe40000100a00 */
[----:B------:R2:W-:Y:S01]  /*d1590*/  STL.64 [R1+0x7a58], R76 ;  /* 0x007a584c01007387 */ /* 0x0005e20000100a00 */
        /* <DEDUP_REMOVED lines=29> */
[----:B------:R1:W-:Y:S01]  /*d1770*/  STL.64 [R1+0x7b50], R16 ;  /* 0x007b501001007387 */ /* 0x0003e20000100a00 */
[----:B------:R-:W-:Y:S01]  /*d1780*/  HMMA.1688.F32.TF32 R12, R12, R210, R240 ;  /* 0x000000d20c0c723c */ /* 0x000fe200000810f0 */
        /* <DEDUP_REMOVED lines=24> */
[----:B--2---:R-:W2:Y:S01]  /*d1910*/  LDL.LU R84, [R1+0xd40] ;  /* 0x000d400001547983 */ /* 0x004ea20000300800 */
[----:B------:R-:W2:Y:S01]  /*d1920*/  LDL.LU R85, [R1+0xd44] ;  /* 0x000d440001557983 */ /* 0x000ea20000300800 */
[----:B------:R-:W2:Y:S02]  /*d1930*/  LDL.LU R86, [R1+0xd48] ;  /* 0x000d480001567983 */ /* 0x000ea40000300800 */
[----:B------:R-:W2:Y:S02]  /*d1940*/  LDL.LU R87, [R1+0xd4c] ;  /* 0x000d4c0001577983 */ /* 0x000ea40000300800 */
[----:B---3--:R-:W3:Y:S01]  /*d1950*/  LDL.LU R80, [R1+0xd50] ;  /* 0x000d500001507983 */ /* 0x008ee20000300800 */
[----:B------:R-:W3:Y:S01]  /*d1960*/  LDL.LU R81, [R1+0xd54] ;  /* 0x000d540001517983 */ /* 0x000ee20000300800 */
[----:B------:R-:W3:Y:S02]  /*d1970*/  LDL.LU R82, [R1+0xd58] ;  /* 0x000d580001527983 */ /* 0x000ee40000300800 */
[----:B------:R-:W3:Y:S02]  /*d1980*/  LDL.LU R83, [R1+0xd5c] ;  /* 0x000d5c0001537983 */ /* 0x000ee40000300800 */
        /* <DEDUP_REMOVED lines=76> */
[----:B------:R-:W-:Y:S01]  /*d1e50*/  STL.64 [R1+0x7b68], R14 ;  /* 0x007b680e01007387 */ /* 0x000fe20000100a00 */
[----:B------:R1:W-:Y:S04]  /*d1e60*/  STL.64 [R1+0x7b60], R12 ;  /* 0x007b600c01007387 */ /* 0x0003e80000100a00 */
[----:B-1----:R-:W3:Y:S01]  /*d1e70*/  LDL.LU R12, [R1+0xe60] ;  /* 0x000e6000010c7983 */ /* 0x002ee20000300800 */
[----:B------:R-:W3:Y:S02]  /*d1e80*/  LDL.LU R13, [R1+0xe64] ;  /* 0x000e6400010d7983 */ /* 0x000ee40000300800 */
[----:B------:R-:W3:Y:S02]  /*d1e90*/  LDL.LU R14, [R1+0xe68] ;  /* 0x000e6800010e7983 */ /* 0x000ee40000300800 */
[----:B------:R-:W3:Y:S01]  /*d1ea0*/  LDL.LU R15, [R1+0xe6c] ;  /* 0x000e6c00010f7983 */ /* 0x000ee20000300800 */
[C---:B--2---:R-:W-:Y:S11]  /*d1eb0*/  HMMA.1688.F32.TF32 R220, R140.reuse, R218, R220 ;  /* 0x000000da8cdc723c */ /* 0x044ff600000810dc */
[----:B------:R-:W-:Y:S11]  /*d1ec0*/  @!UPT UIADD3 URZ, URZ, URZ, URZ ;  /* 0x0000003f3f3ff290 */ /* 0x000ff6000fffe03f */
[----:B------:R-:W-:Y:S01]  /*d1ed0*/  @!UPT UIADD3 URZ, URZ, URZ, URZ ;  /* 0x0000003f3f3ff290 */ /* 0x000fe2000fffe03f */
[----:B------:R-:W-:Y:S01]  /*d1ee0*/  STL.64 [R1+0xe70], R220 ;  /* 0x000e70dc01007387 */ /* 0x000fe20000100a00 */
[----:B------:R1:W-:Y:S03]  /*d1ef0*/  STL.64 [R1+0xe78], R222 ;  /* 0x000e78de01007387 */ /* 0x0003e60000100a00 */
[----:B-1----:R-:W3:Y:S01]  /*d1f00*/  LDL.LU.64 R222, [R1+0x7b80] ;  /* 0x007b800001de7983 */ /* 0x002ee20000300a00 */
[C---:B------:R-:W-:Y:S08]  /*d1f10*/  HMMA.1688.F32.TF32 R16, R140.reuse, R138, R16 ;  /* 0x0000008a8c10723c */ /* 0x040ff00000081010 */
[C---:B---3--:R-:W-:Y:S11]  /*d1f20*/  HMMA.1688.F32.TF32 R12, R140.reuse, R222, R12 ;  /* 0x000000de8c0c723c */ /* 0x048ff6000008100c */
[----:B------:R-:W-:Y:S11]  /*d1f30*/  @!UPT UIADD3 URZ, URZ, URZ, URZ ;  /* 0x0000003f3f3ff290 */ /* 0x000ff6000fffe03f */
[----:B------:R-:W-:Y:S01]  /*d1f40*/  @!UPT UIADD3 URZ, URZ, URZ, URZ ;  /* 0x0000003f3f3ff290 */ /* 0x000fe2000fffe03f */
[----:B------:R-:W-:Y:S01]  /*d1f50*/  STL.64 [R1+0xe60], R12 ;  /* 0x000e600c01007387 */ /* 0x000fe20000100a00 */
[----:B------:R1:W-:Y:S02]  /*d1f60*/  STL.64 [R1+0xe68], R14 ;  /* 0x000e680e01007387 */ /* 0x0003e40000100a00 */
[C---:B-1----:R-:W-:Y:S08]  /*d1f70*/  HMMA.1688.F32.TF32 R12, R140.reuse, R230, R20 ;  /* 0x000000e68c0c723c */ /* 0x042ff00000081014 */
        /* <DEDUP_REMOVED lines=51> */
[C---:B----4-:R-:W-:Y:S07]  /*d22b0*/  HMMA.1688.F32.TF32 R12, R140.reuse, R110, R104 ;  /* 0x0000006e8c0c723c */ /* 0x050fee0000081068 */
        /* <DEDUP_REMOVED lines=19> */
[----:B------:R-:W-:Y:S02]  /*d23f0*/  STL.64 [R1+0xcf8], R22 ;  /* 0x000cf81601007387 */ /* 0x000fe40000100a00 */
[----:B------:R-:W2:Y:S05]  /*d2400*/  LDL.LU R236, [R1+0xbc0] ;  /* 0x000bc00001ec7983 */ /* 0x000eaa0000300800 */
[----:B------:R1:W-:Y:S01]  /*d2410*/  STL.64 [R1+0xce0], R16 ;  /* 0x000ce01001007387 */ /* 0x0003e20000100a00 */
[----:B------:R3:W-:Y:S07]  /*d2420*/  STL.64 [R1+0xce8], R18 ;  /* 0x000ce81201007387 */ /* 0x0007ee0000100a00 */
        /* <DEDUP_REMOVED lines=73> */
[----:B----4-:R-:W3:Y:S02]  /*d28c0*/  LDL.LU R12, [R1+0xcb0] ;  /* 0x000cb000010c7983 */ /* 0x010ee40000300800 */
[----:B------:R-:W3:Y:S02]  /*d28d0*/  LDL.LU R13, [R1+0xcb4] ;  /* 0x000cb400010d7983 */ /* 0x000ee40000300800 */
[----:B------:R-:W3:Y:S01]  /*d28e0*/  LDL.LU R14, [R1+0xcb8] ;  /* 0x000cb800010e7983 */ /* 0x000ee20000300800 */
        /* <DEDUP_REMOVED lines=33> */
[C---:B---3--:R-:W-:Y:S11]  /*d2b00*/  HMMA.1688.F32.TF32 R12, R140.reuse, R98, R12 ;  /* 0x000000628c0c723c */ /* 0x048ff6000008100c */
[----:B------:R-:W-:Y:S11]  /*d2b10*/  @!UPT UIADD3 URZ, URZ, URZ, URZ ;  /* 0x0000003f3f3ff290 */ /* 0x000ff6000fffe03f */
[----:B------:R-:W-:Y:S01]  /*d2b20*/  @!UPT UIADD3 URZ, URZ, URZ, URZ ;  /* 0x0000003f3f3ff290 */ /* 0x000fe2000fffe03f */
[----:B------:R-:W-:Y:S01]  /*d2b30*/  STL.64 [R1+0xcc0], R12 ;  /* 0x000cc00c01007387 */ /* 0x000fe20000100a00 */
[----:B------:R2:W-:Y:S02]  /*d2b40*/  STL.64 [R1+0xcc8], R14 ;  /* 0x000cc80e01007387 */ /* 0x0005e40000100a00 */
[C---:B--2---:R-:W-:Y:S08]  /*d2b50*/  HMMA.1688.F32.TF32 R12, R140.reuse, R186, R16 ;  /* 0x000000ba8c0c723c */ /* 0x044ff00000081010 */
[C---:B----4-:R-:W-:Y:S11]  /*d2b60*/  HMMA.1688.F32.TF32 R16, R140.reuse, R202, R20 ;  /* 0x000000ca8c10723c */ /* 0x050ff60000081014 */
[----:B------:R-:W-:Y:S04]  /*d2b70*/  @!UPT UIADD3 URZ, URZ, URZ, URZ ;  /* 0x0000003f3f3ff290 */ /* 0x000fe8000fffe03f */
[----:B------:R-:W-:Y:S01]  /*d2b80*/  STL.64 [R1+0xcb0], R12 ;  /* 0x000cb00c01007387 */ /* 0x000fe20000100a00 */
[----:B------:R1:W-:Y:S02]  /*d2b90*/  STL.64 [R1+0xcb8], R14 ;  /* 0x000cb80e01007387 */ /* 0x0003e40000100a00 */
[----:B-1----:R-:W-:Y:S08]  /*d2ba0*/  HMMA.1688.F32.TF32 R12, R140, R210, R24 ;  /* 0x000000d28c0c723c */ /* 0x002ff00000081018 */
[C---:B------:R-:W-:Y:S01]  /*d2bb0*/  HMMA.1688.F32.TF32 R20, R8.reuse, R218, R28 ;  /* 0x000000da0814723c */ /* 0x040fe2000008101c */
[----:B------:R-:W-:Y:S01]  /*d2bc0*/  STL.64 [R1+0xca0], R16 ;  /* 0x000ca01001007387 */ /* 0x000fe20000100a00 */
[----:B------:R1:W-:Y:S03]  /*d2bd0*/  STL.64 [R1+0xca8], R18 ;  /* 0x000ca81201007387 */ /* 0x0003e60000100a00 */
[----:B------:R-:W-:Y:S04]  /*d2be0*/  LDS R140, [R246+0x8a080] ;  /* 0x08a08000f68c7984 */ /* 0x000fe80000000800 */
[----:B------:R-:W-:Y:S04]  /*d2bf0*/  LDS R142, [R246+0x8b080] ;  /* 0x08b08000f68e7984 */ /* 0x000fe80000000800 */
[----:B------:R-:W-:Y:S04]  /*d2c00*/  LDS R141, [R247+0x8a080] ;  /* 0x08a08000f78d7984 */ /* 0x000fe80000000800 */
[----:B------:R-:W2:Y:S01]  /*d2c10*/  LDS R143, [R247+0x8b080] ;  /* 0x08b08000f78f7984 */ /* 0x000ea20000000800 */
[C---:B-1----:R-:W-:Y:S03]  /*d2c20*/  HMMA.1688.F32.TF32 R16, R8.reuse, R222, R32 ;  /* 0x000000de0810723c */ /* 0x042fe60000081020 */
[----:B------:R-:W-:Y:S01]  /*d2c30*/  STL.64 [R1+0xc90], R12 ;  /* 0x000c900c01007387 */ /* 0x000fe20000100a00 */
[----:B------:R1:W-:Y:S04]  /*d2c40*/  STL.64 [R1+0xc98], R14 ;  /* 0x000c980e01007387 */ /* 0x0003e80000100a00 */
[C---:B-1----:R-:W-:Y:S01]  /*d2c50*/  HMMA.1688.F32.TF32 R12, R8.reuse, R138, R36 ;  /* 0x0000008a080c723c */ /* 0x042fe20000081024 */
[----:B------:R-:W-:Y:S01]  /*d2c60*/  STL.64 [R1+0x500], R20 ;  /* 0x0005001401007387 */ /* 0x000fe20000100a00 */
[----:B------:R1:W-:Y:S11]  /*d2c70*/  STL.64 [R1+0x508], R22 ;  /* 0x0005081601007387 */ /* 0x0003f60000100a00 */
[----:B------:R-:W-:Y:S02]  /*d2c80*/  @!UPT UIADD3 URZ, URZ, URZ, URZ ;  /* 0x0000003f3f3ff290 */ /* 0x000fe4000fffe03f */
        /* <DEDUP_REMOVED lines=22> */
[----:B------:R1:W-:Y:S03]  /*d2df0*/  STL.64 [R1+0x488], R14 ;  /* 0x0004880e01007387 */ /* 0x0003e60000100a00 */
[C---:B-1----:R-:W-:Y:S08]  /*d2e00*/  HMMA.1688.F32.TF32 R12, R8.reuse, R166, R68 ;  /* 0x000000a6080c723c */ /* 0x042ff00000081044 */
[C---:B------:R-:W-:Y:S07]  /*d2e10*/  HMMA.1688.F32.TF32 R20, R8.reuse, R150, R72 ;  /* 0x000000960814723c */ /* 0x040fee0000081048 */
[----:B------:R-:W-:Y:S01]  /*d2e20*/  STL.64 [R1+0xc80], R16 ;  /* 0x000c801001007387 */ /* 0x000fe20000100a00 */
[----:B------:R1:W-:Y:S02]  /*d2e30*/  STL.64 [R1+0xc88], R18 ;  /* 0x000c881201007387 */ /* 0x0003e40000100a00 */
[C---:B-1----:R-:W-:Y:S05]  /*d2e40*/  HMMA.1688.F32.TF32 R16, R8.reuse, R162, R76 ;  /* 0x000000a20810723c */ /* 0x042fea000008104c */
[----:B------:R-:W-:Y:S01]  /*d2e50*/  STL.64 [R1+0xc70], R12 ;  /* 0x000c700c01007387 */ /* 0x000fe20000100a00 */
[----:B------:R1:W-:Y:S02]  /*d2e60*/  STL.64 [R1+0xc78], R14 ;  /* 0x000c780e01007387 */ /* 0x0003e40000100a00 */
[C---:B-1----:R-:W-:Y:S05]  /*d2e70*/  HMMA.1688.F32.TF32 R12, R8.reuse, R178, R80 ;  /* 0x000000b2080c723c */ /* 0x042fea0000081050 */
[----:B------:R-:W-:Y:S01]  /*d2e80*/  STL.64 [R1+0xc60], R20 ;  /* 0x000c601401007387 */ /* 0x000fe20000100a00 */
[----:B------:R1:W-:Y:S09]  /*d2e90*/  STL.64 [R1+0xc68], R22 ;  /* 0x000c681601007387 */ /* 0x0003f20000100a00 */
        /* <DEDUP_REMOVED lines=28> */
[----:B------:R1:W-:Y:S01]  /*d3060*/  STL.64 [R1+0x5a0], R16 ;  /* 0x0005a01001007387 */ /* 0x0003e20000100a00 */
[----:B------:R4:W-:Y:S07]  /*d3070*/  STL.64 [R1+0x5a8], R18 ;  /* 0x0005a81201007387 */ /* 0x0009ee0000100a00 */
        /* <DEDUP_REMOVED lines=109> */
[C---:B----4-:R-:W-:Y:S08]  /*d3750*/  HMMA.1688.F32.TF32 R12, R8.reuse, R126, R12 ;  /* 0x0000007e080c723c */ /* 0x050ff0000008100c */
[C---:B--2---:R-:W-:Y:S11]  /*d3760*/  HMMA.1688.F32.TF32 R16, R8.reuse, R134, R16 ;  /* 0x000000860810723c */ /* 0x044ff60000081010 */
[----:B------:R-:W-:Y:S04]  /*d3770*/  @!UPT UIADD3 URZ, URZ, URZ, URZ ;  /* 0x0000003f3f3ff290 */ /* 0x000fe8000fffe03f */
[----:B------:R-:W-:Y:S01]  /*d3780*/  STL.64 [R1+0x580], R12 ;  /* 0x0005800c01007387 */ /* 0x000fe20000100a00 */
[----:B------:R3:W-:Y:S02]  /*d3790*/  STL.64 [R1+0x588], R14 ;  /* 0x0005880e01007387 */ /* 0x0007e40000100a00 */
[C---:B---3--:R-:W-:Y:S08]  /*d37a0*/  HMMA.1688.F32.TF32 R12, R8.reuse, R6, R20 ;  /* 0x00000006080c723c */ /* 0x048ff00000081014 */
        /* <DEDUP_REMOVED lines=17> */
[----:B------:R1:W-:Y:S07]  /*d38c0*/  STL.64 [R1+0x528], R22 ;  /* 0x0005281601007387 */ /* 0x0003ee0000100a00 */
[----:B------:R-:W-:Y:S02]  /*d38d0*/  STL.64 [R1+0x510], R16 ;  /* 0x0005101001007387 */ /* 0x000fe40000100a00 */
[----:B------:R2:W-:Y:S01]  /*d38e0*/  STL.64 [R1+0x518], R18 ;  /* 0x0005181201007387 */ /* 0x0005e20000100a00 */
[----:B------:R-:W-:Y:S04]  /*d38f0*/  LDS R8, [R244+0x8a100] ;  /* 0x08a10000f4087984 */ /* 0x000fe80000000800 */
[----:B------:R-:W-:Y:S04]  /*d3900*/  LDS R10, [R244+0x8b100] ;  /* 0x08b10000f40a7984 */ /* 0x000fe80000000800 */
[----:B------:R-:W-:Y:S04]  /*d3910*/  LDS R9, [R252+0x8a100] ;  /* 0x08a10000fc097984 */ /* 0x000fe80000000800 */
[----:B------:R-:W3:Y:S01]  /*d3920*/  LDS R11, [R252+0x8b100] ;  /* 0x08b10000fc0b7984 */ /* 0x000ee20000000800 */
        /* <DEDUP_REMOVED lines=50> */
[----:B------:R1:W-:Y:S01]  /*d3c50*/  STL.64 [R1+0xb50], R20 ;  /* 0x000b501401007387 */ /* 0x0003e20000100a00 */
[----:B------:R2:W-:Y:S02]  /*d3c60*/  STL.64 [R1+0xb58], R22 ;  /* 0x000b581601007387 */ /* 0x0005e40000100a00 */
[----:B------:R-:W4:Y:S05]  /*d3c70*/  LDL.LU R144, [R1+0x3d0] ;  /* 0x0003d00001907983 */ /* 0x000f2a0000300800 */
[----:B------:R-:W-:Y:S01]  /*d3c80*/  STL.64 [R1+0xb40], R16 ;  /* 0x000b401001007387 */ /* 0x000fe20000100a00 */
[----:B------:R-:W-:Y:S07]  /*d3c90*/  STL.64 [R1+0xb48], R18 ;  /* 0x000b481201007387 */ /* 0x000fee0000100a00 */
[----:B------:R-:W-:Y:S01]  /*d3ca0*/  STL.64 [R1+0xb30], R12 ;  /* 0x000b300c01007387 */ /* 0x000fe20000100a00 */
[----:B------:R1:W-:Y:S02]  /*d3cb0*/  STL.64 [R1+0xb38], R14 ;  /* 0x000b380e01007387 */ /* 0x0003e40000100a00 */
        /* <DEDUP_REMOVED lines=63> */
[----:B-1----:R-:W3:Y:S02]  /*d40b0*/  LDL.LU R20, [R1+0xa00] ;  /* 0x000a000001147983 */ /* 0x002ee40000300800 */
[----:B------:R-:W3:Y:S02]  /*d40c0*/  LDL.LU R21, [R1+0xa04] ;  /* 0x000a040001157983 */ /* 0x000ee40000300800 */
[----:B--2---:R-:W3:Y:S01]  /*d40d0*/  LDL.LU R22, [R1+0xa08] ;  /* 0x000a080001167983 */ /* 0x004ee20000300800 */
[----:B------:R-:W3:Y:S01]  /*d40e0*/  LDL.LU R23, [R1+0xa0c] ;  /* 0x000a0c0001177983 */ /* 0x000ee20000300800 */
        /* <DEDUP_REMOVED lines=33> */
[C---:B------:R-:W-:Y:S08]  /*d4300*/  HMMA.1688.F32.TF32 R16, R140.reuse, R94, R24 ;  /* 0x0000005e8c10723c */ /* 0x040ff00000081018 */
[C---:B--2---:R-:W-:Y:S07]  /*d4310*/  HMMA.1688.F32.TF32 R20, R140.reuse, R102, R28 ;  /* 0x000000668c14723c */ /* 0x044fee000008101c */
        /* <DEDUP_REMOVED lines=34> */
[----:B-1----:R-:W-:Y:S08]  /*d4540*/  HMMA.1688.F32.TF32 R16, R140, R210, R72 ;  /* 0x000000d28c10723c */ /* 0x002ff00000081048 */
[C---:B--2---:R-:W-:Y:S01]  /*d4550*/  HMMA.1688.F32.TF32 R20, R8.reuse, R218, R76 ;  /* 0x000000da0814723c */ /* 0x044fe2000008104c */
        /* <DEDUP_REMOVED lines=12> */
[C---:B---3--:R-:W-:Y:S07]  /*d4620*/  HMMA.1688.F32.TF32 R20, R8.reuse, R230, R88 ;  /* 0x000000e60814723c */ /* 0x048fee0000081058 */
[----:B------:R-:W-:Y:S01]  /*d4630*/  STL.64 [R1+0x9a0], R12 ;  /* 0x0009a00c01007387 */ /* 0x000fe20000100a00 */
[----:B------:R2:W-:Y:S02]  /*d4640*/  STL.64 [R1+0x9a8], R14 ;  /* 0x0009a80e01007387 */ /* 0x0005e40000100a00 */
[C---:B--2---:R-:W-:Y:S05]  /*d4650*/  HMMA.1688.F32.TF32 R12, R8.reuse, R234, R104 ;  /* 0x000000ea080c723c */ /* 0x044fea0000081068 */
[----:B------:R-:W-:Y:S01]  /*d4660*/  STL.64 [R1+0x990], R16 ;  /* 0x0009901001007387 */ /* 0x000fe20000100a00 */
[----:B------:R2:W-:Y:S07]  /*d4670*/  STL.64 [R1+0x998], R18 ;  /* 0x0009981201007387 */ /* 0x0005ee0000100a00 */
[----:B------:R-:W-:Y:S02]  /*d4680*/  STL.64 [R1+0x980], R20 ;  /* 0x0009801401007387 */ /* 0x000fe40000100a00 */
[----:B------:R-:W-:Y:S01]  /*d4690*/  STL.64 [R1+0x988], R22 ;  /* 0x0009881601007387 */ /* 0x000fe20000100a00 */
[----:B------:R-:W-:Y:S01]  /*d46a0*/  STL.64 [R1+0x7b78], R226 ;  /* 0x007b78e201007387 */ /* 0x000fe20000100a00 */
[C---:B--2---:R-:W-:Y:S06]  /*d46b0*/  HMMA.1688.F32.TF32 R16, R8.reuse, R226, R192 ;  /* 0x000000e20810723c */ /* 0x044fec00000810c0 */
[----:B------:R-:W-:Y:S01]  /*d46c0*/  STL.64 [R1+0x970], R12 ;  /* 0x0009700c01007387 */ /* 0x000fe20000100a00 */
[----:B------:R2:W-:Y:S02]  /*d46d0*/  STL.64 [R1+0x978], R14 ;  /* 0x0009780e01007387 */ /* 0x0005e40000100a00 */
[C---:B--2---:R-:W-:Y:S11]  /*d46e0*/  HMMA.1688.F32.TF32 R12, R8.reuse, R214, R120 ;  /* 0x000000d6080c723c */ /* 0x044ff60000081078 */
[----:B------:R-:W-:Y:S03]  /*d46f0*/  @!UPT UIADD3 URZ, URZ, URZ, URZ ;  /* 0x0000003f3f3ff290 */ /* 0x000fe6000fffe03f */
[----:B------:R-:W-:Y:S01]  /*d4700*/  STL.64 [R1+0x960], R16 ;  /* 0x0009601001007387 */ /* 0x000fe20000100a00 */
[----:B------:R2:W-:Y:S02]  /*d4710*/  STL.64 [R1+0x968], R18 ;  /* 0x0009681201007387 */ /* 0x0005e40000100a00 */
[----:B------:R-:W-:Y:S01]  /*d4720*/  STL.64 [R1+0x7b70], R214 ;  /* 0x007b70d601007387 */ /* 0x000fe20000100a00 */
[C---:B--2---:R-:W-:Y:S05]  /*d4730*/  HMMA.1688.F32.TF32 R16, R8.reuse, R206, R128 ;  /* 0x000000ce0810723c */ /* 0x044fea0000081080 */
[----:B------:R-:W-:Y:S01]  /*d4740*/  STL.64 [R1+0x950], R12 ;  /* 0x0009500c01007387 */ /* 0x000fe20000100a00 */
[----:B------:R2:W-:Y:S02]  /*d4750*/  STL.64 [R1+0x958], R14 ;  /* 0x0009580e01007387 */ /* 0x0005e40000100a00 */
[C---:B--2---:R-:W-:Y:S11]  /*d4760*/  HMMA.1688.F32.TF32 R12, R8.reuse, R198, R144 ;  /* 0x000000c6080c723c */ /* 0x044ff60000081090 */
[----:B------:R-:W-:Y:S04]  /*d4770*/  @!UPT UIADD3 URZ, URZ, URZ, URZ ;  /* 0x0000003f3f3ff290 */ /* 0x000fe8000fffe03f */
[----:B------:R-:W-:Y:S01]  /*d4780*/  STL.64 [R1+0x940], R16 ;  /* 0x0009401001007387 */ /* 0x000fe20000100a00 */
[----:B------:R2:W-:Y:S02]  /*d4790*/  STL.64 [R1+0x948], R18 ;  /* 0x0009481201007387 */ /* 0x0005e40000100a00 */
[C---:B--2---:R-:W-:Y:S05]  /*d47a0*/  HMMA.1688.F32.TF32 R16, R8.reuse, R190, R236 ;  /* 0x000000be0810723c */ /* 0x044fea00000810ec */
[----:B------:R-:W-:Y:S01]  /*d47b0*/  STL.64 [R1+0x460], R12 ;  /* 0x0004600c01007387 */ /* 0x000fe20000100a00 */
[----:B------:R2:W-:Y:S02]  /*d47c0*/  STL.64 [R1+0x468], R14 ;  /* 0x0004680e01007387 */ /* 0x0005e40000100a00 */
[C---:B--2---:R-:W-:Y:S11]  /*d47d0*/  HMMA.1688.F32.TF32 R12, R8.reuse, R166, R240 ;  /* 0x000000a6080c723c */ /* 0x044ff600000810f0 */
[----:B------:R-:W-:Y:S04]  /*d47e0*/  @!UPT UIADD3 URZ, URZ, URZ, URZ ;  /* 0x0000003f3f3ff290 */ /* 0x000fe8000fffe03f */
[----:B------:R-:W-:Y:S01]  /*d47f0*/  STL.64 [R1+0x930], R16 ;  /* 0x0009301001007387 */ /* 0x000fe20000100a00 */
[----:B------:R2:W-:Y:S02]  /*d4800*/  STL.64 [R1+0x938], R18 ;  /* 0x0009381201007387 */ /* 0x0005e40000100a00 */
[----:B------:R-:W3:Y:S05]  /*d4810*/  LDL.LU R236, [R1+0x7b0] ;  /* 0x0007b00001ec7983 */ /* 0x000eea0000300800 */
[----:B------:R-:W-:Y:S01]  /*d4820*/  STL.64 [R1+0x920], R12 ;  /* 0x0009200c01007387 */ /* 0x000fe20000100a00 */
        /* <DEDUP_REMOVED lines=100> */
[C---:B--2---:R-:W-:Y:S08]  /*d4e70*/  HMMA.1688.F32.TF32 R16, R8.reuse, R162, R24 ;  /* 0x000000a20810723c */ /* 0x044ff00000081018 */
[C---:B---3--:R-:W-:Y:S08]  /*d4e80*/  HMMA.1688.F32.TF32 R20, R8.reuse, R150, R20 ;  /* 0x000000960814723c */ /* 0x048ff00000081014 */
[C---:B----4-:R-:W-:Y:S11]  /*d4e90*/  HMMA.1688.F32.TF32 R12, R8.reuse, R178, R28 ;  /* 0x000000b2080c723c */ /* 0x050ff6000008101c */
[----:B------:R-:W-:Y:S04]  /*d4ea0*/  @!UPT UIADD3 URZ, URZ, URZ, URZ ;  /* 0x0000003f3f3ff290 */ /* 0x000fe8000fffe03f */
[----:B------:R-:W-:Y:S01]  /*d4eb0*/  STL.64 [R1+0x910], R20 ;  /* 0x0009101401007387 */ /* 0x000fe20000100a00 */
[----:B------:R2:W-:Y:S02]  /*d4ec0*/  STL.64 [R1+0x918], R22 ;  /* 0x0009181601007387 */ /* 0x0005e40000100a00 */
[----:B------:R-:W-:Y:S02]  /*d4ed0*/  STL.64 [R1+0x900], R16 ;  /* 0x0009001001007387 */ /* 0x000fe40000100a00 */
[----:B------:R3:W-:Y:S03]  /*d4ee0*/  STL.64 [R1+0x908], R18 ;  /* 0x0009081201007387 */ /* 0x0007e60000100a00 */
[----:B------:R-:W-:Y:S01]  /*d4ef0*/  STL.64 [R1+0x8f0], R12 ;  /* 0x0008f00c01007387 */ /* 0x000fe20000100a00 */
[----:B------:R4:W-:Y:S01]  /*d4f00*/  STL.64 [R1+0x8f8], R14 ;  /* 0x0008f80e01007387 */ /* 0x0009e20000100a00 */
[C---:B--2---:R-:W-:Y:S08]  /*d4f10*/  HMMA.1688.F32.TF32 R20, R8.reuse, R158, R32 ;  /* 0x0000009e0814723c */ /* 0x044ff00000081020 */
[C---:B---3--:R-:W-:Y:S08]  /*d4f20*/  HMMA.1688.F32.TF32 R16, R8.reuse, R174, R36 ;  /* 0x000000ae0810723c */ /* 0x048ff00000081024 */
[C---:B----4-:R-:W-:Y:S07]  /*d4f30*/  HMMA.1688.F32.TF32 R12, R8.reuse, R182, R40 ;  /* 0x000000b6080c723c */ /* 0x050fee0000081028 */
[----:B------:R-:W-:Y:S01]  /*d4f40*/  STL.64 [R1+0x8e0], R20 ;  /* 0x0008e01401007387 */ /* 0x000fe20000100a00 */
[----:B------:R2:W-:Y:S07]  /*d4f50*/  STL.64 [R1+0x8e8], R22 ;  /* 0x0008e81601007387 */ /* 0x0005ee0000100a00 */
[----:B------:R-:W-:Y:S02]  /*d4f60*/  STL.64 [R1+0x8d0], R16 ;  /* 0x0008d01001007387 */ /* 0x000fe40000100a00 */
[----:B------:R3:W-:Y:S06]  /*d4f70*/  STL.64 [R1+0x8d8], R18 ;  /* 0x0008d81201007387 */ /* 0x0007ec0000100a00 */
        /* <DEDUP_REMOVED lines=40> */
[----:B----4-:R-:W-:Y:S01]  /*d5200*/  HMMA.1688.F32.TF32 R12, R8, R210, R144 ;  /* 0x000000d2080c723c */ /* 0x010fe20000081090 */
[----:B------:R-:W-:-:S02]  /*d5210*/  IMAD.MOV.U32 R5, RZ, RZ, R98 ;  /* 0x000000ffff057224 */ /* 0x000fc400078e0062 */
[----:B------:R-:W-:Y:S01]  /*d5220*/  IMAD.MOV.U32 R4, RZ, RZ, R99 ;  /* 0x000000ffff047224 */ /* 0x000fe200078e0063 */
[----:B------:R-:W-:Y:S04]  /*d5230*/  LDS R144, [R244+0x8a180] ;  /* 0x08a18000f4907984 */ /* 0x000fe80000000800 */
[----:B------:R-:W-:Y:S04]  /*d5240*/  LDS R146, [R244+0x8b180] ;  /* 0x08b18000f4927984 */ /* 0x000fe80000000800 */
[----:B------:R-:W-:Y:S04]  /*d5250*/  LDS R145, [R252+0x8a180] ;  /* 0x08a18000fc917984 */ /* 0x000fe80000000800 */
[----:B------:R-:W2:Y:S04]  /*d5260*/  LDS R147, [R252+0x8b180] ;  /* 0x08b18000fc937984 */ /* 0x000ea80000000800 */
[----:B------:R-:W-:Y:S01]  /*d5270*/  STL.64 [R1+0x7f0], R20 ;  /* 0x0007f01401007387 */ /* 0x000fe20000100a00 */
[----:B------:R-:W-:Y:S02]  /*d5280*/  STL.64 [R1+0x7f8], R22 ;  /* 0x0007f81601007387 */ /* 0x000fe40000100a00 */
[----:B------:R-:W-:Y:S02]  /*d5290*/  STL.64 [R1+0x7e0], R16 ;  /* 0x0007e01001007387 */ /* 0x000fe40000100a00 */
[----:B------:R-:W-:Y:S01]  /*d52a0*/  STL.64 [R1+0x7e8], R18 ;  /* 0x0007e81201007387 */ /* 0x000fe20000100a00 */
[----:B------:R-:W-:Y:S01]  /*d52b0*/  STL.64 [R1+0x450], R12 ;  /* 0x0004500c01007387 */ /* 0x000fe20000100a00 */
[----:B------:R1:W-:Y:S03]  /*d52c0*/  STL.64 [R1+0x458], R14 ;  /* 0x0004580e01007387 */ /* 0x0003e60000100a00 */
[----:B------:R-:W-:Y:S04]  /*d52d0*/  LDS R8, [R246+0x8a180] ;  /* 0x08a18000f6087984 */ /* 0x000fe80000000800 */
[----:B------:R-:W-:Y:S01]  /*d52e0*/  LDS R9, [R247+0x8a180] ;  /* 0x08a18000f7097984 */ /* 0x000fe20000000800 */
[C---:B-1----:R-:W-:Y:S08]  /*d52f0*/  HMMA.1688.F32.TF32 R12, R140.reuse, R218, R120 ;  /* 0x000000da8c0c723c */ /* 0x042ff00000081078 */
[C---:B------:R-:W-:Y:S08]  /*d5300*/  HMMA.1688.F32.TF32 R20, R140.reuse, R222, R128 ;  /* 0x000000de8c14723c */ /* 0x040ff00000081080 */
[C---:B------:R-:W-:Y:S07]  /*d5310*/  HMMA.1688.F32.TF32 R16, R140.reuse, R138, R236 ;  /* 0x0000008a8c10723c */ /* 0x040fee00000810ec */
[----:B------:R-:W-:Y:S01]  /*d5320*/  STL.64 [R1+0x2020], R12 ;  /* 0x0020200c01007387 */ /* 0x000fe20000100a00 */
[----:B------:R1:W-:Y:S02]  /*d5330*/  STL.64 [R1+0x2028], R14 ;  /* 0x0020280e01007387 */ /* 0x0003e40000100a00 */
[C---:B-1----:R-:W-:Y:S05]  /*d5340*/  HMMA.1688.F32.TF32 R12, R140.reuse, R230, R240 ;  /* 0x000000e68c0c723c */ /* 0x042fea00000810f0 */
[----:B------:R1:W-:Y:S01]  /*d5350*/  STL.64 [R1+0x2010], R20 ;  /* 0x0020101401007387 */ /* 0x0003e20000100a00 */
[----:B------:R3:W-:Y:S02]  /*d5360*/  STL.64 [R1+0x2018], R22 ;  /* 0x0020181601007387 */ /* 0x0007e40000100a00 */
[----:B------:R-:W4:Y:S05]  /*d5370*/  LDL.LU R236, [R1+0x3b0] ;  /* 0x0003b00001ec7983 */ /* 0x000f2a0000300800 */
[----:B------:R1:W-:Y:S01]  /*d5380*/  STL.64 [R1+0x2000], R16 ;  /* 0x0020001001007387 */ /* 0x0003e20000100a00 */
[----:B------:R1:W-:Y:S09]  /*d5390*/  STL.64 [R1+0x2008], R18 ;  /* 0x0020081201007387 */ /* 0x0003f20000100a00 */
        /* <DEDUP_REMOVED lines=122> */
[----:B-1----:R-:W2:Y:S02]  /*d5b40*/  LDL.LU.64 R226, [R1+0x7b78] ;  /* 0x007b780001e27983 */ /* 0x002ea40000300a00 */
[C---:B--2---:R-:W-:Y:S11]  /*d5b50*/  HMMA.1688.F32.TF32 R212, R140.reuse, R226, R212 ;  /* 0x000000e28cd4723c */ /* 0x044ff600000810d4 */
[----:B------:R-:W-:Y:S11]  /*d5b60*/  @!UPT UIADD3 URZ, URZ, URZ, URZ ;  /* 0x0000003f3f3ff290 */ /* 0x000ff6000fffe03f */
[----:B------:R-:W-:Y:S01]  /*d5b70*/  @!UPT UIADD3 URZ, URZ, URZ, URZ ;  /* 0x0000003f3f3ff290 */ /* 0x000fe2000fffe03f */
[----:B------:R-:W-:Y:S01]  /*d5b80*/  STL.64 [R1+0x1fd0], R212 ;  /* 0x001fd0d401007387 */ /* 0x000fe20000100a00 */
[----:B------:R1:W-:Y:S03]  /*d5b90*/  STL.64 [R1+0x1fd8], R214 ;  /* 0x001fd8d601007387 */ /* 0x0003e60000100a00 */
[----:B-1----:R-:W2:Y:S01]  /*d5ba0*/  LDL.LU.64 R214, [R1+0x7b70] ;  /* 0x007b700001d67983 */ /* 0x002ea20000300a00 */
[C---:B---3--:R-:W-:Y:S08]  /*d5bb0*/  HMMA.1688.F32.TF32 R16, R140.reuse, R206, R16 ;  /* 0x000000ce8c10723c */ /* 0x048ff00000081010 */
[C---:B------:R-:W-:Y:S08]  /*d5bc0*/  HMMA.1688.F32.TF32 R20, R140.reuse, R198, R20 ;  /* 0x000000c68c14723c */ /* 0x040ff00000081014 */
[----:B------:R-:W-:Y:S01]  /*d5bd0*/  HMMA.1688.F32.TF32 R28, R140, R166, R28 ;  /* 0x000000a68c1c723c */ /* 0x000fe2000008101c */
[----:B------:R-:W-:Y:S01]  /*d5be0*/  MOV R10, R5 ;  /* 0x00000005000a7202 */ /* 0x000fe20000000f00 */
[----:B------:R-:W-:-:S02]  /*d5bf0*/  IMAD.MOV.U32 R11, RZ, RZ, R4 ;  /* 0x000000ffff0b7224 */ /* 0x000fc400078e0004 */
[----:B------:R-:W-:Y:S01]  /*d5c00*/  IMAD.MOV.U32 R5, RZ, RZ, R114 ;  /* 0x000000ffff057224 */ /* 0x000fe200078e0072 */
[----:B------:R-:W-:-:S03]  /*d5c10*/  MOV R4, R115 ;  /* 0x0000007300047202 */ /* 0x000fc60000000f00 */
        /* <DEDUP_REMOVED lines=9> */
[----:B-1----:R-:W2:Y:S01]  /*d5cb0*/  LDL.LU.64 R18, [R1+0x7b58] ;  /* 0x007b580001127983 */ /* 0x002ea20000300a00 */
[----:B------:R-:W2:Y:S02]  /*d5cc0*/  LDL.LU.64 R16, [R1+0x7b50] ;  /* 0x007b500001107983 */ /* 0x000ea40000300a00 */
[----:B------:R-:W-:Y:S02]  /*d5cd0*/  STL.64 [R1+0xbd0], R20 ;  /* 0x000bd01401007387 */ /* 0x000fe40000100a00 */
[----:B------:R1:W-:Y:S02]  /*d5ce0*/  STL.64 [R1+0xbd8], R22 ;  /* 0x000bd81601007387 */ /* 0x0003e40000100a00 */
[C---:B-1----:R-:W-:Y:S08]  /*d5cf0*/  HMMA.1688.F32.TF32 R20, R140.reuse, R190, R24 ;  /* 0x000000be8c14723c */ /* 0x042ff00000081018 */
        /* <DEDUP_REMOVED lines=10> */
[C---:B----4-:R-:W-:Y:S07]  /*d5da0*/  HMMA.1688.F32.TF32 R24, R140.reuse, R158, R44 ;  /* 0x0000009e8c18723c */ /* 0x050fee000008102c */
        /* <DEDUP_REMOVED lines=50> */
[----:B-1----:R-:W-:Y:S05]  /*d60d0*/  HMMA.1688.F32.TF32 R24, R140, R210, R236 ;  /* 0x000000d28c18723c */ /* 0x002fea00000810ec */
[----:B------:R-:W-:Y:S01]  /*d60e0*/  STL.64 [R1+0x2040], R20 ;  /* 0x0020401401007387 */ /* 0x000fe20000100a00 */
[----:B------:R1:W-:Y:S02]  /*d60f0*/  STL.64 [R1+0x2048], R22 ;  /* 0x0020481601007387 */ /* 0x0003e40000100a00 */
[----:B-1----:R-:W-:Y:S05]  /*d6100*/  HMMA.1688.F32.TF32 R20, R144, R218, R240 ;  /* 0x000000da9014723c */ /* 0x002fea00000810f0 */
[----:B------:R1:W-:Y:S01]  /*d6110*/  STL.64 [R1+0x2030], R28 ;  /* 0x0020301c01007387 */ /* 0x0003e20000100a00 */
[----:B------:R4:W-:Y:S02]  /*d6120*/  STL.64 [R1+0x2038], R30 ;  /* 0x0020381e01007387 */ /* 0x0009e40000100a00 */
[----:B------:R-:W2:Y:S07]  /*d6130*/  LDL.LU R240, [R1] ;  /* 0x0000000001f07983 */ /* 0x000eae0000300800 */
[----:B------:R-:W-:Y:S01]  /*d6140*/  STL.64 [R1+0xbc0], R24 ;  /* 0x000bc01801007387 */ /* 0x000fe20000100a00 */
[----:B------:R-:W-:Y:S07]  /*d6150*/  STL.64 [R1+0xbc8], R26 ;  /* 0x000bc81a01007387 */ /* 0x000fee0000100a00 */
        /* <DEDUP_REMOVED lines=105> */
[----:B------:R-:W-:-:S02]  /*d67f0*/  IMAD.MOV.U32 R142, RZ, RZ, R5 ;  /* 0x000000ffff8e7224 */ /* 0x000fc400078e0005 */
[----:B------:R-:W-:Y:S01]  /*d6800*/  IMAD.MOV.U32 R143, RZ, RZ, R4 ;  /* 0x000000ffff8f7224 */ /* 0x000fe200078e0004 */
[C---:B----4-:R-:W-:Y:S08]  /*d6810*/  HMMA.1688.F32.TF32 R192, R144.reuse, R138, R192 ;  /* 0x0000008a90c0723c */ /* 0x050ff000000810c0 */
[C---:B--2---:R-:W-:Y:S08]  /*d6820*/  HMMA.1688.F32.TF32 R20, R144.reuse, R222, R20 ;  /* 0x000000de9014723c */ /* 0x044ff00000081014 */
[C---:B------:R-:W-:Y:S08]  /*d6830*/  HMMA.1688.F32.TF32 R24, R144.reuse, R230, R24 ;  /* 0x000000e69018723c */ /* 0x040ff00000081018 */
[C---:B------:R-:W-:Y:S08]  /*d6840*/  HMMA.1688.F32.TF32 R28, R144.reuse, R234, R28 ;  /* 0x000000ea901c723c */ /* 0x040ff0000008101c */
[C---:B------:R-:W-:Y:S08]  /*d6850*/  HMMA.1688.F32.TF32 R36, R144.reuse, R214, R36 ;  /* 0x000000d69024723c */ /* 0x040ff00000081024 */
[C---:B---3--:R-:W-:Y:S08]  /*d6860*/  HMMA.1688.F32.TF32 R32, R144.reuse, R226, R32 ;  /* 0x000000e29020723c */ /* 0x048ff00000081020 */
[C---:B------:R-:W-:Y:S08]  /*d6870*/  HMMA.1688.F32.TF32 R40, R144.reuse, R206, R40 ;  /* 0x000000ce9028723c */ /* 0x040ff00000081028 */
[C---:B------:R-:W-:Y:S01]  /*d6880*/  HMMA.1688.F32.TF32 R44, R144.reuse, R198, R44 ;  /* 0x000000c6902c723c */ /* 0x040fe2000008102c */
[----:B------:R-:W-:Y:S01]  /*d6890*/  STL.64 [R1+0x660], R20 ;  /* 0x0006601401007387 */ /* 0x000fe20000100a00 */
[----:B------:R1:W-:Y:S06]  /*d68a0*/  STL.64 [R1+0x668], R22 ;  /* 0x0006681601007387 */ /* 0x0003ec0000100a00 */
[C---:B------:R-:W-:Y:S01]  /*d68b0*/  HMMA.1688.F32.TF32 R48, R144.reuse, R190, R48 ;  /* 0x000000be9030723c */ /* 0x040fe20000081030 */
[----:B-1----:R-:W2:Y:S01]  /*d68c0*/  LDL.LU.64 R22, [R1+0x7b48] ;  /* 0x007b480001167983 */ /* 0x002ea20000300a00 */
[----:B------:R-:W3:Y:S02]  /*d68d0*/  LDL.LU.64 R20, [R1+0x7b40] ;  /* 0x007b400001147983 */ /* 0x000ee40000300a00 */
[----:B------:R1:W-:Y:S02]  /*d68e0*/  STL.64 [R1+0x650], R192 ;  /* 0x000650c001007387 */ /* 0x0003e40000100a00 */
[----:B------:R4:W-:Y:S02]  /*d68f0*/  STL.64 [R1+0x658], R194 ;  /* 0x000658c201007387 */ /* 0x0009e40000100a00 */
[----:B------:R-:W-:Y:S01]  /*d6900*/  HMMA.1688.F32.TF32 R52, R144, R166, R52 ;  /* 0x000000a69034723c */ /* 0x000fe20000081034 */
[----:B-1----:R-:W2:Y:S01]  /*d6910*/  LDL.LU R192, [R1+0x5e0] ;  /* 0x0005e00001c07983 */ /* 0x002ea20000300800 */
[----:B------:R-:W2:Y:S02]  /*d6920*/  LDL.LU R193, [R1+0x5e4] ;  /* 0x0005e40001c17983 */ /* 0x000ea40000300800 */
[----:B----4-:R-:W2:Y:S01]  /*d6930*/  LDL.LU R194, [R1+0x5e8] ;  /* 0x0005e80001c27983 */ /* 0x010ea20000300800 */
[----:B------:R-:W-:-:S02]  /*d6940*/  MOV R195, R3 ;  /* 0x0000000300c37202 */ /* 0x000fc40000000f00 */
[----:B------:R-:W4:Y:S01]  /*d6950*/  LDL.LU R3, [R1+0x7b38] ;  /* 0x007b380001037983 */ /* 0x000f220000300800 */
[----:B------:R-:W-:Y:S02]  /*d6960*/  STL.64 [R1+0x640], R24 ;  /* 0x0006401801007387 */ /* 0x000fe40000100a00 */
[----:B------:R1:W-:Y:S01]  /*d6970*/  STL.64 [R1+0x648], R26 ;  /* 0x0006481a01007387 */ /* 0x0003e20000100a00 */
[C---:B------:R-:W-:Y:S01]  /*d6980*/  HMMA.1688.F32.TF32 R56, R144.reuse, R150, R56 ;  /* 0x000000969038723c */ /* 0x040fe20000081038 */
[----:B-1----:R-:W2:Y:S01]  /*d6990*/  LDL.LU.64 R26, [R1+0x7b30] ;  /* 0x007b3000011a7983 */ /* 0x002ea20000300a00 */
[----:B------:R-:W2:Y:S02]  /*d69a0*/  LDL.LU.64 R24, [R1+0x7b28] ;  /* 0x007b280001187983 */ /* 0x000ea40000300a00 */
[----:B------:R-:W-:Y:S02]  /*d69b0*/  STL.64 [R1+0x630], R28 ;  /* 0x0006301c01007387 */ /* 0x000fe40000100a00 */
[----:B------:R1:W-:Y:S02]  /*d69c0*/  STL.64 [R1+0x638], R30 ;  /* 0x0006381e01007387 */ /* 0x0003e40000100a00 */
        /* <DEDUP_REMOVED lines=121> */
[C---:B--2---:R-:W-:Y:S08]  /*d7160*/  HMMA.1688.F32.TF32 R248, R144.reuse, R142, R248 ;  /* 0x0000008e90f8723c */ /* 0x044ff000000810f8 */
[C---:B------:R-:W-:Y:S08]  /*d7170*/  HMMA.1688.F32.TF32 R140, R144.reuse, R10, R240 ;  /* 0x0000000a908c723c */ /* 0x040ff000000810f0 */
[C---:B------:R-:W-:Y:S01]  /*d7180*/  HMMA.1688.F32.TF32 R4, R144.reuse, R186, R4 ;  /* 0x000000ba9004723c */ /* 0x040fe20000081004 */
[----:B----4-:R-:W1:Y:S04]  /*d7190*/  LDSM.16.M88.4 R184, [R3+0x100] ;  /* 0x0001000003b8783b */ /* 0x010e680000000200 */
[----:B------:R-:W-:Y:S04]  /*d71a0*/  LDS R10, [R246+0x8b180] ;  /* 0x08b18000f60a7984 */ /* 0x000fe80000000800 */
[----:B------:R-:W-:Y:S04]  /*d71b0*/  LDS R11, [R247+0x8b180] ;  /* 0x08b18000f70b7984 */ /* 0x000fe80000000800 */
[----:B------:R-:W-:Y:S01]  /*d71c0*/  STL.64 [R1+0x6b0], R248 ;  /* 0x0006b0f801007387 */ /* 0x000fe20000100a00 */
[----:B------:R-:W-:Y:S02]  /*d71d0*/  STL.64 [R1+0x6b8], R250 ;  /* 0x0006b8fa01007387 */ /* 0x000fe40000100a00 */
[----:B------:R-:W-:Y:S02]  /*d71e0*/  STL.64 [R1+0x6a0], R140 ;  /* 0x0006a08c01007387 */ /* 0x000fe40000100a00 */
[----:B------:R2:W-:Y:S02]  /*d71f0*/  STL.64 [R1+0x6a8], R142 ;  /* 0x0006a88e01007387 */ /* 0x0005e40000100a00 */
[C---:B--2---:R-:W-:Y:S03]  /*d7200*/  HMMA.1688.F32.TF32 R140, R144.reuse, R202, R192 ;  /* 0x000000ca908c723c */ /* 0x044fe600000810c0 */
[----:B------:R-:W-:Y:S01]  /*d7210*/  STL.64 [R1+0x690], R4 ;  /* 0x0006900401007387 */ /* 0x000fe20000100a00 */
[----:B------:R2:W-:Y:S04]  /*d7220*/  STL.64 [R1+0x698], R6 ;  /* 0x0006980601007387 */ /* 0x0005e80000100a00 */
[----:B--2---:R-:W-:Y:S01]  /*d7230*/  HMMA.1688.F32.TF32 R4, R144, R210, R236 ;  /* 0x000000d29004723c */ /* 0x004fe200000810ec */
[----:B------:R-:W2:Y:S11]  /*d7240*/  LDSM.16.M88.4 R144, [R3+0x180] ;  /* 0x000180000390783b */ /* 0x000eb60000000200 */
[----:B------:R-:W-:Y:S03]  /*d7250*/  @!UPT UIADD3 URZ, URZ, URZ, URZ ;  /* 0x0000003f3f3ff290 */ /* 0x000fe6000fffe03f */
[----:B------:R-:W-:Y:S01]  /*d7260*/  STL.64 [R1+0x680], R140 ;  /* 0x0006808c01007387 */ /* 0x000fe20000100a00 */
[----:B------:R-:W-:Y:S02]  /*d7270*/  STL.64 [R1+0x688], R142 ;  /* 0x0006888e01007387 */ /* 0x000fe40000100a00 */
[----:B------:R-:W4:Y:S05]  /*d7280*/  LDSM.16.M88.4 R140, [R3+0x2100] ;  /* 0x00210000038c783b */ /* 0x000f2a0000000200 */
[----:B------:R-:W-:Y:S01]  /*d7290*/  STL.64 [R1+0x5e0], R4 ;  /* 0x0005e00401007387 */ /* 0x000fe20000100a00 */
[----:B------:R-:W-:Y:S02]  /*d72a0*/  STL.64 [R1+0x5e8], R6 ;  /* 0x0005e80601007387 */ /* 0x000fe40000100a00 */
[----:B------:R-:W-:Y:S04]  /*d72b0*/  LDS R4, [R244+0x8c000] ;  /* 0x08c00000f4047984 */ /* 0x000fe80000000800 */
[----:B------:R1:W-:Y:S04]  /*d72c0*/  LDS R6, [R244+0x8d000] ;  /* 0x08d00000f4067984 */ /* 0x0003e80000000800 */
[----:B------:R-:W-:-:S02]  /*d72d0*/  IMAD.MOV.U32 R246, RZ, RZ, R210 ;  /* 0x000000fffff67224 */ /* 0x000fc400078e00d2 */
[----:B------:R-:W-:Y:S01]  /*d72e0*/  IMAD.MOV.U32 R247, RZ, RZ, R211 ;  /* 0x000000fffff77224 */ /* 0x000fe200078e00d3 */
[----:B------:R-:W-:Y:S04]  /*d72f0*/  LDS R5, [R252+0x8c000] ;  /* 0x08c00000fc057984 */ /* 0x000fe80000000800 */
[----:B------:R-:W-:Y:S04]  /*d7300*/  LDS R7, [R252+0x8d000] ;  /* 0x08d00000fc077984 */ /* 0x000fe80000000800 */
[----:B-1----:R-:W3:Y:S01]  /*d7310*/  LDL.LU R244, [R1+0x7934] ;  /* 0x0079340001f47983 */ /* 0x002ee20000300800 */
[----:B------:R-:W-:Y:S02]  /*d7320*/  STL.64 [R1+0x1f0], R184 ;  /* 0x0001f0b801007387 */ /* 0x000fe40000100a00 */
[----:B------:R-:W-:Y:S02]  /*d7330*/  STL.64 [R1+0x1f8], R186 ;  /* 0x0001f8ba01007387 */ /* 0x000fe40000100a00 */
[----:B------:R-:W1:Y:S04]  /*d7340*/  LDSM.16.M88.4 R184, [R3+0x2180] ;  /* 0x0021800003b8783b */ /* 0x000e680000000200 */
[----:B--2---:R-:W-:Y:S01]  /*d7350*/  STL.64 [R1+0x1120], R144 ;  /* 0x0011209001007387 */ /* 0x004fe20000100a00 */
[----:B------:R-:W-:Y:S02]  /*d7360*/  STL.64 [R1+0x1128], R146 ;  /* 0x0011289201007387 */ /* 0x000fe40000100a00 */
[----:B------:R-:W2:Y:S01]  /*d7370*/  LDSM.16.M88.4 R144, [R3+0x4100] ;  /* 0x004100000390783b */ /* 0x000ea20000000200 */
[----:B----4-:R-:W-:Y:S03]  /*d7380*/  STL.64 [R1+0x200], R140 ;  /* 0x0002008c01007387 */ /* 0x010fe60000100a00 */
[----:B------:R-:W-:Y:S02]  /*d7390*/  STL.64 [R1+0x208], R142 ;  /* 0x0002088e01007387 */ /* 0x000fe40000100a00 */
[----:B------:R-:W4:Y:S01]  /*d73a0*/  LDSM.16.M88.4 R140, [R3+0x4180] ;  /* 0x00418000038c783b */ /* 0x000f220000000200 */
[----:B-1----:R-:W-:Y:S03]  /*d73b0*/  STL.64 [R1+0x1110], R184 ;  /* 0x001110b801007387 */ /* 0x002fe60000100a00 */
[----:B------:R-:W-:Y:S02]  /*d73c0*/  STL.64 [R1+0x1118], R186 ;  /* 0x001118ba01007387 */ /* 0x000fe40000100a00 */
[----:B------:R-:W3:Y:S02]  /*d73d0*/  LDL.LU R192, [R1+0x15e0] ;  /* 0x0015e00001c07983 */ /* 0x000ee40000300800 */
[----:B------:R-:W-:Y:S01]  /*d73e0*/  LDSM.16.M88.4 R184, [R3+0x8100] ;  /* 0x0081000003b8783b */ /* 0x000fe20000000200 */
[----:B--2---:R-:W-:Y:S03]  /*d73f0*/  STL.64 [R1+0x210], R144 ;  /* 0x0002109001007387 */ /* 0x004fe60000100a00 */
[----:B------:R-:W-:Y:S02]  /*d7400*/  STL.64 [R1+0x218], R146 ;  /* 0x0002189201007387 */ /* 0x000fe40000100a00 */
[----:B------:R-:W1:Y:S01]  /*d7410*/  LDSM.16.M88.4 R144, [R3+0x6100] ;  /* 0x006100000390783b */ /* 0x000e620000000200 */
[----:B----4-:R-:W-:Y:S03]  /*d7420*/  STL.64 [R1+0x1130], R140 ;  /* 0x0011308c01007387 */ /* 0x010fe60000100a00 */
[----:B------:R-:W-:Y:S02]  /*d7430*/  STL.64 [R1+0x1138], R142 ;  /* 0x0011388e01007387 */ /* 0x000fe40000100a00 */
[----:B------:R-:W2:Y:S04]  /*d7440*/  LDSM.16.M88.4 R140, [R3+0x6180] ;  /* 0x00618000038c783b */ /* 0x000ea80000000200 */
[----:B------:R-:W3:Y:S01]  /*d7450*/  LDL.LU R193, [R1+0x15e4] ;  /* 0x0015e40001c17983 */ /* 0x000ee20000300800 */
[----:B------:R-:W3:Y:S01]  /*d7460*/  LDL.LU R194, [R1+0x15e8] ;  /* 0x0015e80001c27983 */ /* 0x000ee20000300800 */
[----:B------:R-:W3:Y:S03]  /*d7470*/  LDL.LU R195, [R1+0x15ec] ;  /* 0x0015ec0001c37983 */ /* 0x000ee60000300800 */
[----:B-1----:R-:W-:Y:S01]  /*d7480*/  STL.64 [R1+0x220], R144 ;  /* 0x0002209001007387 */ /* 0x002fe20000100a00 */
[----:B------:R-:W-:Y:S02]  /*d7490*/  STL.64 [R1+0x228], R146 ;  /* 0x0002289201007387 */ /* 0x000fe40000100a00 */
[----:B------:R-:W1:Y:S01]  /*d74a0*/  LDSM.16.M88.4 R144, [R3+0x8180] ;  /* 0x008180000390783b */ /* 0x000e620000000200 */
[----:B--2---:R-:W-:Y:S03]  /*d74b0*/  STL.64 [R1+0x1140], R140 ;  /* 0x0011408c01007387 */ /* 0x004fe60000100a00 */
[----:B------:R-:W-:Y:S02]  /*d74c0*/  STL.64 [R1+0x1148], R142 ;  /* 0x0011488e01007387 */ /* 0x000fe40000100a00 */
[----:B------:R-:W2:Y:S04]  /*d74d0*/  LDSM.16.M88.4 R140, [R3+0xa100] ;  /* 0x00a10000038c783b */ /* 0x000ea80000000200 */
[----:B------:R-:W-:Y:S01]  /*d74e0*/  STL.64 [R1+0x230], R184 ;  /* 0x000230b801007387 */ /* 0x000fe20000100a00 */
[----:B------:R-:W-:Y:S02]  /*d74f0*/  STL.64 [R1+0x238], R186 ;  /* 0x000238ba01007387 */ /* 0x000fe40000100a00 */
[----:B------:R-:W4:Y:S02]  /*d7500*/  LDSM.16.M88.4 R184, [R3+0xa180] ;  /* 0x00a1800003b8783b */ /* 0x000f240000000200 */
[----:B-1----:R-:W-:Y:S02]  /*d7510*/  STL.64 [R1+0x1150], R144 ;  /* 0x0011509001007387 */ /* 0x002fe40000100a00 */
[----:B------:R-:W-:Y:S02]  /*d7520*/  STL.64 [R1+0x1158], R146 ;  /* 0x0011589201007387 */ /* 0x000fe40000100a00 */
[----:B------:R-:W1:Y:S01]  /*d7530*/  LDSM.16.M88.4 R144, [R3+0xc100] ;  /* 0x00c100000390783b */ /* 0x000e620000000200 */
[----:B--2---:R-:W-:Y:S03]  /*d7540*/  STL.64 [R1+0x240], R140 ;  /* 0x0002408c01007387 */ /* 0x004fe60000100a00 */
[----:B------:R-:W-:Y:S02]  /*d7550*/  STL.64 [R1+0x248], R142 ;  /* 0x0002488e01007387 */ /* 0x000fe40000100a00 */
[----:B------:R-:W2:Y:S04]  /*d7560*/  LDSM.16.M88.4 R140, [R3+0xc180] ;  /* 0x00c18000038c783b */ /* 0x000ea80000000200 */
[----:B----4-:R-:W-:Y:S01]  /*d7570*/  STL.64 [R1+0x1160], R184 ;  /* 0x001160b801007387 */ /* 0x010fe20000100a00 */
[----:B------:R-:W-:Y:S01]  /*d7580*/  STL.64 [R1+0x1168], R186 ;  /* 0x001168ba01007387 */ /* 0x000fe20000100a00 */
[----:B------:R-:W4:Y:S02]  /*d7590*/  LDL.LU R200, [R1+0x1600] ;  /* 0x0016000001c87983 */ /* 0x000f240000300800 */
[----:B------:R-:W-:Y:S01]  /*d75a0*/  LDSM.16.M88.4 R184, [R3+0x10100] ;  /* 0x0101000003b8783b */ /* 0x000fe20000000200 */
[----:B-1----:R-:W-:Y:S03]  /*d75b0*/  STL.64 [R1+0x250], R144 ;  /* 0x0002509001007387 */ /* 0x002fe60000100a00 */
[----:B------:R-:W-:Y:S02]  /*d75c0*/  STL.64 [R1+0x258], R146 ;  /* 0x0002589201007387 */ /* 0x000fe40000100a00 */
[----:B------:R-:W1:Y:S01]  /*d75d0*/  LDSM.16.M88.4 R144, [R3+0xe100] ;  /* 0x00e100000390783b */ /* 0x000e620000000200 */
[----:B--2---:R-:W-:Y:S03]  /*d75e0*/  STL.64 [R1+0x1170], R140 ;  /* 0x0011708c01007387 */ /* 0x004fe60000100a00 */
[----:B------:R-:W-:Y:S02]  /*d75f0*/  STL.64 [R1+0x1178], R142 ;  /* 0x0011788e01007387 */ /* 0x000fe40000100a00 */
[----:B------:R-:W2:Y:S04]  /*d7600*/  LDSM.16.M88.4 R140, [R3+0xe180] ;  /* 0x00e18000038c783b */ /* 0x000ea80000000200 */
[----:B------:R-:W4:Y:S01]  /*d7610*/  LDL.LU R201, [R1+0x1604] ;  /* 0x0016040001c97983 */ /* 0x000f220000300800 */
[----:B------:R-:W4:Y:S01]  /*d7620*/  LDL.LU R202, [R1+0x1608] ;  /* 0x0016080001ca7983 */ /* 0x000f220000300800 */
[----:B------:R-:W4:Y:S03]  /*d7630*/  LDL.LU R203, [R1+0x160c] ;  /* 0x00160c0001cb7983 */ /* 0x000f260000300800 */
        /* <DEDUP_REMOVED lines=8> */
[----:B------:R-:W2:Y:S02]  /*d76c0*/  LDSM.16.M88.4 R184, [R3+0x12180] ;  /* 0x0121800003b8783b */ /* 0x000ea40000000200 */
[----:B-1----:R-:W-:Y:S02]  /*d76d0*/  STL.64 [R1+0x1190], R144 ;  /* 0x0011909001007387 */ /* 0x002fe40000100a00 */
[----:B------:R-:W-:Y:S02]  /*d76e0*/  STL.64 [R1+0x1198], R146 ;  /* 0x0011989201007387 */ /* 0x000fe40000100a00 */
[----:B------:R-:W1:Y:S01]  /*d76f0*/  LDSM.16.M88.4 R144, [R3+0x14100] ;  /* 0x014100000390783b */ /* 0x000e620000000200 */
[----:B--2---:R-:W-:Y:S03]  /*d7700*/  STL.64 [R1+0x280], R140 ;  /* 0x0002808c01007387 */ /* 0x004fe60000100a00 */
[----:B------:R-:W-:Y:S02]  /*d7710*/  STL.64 [R1+0x288], R142 ;  /* 0x0002888e01007387 */ /* 0x000fe40000100a00 */
[----:B------:R-:W2:Y:S04]  /*d7720*/  LDSM.16.M88.4 R140, [R3+0x14180] ;  /* 0x01418000038c783b */ /* 0x000ea80000000200 */
[----:B------:R-:W-:Y:S01]  /*d7730*/  STL.64 [R1+0x11a0], R184 ;  /* 0x0011a0b801007387 */ /* 0x000fe20000100a00 */
        /* <DEDUP_REMOVED lines=20> */
[----:B------:R-:W3:Y:S02]  /*d7880*/  LDSM.16.M88.4 R184, [R3+0x1a180] ;  /* 0x01a1800003b8783b */ /* 0x000ee40000000200 */
[----:B-1----:R-:W-:Y:S02]  /*d7890*/  STL.64 [R1+0x11d0], R144 ;  /* 0x0011d09001007387 */ /* 0x002fe40000100a00 */
[----:B------:R3:W-:Y:S02]  /*d78a0*/  STL.64 [R1+0x11d8], R146 ;  /* 0x0011d89201007387 */ /* 0x0007e40000100a00 */
[----:B--2---:R-:W-:Y:S01]  /*d78b0*/  STL.64 [R1+0x2c0], R140 ;  /* 0x0002c08c01007387 */ /* 0x004fe20000100a00 */
[----:B------:R-:W-:Y:S02]  /*d78c0*/  STL.64 [R1+0x2c8], R142 ;  /* 0x0002c88e01007387 */ /* 0x000fe40000100a00 */
[----:B------:R-:W1:Y:S01]  /*d78d0*/  LDSM.16.M88.4 R140, [R3+0x1c100] ;  /* 0x01c10000038c783b */ /* 0x000e620000000200 */
[C---:B---3--:R-:W-:Y:S01]  /*d78e0*/  HMMA.1688.F32.TF32 R144, R8.reuse, R218, R192 ;  /* 0x000000da0890723c */ /* 0x048fe200000810c0 */
[----:B------:R-:W-:Y:S02]  /*d78f0*/  STL.64 [R1+0x11f0], R184 ;  /* 0x0011f0b801007387 */ /* 0x000fe40000100a00 */
[----:B------:R-:W-:Y:S02]  /*d7900*/  STL.64 [R1+0x11f8], R186 ;  /* 0x0011f8ba01007387 */ /* 0x000fe40000100a00 */
[----:B------:R-:W2:Y:S02]  /*d7910*/  LDL.LU R216, [R1+0x1640] ;  /* 0x0016400001d87983 */ /* 0x000ea40000300800 */
[----:B------:R-:W-:Y:S11]  /*d7920*/  LDSM.16.M88.4 R184, [R3+0x1e180] ;  /* 0x01e1800003b8783b */ /* 0x000ff60000000200 */
[----:B------:R-:W-:Y:S05]  /*d7930*/  @!UPT UIADD3 URZ, URZ, URZ, URZ ;  /* 0x0000003f3f3ff290 */ /* 0x000fea000fffe03f */
[----:B------:R-:W-:Y:S01]  /*d7940*/  STL.64 [R1+0x2580], R144 ;  /* 0x0025809001007387 */ /* 0x000fe20000100a00 */
[----:B------:R-:W-:Y:S02]  /*d7950*/  STL.64 [R1+0x2588], R146 ;  /* 0x0025889201007387 */ /* 0x000fe40000100a00 */
[----:B------:R-:W3:Y:S01]  /*d7960*/  LDSM.16.M88.4 R144, [R3+0x1c180] ;  /* 0x01c180000390783b */ /* 0x000ee20000000200 */
[----:B-1----:R-:W-:Y:S03]  /*d7970*/  STL.64 [R1+0x2d0], R140 ;  /* 0x0002d08c01007387 */ /* 0x002fe60000100a00 */
[----:B------:R-:W-:Y:S02]  /*d7980*/  STL.64 [R1+0x2d8], R142 ;  /* 0x0002d88e01007387 */ /* 0x000fe40000100a00 */
[----:B------:R-:W1:Y:S04]  /*d7990*/  LDSM.16.M88.4 R140, [R3+0x1e100] ;  /* 0x01e10000038c783b */ /* 0x000e680000000200 */
[----:B------:R-:W2:Y:S01]  /*d79a0*/  LDL.LU R217, [R1+0x1644] ;  /* 0x0016440001d97983 */ /* 0x000ea20000300800 */
[----:B------:R-:W2:Y:S01]  /*d79b0*/  LDL.LU R218, [R1+0x1648] ;  /* 0x0016480001da7983 */ /* 0x000ea20000300800 */
[----:B------:R-:W2:Y:S03]  /*d79c0*/  LDL.LU R219, [R1+0x164c] ;  /* 0x00164c0001db7983 */ /* 0x000ea60000300800 */
[----:B---3--:R-:W-:Y:S01]  /*d79d0*/  STL.64 [R1+0x11e0], R144 ;  /* 0x0011e09001007387 */ /* 0x008fe20000100a00 */
[----:B------:R-:W-:Y:S02]  /*d79e0*/  STL.64 [R1+0x11e8], R146 ;  /* 0x0011e89201007387 */ /* 0x000fe40000100a00 */
[----:B------:R-:W3:Y:S01]  /*d79f0*/  LDSM.16.M88.4 R144, [R3+0x20100] ;  /* 0x020100000390783b */ /* 0x000ee20000000200 */
[----:B-1----:R-:W-:Y:S03]  /*d7a00*/  STL.64 [R1+0x2e0], R140 ;  /* 0x0002e08c01007387 */ /* 0x002fe60000100a00 */
[----:B------:R-:W-:Y:S02]  /*d7a10*/  STL.64 [R1+0x2e8], R142 ;  /* 0x0002e88e01007387 */ /* 0x000fe40000100a00 */
[----:B------:R-:W1:Y:S04]  /*d7a20*/  LDSM.16.M88.4 R140, [R3+0x20180] ;  /* 0x02018000038c783b */ /* 0x000e680000000200 */
[----:B------:R-:W-:Y:S01]  /*d7a30*/  STL.64 [R1+0x1200], R184 ;  /* 0x001200b801007387 */ /* 0x000fe20000100a00 */
[----:B------:R-:W-:Y:S02]  /*d7a40*/  STL.64 [R1+0x1208], R186 ;  /* 0x001208ba01007387 */ /* 0x000fe40000100a00 */
[----:B------:R-:W4:Y:S02]  /*d7a50*/  LDSM.16.M88.4 R184, [R3+0x22100] ;  /* 0x0221000003b8783b */ /* 0x000f240000000200 */
[----:B---3--:R-:W-:Y:S02]  /*d7a60*/  STL.64 [R1+0x2f0], R144 ;  /* 0x0002f09001007387 */ /* 0x008fe40000100a00 */
[----:B------:R4:W-:Y:S02]  /*d7a70*/  STL.64 [R1+0x2f8], R146 ;  /* 0x0002f89201007387 */ /* 0x0009e40000100a00 */
[----:B-1----:R-:W-:Y:S01]  /*d7a80*/  STL.64 [R1+0x1210], R140 ;  /* 0x0012108c01007387 */ /* 0x002fe20000100a00 */
[----:B------:R-:W-:Y:S02]  /*d7a90*/  STL.64 [R1+0x1218], R142 ;  /* 0x0012188e01007387 */ /* 0x000fe40000100a00 */
[----:B------:R-:W1:Y:S01]  /*d7aa0*/  LDSM.16.M88.4 R140, [R3+0x22180] ;  /* 0x02218000038c783b */ /* 0x000e620000000200 */
[C---:B----4-:R-:W-:Y:S01]  /*d7ab0*/  HMMA.1688.F32.TF32 R144, R8.reuse, R222, R200 ;  /* 0x000000de0890723c */ /* 0x050fe200000810c8 */
[----:B------:R-:W-:Y:S02]  /*d7ac0*/  STL.64 [R1+0x300], R184 ;  /* 0x000300b801007387 */ /* 0x000fe40000100a00 */
[----:B------:R-:W-:Y:S02]  /*d7ad0*/  STL.64 [R1+0x308], R186 ;  /* 0x000308ba01007387 */ /* 0x000fe40000100a00 */
[----:B------:R-:W3:Y:S02]  /*d7ae0*/  LDL.LU R220, [R1+0x1660] ;  /* 0x0016600001dc7983 */ /* 0x000ee40000300800 */
[----:B------:R-:W-:Y:S11]  /*d7af0*/  LDSM.16.M88.4 R184, [R3+0x26100] ;  /* 0x0261000003b8783b */ /* 0x000ff60000000200 */
[----:B------:R-:W-:Y:S05]  /*d7b00*/  @!UPT UIADD3 URZ, URZ, URZ, URZ ;  /* 0x0000003f3f3ff290 */ /* 0x000fea000fffe03f */
[----:B------:R-:W-:Y:S01]  /*d7b10*/  STL.64 [R1+0x2570], R144 ;  /* 0x0025709001007387 */ /* 0x000fe20000100a00 */
[----:B------:R-:W-:Y:S02]  /*d7b20*/  STL.64 [R1+0x2578], R146 ;  /* 0x0025789201007387 */ /* 0x000fe40000100a00 */
[----:B------:R-:W4:Y:S01]  /*d7b30*/  LDSM.16.M88.4 R144, [R3+0x24100] ;  /* 0x024100000390783b */ /* 0x000f220000000200 */
[----:B-1----:R-:W-:Y:S03]  /*d7b40*/  STL.64 [R1+0x1220], R140 ;  /* 0x0012208c01007387 */ /* 0x002fe60000100a00 */
[----:B------:R-:W-:Y:S02]  /*d7b50*/  STL.64 [R1+0x1228], R142 ;  /* 0x0012288e01007387 */ /* 0x000fe40000100a00 */
[----:B------:R-:W1:Y:S04]  /*d7b60*/  LDSM.16.M88.4 R140, [R3+0x24180] ;  /* 0x02418000038c783b */ /* 0x000e680000000200 */
[----:B------:R-:W3:Y:S01]  /*d7b70*/  LDL.LU R221, [R1+0x1664] ;  /* 0x0016640001dd7983 */ /* 0x000ee20000300800 */
[----:B------:R-:W3:Y:S01]  /*d7b80*/  LDL.LU R222, [R1+0x1668] ;  /* 0x0016680001de7983 */ /* 0x000ee20000300800 */
[----:B------:R-:W3:Y:S03]  /*d7b90*/  LDL.LU R223, [R1+0x166c] ;  /* 0x00166c0001df7983 */ /* 0x000ee60000300800 */
[----:B----4-:R-:W-:Y:S01]  /*d7ba0*/  STL.64 [R1+0x310], R144 ;  /* 0x0003109001007387 */ /* 0x010fe20000100a00 */
[----:B------:R-:W-:Y:S02]  /*d7bb0*/  STL.64 [R1+0x318], R146 ;  /* 0x0003189201007387 */ /* 0x000fe40000100a00 */
[----:B------:R-:W4:Y:S01]  /*d7bc0*/  LDSM.16.M88.4 R144, [R3+0x26180] ;  /* 0x026180000390783b */ /* 0x000f220000000200 */
[----:B-1----:R-:W-:Y:S03]  /*d7bd0*/  STL.64 [R1+0x1230], R140 ;  /* 0x0012308c01007387 */ /* 0x002fe60000100a00 */
[----:B------:R-:W-:Y:S02]  /*d7be0*/  STL.64 [R1+0x1238], R142 ;  /* 0x0012388e01007387 */ /* 0x000fe40000100a00 */
[----:B------:R-:W1:Y:S04]  /*d7bf0*/  LDSM.16.M88.4 R140, [R3+0x28100] ;  /* 0x02810000038c783b */ /* 0x000e680000000200 */
[----:B------:R-:W-:Y:S01]  /*d7c00*/  STL.64 [R1+0x320], R184 ;  /* 0x000320b801007387 */ /* 0x000fe20000100a00 */
[----:B------:R-:W-:Y:S02]  /*d7c10*/  STL.64 [R1+0x328], R186 ;  /* 0x000328ba01007387 */ /* 0x000fe40000100a00 */
[----:B------:R-:W1:Y:S02]  /*d7c20*/  LDSM.16.M88.4 R184, [R3+0x28180] ;  /* 0x0281800003b8783b */ /* 0x000e640000000200 */
[----:B----4-:R-:W-:Y:S02]  /*d7c30*/  STL.64 [R1+0x1240], R144 ;  /* 0x0012409001007387 */ /* 0x010fe40000100a00 */
[----:B------:R4:W-:Y:S02]  /*d7c40*/  STL.64 [R1+0x1248], R146 ;  /* 0x0012489201007387 */ /* 0x0009e40000100a00 */
[----:B-1----:R-:W-:Y:S01]  /*d7c50*/  STL.64 [R1+0x330], R140 ;  /* 0x0003308c01007387 */ /* 0x002fe20000100a00 */
[----:B------:R-:W-:Y:S02]  /*d7c60*/  STL.64 [R1+0x338], R142 ;  /* 0x0003388e01007387 */ /* 0x000fe40000100a00 */
[----:B------:R-:W1:Y:S01]  /*d7c70*/  LDSM.16.M88.4 R140, [R3+0x2a100] ;  /* 0x02a10000038c783b */ /* 0x000e620000000200 */
[C---:B----4-:R-:W-:Y:S01]  /*d7c80*/  HMMA.1688.F32.TF32 R144, R8.reuse, R138, R208 ;  /* 0x0000008a0890723c */ /* 0x050fe200000810d0 */
[----:B------:R-:W-:Y:S02]  /*d7c90*/  STL.64 [R1+0x1250], R184 ;  /* 0x001250b801007387 */ /* 0x000fe40000100a00 */
[----:B------:R-:W-:Y:S02]  /*d7ca0*/  STL.64 [R1+0x1258], R186 ;  /* 0x001258ba01007387 */ /* 0x000fe40000100a00 */
[----:B------:R-:W4:Y:S02]  /*d7cb0*/  LDL.LU R136, [R1+0x18f0] ;  /* 0x0018f00001887983 */ /* 0x000f240000300800 */
[----:B------:R-:W-:Y:S11]  /*d7cc0*/  LDSM.16.M88.4 R184, [R3+0x2c180] ;  /* 0x02c1800003b8783b */ /* 0x000ff60000000200 */
[----:B------:R-:W-:Y:S05]  /*d7cd0*/  @!UPT UIADD3 URZ, URZ, URZ, URZ ;  /* 0x0000003f3f3ff290 */ /* 0x000fea000fffe03f */
[----:B------:R-:W-:Y:S01]  /*d7ce0*/  STL.64 [R1+0x2560], R144 ;  /* 0x0025609001007387 */ /* 0x000fe20000100a00 */
[----:B------:R-:W-:Y:S02]  /*d7cf0*/  STL.64 [R1+0x2568], R146 ;  /* 0x0025689201007387 */ /* 0x000fe40000100a00 */
[----:B------:R-:W1:Y:S02]  /*d7d00*/  LDSM.16.M88.4 R144, [R3+0x2a180] ;  /* 0x02a180000390783b */ /* 0x000e640000000200 */
[----:B-1----:R-:W-:Y:S02]  /*d7d10*/  STL.64 [R1+0x340], R140 ;  /* 0x0003408c01007387 */ /* 0x002fe40000100a00 */
[----:B------:R-:W-:Y:S02]  /*d7d20*/  STL.64 [R1+0x348], R142 ;  /* 0x0003488e01007387 */ /* 0x000fe40000100a00 */
[----:B------:R-:W1:Y:S04]  /*d7d30*/  LDSM.16.M88.4 R140, [R3+0x2c100] ;  /* 0x02c10000038c783b */ /* 0x000e680000000200 */
[----:B------:R-:W4:Y:S01]  /*d7d40*/  LDL.LU R137, [R1+0x18f4] ;  /* 0x0018f40001897983 */ /* 0x000f220000300800 */
[----:B------:R-:W4:Y:S01]  /*d7d50*/  LDL.LU R138, [R1+0x18f8] ;  /* 0x0018f800018a7983 */ /* 0x000f220000300800 */
[----:B------:R-:W4:Y:S03]  /*d7d60*/  LDL.LU R139, [R1+0x18fc] ;  /* 0x0018fc00018b7983 */ /* 0x000f260000300800 */
[----:B------:R-:W-:Y:S01]  /*d7d70*/  STL.64 [R1+0x1260], R144 ;  /* 0x0012609001007387 */ /* 0x000fe20000100a00 */
[----:B------:R-:W-:Y:S02]  /*d7d80*/  STL.64 [R1+0x1268], R146 ;  /* 0x0012689201007387 */ /* 0x000fe40000100a00 */
[----:B------:R-:W2:Y:S01]  /*d7d90*/  LDSM.16.M88.4 R144, [R3+0x2e100] ;  /* 0x02e100000390783b */ /* 0x000ea20000000200 */
[----:B-1----:R-:W-:Y:S03]  /*d7da0*/  STL.64 [R1+0x350], R140 ;  /* 0x0003508c01007387 */ /* 0x002fe60000100a00 */
[----:B------:R-:W-:Y:S02]  /*d7db0*/  STL.64 [R1+0x358], R142 ;  /* 0x0003588e01007387 */ /* 0x000fe40000100a00 */
[----:B------:R-:W1:Y:S04]  /*d7dc0*/  LDSM.16.M88.4 R140, [R3+0x2e180] ;  /* 0x02e18000038c783b */ /* 0x000e680000000200 */
[----:B------:R-:W-:Y:S01]  /*d7dd0*/  STL.64 [R1+0x1270], R184 ;  /* 0x001270b801007387 */ /* 0x000fe20000100a00 */
[----:B------:R-:W-:Y:S02]  /*d7de0*/  STL.64 [R1+0x1278], R186 ;  /* 0x001278ba01007387 */ /* 0x000fe40000100a00 */
[----:B------:R-:W1:Y:S02]  /*d7df0*/  LDSM.16.M88.4 R184, [R3+0x30100] ;  /* 0x0301000003b8783b */ /* 0x000e640000000200 */
[----:B--2---:R-:W-:Y:S02]  /*d7e00*/  STL.64 [R1+0x360], R144 ;  /* 0x0003609001007387 */ /* 0x004fe40000100a00 */
[----:B------:R2:W-:Y:S02]  /*d7e10*/  STL.64 [R1+0x368], R146 ;  /* 0x0003689201007387 */ /* 0x0005e40000100a00 */
[----:B-1----:R-:W-:Y:S01]  /*d7e20*/  STL.64 [R1+0x1280], R140 ;  /* 0x0012808c01007387 */ /* 0x002fe20000100a00 */
[----:B------:R-:W-:Y:S02]  /*d7e30*/  STL.64 [R1+0x1288], R142 ;  /* 0x0012888e01007387 */ /* 0x000fe40000100a00 */
[----:B------:R-:W1:Y:S01]  /*d7e40*/  LDSM.16.M88.4 R140, [R3+0x30180] ;  /* 0x03018000038c783b */ /* 0x000e620000000200 */
[C---:B--2---:R-:W-:Y:S01]  /*d7e50*/  HMMA.1688.F32.TF32 R144, R8.reuse, R230, R216 ;  /* 0x000000e60890723c */ /* 0x044fe200000810d8 */
[----:B------:R-:W-:Y:S02]  /*d7e60*/  STL.64 [R1+0x370], R184 ;  /* 0x000370b801007387 */ /* 0x000fe40000100a00 */
[----:B------:R-:W-:Y:S02]  /*d7e70*/  STL.64 [R1+0x378], R186 ;  /* 0x000378ba01007387 */ /* 0x000fe40000100a00 */
[----:B------:R-:W2:Y:S02]  /*d7e80*/  LDL.LU R228, [R1+0x1920] ;  /* 0x0019200001e47983 */ /* 0x000ea40000300800 */
        /* <DEDUP_REMOVED lines=8> */
[----:B------:R-:W2:Y:S01]  /*d7f10*/  LDL.LU R229, [R1+0x1924] ;  /* 0x0019240001e57983 */ /* 0x000ea20000300800 */
[----:B------:R-:W2:Y:S01]  /*d7f20*/  LDL.LU R230, [R1+0x1928] ;  /* 0x0019280001e67983 */ /* 0x000ea20000300800 */
[----:B------:R-:W2:Y:S03]  /*d7f30*/  LDL.LU R231, [R1+0x192c] ;  /* 0x00192c0001e77983 */ /* 0x000ea60000300800 */
[----:B------:R-:W-:Y:S01]  /*d7f40*/  STL.64 [R1+0x380], R144 ;  /* 0x0003809001007387 */ /* 0x000fe20000100a00 */
[----:B------:R-:W-:Y:S02]  /*d7f50*/  STL.64 [R1+0x388], R146 ;  /* 0x0003889201007387 */ /* 0x000fe40000100a00 */
[----:B------:R-:W3:Y:S01]  /*d7f60*/  LDSM.16.M88.4 R144, [R3+0x34180] ;  /* 0x034180000390783b */ /* 0x000ee20000000200 */
[----:B-1----:R-:W-:Y:S03]  /*d7f70*/  STL.64 [R1+0x12a0], R140 ;  /* 0x0012a08c01007387 */ /* 0x002fe60000100a00 */
[----:B------:R-:W-:Y:S02]  /*d7f80*/  STL.64 [R1+0x12a8], R142 ;  /* 0x0012a88e01007387 */ /* 0x000fe40000100a00 */
[----:B------:R-:W1:Y:S04]  /*d7f90*/  LDSM.16.M88.4 R140, [R3+0x36100] ;  /* 0x03610000038c783b */ /* 0x000e680000000200 */
[----:B------:R-:W-:Y:S01]  /*d7fa0*/  STL.64 [R1+0x390], R184 ;  /* 0x000390b801007387 */ /* 0x000fe20000100a00 */
[----:B------:R-:W-:Y:S02]  /*d7fb0*/  STL.64 [R1+0x398], R186 ;  /* 0x000398ba01007387 */ /* 0x000fe40000100a00 */
[----:B------:R-:W1:Y:S02]  /*d7fc0*/  LDSM.16.M88.4 R184, [R3+0x36180] ;  /* 0x0361800003b8783b */ /* 0x000e640000000200 */
[----:B---3--:R-:W-:Y:S02]  /*d7fd0*/  STL.64 [R1+0x12b0], R144 ;  /* 0x0012b09001007387 */ /* 0x008fe40000100a00 */
[----:B------:R3:W-:Y:S02]  /*d7fe0*/  STL.64 [R1+0x12b8], R146 ;  /* 0x0012b89201007387 */ /* 0x0007e40000100a00 */
[----:B-1----:R-:W-:Y:S01]  /*d7ff0*/  STL.64 [R1+0x3a0], R140 ;  /* 0x0003a08c01007387 */ /* 0x002fe20000100a00 */
[----:B------:R-:W-:Y:S02]  /*d8000*/  STL.64 [R1+0x3a8], R142 ;  /* 0x0003a88e01007387 */ /* 0x000fe40000100a00 */
[----:B------:R-:W1:Y:S01]  /*d8010*/  LDSM.16.M88.4 R140, [R3+0x38100] ;  /* 0x03810000038c783b */ /* 0x000e620000000200 */
[C---:B---3--:R-:W-:Y:S01]  /*d8020*/  HMMA.1688.F32.TF32 R144, R8.reuse, R234, R220 ;  /* 0x000000ea0890723c */ /* 0x048fe200000810dc */
[----:B------:R-:W-:Y:S02]  /*d8030*/  STL.64 [R1+0x12c0], R184 ;  /* 0x0012c0b801007387 */ /* 0x000fe40000100a00 */
[----:B------:R-:W-:Y:S02]  /*d8040*/  STL.64 [R1+0x12c8], R186 ;  /* 0x0012c8ba01007387 */ /* 0x000fe40000100a00 */
[----:B------:R-:W3:Y:S02]  /*d8050*/  LDL.LU R232, [R1+0x1990] ;  /* 0x0019900001e87983 */ /* 0x000ee40000300800 */
[----:B------:R-:W-:Y:S01]  /*d8060*/  LDSM.16.M88.4 R184, [R3+0x3a100] ;  /* 0x03a1000003b8783b */ /* 0x000fe20000000200 */
[----:B------:R-:W-:Y:S11]  /*d8070*/  MOV R235, R244 ;  /* 0x000000f400eb7202 */ /* 0x000ff60000000f00 */
[----:B------:R-:W-:Y:S04]  /*d8080*/  @!UPT UIADD3 URZ, URZ, URZ, URZ ;  /* 0x0000003f3f3ff290 */ /* 0x000fe8000fffe03f */
[----:B------:R-:W-:Y:S01]  /*d8090*/  STL.64 [R1+0x2540], R144 ;  /* 0x0025409001007387 */ /* 0x000fe20000100a00 */
[----:B------:R-:W-:Y:S02]  /*d80a0*/  STL.64 [R1+0x2548], R146 ;  /* 0x0025489201007387 */ /* 0x000fe40000100a00 */
[----:B------:R-:W-:Y:S01]  /*d80b0*/  LDSM.16.M88.4 R144, [R3+0x3a180] ;  /* 0x03a180000390783b */ /* 0x000fe20000000200 */
[----:B-1----:R-:W-:Y:S03]  /*d80c0*/  STL.64 [R1+0x3b0], R140 ;  /* 0x0003b08c01007387 */ /* 0x002fe60000100a00 */
[----:B------:R-:W-:Y:S02]  /*d80d0*/  STL.64 [R1+0x3b8], R142 ;  /* 0x0003b88e01007387 */ /* 0x000fe40000100a00 */
[----:B------:R-:W3:Y:S02]  /*d80e0*/  LDL.LU R233, [R1+0x1994] ;  /* 0x0019940001e97983 */ /* 0x000ee40000300800 */
[----:B------:R-:W3:Y:S01]  /*d80f0*/  LDL.LU R234, [R1+0x1998] ;  /* 0x0019980001ea7983 */ /* 0x000ee20000300800 */
[----:B------:R-:W2:Y:S04]  /*d8100*/  LDL.LU R244, [R1+0x7930] ;  /* 0x0079300001f47983 */ /* 0x000ea80000300800 */
[----:B------:R-:W1:Y:S04]  /*d8110*/  LDSM.16.M88.4 R140, [R3+0x38180] ;  /* 0x03818000038c783b */ /* 0x000e680000000200 */
[----:B-1----:R-:W-:Y:S01]  /*d8120*/  STL.64 [R1+0x12d0], R140 ;  /* 0x0012d08c01007387 */ /* 0x002fe20000100a00 */
[----:B------:R-:W-:Y:S02]  /*d8130*/  STL.64 [R1+0x12d8], R142 ;  /* 0x0012d88e01007387 */ /* 0x000fe40000100a00 */
[----:B------:R-:W1:Y:S04]  /*d8140*/  LDSM.16.M88.4 R140, [R3+0x3c100] ;  /* 0x03c10000038c783b */ /* 0x000e680000000200 */
[----:B------:R-:W-:Y:S01]  /*d8150*/  STL.64 [R1+0x3c0], R184 ;  /* 0x0003c0b801007387 */ /* 0x000fe20000100a00 */
[----:B------:R-:W-:Y:S02]  /*d8160*/  STL.64 [R1+0x3c8], R186 ;  /* 0x0003c8ba01007387 */ /* 0x000fe40000100a00 */
[----:B------:R-:W4:Y:S04]  /*d8170*/  LDSM.16.M88.4 R184, [R3+0x3c180] ;  /* 0x03c1800003b8783b */ /* 0x000f280000000200 */
[----:B------:R-:W-:Y:S02]  /*d8180*/  STL.64 [R1+0x12e0], R144 ;  /* 0x0012e09001007387 */ /* 0x000fe40000100a00 */
[----:B------:R-:W-:Y:S02]  /*d8190*/  STL.64 [R1+0x12e8], R146 ;  /* 0x0012e89201007387 */ /* 0x000fe40000100a00 */
[----:B------:R-:W4:Y:S04]  /*d81a0*/  LDSM.16.M88.4 R144, [R3+0x3e100] ;  /* 0x03e100000390783b */ /* 0x000f280000000200 */
[----:B-1----:R-:W-:Y:S01]  /*d81b0*/  STL.64 [R1+0x3d0], R140 ;  /* 0x0003d08c01007387 */ /* 0x002fe20000100a00 */
[----:B------:R4:W-:Y:S02]  /*d81c0*/  STL.64 [R1+0x3d8], R142 ;  /* 0x0003d88e01007387 */ /* 0x0009e40000100a00 */
[C---:B----4-:R-:W-:Y:S01]  /*d81d0*/  HMMA.1688.F32.TF32 R140, R8.reuse, R226, R136 ;  /* 0x000000e2088c723c */ /* 0x050fe20000081088 */
[----:B------:R-:W1:Y:S04]  /*d81e0*/  LDSM.16.M88.4 R136, [R3+0x3e180] ;  /* 0x03e180000388783b */ /* 0x000e680000000200 */
[----:B------:R-:W-:Y:S01]  /*d81f0*/  STL.64 [R1+0x1300], R184 ;  /* 0x001300b801007387 */ /* 0x000fe20000100a00 */
[----:B------:R-:W-:Y:S02]  /*d8200*/  STL.64 [R1+0x1308], R186 ;  /* 0x001308ba01007387 */ /* 0x000fe40000100a00 */
[----:B------:R-:W-:Y:S02]  /*d8210*/  STL.64 [R1+0x3e0], R144 ;  /* 0x0003e09001007387 */ /* 0x000fe40000100a00 */
[----:B------:R-:W-:Y:S01]  /*d8220*/  STL.64 [R1+0x3e8], R146 ;  /* 0x0003e89201007387 */ /* 0x000fe20000100a00 */
[----:B------:R-:W4:Y:S11]  /*d8230*/  LDL.LU R224, [R1+0x1a00] ;  /* 0x001a000001e07983 */ /* 0x000f360000300800 */
[----:B------:R-:W-:Y:S01]  /*d8240*/  @!UPT UIADD3 URZ, URZ, URZ, URZ ;  /* 0x0000003f3f3ff290 */ /* 0x000fe2000fffe03f */
[----:B------:R-:W-:Y:S01]  /*d8250*/  STL.64 [R1+0x2530], R140 ;  /* 0x0025308c01007387 */ /* 0x000fe20000100a00 */
[----:B------:R-:W-:Y:S03]  /*d8260*/  STL.64 [R1+0x2538], R142 ;  /* 0x0025388e01007387 */ /* 0x000fe60000100a00 */
[----:B-1----:R-:W-:Y:S01]  /*d8270*/  STL.64 [R1+0x12f0], R136 ;  /* 0x0012f08801007387 */ /* 0x002fe20000100a00 */
[----:B------:R-:W-:Y:S02]  /*d8280*/  STL.64 [R1+0x12f8], R138 ;  /* 0x0012f88a01007387 */ /* 0x000fe40000100a00 */
[----:B------:R-:W4:Y:S02]  /*d8290*/  LDL.LU R225, [R1+0x1a04] ;  /* 0x001a040001e17983 */ /* 0x000f240000300800 */
[----:B------:R-:W4:Y:S01]  /*d82a0*/  LDL.LU R226, [R1+0x1a08] ;  /* 0x001a080001e27983 */ /* 0x000f220000300800 */
[----:B------:R-:W4:Y:S04]  /*d82b0*/  LDL.LU R227, [R1+0x1a0c] ;  /* 0x001a0c0001e37983 */ /* 0x000f280000300800 */
[----:B--2---:R-:W1:Y:S04]  /*d82c0*/  LDSM.16.M88.4 R136, [R244+0x100] ;  /* 0x00010000f488783b */ /* 0x004e680000000200 */
[----:B------:R-:W2:Y:S04]  /*d82d0*/  LDSM.16.M88.4 R144, [R244+0x180] ;  /* 0x00018000f490783b */ /* 0x000ea80000000200 */
[----:B------:R-:W2:Y:S04]  /*d82e0*/  LDSM.16.M88.4 R140, [R244+0x2080] ;  /* 0x00208000f48c783b */ /* 0x000ea80000000200 */
[----:B------:R-:W-:Y:S04]  /*d82f0*/  LDSM.16.M88.4 R184, [R244+0x34080] ;  /* 0x03408000f4b8783b */ /* 0x000fe80000000200 */
        /* <DEDUP_REMOVED lines=8> */
[----:B-1----:R-:W-:Y:S01]  /*d8380*/  STL.64 [R1+0x3f0], R136 ;  /* 0x0003f08801007387 */ /* 0x002fe20000100a00 */
[----:B------:R-:W-:Y:S02]  /*d8390*/  STL.64 [R1+0x3f8], R138 ;  /* 0x0003f88a01007387 */ /* 0x000fe40000100a00 */
[----:B------:R-:W1:Y:S04]  /*d83a0*/  LDSM.16.M88.4 R136, [R244+0x2100] ;  /* 0x00210000f488783b */ /* 0x000e680000000200 */
[----:B--2---:R-:W-:Y:S01]  /*d83b0*/  STL.64 [R1+0x1330], R144 ;  /* 0x0013309001007387 */ /* 0x004fe20000100a00 */
[----:B------:R-:W-:Y:S02]  /*d83c0*/  STL.64 [R1+0x1338], R146 ;  /* 0x0013389201007387 */ /* 0x000fe40000100a00 */
[----:B------:R-:W2:Y:S04]  /*d83d0*/  LDSM.16.M88.4 R144, [R244+0x2180] ;  /* 0x00218000f490783b */ /* 0x000ea80000000200 */
[----:B------:R-:W-:Y:S02]  /*d83e0*/  STL.64 [R1], R140 ;  /* 0x0000008c01007387 */ /* 0x000fe40000100a00 */
[----:B------:R3:W-:Y:S02]  /*d83f0*/  STL.64 [R1+0x8], R142 ;  /* 0x0000088e01007387 */ /* 0x0007e40000100a00 */
[C---:B---3--:R-:W-:Y:S01]  /*d8400*/  HMMA.1688.F32.TF32 R140, R8.reuse, R214, R228 ;  /* 0x000000d6088c723c */ /* 0x048fe200000810e4 */
[----:B------:R-:W-:Y:S04]  /*d8410*/  LDSM.16.M88.4 R228, [R244+0x28100] ;  /* 0x02810000f4e4783b */ /* 0x000fe80000000200 */
[----:B-1----:R-:W-:Y:S01]  /*d8420*/  STL.64 [R1+0x400], R136 ;  /* 0x0004008801007387 */ /* 0x002fe20000100a00 */
[----:B------:R-:W-:Y:S02]  /*d8430*/  STL.64 [R1+0x408], R138 ;  /* 0x0004088a01007387 */ /* 0x000fe40000100a00 */
[----:B------:R-:W1:Y:S04]  /*d8440*/  LDSM.16.M88.4 R136, [R244+0x4080] ;  /* 0x00408000f488783b */ /* 0x000e680000000200 */
[----:B--2---:R-:W-:Y:S01]  /*d8450*/  STL.64 [R1+0x1320], R144 ;  /* 0x0013209001007387 */ /* 0x004fe20000100a00 */
[----:B------:R-:W-:Y:S01]  /*d8460*/  STL.64 [R1+0x1328], R146 ;  /* 0x0013289201007387 */ /* 0x000fe20000100a00 */
[----:B------:R-:W2:Y:S09]  /*d8470*/  LDL.LU R212, [R1+0x1a80] ;  /* 0x001a800001d47983 */ /* 0x000eb20000300800 */
[----:B------:R-:W-:Y:S02]  /*d8480*/  STL.64 [R1+0x2480], R140 ;  /* 0x0024808c01007387 */ /* 0x000fe40000100a00 */
[----:B------:R-:W-:Y:S02]  /*d8490*/  STL.64 [R1+0x2488], R142 ;  /* 0x0024888e01007387 */ /* 0x000fe40000100a00 */
[----:B------:R-:W3:Y:S04]  /*d84a0*/  LDSM.16.M88.4 R140, [R244+0x4100] ;  /* 0x00410000f48c783b */ /* 0x000ee80000000200 */
[----:B------:R-:W-:Y:S04]  /*d84b0*/  LDSM.16.M88.4 R144, [R244+0x6080] ;  /* 0x00608000f490783b */ /* 0x000fe80000000200 */
[----:B-1----:R-:W-:Y:S01]  /*d84c0*/  STL.64 [R1+0x10], R136 ;  /* 0x0000108801007387 */ /* 0x002fe20000100a00 */
[----:B------:R-:W-:Y:S02]  /*d84d0*/  STL.64 [R1+0x18], R138 ;  /* 0x0000188a01007387 */ /* 0x000fe40000100a00 */
[----:B------:R-:W1:Y:S04]  /*d84e0*/  LDSM.16.M88.4 R136, [R244+0x4180] ;  /* 0x00418000f488783b */ /* 0x000e680000000200 */
[----:B------:R-:W2:Y:S01]  /*d84f0*/  LDL.LU R213, [R1+0x1a84] ;  /* 0x001a840001d57983 */ /* 0x000ea20000300800 */
[----:B------:R-:W2:Y:S01]  /*d8500*/  LDL.LU R214, [R1+0x1a88] ;  /* 0x001a880001d67983 */ /* 0x000ea20000300800 */
[----:B------:R-:W2:Y:S02]  /*d8510*/  LDL.LU R215, [R1+0x1a8c] ;  /* 0x001a8c0001d77983 */ /* 0x000ea40000300800 */
[----:B---3--:R-:W-:Y:S01]  /*d8520*/  STL.64 [R1+0x410], R140 ;  /* 0x0004108c01007387 */ /* 0x008fe20000100a00 */
[----:B------:R-:W-:Y:S04]  /*d8530*/  STL.64 [R1+0x418], R142 ;  /* 0x0004188e01007387 */ /* 0x000fe80000100a00 */
[----:B------:R-:W3:Y:S04]  /*d8540*/  LDSM.16.M88.4 R140, [R244+0x6100] ;  /* 0x00610000f48c783b */ /* 0x000ee80000000200 */
[----:B-1----:R-:W-:Y:S01]  /*d8550*/  STL.64 [R1+0x1310], R136 ;  /* 0x0013108801007387 */ /* 0x002fe20000100a00 */
[----:B------:R-:W-:Y:S02]  /*d8560*/  STL.64 [R1+0x1318], R138 ;  /* 0x0013188a01007387 */ /* 0x000fe40000100a00 */
[----:B------:R-:W1:Y:S04]  /*d8570*/  LDSM.16.M88.4 R136, [R244+0x6180] ;  /* 0x00618000f488783b */ /* 0x000e680000000200 */
[----:B------:R-:W-:Y:S01]  /*d8580*/  STL.64 [R1+0x20], R144 ;  /* 0x0000209001007387 */ /* 0x000fe20000100a00 */
[----:B------:R-:W-:Y:S02]  /*d8590*/  STL.64 [R1+0x28], R146 ;  /* 0x0000289201007387 */ /* 0x000fe40000100a00 */
[----:B------:R-:W4:Y:S04]  /*d85a0*/  LDSM.16.M88.4 R144, [R244+0x8080] ;  /* 0x00808000f490783b */ /* 0x000f280000000200 */
[----:B---3--:R-:W-:Y:S02]  /*d85b0*/  STL.64 [R1+0x420], R140 ;  /* 0x0004208c01007387 */ /* 0x008fe40000100a00 */
[----:B------:R3:W-:Y:S02]  /*d85c0*/  STL.64 [R1+0x428], R142 ;  /* 0x0004288e01007387 */ /* 0x0007e40000100a00 */
[C---:B---3--:R-:W-:Y:S01]  /*d85d0*/  HMMA.1688.F32.TF32 R140, R8.reuse, R206, R232 ;  /* 0x000000ce088c723c */ /* 0x048fe200000810e8 */
[----:B------:R-:W-:Y:S04]  /*d85e0*/  LDSM.16.M88.4 R232, [R244+0x28080] ;  /* 0x02808000f4e8783b */ /* 0x000fe80000000200 */
[----:B-1----:R-:W-:Y:S01]  /*d85f0*/  STL.64 [R1+0x1380], R136 ;  /* 0x0013808801007387 */ /* 0x002fe20000100a00 */
[----:B------:R-:W-:Y:S02]  /*d8600*/  STL.64 [R1+0x1388], R138 ;  /* 0x0013888a01007387 */ /* 0x000fe40000100a00 */
[----:B------:R-:W1:Y:S04]  /*d8610*/  LDSM.16.M88.4 R136, [R244+0x8100] ;  /* 0x00810000f488783b */ /* 0x000e680000000200 */
[----:B----4-:R-:W-:Y:S01]  /*d8620*/  STL.64 [R1+0x30], R144 ;  /* 0x0000309001007387 */ /* 0x010fe20000100a00 */
[----:B------:R-:W-:Y:S01]  /*d8630*/  STL.64 [R1+0x38], R146 ;  /* 0x0000389201007387 */ /* 0x000fe20000100a00 */
[----:B------:R-:W3:Y:S09]  /*d8640*/  LDL.LU R204, [R1+0x1aa0] ;  /* 0x001aa00001cc7983 */ /* 0x000ef20000300800 */
[----:B------:R-:W-:Y:S02]  /*d8650*/  STL.64 [R1+0x2470], R140 ;  /* 0x0024708c01007387 */ /* 0x000fe40000100a00 */
[----:B------:R-:W-:Y:S02]  /*d8660*/  STL.64 [R1+0x2478], R142 ;  /* 0x0024788e01007387 */ /* 0x000fe40000100a00 */
[----:B------:R-:W4:Y:S04]  /*d8670*/  LDSM.16.M88.4 R140, [R244+0x8180] ;  /* 0x00818000f48c783b */ /* 0x000f280000000200 */
[----:B------:R-:W-:Y:S04]  /*d8680*/  LDSM.16.M88.4 R144, [R244+0xa100] ;  /* 0x00a10000f490783b */ /* 0x000fe80000000200 */
[----:B-1----:R-:W-:Y:S01]  /*d8690*/  STL.64 [R1+0x430], R136 ;  /* 0x0004308801007387 */ /* 0x002fe20000100a00 */
[----:B------:R-:W-:Y:S02]  /*d86a0*/  STL.64 [R1+0x438], R138 ;  /* 0x0004388a01007387 */ /* 0x000fe40000100a00 */
[----:B------:R-:W1:Y:S04]  /*d86b0*/  LDSM.16.M88.4 R136, [R244+0xa080] ;  /* 0x00a08000f488783b */ /* 0x000e680000000200 */
[----:B------:R-:W3:Y:S01]  /*d86c0*/  LDL.LU R205, [R1+0x1aa4] ;  /* 0x001aa40001cd7983 */ /* 0x000ee20000300800 */
[----:B------:R-:W3:Y:S01]  /*d86d0*/  LDL.LU R206, [R1+0x1aa8] ;  /* 0x001aa80001ce7983 */ /* 0x000ee20000300800 */
[----:B------:R-:W3:Y:S02]  /*d86e0*/  LDL.LU R207, [R1+0x1aac] ;  /* 0x001aac0001cf7983 */ /* 0x000ee40000300800 */
[----:B----4-:R-:W-:Y:S01]  /*d86f0*/  STL.64 [R1+0x1370], R140 ;  /* 0x0013708c01007387 */ /* 0x010fe20000100a00 */
[----:B------:R-:W-:Y:S04]  /*d8700*/  STL.64 [R1+0x1378], R142 ;  /* 0x0013788e01007387 */ /* 0x000fe80000100a00 */
[----:B------:R-:W4:Y:S04]  /*d8710*/  LDSM.16.M88.4 R140, [R244+0xa180] ;  /* 0x00a18000f48c783b */ /* 0x000f280000000200 */
[----:B-1----:R-:W-:Y:S01]  /*d8720*/  STL.64 [R1+0x40], R136 ;  /* 0x0000408801007387 */ /* 0x002fe20000100a00 */
[----:B------:R-:W-:Y:S02]  /*d8730*/  STL.64 [R1+0x48], R138 ;  /* 0x0000488a01007387 */ /* 0x000fe40000100a00 */
[----:B------:R-:W1:Y:S04]  /*d8740*/  LDSM.16.M88.4 R136, [R244+0xc080] ;  /* 0x00c08000f488783b */ /* 0x000e680000000200 */
[----:B------:R-:W-:Y:S01]  /*d8750*/  STL.64 [R1+0x440], R144 ;  /* 0x0004409001007387 */ /* 0x000fe20000100a00 */
[----:B------:R-:W-:Y:S02]  /*d8760*/  STL.64 [R1+0x448], R146 ;  /* 0x0004489201007387 */ /* 0x000fe40000100a00 */
[----:B------:R-:W1:Y:S04]  /*d8770*/  LDSM.16.M88.4 R144, [R244+0xc100] ;  /* 0x00c10000f490783b */ /* 0x000e680000000200 */
[----:B----4-:R-:W-:Y:S02]  /*d8780*/  STL.64 [R1+0x1360], R140 ;  /* 0x0013608c01007387 */ /* 0x010fe40000100a00 */
[----:B------:R4:W-:Y:S02]  /*d8790*/  STL.64 [R1+0x1368], R142 ;  /* 0x0013688e01007387 */ /* 0x0009e40000100a00 */
[C---:B----4-:R-:W-:Y:S01]  /*d87a0*/  HMMA.1688.F32.TF32 R140, R8.reuse, R198, R224 ;  /* 0x000000c6088c723c */ /* 0x050fe200000810e0 */
[----:B------:R-:W-:Y:S04]  /*d87b0*/  LDSM.16.M88.4 R224, [R244+0x2a080] ;  /* 0x02a08000f4e0783b */ /* 0x000fe80000000200 */
[----:B-1----:R-:W-:Y:S01]  /*d87c0*/  STL.64 [R1+0x50], R136 ;  /* 0x0000508801007387 */ /* 0x002fe20000100a00 */
[----:B------:R-:W-:Y:S02]  /*d87d0*/  STL.64 [R1+0x58], R138 ;  /* 0x0000588a01007387 */ /* 0x000fe40000100a00 */
[----:B------:R-:W1:Y:S04]  /*d87e0*/  LDSM.16.M88.4 R136, [R244+0xc180] ;  /* 0x00c18000f488783b */ /* 0x000e680000000200 */
[----:B------:R-:W-:Y:S01]  /*d87f0*/  STL.64 [R1+0x1e0], R144 ;  /* 0x0001e09001007387 */ /* 0x000fe20000100a00 */
[----:B------:R-:W-:Y:S01]  /*d8800*/  STL.64 [R1+0x1e8], R146 ;  /* 0x0001e89201007387 */ /* 0x000fe20000100a00 */
[----:B------:R-:W4:Y:S09]  /*d8810*/  LDL.LU R196, [R1+0x1ad0] ;  /* 0x001ad00001c47983 */ /* 0x000f320000300800 */
[----:B------:R-:W-:Y:S02]  /*d8820*/  STL.64 [R1+0x2460], R140 ;  /* 0x0024608c01007387 */ /* 0x000fe40000100a00 */
[----:B------:R-:W-:Y:S02]  /*d8830*/  STL.64 [R1+0x2468], R142 ;  /* 0x0024688e01007387 */ /* 0x000fe40000100a00 */
[----:B------:R-:W1:Y:S04]  /*d8840*/  LDSM.16.M88.4 R140, [R244+0xe080] ;  /* 0x00e08000f48c783b */ /* 0x000e680000000200 */
[----:B------:R-:W-:Y:S04]  /*d8850*/  LDSM.16.M88.4 R144, [R244+0xe180] ;  /* 0x00e18000f490783b */ /* 0x000fe80000000200 */
[----:B-1----:R-:W-:Y:S01]  /*d8860*/  STL.64 [R1+0x1350], R136 ;  /* 0x0013508801007387 */ /* 0x002fe20000100a00 */
[----:B------:R-:W-:Y:S02]  /*d8870*/  STL.64 [R1+0x1358], R138 ;  /* 0x0013588a01007387 */ /* 0x000fe40000100a00 */
[----:B------:R-:W1:Y:S04]  /*d8880*/  LDSM.16.M88.4 R136, [R244+0xe100] ;  /* 0x00e10000f488783b */ /* 0x000e680000000200 */
[----:B------:R-:W4:Y:S01]  /*d8890*/  LDL.LU R197, [R1+0x1ad4] ;  /* 0x001ad40001c57983 */ /* 0x000f220000300800 */
[----:B------:R-:W4:Y:S01]  /*d88a0*/  LDL.LU R198, [R1+0x1ad8] ;  /* 0x001ad80001c67983 */ /* 0x000f220000300800 */
[----:B------:R-:W4:Y:S02]  /*d88b0*/  LDL.LU R199, [R1+0x1adc] ;  /* 0x001adc0001c77983 */ /* 0x000f240000300800 */
[----:B------:R-:W-:Y:S02]  /*d88c0*/  STL.64 [R1+0x60], R140 ;  /* 0x0000608c01007387 */ /* 0x000fe40000100a00 */
[----:B------:R-:W-:Y:S02]  /*d88d0*/  STL.64 [R1+0x68], R142 ;  /* 0x0000688e01007387 */ /* 0x000fe40000100a00 */
[----:B------:R-:W2:Y:S04]  /*d88e0*/  LDSM.16.M88.4 R140, [R244+0x10080] ;  /* 0x01008000f48c783b */ /* 0x000ea80000000200 */
[----:B-1----:R-:W-:Y:S01]  /*d88f0*/  STL.64 [R1+0x1d0], R136 ;  /* 0x0001d08801007387 */ /* 0x002fe20000100a00 */
[----:B------:R-:W-:Y:S02]  /*d8900*/  STL.64 [R1+0x1d8], R138 ;  /* 0x0001d88a01007387 */ /* 0x000fe40000100a00 */
[----:B------:R-:W1:Y:S04]  /*d8910*/  LDSM.16.M88.4 R136, [R244+0x10100] ;  /* 0x01010000f488783b */ /* 0x000e680000000200 */
[----:B------:R-:W-:Y:S01]  /*d8920*/  STL.64 [R1+0x1340], R144 ;  /* 0x0013409001007387 */ /* 0x000fe20000100a00 */
[----:B------:R-:W-:Y:S02]  /*d8930*/  STL.64 [R1+0x1348], R146 ;  /* 0x0013489201007387 */ /* 0x000fe40000100a00 */
[----:B------:R-:W1:Y:S04]  /*d8940*/  LDSM.16.M88.4 R144, [R244+0x10180] ;  /* 0x01018000f490783b */ /* 0x000e680000000200 */
[----:B--2---:R-:W-:Y:S01]  /*d8950*/  STL.64 [R1+0x70], R140 ;  /* 0x0000708c01007387 */ /* 0x004fe20000100a00 */
[----:B------:R2:W-:Y:S02]  /*d8960*/  STL.64 [R1+0x78], R142 ;  /* 0x0000788e01007387 */ /* 0x0005e40000100a00 */
[C---:B--2---:R-:W-:Y:S02]  /*d8970*/  HMMA.1688.F32.TF32 R140, R8.reuse, R190, R212 ;  /* 0x000000be088c723c */ /* 0x044fe400000810d4 */
[----:B------:R-:W-:Y:S04]  /*d8980*/  LDSM.16.M88.4 R212, [R244+0x2c100] ;  /* 0x02c10000f4d4783b */ /* 0x000fe80000000200 */
[----:B-1----:R-:W-:Y:S01]  /*d8990*/  STL.64 [R1+0x1c0], R136 ;  /* 0x0001c08801007387 */ /* 0x002fe20000100a00 */
[----:B------:R-:W-:Y:S02]  /*d89a0*/  STL.64 [R1+0x1c8], R138 ;  /* 0x0001c88a01007387 */ /* 0x000fe40000100a00 */
[----:B------:R-:W1:Y:S04]  /*d89b0*/  LDSM.16.M88.4 R136, [R244+0x12080] ;  /* 0x01208000f488783b */ /* 0x000e680000000200 */
[----:B------:R-:W-:Y:S01]  /*d89c0*/  STL.64 [R1+0x1390], R144 ;  /* 0x0013909001007387 */ /* 0x000fe20000100a00 */
[----:B------:R-:W-:Y:S01]  /*d89d0*/  STL.64 [R1+0x1398], R146 ;  /* 0x0013989201007387 */ /* 0x000fe20000100a00 */
[----:B------:R-:W2:Y:S08]  /*d89e0*/  LDL.LU R188, [R1+0x1ae0] ;  /* 0x001ae00001bc7983 */ /* 0x000eb00000300800 */
[----:B------:R-:W-:Y:S02]  /*d89f0*/  STL.64 [R1+0x2520], R140 ;  /* 0x0025208c01007387 */ /* 0x000fe40000100a00 */
[----:B------:R-:W-:Y:S02]  /*d8a00*/  STL.64 [R1+0x2528], R142 ;  /* 0x0025288e01007387 */ /* 0x000fe40000100a00 */
[----:B------:R-:W1:Y:S04]  /*d8a10*/  LDSM.16.M88.4 R140, [R244+0x12100] ;  /* 0x01210000f48c783b */ /* 0x000e680000000200 */
[----:B------:R-:W-:Y:S04]  /*d8a20*/  LDSM.16.M88.4 R144, [R244+0x14080] ;  /* 0x01408000f490783b */ /* 0x000fe80000000200 */
[----:B-1----:R-:W-:Y:S01]  /*d8a30*/  STL.64 [R1+0x80], R136 ;  /* 0x0000808801007387 */ /* 0x002fe20000100a00 */
[----:B------:R-:W-:Y:S02]  /*d8a40*/  STL.64 [R1+0x88], R138 ;  /* 0x0000888a01007387 */ /* 0x000fe40000100a00 */
[----:B------:R-:W1:Y:S04]  /*d8a50*/  LDSM.16.M88.4 R136, [R244+0x12180] ;  /* 0x01218000f488783b */ /* 0x000e680000000200 */
[----:B------:R-:W2:Y:S01]  /*d8a60*/  LDL.LU R189, [R1+0x1ae4] ;  /* 0x001ae40001bd7983 */ /* 0x000ea20000300800 */
[----:B------:R-:W2:Y:S01]  /*d8a70*/  LDL.LU R190, [R1+0x1ae8] ;  /* 0x001ae80001be7983 */ /* 0x000ea20000300800 */
[----:B------:R-:W2:Y:S02]  /*d8a80*/  LDL.LU R191, [R1+0x1aec] ;  /* 0x001aec0001bf7983 */ /* 0x000ea40000300800 */
[----:B------:R-:W-:Y:S02]  /*d8a90*/  STL.64 [R1+0x1b0], R140 ;  /* 0x0001b08c01007387 */ /* 0x000fe40000100a00 */
[----:B------:R-:W-:Y:S02]  /*d8aa0*/  STL.64 [R1+0x1b8], R142 ;  /* 0x0001b88e01007387 */ /* 0x000fe40000100a00 */
[----:B------:R-:W3:Y:S04]  /*d8ab0*/  LDSM.16.M88.4 R140, [R244+0x14100] ;  /* 0x01410000f48c783b */ /* 0x000ee80000000200 */
[----:B-1----:R-:W-:Y:S01]  /*d8ac0*/  STL.64 [R1+0x13a0], R136 ;  /* 0x0013a08801007387 */ /* 0x002fe20000100a00 */
[----:B------:R-:W-:Y:S02]  /*d8ad0*/  STL.64 [R1+0x13a8], R138 ;  /* 0x0013a88a01007387 */ /* 0x000fe40000100a00 */
[----:B------:R-:W1:Y:S04]  /*d8ae0*/  LDSM.16.M88.4 R136, [R244+0x14180] ;  /* 0x01418000f488783b */ /* 0x000e680000000200 */
[----:B------:R-:W-:Y:S01]  /*d8af0*/  STL.64 [R1+0x90], R144 ;  /* 0x0000909001007387 */ /* 0x000fe20000100a00 */
[----:B------:R-:W-:Y:S02]  /*d8b00*/  STL.64 [R1+0x98], R146 ;  /* 0x0000989201007387 */ /* 0x000fe40000100a00 */
[----:B------:R-:W1:Y:S04]  /*d8b10*/  LDSM.16.M88.4 R144, [R244+0x16080] ;  /* 0x01608000f490783b */ /* 0x000e680000000200 */
[----:B---3--:R-:W-:Y:S01]  /*d8b20*/  STL.64 [R1+0x1a0], R140 ;  /* 0x0001a08c01007387 */ /* 0x008fe20000100a00 */
[----:B------:R3:W-:Y:S02]  /*d8b30*/  STL.64 [R1+0x1a8], R142 ;  /* 0x0001a88e01007387 */ /* 0x0007e40000100a00 */
[C---:B---3--:R-:W-:Y:S02]  /*d8b40*/  HMMA.1688.F32.TF32 R140, R8.reuse, R166, R204 ;  /* 0x000000a6088c723c */ /* 0x048fe400000810cc */
[----:B------:R-:W-:Y:S04]  /*d8b50*/  LDSM.16.M88.4 R204, [R244+0x2e100] ;  /* 0x02e10000f4cc783b */ /* 0x000fe80000000200 */
[----:B-1----:R-:W-:Y:S01]  /*d8b60*/  STL.64 [R1+0x13b0], R136 ;  /* 0x0013b08801007387 */ /* 0x002fe20000100a00 */
[----:B------:R-:W-:Y:S02]  /*d8b70*/  STL.64 [R1+0x13b8], R138 ;  /* 0x0013b88a01007387 */ /* 0x000fe40000100a00 */
[----:B------:R-:W1:Y:S04]  /*d8b80*/  LDSM.16.M88.4 R136, [R244+0x16100] ;  /* 0x01610000f488783b */ /* 0x000e680000000200 */
[----:B------:R-:W-:Y:S01]  /*d8b90*/  STL.64 [R1+0xa0], R144 ;  /* 0x0000a09001007387 */ /* 0x000fe20000100a00 */
[----:B------:R-:W-:Y:S01]  /*d8ba0*/  STL.64 [R1+0xa8], R146 ;  /* 0x0000a89201007387 */ /* 0x000fe20000100a00 */
[----:B------:R-:W3:Y:S08]  /*d8bb0*/  LDL.LU R164, [R1+0x1b10] ;  /* 0x001b100001a47983 */ /* 0x000ef00000300800 */
[----:B------:R-:W-:Y:S02]  /*d8bc0*/  STL.64 [R1+0x2510], R140 ;  /* 0x0025108c01007387 */ /* 0x000fe40000100a00 */
[----:B------:R-:W1:Y:S01]  /*d8bd0*/  LDSM.16.M88.4 R144, [R244+0x16180] ;  /* 0x01618000f490783b */ /* 0x000e620000000200 */
[----:B------:R-:W-:Y:S03]  /*d8be0*/  STL.64 [R1+0x2518], R142 ;  /* 0x0025188e01007387 */ /* 0x000fe60000100a00 */
[----:B------:R-:W1:Y:S02]  /*d8bf0*/  LDSM.16.M88.4 R140, [R244+0x18080] ;  /* 0x01808000f48c783b */ /* 0x000e640000000200 */
[----:B-1----:R-:W-:Y:S02]  /*d8c00*/  STL.64 [R1+0x190], R136 ;  /* 0x0001908801007387 */ /* 0x002fe40000100a00 */
[----:B------:R-:W-:Y:S02]  /*d8c10*/  STL.64 [R1+0x198], R138 ;  /* 0x0001988a01007387 */ /* 0x000fe40000100a00 */
[----:B------:R-:W1:Y:S04]  /*d8c20*/  LDSM.16.M88.4 R136, [R244+0x18100] ;  /* 0x01810000f488783b */ /* 0x000e680000000200 */
[----:B------:R-:W3:Y:S01]  /*d8c30*/  LDL.LU R165, [R1+0x1b14] ;  /* 0x001b140001a57983 */ /* 0x000ee20000300800 */
[----:B------:R-:W3:Y:S01]  /*d8c40*/  LDL.LU R166, [R1+0x1b18] ;  /* 0x001b180001a67983 */ /* 0x000ee20000300800 */
[----:B------:R-:W3:Y:S02]  /*d8c50*/  LDL.LU R167, [R1+0x1b1c] ;  /* 0x001b1c0001a77983 */ /* 0x000ee40000300800 */
[----:B------:R-:W-:Y:S02]  /*d8c60*/  STL.64 [R1+0x13c0], R144 ;  /* 0x0013c09001007387 */ /* 0x000fe40000100a00 */
[----:B------:R-:W-:Y:S02]  /*d8c70*/  STL.64 [R1+0x13c8], R146 ;  /* 0x0013c89201007387 */ /* 0x000fe40000100a00 */
[----:B------:R-:W4:Y:S04]  /*d8c80*/  LDSM.16.M88.4 R144, [R244+0x18180] ;  /* 0x01818000f490783b */ /* 0x000f280000000200 */
[----:B------:R-:W-:Y:S01]  /*d8c90*/  STL.64 [R1+0xb0], R140 ;  /* 0x0000b08c01007387 */ /* 0x000fe20000100a00 */
[----:B------:R-:W-:Y:S02]  /*d8ca0*/  STL.64 [R1+0xb8], R142 ;  /* 0x0000b88e01007387 */ /* 0x000fe40000100a00 */
[----:B------:R-:W4:Y:S01]  /*d8cb0*/  LDSM.16.M88.4 R140, [R244+0x1a080] ;  /* 0x01a08000f48c783b */ /* 0x000f220000000200 */
[----:B-1----:R-:W-:Y:S03]  /*d8cc0*/  STL.64 [R1+0x180], R136 ;  /* 0x0001808801007387 */ /* 0x002fe60000100a00 */
[----:B------:R-:W-:Y:S02]  /*d8cd0*/  STL.64 [R1+0x188], R138 ;  /* 0x0001888a01007387 */ /* 0x000fe40000100a00 */
[----:B------:R-:W1:Y:S01]  /*d8ce0*/  LDSM.16.M88.4 R136, [R244+0x1a100] ;  /* 0x01a10000f488783b */ /* 0x000e620000000200 */
[----:B----4-:R-:W-:Y:S03]  /*d8cf0*/  STL.64 [R1+0x15d0], R144 ;  /* 0x0015d09001007387 */ /* 0x010fe60000100a00 */
[----:B------:R4:W-:Y:S02]  /*d8d00*/  STL.64 [R1+0x15d8], R146 ;  /* 0x0015d89201007387 */ /* 0x0009e40000100a00 */
[----:B------:R-:W-:Y:S02]  /*d8d10*/  STL.64 [R1+0xc0], R140 ;  /* 0x0000c08c01007387 */ /* 0x000fe40000100a00 */
[----:B------:R-:W-:Y:S02]  /*d8d20*/  STL.64 [R1+0xc8], R142 ;  /* 0x0000c88e01007387 */ /* 0x000fe40000100a00 */
[----:B------:R-:W1:Y:S01]  /*d8d30*/  LDSM.16.M88.4 R140, [R244+0x1a180] ;  /* 0x01a18000f48c783b */ /* 0x000e620000000200 */
[C---:B----4-:R-:W-:Y:S03]  /*d8d40*/  HMMA.1688.F32.TF32 R144, R8.reuse, R150, R196 ;  /* 0x000000960890723c */ /* 0x050fe600000810c4 */
[----:B------:R-:W-:Y:S04]  /*d8d50*/  LDSM.16.M88.4 R196, [R244+0x30100] ;  /* 0x03010000f4c4783b */ /* 0x000fe80000000200 */
[----:B-1----:R-:W-:Y:S01]  /*d8d60*/  STL.64 [R1+0x170], R136 ;  /* 0x0001708801007387 */ /* 0x002fe20000100a00 */
[----:B------:R-:W-:Y:S02]  /*d8d70*/  STL.64 [R1+0x178], R138 ;  /* 0x0001788a01007387 */ /* 0x000fe40000100a00 */
[----:B------:R-:W1:Y:S11]  /*d8d80*/  LDSM.16.M88.4 R136, [R244+0x1c080] ;  /* 0x01c08000f488783b */ /* 0x000e760000000200 */
[----:B------:R-:W-:Y:S02]  /*d8d90*/  @!UPT UIADD3 URZ, URZ, URZ, URZ ;  /* 0x0000003f3f3ff290 */ /* 0x000fe4000fffe03f */
[----:B------:R-:W-:Y:S01]  /*d8da0*/  STL.64 [R1+0x2500], R144 ;  /* 0x0025009001007387 */ /* 0x000fe20000100a00 */
[----:B------:R-:W-:Y:S02]  /*d8db0*/  STL.64 [R1+0x2508], R146 ;  /* 0x0025089201007387 */ /* 0x000fe40000100a00 */
[----:B------:R-:W4:Y:S02]  /*d8dc0*/  LDSM.16.M88.4 R144, [R244+0x1c100] ;  /* 0x01c10000f490783b */ /* 0x000f240000000200 */
[----:B------:R-:W-:Y:S02]  /*d8dd0*/  STL.64 [R1+0x15e0], R140 ;  /* 0x0015e08c01007387 */ /* 0x000fe40000100a00 */
[----:B------:R-:W-:Y:S02]  /*d8de0*/  STL.64 [R1+0x15e8], R142 ;  /* 0x0015e88e01007387 */ /* 0x000fe40000100a00 */
[----:B------:R-:W4:Y:S01]  /*d8df0*/  LDSM.16.M88.4 R140, [R244+0x1c180] ;  /* 0x01c18000f48c783b */ /* 0x000f220000000200 */
[----:B-1----:R-:W-:Y:S03]  /*d8e00*/  STL.64 [R1+0xd0], R136 ;  /* 0x0000d08801007387 */ /* 0x002fe60000100a00 */
[----:B------:R-:W-:Y:S02]  /*d8e10*/  STL.64 [R1+0xd8], R138 ;  /* 0x0000d88a01007387 */ /* 0x000fe40000100a00 */
[----:B------:R-:W1:Y:S04]  /*d8e20*/  LDSM.16.M88.4 R136, [R244+0x1e080] ;  /* 0x01e08000f488783b */ /* 0x000e680000000200 */
[----:B----4-:R-:W-:Y:S01]  /*d8e30*/  STL.64 [R1+0x160], R144 ;  /* 0x0001609001007387 */ /* 0x010fe20000100a00 */
[----:B------:R-:W-:Y:S01]  /*d8e40*/  STL.64 [R1+0x168], R146 ;  /* 0x0001689201007387 */ /* 0x000fe20000100a00 */
[----:B------:R-:W4:Y:S03]  /*d8e50*/  LDL.LU R148, [R1+0x1b30] ;  /* 0x001b300001947983 */ /* 0x000f260000300800 */
[----:B------:R-:W-:Y:S01]  /*d8e60*/  STL.64 [R1+0x15f0], R140 ;  /* 0x0015f08c01007387 */ /* 0x000fe20000100a00 */
[----:B------:R-:W-:Y:S02]  /*d8e70*/  STL.64 [R1+0x15f8], R142 ;  /* 0x0015f88e01007387 */ /* 0x000fe40000100a00 */
[----:B------:R-:W2:Y:S01]  /*d8e80*/  LDSM.16.M88.4 R140, [R244+0x1e100] ;  /* 0x01e10000f48c783b */ /* 0x000ea20000000200 */
[----:B-1----:R-:W-:Y:S03]  /*d8e90*/  STL.64 [R1+0xe0], R136 ;  /* 0x0000e08801007387 */ /* 0x002fe60000100a00 */
[----:B------:R-:W-:Y:S02]  /*d8ea0*/  STL.64 [R1+0xe8], R138 ;  /* 0x0000e88a01007387 */ /* 0x000fe40000100a00 */
[----:B------:R-:W1:Y:S04]  /*d8eb0*/  LDSM.16.M88.4 R136, [R244+0x1e180] ;  /* 0x01e18000f488783b */ /* 0x000e680000000200 */
[----:B------:R-:W4:Y:S01]  /*d8ec0*/  LDL.LU R149, [R1+0x1b34] ;  /* 0x001b340001957983 */ /* 0x000f220000300800 */
[----:B------:R-:W4:Y:S01]  /*d8ed0*/  LDL.LU R150, [R1+0x1b38] ;  /* 0x001b380001967983 */ /* 0x000f220000300800 */
[----:B------:R-:W4:Y:S03]  /*d8ee0*/  LDL.LU R151, [R1+0x1b3c] ;  /* 0x001b3c0001977983 */ /* 0x000f260000300800 */
[----:B--2---:R-:W-:Y:S01]  /*d8ef0*/  STL.64 [R1+0x150], R140 ;  /* 0x0001508c01007387 */ /* 0x004fe20000100a00 */
[----:B------:R-:W-:Y:S02]  /*d8f00*/  STL.64 [R1+0x158], R142 ;  /* 0x0001588e01007387 */ /* 0x000fe40000100a00 */
[----:B------:R-:W2:Y:S01]  /*d8f10*/  LDSM.16.M88.4 R140, [R244+0x20080] ;  /* 0x02008000f48c783b */ /* 0x000ea20000000200 */
[C---:B------:R-:W-:Y:S01]  /*d8f20*/  HMMA.1688.F32.TF32 R144, R8.reuse, R162, R188 ;  /* 0x000000a20890723c */ /* 0x040fe200000810bc */
[----:B------:R-:W-:Y:S04]  /*d8f30*/  LDSM.16.M88.4 R188, [R244+0x32100] ;  /* 0x03210000f4bc783b */ /* 0x000fe80000000200 */
[----:B-1----:R-:W-:Y:S01]  /*d8f40*/  STL.64 [R1+0x1600], R136 ;  /* 0x0016008801007387 */ /* 0x002fe20000100a00 */
[----:B------:R-:W-:Y:S02]  /*d8f50*/  STL.64 [R1+0x1608], R138 ;  /* 0x0016088a01007387 */ /* 0x000fe40000100a00 */
[----:B------:R-:W1:Y:S11]  /*d8f60*/  LDSM.16.M88.4 R136, [R244+0x20100] ;  /* 0x02010000f488783b */ /* 0x000e760000000200 */
[----:B------:R-:W-:Y:S04]  /*d8f70*/  @!UPT UIADD3 URZ, URZ, URZ, URZ ;  /* 0x0000003f3f3ff290 */ /* 0x000fe8000fffe03f */
[----:B------:R-:W-:Y:S01]  /*d8f80*/  STL.64 [R1+0x24f0], R144 ;  /* 0x0024f09001007387 */ /* 0x000fe20000100a00 */
[----:B------:R-:W-:Y:S02]  /*d8f90*/  STL.64 [R1+0x24f8], R146 ;  /* 0x0024f89201007387 */ /* 0x000fe40000100a00 */
[----:B------:R-:W1:Y:S02]  /*d8fa0*/  LDSM.16.M88.4 R144, [R244+0x20180] ;  /* 0x02018000f490783b */ /* 0x000e640000000200 */
[----:B--2---:R-:W-:Y:S02]  /*d8fb0*/  STL.64 [R1+0xf0], R140 ;  /* 0x0000f08c01007387 */ /* 0x004fe40000100a00 */
[----:B------:R-:W-:Y:S02]  /*d8fc0*/  STL.64 [R1+0xf8], R142 ;  /* 0x0000f88e01007387 */ /* 0x000fe40000100a00 */
[----:B------:R-:W2:Y:S01]  /*d8fd0*/  LDSM.16.M88.4 R140, [R244+0x22080] ;  /* 0x02208000f48c783b */ /* 0x000ea20000000200 */
[----:B-1----:R-:W-:Y:S03]  /*d8fe0*/  STL.64 [R1+0x140], R136 ;  /* 0x0001408801007387 */ /* 0x002fe60000100a00 */
[----:B------:R-:W-:Y:S02]  /*d8ff0*/  STL.64 [R1+0x148], R138 ;  /* 0x0001488a01007387 */ /* 0x000fe40000100a00 */
[----:B------:R-:W1:Y:S04]  /*d9000*/  LDSM.16.M88.4 R136, [R244+0x22100] ;  /* 0x02210000f488783b */ /* 0x000e680000000200 */
[----:B------:R-:W-:Y:S01]  /*d9010*/  STL.64 [R1+0x1610], R144 ;  /* 0x0016109001007387 */ /* 0x000fe20000100a00 */
[----:B------:R-:W-:Y:S01]  /*d9020*/  STL.64 [R1+0x1618], R146 ;  /* 0x0016189201007387 */ /* 0x000fe20000100a00 */
[----:B------:R-:W4:Y:S02]  /*d9030*/  LDL.LU R160, [R1+0x1b40] ;  /* 0x001b400001a07983 */ /* 0x000f240000300800 */
[----:B------:R-:W-:Y:S01]  /*d9040*/  LDSM.16.M88.4 R144, [R244+0x24080] ;  /* 0x02408000f490783b */ /* 0x000fe20000000200 */
[----:B--2---:R-:W-:Y:S03]  /*d9050*/  STL.64 [R1+0x100], R140 ;  /* 0x0001008c01007387 */ /* 0x004fe60000100a00 */
[----:B------:R3:W-:Y:S01]  /*d9060*/  STL.64 [R1+0x108], R142 ;  /* 0x0001088e01007387 */ /* 0x0007e20000100a00 */
[----:B-1----:R-:W-:Y:S01]  /*d9070*/  STL.64 [R1+0x130], R136 ;  /* 0x0001308801007387 */ /* 0x002fe20000100a00 */
[----:B------:R-:W-:Y:S02]  /*d9080*/  STL.64 [R1+0x138], R138 ;  /* 0x0001388a01007387 */ /* 0x000fe40000100a00 */
[----:B------:R-:W2:Y:S02]  /*d9090*/  LDL.LU R161, [R1+0x1b44] ;  /* 0x001b440001a17983 */ /* 0x000ea40000300800 */
[----:B------:R-:W2:Y:S01]  /*d90a0*/  LDL.LU R162, [R1+0x1b48] ;  /* 0x001b480001a27983 */ /* 0x000ea20000300800 */
[----:B------:R-:W2:Y:S04]  /*d90b0*/  LDL.LU R163, [R1+0x1b4c] ;  /* 0x001b4c0001a37983 */ /* 0x000ea80000300800 */
[----:B------:R-:W1:Y:S01]  /*d90c0*/  LDSM.16.M88.4 R136, [R244+0x22180] ;  /* 0x02218000f488783b */ /* 0x000e620000000200 */
[C---:B---3--:R-:W-:Y:S03]  /*d90d0*/  HMMA.1688.F32.TF32 R140, R8.reuse, R178, R164 ;  /* 0x000000b2088c723c */ /* 0x048fe600000810a4 */
[----:B-1----:R-:W-:Y:S01]  /*d90e0*/  STL.64 [R1+0x1620], R136 ;  /* 0x0016208801007387 */ /* 0x002fe20000100a00 */
[----:B------:R-:W-:Y:S02]  /*d90f0*/  STL.64 [R1+0x1628], R138 ;  /* 0x0016288a01007387 */ /* 0x000fe40000100a00 */
[----:B------:R-:W1:Y:S04]  /*d9100*/  LDSM.16.M88.4 R136, [R244+0x24100] ;  /* 0x02410000f488783b */ /* 0x000e680000000200 */
[----:B------:R-:W-:Y:S01]  /*d9110*/  STL.64 [R1+0x110], R144 ;  /* 0x0001109001007387 */ /* 0x000fe20000100a00 */
[----:B------:R-:W-:Y:S01]  /*d9120*/  STL.64 [R1+0x118], R146 ;  /* 0x0001189201007387 */ /* 0x000fe20000100a00 */
[----:B------:R-:W3:Y:S11]  /*d9130*/  LDL.LU R176, [R1+0x1b60] ;  /* 0x001b600001b07983 */ /* 0x000ef60000300800 */
[----:B------:R-:W-:Y:S02]  /*d9140*/  STL.64 [R1+0x24e0], R140 ;  /* 0x0024e08c01007387 */ /* 0x000fe40000100a00 */
[----:B------:R-:W-:Y:S01]  /*d9150*/  STL.64 [R1+0x24e8], R142 ;  /* 0x0024e88e01007387 */ /* 0x000fe20000100a00 */
[----:B------:R-:W-:Y:S04]  /*d9160*/  LDSM.16.M88.4 R144, [R244+0x3e080] ;  /* 0x03e08000f490783b */ /* 0x000fe80000000200 */
[----:B-1----:R-:W-:Y:S01]  /*d9170*/  STL.64 [R1+0x120], R136 ;  /* 0x0001208801007387 */ /* 0x002fe20000100a00 */
[----:B------:R-:W-:Y:S02]  /*d9180*/  STL.64 [R1+0x128], R138 ;  /* 0x0001288a01007387 */ /* 0x000fe40000100a00 */
[----:B------:R-:W3:Y:S02]  /*d9190*/  LDL.LU R177, [R1+0x1b64] ;  /* 0x001b640001b17983 */ /* 0x000ee40000300800 */
[----:B------:R-:W1:Y:S01]  /*d91a0*/  LDSM.16.M88.4 R136, [R244+0x24180] ;  /* 0x02418000f488783b */ /* 0x000e620000000200 */
[----:B------:R-:W3:Y:S03]  /*d91b0*/  LDL.LU R178, [R1+0x1b68] ;  /* 0x001b680001b27983 */ /* 0x000ee60000300800 */
[----:B------:R-:W3:Y:S01]  /*d91c0*/  LDL.LU R179, [R1+0x1b6c] ;  /* 0x001b6c0001b37983 */ /* 0x000ee20000300800 */
[----:B-1----:R-:W-:Y:S01]  /*d91d0*/  STL.64 [R1+0x1630], R136 ;  /* 0x0016308801007387 */ /* 0x002fe20000100a00 */
[----:B------:R-:W-:Y:S02]  /*d91e0*/  STL.64 [R1+0x1638], R138 ;  /* 0x0016388a01007387 */ /* 0x000fe40000100a00 */
[----:B------:R-:W1:Y:S04]  /*d91f0*/  LDSM.16.M88.4 R136, [R244+0x26180] ;  /* 0x02618000f488783b */ /* 0x000e680000000200 */
[----:B------:R-:W3:Y:S01]  /*d9200*/  LDL.LU R164, [R1+0x1b70] ;  /* 0x001b700001a47983 */ /* 0x000ee20000300800 */
[----:B-1----:R-:W-:Y:S01]  /*d9210*/  STL.64 [R1+0x1640], R136 ;  /* 0x0016408801007387 */ /* 0x002fe20000100a00 */
[----:B------:R-:W-:Y:S02]  /*d9220*/  STL.64 [R1+0x1648], R138 ;  /* 0x0016488a01007387 */ /* 0x000fe40000100a00 */
[----:B------:R-:W3:Y:S02]  /*d9230*/  LDL.LU R165, [R1+0x1b74] ;  /* 0x001b740001a57983 */ /* 0x000ee40000300800 */
[----:B------:R-:W3:Y:S01]  /*d9240*/  LDL.LU R166, [R1+0x1b78] ;  /* 0x001b780001a67983 */ /* 0x000ee20000300800 */
[----:B------:R-:W3:Y:S04]  /*d9250*/  LDL.LU R167, [R1+0x1b7c] ;  /* 0x001b7c0001a77983 */ /* 0x000ee80000300800 */
[----:B------:R-:W1:Y:S01]  /*d9260*/  LDSM.16.M88.4 R136, [R244+0x28180] ;  /* 0x02818000f488783b */ /* 0x000e620000000200 */
[----:B----4-:R-:W-:Y:S01]  /*d9270*/  HMMA.1688.F32.TF32 R140, R8, R158, R148 ;  /* 0x0000009e088c723c */ /* 0x010fe20000081094 */
[----:B------:R-:W4:Y:S02]  /*d9280*/  LDL.LU R148, [R1+0x1b80] ;  /* 0x001b800001947983 */ /* 0x000f240000300800 */
[----:B------:R-:W-:Y:S11]  /*d9290*/  LDSM.16.M88.4 R156, [R244+0x3a100] ;  /* 0x03a10000f49c783b */ /* 0x000ff60000000200 */
[----:B------:R-:W-:Y:S09]  /*d92a0*/  @!UPT UIADD3 URZ, URZ, URZ, URZ ;  /* 0x0000003f3f3ff290 */ /* 0x000ff2000fffe03f */
[----:B------:R-:W-:Y:S01]  /*d92b0*/  STL.64 [R1+0x24d0], R140 ;  /* 0x0024d08c01007387 */ /* 0x000fe20000100a00 */
[----:B------:R-:W-:Y:S02]  /*d92c0*/  STL.64 [R1+0x24d8], R142 ;  /* 0x0024d88e01007387 */ /* 0x000fe40000100a00 */
[----:B------:R-:W-:Y:S01]  /*d92d0*/  LDSM.16.M88.4 R140, [R244+0x2c180] ;  /* 0x02c18000f48c783b */ /* 0x000fe20000000200 */
[----:B-1----:R-:W-:Y:S03]  /*d92e0*/  STL.64 [R1+0x1650], R136 ;  /* 0x0016508801007387 */ /* 0x002fe60000100a00 */
[----:B------:R-:W-:Y:S02]  /*d92f0*/  STL.64 [R1+0x1658], R138 ;  /* 0x0016588a01007387 */ /* 0x000fe40000100a00 */
[----:B------:R-:W1:Y:S04]  /*d9300*/  LDSM.16.M88.4 R136, [R244+0x2a180] ;  /* 0x02a18000f488783b */ /* 0x000e680000000200 */
[----:B------:R-:W4:Y:S02]  /*d9310*/  LDL.LU R149, [R1+0x1b84] ;  /* 0x001b840001957983 */ /* 0x000f240000300800 */
[----:B------:R-:W-:-:S02]  /*d9320*/  IMAD.MOV.U32 R150, RZ, RZ, R2 ;  /* 0x000000ffff967224 */ /* 0x000fc400078e0002 */
[----:B------:R-:W-:Y:S01]  /*d9330*/  IMAD.MOV.U32 R151, RZ, RZ, R0 ;  /* 0x000000ffff977224 */ /* 0x000fe200078e0000 */
[----:B------:R-:W4:Y:S01]  /*d9340*/  LDL.LU R2, [R1+0x792c] ;  /* 0x00792c0001027983 */ /* 0x000f220000300800 */
[----:B------:R-:W4:Y:S03]  /*d9350*/  LDL.LU R0, [R1+0x7928] ;  /* 0x0079280001007983 */ /* 0x000f260000300800 */
[----:B-1----:R-:W-:Y:S01]  /*d9360*/  STL.64 [R1+0x1660], R136 ;  /* 0x0016608801007387 */ /* 0x002fe20000100a00 */
[----:B------:R2:W-:Y:S02]  /*d9370*/  STL.64 [R1+0x1668], R138 ;  /* 0x0016688a01007387 */ /* 0x0005e40000100a00 */
[----:B------:R-:W-:Y:S02]  /*d9380*/  STL.64 [R1+0x1670], R140 ;  /* 0x0016708c01007387 */ /* 0x000fe40000100a00 */
[----:B------:R-:W-:Y:S01]  /*d9390*/  STL.64 [R1+0x1678], R142 ;  /* 0x0016788e01007387 */ /* 0x000fe20000100a00 */
[C---:B--2---:R-:W-:Y:S01]  /*d93a0*/  HMMA.1688.F32.TF32 R136, R8.reuse, R174, R160 ;  /* 0x000000ae0888723c */ /* 0x044fe200000810a0 */
[----:B------:R-:W-:Y:S04]  /*d93b0*/  LDSM.16.M88.4 R160, [R244+0x3a080] ;  /* 0x03a08000f4a0783b */ /* 0x000fe80000000200 */
[----:B------:R-:W-:Y:S11]  /*d93c0*/  LDSM.16.M88.4 R172, [R244+0x36100] ;  /* 0x03610000f4ac783b */ /* 0x000ff60000000200 */
[----:B------:R-:W-:Y:S07]  /*d93d0*/  @!UPT UIADD3 URZ, URZ, URZ, URZ ;  /* 0x0000003f3f3ff290 */ /* 0x000fee000fffe03f */
[----:B------:R-:W-:Y:S01]  /*d93e0*/  STL.64 [R1+0x24c0], R136 ;  /* 0x0024c08801007387 */ /* 0x000fe20000100a00 */
[----:B------:R-:W-:Y:S02]  /*d93f0*/  STL.64 [R1+0x24c8], R138 ;  /* 0x0024c88a01007387 */ /* 0x000fe40000100a00 */
[----:B------:R-:W1:Y:S02]  /*d9400*/  LDSM.16.M88.4 R136, [R244+0x2e180] ;  /* 0x02e18000f488783b */ /* 0x000e640000000200 */
[----:B-1----:R-:W-:Y:S02]  /*d9410*/  STL.64 [R1+0x1680], R136 ;  /* 0x0016808801007387 */ /* 0x002fe40000100a00 */
[----:B------:R-:W-:Y:S02]  /*d9420*/  STL.64 [R1+0x1688], R138 ;  /* 0x0016888a01007387 */ /* 0x000fe40000100a00 */
[----:B------:R-:W1:Y:S01]  /*d9430*/  LDSM.16.M88.4 R136, [R244+0x30180] ;  /* 0x03018000f488783b */ /* 0x000e620000000200 */
[C---:B---3--:R-:W-:Y:S01]  /*d9440*/  HMMA.1688.F32.TF32 R140, R8.reuse, R182, R176 ;  /* 0x000000b6088c723c */ /* 0x048fe200000810b0 */
[----:B------:R-:W-:Y:S04]  /*d9450*/  LDSM.16.M88.4 R176, [R244+0x36080] ;  /* 0x03608000f4b0783b */ /* 0x000fe80000000200 */
[----:B------:R-:W-:Y:S04]  /*d9460*/  LDSM.16.M88.4 R180, [R244+0x34100] ;  /* 0x03410000f4b4783b */ /* 0x000fe80000000200 */
[----:B-1----:R-:W-:Y:S01]  /*d9470*/  STL.64 [R1+0x1690], R136 ;  /* 0x0016908801007387 */ /* 0x002fe20000100a00 */
[----:B------:R-:W-:Y:S02]  /*d9480*/  STL.64 [R1+0x1698], R138 ;  /* 0x0016988a01007387 */ /* 0x000fe40000100a00 */
[----:B------:R-:W1:Y:S11]  /*d9490*/  LDSM.16.M88.4 R136, [R244+0x32180] ;  /* 0x03218000f488783b */ /* 0x000e760000000200 */
[----:B------:R-:W-:Y:S01]  /*d94a0*/  STL.64 [R1+0x24b0], R140 ;  /* 0x0024b08c01007387 */ /* 0x000fe20000100a00 */
[----:B------:R2:W-:Y:S03]  /*d94b0*/  STL.64 [R1+0x24b8], R142 ;  /* 0x0024b88e01007387 */ /* 0x0005e60000100a00 */
[----:B-1----:R-:W-:Y:S01]  /*d94c0*/  STL.64 [R1+0x16a0], R136 ;  /* 0x0016a08801007387 */ /* 0x002fe20000100a00 */
[----:B------:R-:W-:Y:S02]  /*d94d0*/  STL.64 [R1+0x16a8], R138 ;  /* 0x0016a88a01007387 */ /* 0x000fe40000100a00 */
[----:B------:R-:W1:Y:S01]  /*d94e0*/  LDSM.16.M88.4 R136, [R244+0x34180] ;  /* 0x03418000f488783b */ /* 0x000e620000000200 */
[C---:B--2---:R-:W-:Y:S01]  /*d94f0*/  HMMA.1688.F32.TF32 R140, R8.reuse, R170, R164 ;  /* 0x000000aa088c723c */ /* 0x044fe200000810a4 */
[----:B------:R-:W-:Y:S04]  /*d9500*/  LDSM.16.M88.4 R168, [R244+0x38080] ;  /* 0x03808000f4a8783b */ /* 0x000fe80000000200 */
[----:B------:R-:W-:Y:S04]  /*d9510*/  LDSM.16.M88.4 R164, [R244+0x38100] ;  /* 0x03810000f4a4783b */ /* 0x000fe80000000200 */
[----:B-1----:R-:W-:Y:S01]  /*d9520*/  STL.64 [R1+0x16b0], R136 ;  /* 0x0016b08801007387 */ /* 0x002fe20000100a00 */
[----:B------:R-:W-:Y:S02]  /*d9530*/  STL.64 [R1+0x16b8], R138 ;  /* 0x0016b88a01007387 */ /* 0x000fe40000100a00 */
[----:B------:R-:W1:Y:S11]  /*d9540*/  LDSM.16.M88.4 R136, [R244+0x36180] ;  /* 0x03618000f488783b */ /* 0x000e760000000200 */
[----:B------:R-:W-:Y:S01]  /*d9550*/  STL.64 [R1+0x24a0], R140 ;  /* 0x0024a08c01007387 */ /* 0x000fe20000100a00 */
[----:B------:R-:W-:Y:S02]  /*d9560*/  STL.64 [R1+0x24a8], R142 ;  /* 0x0024a88e01007387 */ /* 0x000fe40000100a00 */
[----:B------:R-:W-:Y:S01]  /*d9570*/  LDSM.16.M88.4 R140, [R244+0x3a180] ;  /* 0x03a18000f48c783b */ /* 0x000fe20000000200 */
[----:B-1----:R-:W-:Y:S03]  /*d9580*/  STL.64 [R1+0x16c0], R136 ;  /* 0x0016c08801007387 */ /* 0x002fe60000100a00 */
[----:B------:R-:W-:Y:S02]  /*d9590*/  STL.64 [R1+0x16c8], R138 ;  /* 0x0016c88a01007387 */ /* 0x000fe40000100a00 */
[----:B------:R-:W1:Y:S02]  /*d95a0*/  LDSM.16.M88.4 R136, [R244+0x38180] ;  /* 0x03818000f488783b */ /* 0x000e640000000200 */
[----:B-1----:R-:W-:Y:S02]  /*d95b0*/  STL.64 [R1+0x16d0], R136 ;  /* 0x0016d08801007387 */ /* 0x002fe40000100a00 */
[----:B------:R4:W-:Y:S02]  /*d95c0*/  STL.64 [R1+0x16d8], R138 ;  /* 0x0016d88a01007387 */ /* 0x0009e40000100a00 */
[----:B----4-:R-:W-:Y:S01]  /*d95d0*/  HMMA.1688.F32.TF32 R136, R8, R154, R148 ;  /* 0x0000009a0888723c */ /* 0x010fe20000081094 */
[----:B------:R-:W-:Y:S01]  /*d95e0*/  STL.64 [R1+0x16e0], R140 ;  /* 0x0016e08c01007387 */ /* 0x000fe20000100a00 */
[----:B------:R-:W-:Y:S03]  /*d95f0*/  STL.64 [R1+0x16e8], R142 ;  /* 0x0016e88e01007387 */ /* 0x000fe60000100a00 */
[----:B------:R-:W-:Y:S04]  /*d9600*/  LDSM.16.M88.4 R152, [R244+0x3c080] ;  /* 0x03c08000f498783b */ /* 0x000fe80000000200 */
[----:B------:R-:W-:Y:S01]  /*d9610*/  LDSM.16.M88.4 R148, [R244+0x3c100] ;  /* 0x03c10000f494783b */ /* 0x000fe20000000200 */
[----:B------:R-:W-:Y:S11]  /*d9620*/  LDSM.16.M88.4 R140, [R244+0x3e100] ;  /* 0x03e10000f48c783b */ /* 0x000ff60000000200 */
[----:B------:R-:W-:Y:S02]  /*d9630*/  @!UPT UIADD3 URZ, URZ, URZ, URZ ;  /* 0x0000003f3f3ff290 */ /* 0x000fe4000fffe03f */
[----:B------:R-:W-:Y:S01]  /*d9640*/  STL.64 [R1+0x2490], R136 ;  /* 0x0024908801007387 */ /* 0x000fe20000100a00 */
[----:B------:R-:W-:Y:S02]  /*d9650*/  STL.64 [R1+0x2498], R138 ;  /* 0x0024988a01007387 */ /* 0x000fe40000100a00 */
[----:B------:R-:W1:Y:S02]  /*d9660*/  LDSM.16.M88.4 R136, [R244+0x3c180] ;  /* 0x03c18000f488783b */ /* 0x000e640000000200 */
[----:B-1----:R-:W-:Y:S02]  /*d9670*/  STL.64 [R1+0x1700], R136 ;  /* 0x0017008801007387 */ /* 0x002fe40000100a00 */
[----:B------:R-:W-:Y:S02]  /*d9680*/  STL.64 [R1+0x1708], R138 ;  /* 0x0017088a01007387 */ /* 0x000fe40000100a00 */
[----:B------:R-:W1:Y:S02]  /*d9690*/  LDSM.16.M88.4 R136, [R244+0x3e180] ;  /* 0x03e18000f488783b */ /* 0x000e640000000200 */
[----:B-1----:R-:W-:Y:S02]  /*d96a0*/  STL.64 [R1+0x16f0], R136 ;  /* 0x0016f08801007387 */ /* 0x002fe40000100a00 */
[----:B------:R1:W-:Y:S02]  /*d96b0*/  STL.64 [R1+0x16f8], R138 ;  /* 0x0016f88a01007387 */ /* 0x0003e40000100a00 */
[----:B-1----:R-:W2:Y:S01]  /*d96c0*/  LDL.LU.64 R138, [R1+0x7920] ;  /* 0x00792000018a7983 */ /* 0x002ea20000300a00 */
[----:B------:R-:W2:Y:S02]  /*d96d0*/  LDL.LU.64 R136, [R1+0x7918] ;  /* 0x0079180001887983 */ /* 0x000ea40000300a00 */
        /* <DEDUP_REMOVED lines=21> */
[----:B------:R1:W-:Y:S02]  /*d9830*/  STL.64 [R1+0xac60], R12 ;  /* 0x00ac600c01007387 */ /* 0x0003e40000100a00 */
[----:B-1----:R-:W3:Y:S01]  /*d9840*/  LDL.LU R12, [R1+0x1b90] ;  /* 0x001b9000010c7983 */ /* 0x002ee20000300800 */
[----:B------:R-:W3:Y:S02]  /*d9850*/  LDL.LU R13, [R1+0x1b94] ;  /* 0x001b9400010d7983 */ /* 0x000ee40000300800 */
[----:B------:R-:W3:Y:S02]  /*d9860*/  LDL.LU R14, [R1+0x1b98] ;  /* 0x001b9800010e7983 */ /* 0x000ee40000300800 */
[----:B------:R-:W3:Y:S01]  /*d9870*/  LDL.LU R15, [R1+0x1b9c] ;  /* 0x001b9c00010f7983 */ /* 0x000ee20000300800 */
[----:B------:R1:W-:Y:S01]  /*d9880*/  STL.64 [R1+0xac58], R146 ;  /* 0x00ac589201007387 */ /* 0x0003e20000100a00 */
[----:B------:R-:W-:Y:S03]  /*d9890*/  STL.64 [R1+0xac50], R144 ;  /* 0x00ac509001007387 */ /* 0x000fe60000100a00 */
[----:B-1----:R-:W4:Y:S04]  /*d98a0*/  LDL R146, [R1+0x15b8] ;  /* 0x0015b80001927983 */ /* 0x002f280000100800 */
[----:B------:R-:W4:Y:S01]  /*d98b0*/  LDL R147, [R1+0x15bc] ;  /* 0x0015bc0001937983 */ /* 0x000f220000100800 */
[----:B------:R-:W-:Y:S02]  /*d98c0*/  STL.64 [R1+0xab60], R238 ;  /* 0x00ab60ee01007387 */ /* 0x000fe40000100a00 */
[----:B------:R1:W-:Y:S02]  /*d98d0*/  STL.64 [R1+0xab58], R236 ;  /* 0x00ab58ec01007387 */ /* 0x0003e40000100a00 */
[----:B-1----:R-:W4:Y:S01]  /*d98e0*/  LDL.LU R236, [R1+0x1ba0] ;  /* 0x001ba00001ec7983 */ /* 0x002f220000300800 */
[----:B------:R-:W4:Y:S02]  /*d98f0*/  LDL.LU R237, [R1+0x1ba4] ;  /* 0x001ba40001ed7983 */ /* 0x000f240000300800 */
[----:B------:R-:W4:Y:S02]  /*d9900*/  LDL.LU R238, [R1+0x1ba8] ;  /* 0x001ba80001ee7983 */ /* 0x000f240000300800 */
[----:B------:R-:W4:Y:S01]  /*d9910*/  LDL.LU R239, [R1+0x1bac] ;  /* 0x001bac0001ef7983 */ /* 0x000f220000300800 */
[----:B------:R1:W-:Y:S01]  /*d9920*/  STL.64 [R1+0xab50], R230 ;  /* 0x00ab50e601007387 */ /* 0x0003e20000100a00 */
[----:B------:R-:W-:Y:S03]  /*d9930*/  STL.64 [R1+0xab48], R228 ;  /* 0x00ab48e401007387 */ /* 0x000fe60000100a00 */
[----:B-1----:R-:W2:Y:S04]  /*d9940*/  LDL R230, [R1+0x15a8] ;  /* 0x0015a80001e67983 */ /* 0x002ea80000100800 */
[----:B------:R-:W2:Y:S01]  /*d9950*/  LDL R231, [R1+0x15ac] ;  /* 0x0015ac0001e77983 */ /* 0x000ea20000100800 */
[----:B------:R-:W-:Y:S02]  /*d9960*/  STL.64 [R1+0xab40], R222 ;  /* 0x00ab40de01007387 */ /* 0x000fe40000100a00 */
[----:B------:R1:W-:Y:S02]  /*d9970*/  STL.64 [R1+0xab38], R220 ;  /* 0x00ab38dc01007387 */ /* 0x0003e40000100a00 */
[----:B-1----:R-:W2:Y:S01]  /*d9980*/  LDL.LU R220, [R1+0x1bb0] ;  /* 0x001bb00001dc7983 */ /* 0x002ea20000300800 */
[----:B------:R-:W2:Y:S02]  /*d9990*/  LDL.LU R221, [R1+0x1bb4] ;  /* 0x001bb40001dd7983 */ /* 0x000ea40000300800 */
[----:B------:R-:W2:Y:S02]  /*d99a0*/  LDL.LU R222, [R1+0x1bb8] ;  /* 0x001bb80001de7983 */ /* 0x000ea40000300800 */
[----:B------:R-:W2:Y:S01]  /*d99b0*/  LDL.LU R223, [R1+0x1bbc] ;  /* 0x001bbc0001df7983 */ /* 0x000ea20000300800 */
        /* <DEDUP_REMOVED lines=21> */
[----:B------:R-:W-:Y:S02]  /*d9b10*/  STL.64 [R1+0xaae8], R180 ;  /* 0x00aae8b401007387 */ /* 0x000fe40000100a00 */
[----:B------:R-:W2:Y:S02]  /*d9b20*/  LDL R154, [R1+0x1548] ;  /* 0x00154800019a7983 */ /* 0x000ea40000100800 */
[----:B------:R-:W2:Y:S01]  /*d9b30*/  LDL R155, [R1+0x154c] ;  /* 0x00154c00019b7983 */ /* 0x000ea20000100800 */
[----:B-1----:R-:W2:Y:S04]  /*d9b40*/  LDL R182, [R1+0x1578] ;  /* 0x0015780001b67983 */ /* 0x002ea80000100800 */
[----:B------:R-:W2:Y:S01]  /*d9b50*/  LDL R183, [R1+0x157c] ;  /* 0x00157c0001b77983 */ /* 0x000ea20000100800 */
[----:B------:R-:W2:Y:S02]  /*d9b60*/  LDL.LU R16, [R1+0x1c10] ;  /* 0x001c100001107983 */ /* 0x000ea40000300800 */
[----:B------:R-:W2:Y:S02]  /*d9b70*/  LDL.LU R17, [R1+0x1c14] ;  /* 0x001c140001117983 */ /* 0x000ea40000300800 */
[----:B------:R-:W2:Y:S01]  /*d9b80*/  LDL.LU R18, [R1+0x1c18] ;  /* 0x001c180001127983 */ /* 0x000ea20000300800 */
[----:B------:R-:W2:Y:S01]  /*d9b90*/  LDL.LU R19, [R1+0x1c1c] ;  /* 0x001c1c0001137983 */ /* 0x000ea20000300800 */
[----:B------:R-:W2:Y:S02]  /*d9ba0*/  LDL R162, [R1+0x1538] ;  /* 0x0015380001a27983 */ /* 0x000ea40000100800 */
[----:B------:R-:W2:Y:S02]  /*d9bb0*/  LDL R163, [R1+0x153c] ;  /* 0x00153c0001a37983 */ /* 0x000ea40000100800 */
[----:B------:R-:W2:Y:S01]  /*d9bc0*/  LDL.LU R20, [R1+0x1c20] ;  /* 0x001c200001147983 */ /* 0x000ea20000300800 */
[----:B------:R-:W2:Y:S01]  /*d9bd0*/  LDL.LU R21, [R1+0x1c24] ;  /* 0x001c240001157983 */ /* 0x000ea20000300800 */
[----:B------:R-:W2:Y:S02]  /*d9be0*/  LDL.LU R22, [R1+0x1c28] ;  /* 0x001c280001167983 */ /* 0x000ea40000300800 */
[----:B------:R-:W2:Y:S02]  /*d9bf0*/  LDL.LU R23, [R1+0x1c2c] ;  /* 0x001c2c0001177983 */ /* 0x000ea40000300800 */
[----:B------:R-:W2:Y:S01]  /*d9c00*/  LDL R170, [R1+0x1528] ;  /* 0x0015280001aa7983 */ /* 0x000ea20000100800 */
[----:B------:R-:W2:Y:S04]  /*d9c10*/  LDL R171, [R1+0x152c] ;  /* 0x00152c0001ab7983 */ /* 0x000ea80000100800 */
[----:B------:R-:W2:Y:S04]  /*d9c20*/  LDL R178, [R1+0x1518] ;  /* 0x0015180001b27983 */ /* 0x000ea80000100800 */
[----:B------:R-:W2:Y:S01]  /*d9c30*/  LDL R179, [R1+0x151c] ;  /* 0x00151c0001b37983 */ /* 0x000ea20000100800 */
[----:B------:R-:W2:Y:S02]  /*d9c40*/  LDL.LU R28, [R1+0x1c40] ;  /* 0x001c4000011c7983 */ /* 0x000ea40000300800 */
[----:B------:R-:W2:Y:S02]  /*d9c50*/  LDL.LU R29, [R1+0x1c44] ;  /* 0x001c4400011d7983 */ /* 0x000ea40000300800 */
[----:B------:R-:W2:Y:S01]  /*d9c60*/  LDL.LU R30, [R1+0x1c48] ;  /* 0x001c4800011e7983 */ /* 0x000ea20000300800 */
[----:B------:R-:W2:Y:S01]  /*d9c70*/  LDL.LU R31, [R1+0x1c4c] ;  /* 0x001c4c00011f7983 */ /* 0x000ea20000300800 */
[----:B------:R-:W4:Y:S02]  /*d9c80*/  LDL R186, [R1+0x1508] ;  /* 0x0015080001ba7983 */ /* 0x000f240000100800 */
[----:B------:R-:W4:Y:S02]  /*d9c90*/  LDL R187, [R1+0x150c] ;  /* 0x00150c0001bb7983 */ /* 0x000f240000100800 */
        /* <DEDUP_REMOVED lines=8> */
[----:B------:R-:W-:Y:S01]  /*d9d20*/  STL.64 [R1+0xaae0], R174 ;  /* 0x00aae0ae01007387 */ /* 0x000fe20000100a00 */
[----:B------:R1:W-:Y:S04]  /*d9d30*/  STL.64 [R1+0xaad8], R172 ;  /* 0x00aad8ac01007387 */ /* 0x0003e80000100a00 */
[----:B-1----:R-:W4:Y:S01]  /*d9d40*/  LDL.LU R172, [R1+0x1be0] ;  /* 0x001be00001ac7983 */ /* 0x002f220000300800 */
[----:B------:R-:W4:Y:S02]  /*d9d50*/  LDL.LU R173, [R1+0x1be4] ;  /* 0x001be40001ad7983 */ /* 0x000f240000300800 */
[----:B------:R-:W4:Y:S02]  /*d9d60*/  LDL.LU R174, [R1+0x1be8] ;  /* 0x001be80001ae7983 */ /* 0x000f240000300800 */
[----:B------:R-:W4:Y:S01]  /*d9d70*/  LDL.LU R175, [R1+0x1bec] ;  /* 0x001bec0001af7983 */ /* 0x000f220000300800 */
        /* <DEDUP_REMOVED lines=19> */
[----:B------:R-:W-:Y:S01]  /*d9eb0*/  STL [R1+0x7918], R2 ;  /* 0x0079180201007387 */ /* 0x000fe20000100800 */
[----:B------:R-:W-:Y:S01]  /*d9ec0*/  STL [R1+0x7914], R0 ;  /* 0x0079140001007387 */ /* 0x000fe20000100800 */
[----:B------:R-:W-:-:S02]  /*d9ed0*/  MOV R143, R245 ;  /* 0x000000f5008f7202 */ /* 0x000fc40000000f00 */
[C---:B---3--:R-:W-:Y:S08]  /*d9ee0*/  HMMA.1688.F32.TF32 R244, R8.reuse, R246, R12 ;  /* 0x000000f608f4723c */ /* 0x048ff0000008100c */
[C---:B--2---:R-:W-:Y:S08]  /*d9ef0*/  HMMA.1688.F32.TF32 R176, R8.reuse, R178, R28 ;  /* 0x000000b208b0723c */ /* 0x044ff0000008101c */
[C---:B----4-:R-:W-:Y:S08]  /*d9f00*/  HMMA.1688.F32.TF32 R184, R8.reuse, R186, R32 ;  /* 0x000000ba08b8723c */ /* 0x050ff00000081020 */
[C---:B------:R-:W-:Y:S01]  /*d9f10*/  HMMA.1688.F32.TF32 R160, R8.reuse, R162, R20 ;  /* 0x000000a208a0723c */ /* 0x040fe20000081014 */
[----:B------:R-:W2:Y:S01]  /*d9f20*/  LDL.LU.64 R34, [R1+0xad08] ;  /* 0x00ad080001227983 */ /* 0x000ea20000300a00 */
[----:B------:R-:W2:Y:S06]  /*d9f30*/  LDL.LU.64 R32, [R1+0xad00] ;  /* 0x00ad000001207983 */ /* 0x000eac0000300a00 */
[C---:B------:R-:W-:Y:S08]  /*d9f40*/  HMMA.1688.F32.TF32 R168, R8.reuse, R170, R24 ;  /* 0x000000aa08a8723c */ /* 0x040ff00000081018 */
[C---:B------:R-:W-:Y:S01]  /*d9f50*/  HMMA.1688.F32.TF32 R152, R8.reuse, R154, R16 ;  /* 0x0000009a0898723c */ /* 0x040fe20000081010 */
[----:B------:R-:W-:Y:S01]  /*d9f60*/  STL.64 [R1+0x2450], R184 ;  /* 0x002450b801007387 */ /* 0x000fe20000100a00 */
[----:B------:R1:W-:Y:S03]  /*d9f70*/  STL.64 [R1+0x2458], R186 ;  /* 0x002458ba01007387 */ /* 0x0003e60000100a00 */
[----:B-1----:R-:W3:Y:S01]  /*d9f80*/  LDL.LU.64 R186, [R1+0xacf8] ;  /* 0x00acf80001ba7983 */ /* 0x002ee20000300a00 */
[----:B------:R-:W2:Y:S02]  /*d9f90*/  LDL.LU.64 R184, [R1+0xacf0] ;  /* 0x00acf00001b87983 */ /* 0x000ea40000300a00 */
[----:B------:R-:W4:Y:S02]  /*d9fa0*/  LDL.LU.64 R30, [R1+0xace8] ;  /* 0x00ace800011e7983 */ /* 0x000f240000300a00 */
[----:B------:R-:W4:Y:S01]  /*d9fb0*/  LDL.LU.64 R28, [R1+0xace0] ;  /* 0x00ace000011c7983 */ /* 0x000f220000300a00 */
[----:B------:R-:W-:Y:S01]  /*d9fc0*/  STL.64 [R1+0x2440], R176 ;  /* 0x002440b001007387 */ /* 0x000fe20000100a00 */
[----:B------:R1:W-:Y:S03]  /*d9fd0*/  STL.64 [R1+0x2448], R178 ;  /* 0x002448b201007387 */ /* 0x0003e60000100a00 */
[----:B-1----:R-:W2:Y:S01]  /*d9fe0*/  LDL.LU.64 R178, [R1+0xacd8] ;  /* 0x00acd80001b27983 */ /* 0x002ea20000300a00 */
[----:B------:R-:W4:Y:S02]  /*d9ff0*/  LDL.LU.64 R176, [R1+0xacd0] ;  /* 0x00acd00001b07983 */ /* 0x000f240000300a00 */
        /* <DEDUP_REMOVED lines=9> */
[C---:B------:R-:W-:Y:S03]  /*da090*/  HMMA.1688.F32.TF32 R140, R8.reuse, R150, R140 ;  /* 0x00000096088c723c */ /* 0x040fe6000008108c */
[----:B------:R1:W-:Y:S05]  /*da0a0*/  STL.64 [R1+0x2428], R162 ;  /* 0x002428a201007387 */ /* 0x0003ea0000100a00 */
[C---:B------:R-:W-:Y:S08]  /*da0b0*/  HMMA.1688.F32.TF32 R156, R8.reuse, R166, R156 ;  /* 0x000000a6089c723c */ /* 0x040ff0000008109c */
[C---:B------:R-:W-:Y:S01]  /*da0c0*/  HMMA.1688.F32.TF32 R148, R8.reuse, R182, R172 ;  /* 0x000000b60894723c */ /* 0x040fe200000810ac */
[----:B-1----:R-:W2:Y:S01]  /*da0d0*/  LDL.LU.64 R162, [R1+0xac98] ;  /* 0x00ac980001a27983 */ /* 0x002ea20000300a00 */
[----:B------:R-:W2:Y:S02]  /*da0e0*/  LDL.LU.64 R160, [R1+0xac90] ;  /* 0x00ac900001a07983 */ /* 0x000ea40000300a00 */
[----:B------:R-:W2:Y:S02]  /*da0f0*/  LDL R3, [R1+0x21e8] ;  /* 0x0021e80001037983 */ /* 0x000ea40000100800 */
[----:B------:R-:W3:Y:S01]  /*da100*/  LDL.LU.64 R18, [R1+0xac88] ;  /* 0x00ac880001127983 */ /* 0x000ee20000300a00 */
[----:B------:R-:W3:Y:S01]  /*da110*/  LDL.LU.64 R16, [R1+0xac80] ;  /* 0x00ac800001107983 */ /* 0x000ee20000300a00 */
[----:B------:R-:W-:Y:S02]  /*da120*/  STL.64 [R1+0x2410], R152 ;  /* 0x0024109801007387 */ /* 0x000fe40000100a00 */
[----:B------:R1:W-:Y:S02]  /*da130*/  STL.64 [R1+0x2418], R154 ;  /* 0x0024189a01007387 */ /* 0x0003e40000100a00 */
[----:B-1----:R-:W3:Y:S01]  /*da140*/  LDL.LU.64 R154, [R1+0xac78] ;  /* 0x00ac7800019a7983 */ /* 0x002ee20000300a00 */
[----:B------:R-:W3:Y:S02]  /*da150*/  LDL.LU.64 R152, [R1+0xac70] ;  /* 0x00ac700001987983 */ /* 0x000ee40000300a00 */
[----:B------:R-:W-:Y:S02]  /*da160*/  STL.64 [R1+0x2400], R140 ;  /* 0x0024008c01007387 */ /* 0x000fe40000100a00 */
[----:B------:R1:W-:Y:S02]  /*da170*/  STL.64 [R1+0x2408], R142 ;  /* 0x0024088e01007387 */ /* 0x0003e40000100a00 */
[C---:B-1----:R-:W-:Y:S01]  /*da180*/  HMMA.1688.F32.TF32 R140, R8.reuse, R198, R188 ;  /* 0x000000c6088c723c */ /* 0x042fe200000810bc */
[----:B------:R-:W-:Y:S01]  /*da190*/  STL.64 [R1+0x23f0], R156 ;  /* 0x0023f09c01007387 */ /* 0x000fe20000100a00 */
[----:B------:R1:W-:Y:S02]  /*da1a0*/  STL.64 [R1+0x23f8], R158 ;  /* 0x0023f89e01007387 */ /* 0x0003e40000100a00 */
[----:B------:R-:W-:Y:S02]  /*da1b0*/  STL.64 [R1+0x23e0], R148 ;  /* 0x0023e09401007387 */ /* 0x000fe40000100a00 */
[----:B------:R1:W-:Y:S02]  /*da1c0*/  STL.64 [R1+0x23e8], R150 ;  /* 0x0023e89601007387 */ /* 0x0003e40000100a00 */
[C---:B-1----:R-:W-:Y:S08]  /*da1d0*/  HMMA.1688.F32.TF32 R156, R8.reuse, R214, R204 ;  /* 0x000000d6089c723c */ /* 0x042ff000000810cc */
[C---:B------:R-:W-:Y:S07]  /*da1e0*/  HMMA.1688.F32.TF32 R148, R8.reuse, R230, R220 ;  /* 0x000000e60894723c */ /* 0x040fee00000810dc */
[----:B------:R-:W-:Y:S01]  /*da1f0*/  STL.64 [R1+0x23d0], R140 ;  /* 0x0023d08c01007387 */ /* 0x000fe20000100a00 */
[----:B------:R1:W-:Y:S02]  /*da200*/  STL.64 [R1+0x23d8], R142 ;  /* 0x0023d88e01007387 */ /* 0x0003e40000100a00 */
[----:B-1----:R-:W-:Y:S05]  /*da210*/  HMMA.1688.F32.TF32 R140, R8, R146, R236 ;  /* 0x00000092088c723c */ /* 0x002fea00000810ec */
[----:B------:R-:W-:Y:S01]  /*da220*/  STL.64 [R1+0x23c0], R156 ;  /* 0x0023c09c01007387 */ /* 0x000fe20000100a00 */
[----:B------:R-:W-:Y:S07]  /*da230*/  STL.64 [R1+0x23c8], R158 ;  /* 0x0023c89e01007387 */ /* 0x000fee0000100a00 */
[----:B------:R-:W-:Y:S02]  /*da240*/  STL.64 [R1+0x23b0], R148 ;  /* 0x0023b09401007387 */ /* 0x000fe40000100a00 */
[----:B------:R-:W-:Y:S01]  /*da250*/  STL.64 [R1+0x23b8], R150 ;  /* 0x0023b89601007387 */ /* 0x000fe20000100a00 */
[----:B------:R-:W3:Y:S04]  /*da260*/  LDL R220, [R1+0xf0] ;  /* 0x0000f00001dc7983 */ /* 0x000ee80000100800 */
[----:B------:R-:W-:Y:S04]  /*da270*/  LDS R11, [R252+0x8f000] ;  /* 0x08f00000fc0b7984 */ /* 0x000fe80000000800 */
[----:B------:R1:W-:Y:S01]  /*da280*/  STL.64 [R1+0x23a0], R140 ;  /* 0x0023a08c01007387 */ /* 0x0003e20000100a00 */
[----:B------:R1:W-:Y:S02]  /*da290*/  STL.64 [R1+0x23a8], R142 ;  /* 0x0023a88e01007387 */ /* 0x0003e40000100a00 */
[----:B------:R-:W3:Y:S02]  /*da2a0*/  LDL R221, [R1+0xf4] ;  /* 0x0000f40001dd7983 */ /* 0x000ee40000100800 */
[----:B------:R-:W3:Y:S01]  /*da2b0*/  LDL R222, [R1+0xf8] ;  /* 0x0000f80001de7983 */ /* 0x000ee20000100800 */
[----:B------:R-:W3:Y:S04]  /*da2c0*/  LDL R223, [R1+0xfc] ;  /* 0x0000fc0001df7983 */ /* 0x000ee80000100800 */
        /* <DEDUP_REMOVED lines=16> */
[----:B-1----:R-:W3:Y:S04]  /*da3d0*/  LDL R140, [R1+0x50] ;  /* 0x00005000018c7983 */ /* 0x002ee80000100800 */
[----:B------:R-:W3:Y:S04]  /*da3e0*/  LDL R141, [R1+0x54] ;  /* 0x00005400018d7983 */ /* 0x000ee80000100800 */
[----:B------:R-:W3:Y:S04]  /*da3f0*/  LDL R142, [R1+0x58] ;  /* 0x00005800018e7983 */ /* 0x000ee80000100800 */
[----:B------:R-:W3:Y:S04]  /*da400*/  LDL R143, [R1+0x5c] ;  /* 0x00005c00018f7983 */ /* 0x000ee80000100800 */
[----:B------:R-:W3:Y:S04]  /*da410*/  LDL R12, [R1] ;  /* 0x00000000010c7983 */ /* 0x000ee80000100800 */
[----:B------:R-:W3:Y:S04]  /*da420*/  LDL R13, [R1+0x4] ;  /* 0x00000400010d7983 */ /* 0x000ee80000100800 */
[----:B------:R-:W3:Y:S04]  /*da430*/  LDL R144, [R1+0x10] ;  /* 0x0000100001907983 */ /* 0x000ee80000100800 */
[----:B------:R-:W3:Y:S04]  /*da440*/  LDL R145, [R1+0x14] ;  /* 0x0000140001917983 */ /* 0x000ee80000100800 */
[----:B------:R-:W4:Y:S04]  /*da450*/  LDL.64 R148, [R1+0x60] ;  /* 0x0000600001947983 */ /* 0x000f280000100a00 */
[----:B------:R-:W4:Y:S04]  /*da460*/  LDL.64 R150, [R1+0x68] ;  /* 0x0000680001967983 */ /* 0x000f280000100a00 */
[----:B------:R-:W4:Y:S04]  /*da470*/  LDL R156, [R1+0x70] ;  /* 0x00007000019c7983 */ /* 0x000f280000100800 */
[----:B------:R-:W4:Y:S04]  /*da480*/  LDL R157, [R1+0x74] ;  /* 0x00007400019d7983 */ /* 0x000f280000100800 */
[----:B------:R-:W4:Y:S04]  /*da490*/  LDL R158, [R1+0x78] ;  /* 0x00007800019e7983 */ /* 0x000f280000100800 */
[----:B------:R-:W4:Y:S04]  /*da4a0*/  LDL R159, [R1+0x7c] ;  /* 0x00007c00019f7983 */ /* 0x000f280000100800 */
[----:B------:R-:W4:Y:S04]  /*da4b0*/  LDL R8, [R1+0x40] ;  /* 0x0000400001087983 */ /* 0x000f280000100800 */
[----:B------:R-:W4:Y:S04]  /*da4c0*/  LDL R9, [R1+0x44] ;  /* 0x0000440001097983 */ /* 0x000f280000100800 */
        /* <DEDUP_REMOVED lines=10> */
[----:B------:R1:W-:Y:S02]  /*da570*/  STL [R1+0x8734], R244 ;  /* 0x008734f401007387 */ /* 0x0003e40000100800 */
[----:B------:R1:W-:Y:S02]  /*da580*/  STL [R1+0x8730], R245 ;  /* 0x008730f501007387 */ /* 0x0003e40000100800 */
[----:B------:R1:W-:Y:S01]  /*da590*/  STL [R1+0x872c], R246 ;  /* 0x00872cf601007387 */ /* 0x0003e20000100800 */
[----:B------:R1:W-:Y:S04]  /*da5a0*/  STL [R1+0x8728], R247 ;  /* 0x008728f701007387 */ /* 0x0003e80000100800 */
[----:B-1----:R-:W4:Y:S04]  /*da5b0*/  LDL R244, [R1+0x20] ;  /* 0x0000200001f47983 */ /* 0x002f280000100800 */
[----:B------:R-:W4:Y:S04]  /*da5c0*/  LDL R245, [R1+0x24] ;  /* 0x0000240001f57983 */ /* 0x000f280000100800 */
[----:B------:R-:W4:Y:S04]  /*da5d0*/  LDL R246, [R1+0x28] ;  /* 0x0000280001f67983 */ /* 0x000f280000100800 */
[----:B------:R-:W4:Y:S01]  /*da5e0*/  LDL R247, [R1+0x2c] ;  /* 0x00002c0001f77983 */ /* 0x000f220000100800 */
[----:B------:R-:W-:Y:S02]  /*da5f0*/  STL [R1+0xa8c4], R248 ;  /* 0x00a8c4f801007387 */ /* 0x000fe40000100800 */
[----:B------:R-:W-:Y:S02]  /*da600*/  STL [R1+0xa8c0], R249 ;  /* 0x00a8c0f901007387 */ /* 0x000fe40000100800 */
[----:B------:R-:W4:Y:S01]  /*da610*/  LDL.LU.64 R14, [R1+0xac68] ;  /* 0x00ac6800010e7983 */ /* 0x000f220000300a00 */
[C---:B------:R-:W-:Y:S01]  /*da620*/  HMMA.1688.F32.TF32 R136, R4.reuse, R248, R136 ;  /* 0x000000f80488723c */ /* 0x040fe20000081088 */
[----:B--2---:R-:W-:Y:S07]  /*da630*/  LDS R10, [R3+0x8f000] ;  /* 0x08f00000030a7984 */ /* 0x004fee0000000800 */
[C---:B---3--:R-:W-:Y:S08]  /*da640*/  HMMA.1688.F32.TF32 R128, R4.reuse, R144, R128 ;  /* 0x000000900480723c */ /* 0x048ff00000081080 */
[C---:B----4-:R-:W-:Y:S08]  /*da650*/  HMMA.1688.F32.TF32 R116, R4.reuse, R8, R116 ;  /* 0x000000080474723c */ /* 0x050ff00000081074 */
[C---:B------:R-:W-:Y:S01]  /*da660*/  HMMA.1688.F32.TF32 R132, R4.reuse, R12, R132 ;  /* 0x0000000c0484723c */ /* 0x040fe20000081084 */
[----:B------:R-:W2:Y:S01]  /*da670*/  LDL.LU.64 R12, [R1+0xac60] ;  /* 0x00ac6000010c7983 */ /* 0x000ea20000300a00 */
[----:B------:R-:W3:Y:S02]  /*da680*/  LDL.LU.64 R146, [R1+0xac58] ;  /* 0x00ac580001927983 */ /* 0x000ee40000300a00 */
[----:B------:R-:W2:Y:S01]  /*da690*/  LDL.LU.64 R144, [R1+0xac50] ;  /* 0x00ac500001907983 */ /* 0x000ea20000300a00 */
[----:B------:R-:W-:Y:S04]  /*da6a0*/  LDS R8, [R3+0x8e000] ;  /* 0x08e0000003087984 */ /* 0x000fe80000000800 */
[----:B------:R-:W1:Y:S01]  /*da6b0*/  LDS R9, [R252+0x8e000] ;  /* 0x08e00000fc097984 */ /* 0x000e620000000800 */
[----:B------:R-:W-:Y:S03]  /*da6c0*/  HMMA.1688.F32.TF32 R124, R4, R244, R124 ;  /* 0x000000f4047c723c */ /* 0x000fe6000008107c */
[----:B------:R-:W-:Y:S01]  /*da6d0*/  STL.64 [R1+0xac48], R130 ;  /* 0x00ac488201007387 */ /* 0x000fe20000100a00 */
[----:B------:R4:W-:Y:S03]  /*da6e0*/  STL.64 [R1+0xac40], R128 ;  /* 0x00ac408001007387 */ /* 0x0009e60000100a00 */
[----:B----4-:R-:W4:Y:S04]  /*da6f0*/  LDL R128, [R1+0x30] ;  /* 0x0000300001807983 */ /* 0x010f280000100800 */
[----:B------:R-:W4:Y:S11]  /*da700*/  LDL R129, [R1+0x34] ;  /* 0x0000340001817983 */ /* 0x000f360000100800 */
[----:B------:R-:W-:Y:S01]  /*da710*/  @!UPT UIADD3 URZ, URZ, URZ, URZ ;  /* 0x0000003f3f3ff290 */ /* 0x000fe2000fffe03f */
[----:B------:R1:W-:Y:S01]  /*da720*/  STL.64 [R1+0xac38], R126 ;  /* 0x00ac387e01007387 */ /* 0x0003e20000100a00 */
[----:B------:R-:W-:Y:S02]  /*da730*/  STL.64 [R1+0xac30], R124 ;  /* 0x00ac307c01007387 */ /* 0x000fe40000100a00 */
[----:B------:R-:W-:Y:S02]  /*da740*/  STL [R1+0xa8bc], R244 ;  /* 0x00a8bcf401007387 */ /* 0x000fe40000100800 */
[----:B------:R-:W-:Y:S01]  /*da750*/  STL [R1+0xa8b8], R245 ;  /* 0x00a8b8f501007387 */ /* 0x000fe20000100800 */
[----:B------:R1:W-:Y:S01]  /*da760*/  STL.64 [R1+0xac28], R118 ;  /* 0x00ac287601007387 */ /* 0x0003e20000100a00 */
[----:B------:R-:W-:Y:S02]  /*da770*/  STL.64 [R1+0xac20], R116 ;  /* 0x00ac207401007387 */ /* 0x000fe40000100a00 */
[----:B------:R1:W-:Y:S02]  /*da780*/  STL.64 [R1+0xac18], R142 ;  /* 0x00ac188e01007387 */ /* 0x0003e40000100a00 */
[----:B------:R-:W2:Y:S01]  /*da790*/  LDL R130, [R1+0x8] ;  /* 0x0000080001827983 */ /* 0x000ea20000100800 */
[----:B------:R-:W2:Y:S01]  /*da7a0*/  LDL R131, [R1+0xc] ;  /* 0x00000c0001837983 */ /* 0x000ea20000100800 */
[----:B------:R-:W-:-:S03]  /*da7b0*/  IMAD.MOV.U32 R249, RZ, RZ, R236 ;  /* 0x000000fffff97224 */ /* 0x000fc600078e00ec */
[----:B-1----:R-:W3:Y:S04]  /*da7c0*/  LDL R126, [R1+0x18] ;  /* 0x00001800017e7983 */ /* 0x002ee80000100800 */
[----:B------:R-:W3:Y:S04]  /*da7d0*/  LDL R127, [R1+0x1c] ;  /* 0x00001c00017f7983 */ /* 0x000ee80000100800 */
[----:B------:R-:W3:Y:S04]  /*da7e0*/  LDL.64 R118, [R1+0x38] ;  /* 0x0000380001767983 */ /* 0x000ee80000100a00 */
[----:B------:R-:W3:Y:S04]  /*da7f0*/  LDL R142, [R1+0x48] ;  /* 0x00004800018e7983 */ /* 0x000ee80000100800 */
[----:B------:R-:W3:Y:S01]  /*da800*/  LDL R143, [R1+0x4c] ;  /* 0x00004c00018f7983 */ /* 0x000ee20000100800 */
[----:B------:R1:W-:Y:S02]  /*da810*/  STL [R1+0xa8c8], R249 ;  /* 0x00a8c8f901007387 */ /* 0x0003e40000100800 */
[----:B------:R-:W-:Y:S02]  /*da820*/  STL [R1+0xa8d0], R240 ;  /* 0x00a8d0f001007387 */ /* 0x000fe40000100800 */
[----:B------:R-:W-:Y:S01]  /*da830*/  STL [R1+0xa8cc], R241 ;  /* 0x00a8ccf101007387 */ /* 0x000fe20000100800 */
[----:B------:R-:W-:Y:S01]  /*da840*/  STL [R1+0xa8d8], R232 ;  /* 0x00a8d8e801007387 */ /* 0x000fe20000100800 */
[----:B------:R-:W-:Y:S02]  /*da850*/  STL [R1+0xa8d4], R233 ;  /* 0x00a8d4e901007387 */ /* 0x000fe40000100800 */
[----:B------:R-:W-:Y:S02]  /*da860*/  STL [R1+0xa8e0], R224 ;  /* 0x00a8e0e001007387 */ /* 0x000fe40000100800 */
[----:B------:R-:W-:Y:S01]  /*da870*/  STL [R1+0xa8dc], R225 ;  /* 0x00a8dce101007387 */ /* 0x000fe20000100800 */
[----:B------:R-:W-:Y:S01]  /*da880*/  STL [R1+0xa8e8], R216 ;  /* 0x00a8e8d801007387 */ /* 0x000fe20000100800 */
[----:B------:R-:W-:Y:S01]  /*da890*/  STL [R1+0xa8e4], R217 ;  /* 0x00a8e4d901007387 */ /* 0x000fe20000100800 */
[----:B----4-:R-:W-:Y:S08]  /*da8a0*/  HMMA.1688.F32.TF32 R120, R4, R128, R120 ;  /* 0x000000800478723c */ /* 0x010ff00000081078 */
[C---:B--2---:R-:W-:Y:S01]  /*da8b0*/  HMMA.1688.F32.TF32 R132, R8.reuse, R130, R132 ;  /* 0x000000820884723c */ /* 0x044fe20000081084 */
[----:B------:R-:W2:Y:S01]  /*da8c0*/  LDL.LU.64 R130, [R1+0xac48] ;  /* 0x00ac480001827983 */ /* 0x000ea20000300a00 */
[----:B------:R-:W2:Y:S02]  /*da8d0*/  LDL.LU.64 R128, [R1+0xac40] ;  /* 0x00ac400001807983 */ /* 0x000ea40000300a00 */
[----:B---3--:R-:W-:Y:S11]  /*da8e0*/  IMAD.MOV.U32 R2, RZ, RZ, R119 ;  /* 0x000000ffff027224 */ /* 0x008ff600078e0077 */
[----:B------:R-:W-:Y:S01]  /*da8f0*/  @!UPT UIADD3 URZ, URZ, URZ, URZ ;  /* 0x0000003f3f3ff290 */ /* 0x000fe2000fffe03f */
[C---:B------:R-:W-:Y:S08]  /*da900*/  HMMA.1688.F32.TF32 R120, R8.reuse, R118, R120 ;  /* 0x000000760878723c */ /* 0x040ff00000081078 */
[C---:B--2---:R-:W-:Y:S01]  /*da910*/  HMMA.1688.F32.TF32 R128, R8.reuse, R126, R128 ;  /* 0x0000007e0880723c */ /* 0x044fe20000081080 */
[----:B------:R-:W2:Y:S01]  /*da920*/  LDL.LU.64 R126, [R1+0xac38] ;  /* 0x00ac3800017e7983 */ /* 0x000ea20000300a00 */
[----:B------:R-:W2:Y:S02]  /*da930*/  LDL.LU.64 R124, [R1+0xac30] ;  /* 0x00ac3000017c7983 */ /* 0x000ea40000300a00 */
[----:B------:R-:W3:Y:S02]  /*da940*/  LDL.LU.64 R118, [R1+0xac28] ;  /* 0x00ac280001767983 */ /* 0x000ee40000300a00 */
[----:B------:R-:W3:Y:S01]  /*da950*/  LDL.LU.64 R116, [R1+0xac20] ;  /* 0x00ac200001747983 */ /* 0x000ee20000300a00 */
[----:B-1----:R-:W-:Y:S01]  /*da960*/  MOV R249, R150 ;  /* 0x0000009600f97202 */ /* 0x002fe20000000f00 */
[----:B------:R-:W-:Y:S01]  /*da970*/  IMAD.MOV.U32 R248, RZ, RZ, R151 ;  /* 0x000000fffff87224 */ /* 0x000fe200078e0097 */
[----:B------:R-:W-:Y:S08]  /*da980*/  HMMA.1688.F32.TF32 R136, R8, R250, R136 ;  /* 0x000000fa0888723c */ /* 0x000ff00000081088 */
        /* <DEDUP_REMOVED lines=10> */
[----:B---3--:R-:W-:Y:S01]  /*daa30*/  HMMA.1688.F32.TF32 R116, R8, R142, R116 ;  /* 0x0000008e0874723c */ /* 0x008fe20000081074 */
[----:B------:R-:W3:Y:S01]  /*daa40*/  LDL.LU.64 R142, [R1+0xac18] ;  /* 0x00ac1800018e7983 */ /* 0x000ee20000300a00 */
[----:B------:R1:W-:Y:S02]  /*daa50*/  STL.64 [R1+0xa8f8], R250 ;  /* 0x00a8f8fa01007387 */ /* 0x0003e40000100a00 */
[----:B------:R4:W-:Y:S04]  /*daa60*/  STL.64 [R1+0xa8f0], R248 ;  /* 0x00a8f0f801007387 */ /* 0x0009e80000100a00 */
[C---:B------:R-:W-:Y:S08]  /*daa70*/  HMMA.1688.F32.TF32 R60, R4.reuse, R240, R60 ;  /* 0x000000f0043c723c */ /* 0x040ff0000008103c */
[C---:B------:R-:W-:Y:S08]  /*daa80*/  HMMA.1688.F32.TF32 R56, R4.reuse, R232, R56 ;  /* 0x000000e80438723c */ /* 0x040ff00000081038 */
[C---:B------:R-:W-:Y:S08]  /*daa90*/  HMMA.1688.F32.TF32 R52, R4.reuse, R224, R52 ;  /* 0x000000e00434723c */ /* 0x040ff00000081034 */
[----:B------:R-:W-:Y:S08]  /*daaa0*/  HMMA.1688.F32.TF32 R48, R4, R216, R48 ;  /* 0x000000d80430723c */ /* 0x000ff00000081030 */
[C---:B------:R-:W-:Y:S08]  /*daab0*/  HMMA.1688.F32.TF32 R96, R8.reuse, R174, R96 ;  /* 0x000000ae0860723c */ /* 0x040ff00000081060 */
[C---:B------:R-:W-:Y:S08]  /*daac0*/  HMMA.1688.F32.TF32 R92, R8.reuse, R182, R92 ;  /* 0x000000b6085c723c */ /* 0x040ff0000008105c */
[----:B------:R-:W-:Y:S01]  /*daad0*/  HMMA.1688.F32.TF32 R88, R8, R190, R88 ;  /* 0x000000be0858723c */ /* 0x000fe20000081058 */
[----:B-1----:R-:W2:Y:S04]  /*daae0*/  LDL.64 R250, [R1+0x3a8] ;  /* 0x0003a80001fa7983 */ /* 0x002ea80000100a00 */
[----:B----4-:R-:W4:Y:S01]  /*daaf0*/  LDL.64 R248, [R1+0x3a0] ;  /* 0x0003a00001f87983 */ /* 0x010f220000100a00 */
[----:B------:R-:W-:Y:S01]  /*dab00*/  IMAD.MOV.U32 R240, RZ, RZ, R182 ;  /* 0x000000fffff07224 */ /* 0x000fe200078e00b6 */
[----:B------:R-:W-:Y:S01]  /*dab10*/  MOV R241, R183 ;  /* 0x000000b700f17202 */ /* 0x000fe20000000f00 */
[----:B------:R-:W-:-:S02]  /*dab20*/  IMAD.MOV.U32 R232, RZ, RZ, R190 ;  /* 0x000000ffffe87224 */ /* 0x000fc400078e00be */
[----:B------:R-:W-:Y:S01]  /*dab30*/  IMAD.MOV.U32 R233, RZ, RZ, R191 ;  /* 0x000000ffffe97224 */ /* 0x000fe200078e00bf */
[C---:B------:R-:W-:Y:S08]  /*dab40*/  HMMA.1688.F32.TF32 R84, R8.reuse, R198, R84 ;  /* 0x000000c60854723c */ /* 0x040ff00000081054 */
[C---:B------:R-:W-:Y:S08]  /*dab50*/  HMMA.1688.F32.TF32 R80, R8.reuse, R206, R80 ;  /* 0x000000ce0850723c */ /* 0x040ff00000081050 */
[----:B------:R-:W-:Y:S01]  /*dab60*/  HMMA.1688.F32.TF32 R76, R8, R214, R76 ;  /* 0x000000d6084c723c */ /* 0x000fe2000008104c */
[----:B------:R-:W-:Y:S01]  /*dab70*/  MOV R224, R214 ;  /* 0x000000d600e07202 */ /* 0x000fe20000000f00 */
[----:B------:R-:W-:-:S06]  /*dab80*/  IMAD.MOV.U32 R225, RZ, RZ, R215 ;  /* 0x000000ffffe17224 */ /* 0x000fcc00078e00d7 */
[C---:B------:R-:W-:Y:S08]  /*dab90*/  HMMA.1688.F32.TF32 R72, R8.reuse, R222, R72 ;  /* 0x000000de0848723c */ /* 0x040ff00000081048 */
[----:B------:R-:W-:Y:S01]  /*daba0*/  HMMA.1688.F32.TF32 R68, R8, R230, R68 ;  /* 0x000000e60844723c */ /* 0x000fe20000081044 */
[----:B------:R-:W-:Y:S01]  /*dabb0*/  IMAD.MOV.U32 R216, RZ, RZ, R230 ;  /* 0x000000ffffd87224 */ /* 0x000fe200078e00e6 */
[----:B------:R-:W-:-:S06]  /*dabc0*/  MOV R217, R231 ;  /* 0x000000e700d97202 */ /* 0x000fcc0000000f00 */
[C---:B------:R-:W-:Y:S01]  /*dabd0*/  HMMA.1688.F32.TF32 R64, R8.reuse, R238, R64 ;  /* 0x000000ee0840723c */ /* 0x040fe20000081040 */
[----:B------:R-:W-:Y:S02]  /*dabe0*/  IMAD.MOV.U32 R244, RZ, RZ, R238 ;  /* 0x000000fffff47224 */ /* 0x000fe400078e00ee */
[----:B------:R-:W-:Y:S01]  /*dabf0*/  IMAD.MOV.U32 R245, RZ, RZ, R239 ;  /* 0x000000fffff57224 */ /* 0x000fe200078e00ef */
        /* <DEDUP_REMOVED lines=18> */
[----:B---3--:R-:W-:Y:S03]  /*dad20*/  HMMA.1688.F32.TF32 R112, R8, R142, R112 ;  /* 0x0000008e0870723c */ /* 0x008fe60000081070 */
[----:B--2---:R-:W-:Y:S01]  /*dad30*/  STL.64 [R1+0xabf0], R250 ;  /* 0x00abf0fa01007387 */ /* 0x004fe20000100a00 */
[----:B----4-:R-:W-:Y:S03]  /*dad40*/  STL.64 [R1+0xabe8], R248 ;  /* 0x00abe8f801007387 */ /* 0x010fe60000100a00 */
[----:B------:R-:W2:Y:S01]  /*dad50*/  LDL.64 R142, [R1+0x3b8] ;  /* 0x0003b800018e7983 */ /* 0x000ea20000100a00 */
[----:B------:R-:W3:Y:S01]  /*dad60*/  LDL.64 R140, [R1+0x3b0] ;  /* 0x0003b000018c7983 */ /* 0x000ee20000100a00 */
[----:B------:R-:W-:Y:S11]  /*dad70*/  HMMA.1688.F32.TF32 R108, R4, R148, R108 ;  /* 0x00000094046c723c */ /* 0x000ff6000008106c */
[----:B------:R-:W-:Y:S11]  /*dad80*/  @!UPT UIADD3 URZ, URZ, URZ, URZ ;  /* 0x0000003f3f3ff290 */ /* 0x000ff6000fffe03f */
[----:B------:R-:W-:Y:S02]  /*dad90*/  @!UPT UIADD3 URZ, URZ, URZ, URZ ;  /* 0x0000003f3f3ff290 */ /* 0x000fe4000fffe03f */
[----:B------:R-:W-:Y:S01]  /*dada0*/  HMMA.1688.F32.TF32 R108, R8, R150, R108 ;  /* 0x00000096086c723c */ /* 0x000fe2000008106c */
[----:B--2---:R-:W-:Y:S01]  /*dadb0*/  STL.64 [R1+0xac00], R142 ;  /* 0x00ac008e01007387 */ /* 0x004fe20000100a00 */
[----:B---3--:R-:W-:Y:S02]  /*dadc0*/  STL.64 [R1+0xabf8], R140 ;  /* 0x00abf88c01007387 */ /* 0x008fe40000100a00 */
[----:B------:R-:W2:Y:S02]  /*dadd0*/  LDL.64 R150, [R1+0x3c8] ;  /* 0x0003c80001967983 */ /* 0x000ea40000100a00 */
[----:B------:R-:W3:Y:S02]  /*dade0*/  LDL.64 R148, [R1+0x3c0] ;  /* 0x0003c00001947983 */ /* 0x000ee40000100a00 */
[C---:B------:R-:W-:Y:S08]  /*dadf0*/  HMMA.1688.F32.TF32 R104, R4.reuse, R156, R104 ;  /* 0x0000009c0468723c */ /* 0x040ff00000081068 */
[C---:B------:R-:W-:Y:S08]  /*dae00*/  HMMA.1688.F32.TF32 R100, R4.reuse, R164, R100 ;  /* 0x000000a40464723c */ /* 0x040ff00000081064 */
[C---:B------:R-:W-:Y:S08]  /*dae10*/  HMMA.1688.F32.TF32 R44, R4.reuse, R208, R44 ;  /* 0x000000d0042c723c */ /* 0x040ff0000008102c */
        /* <DEDUP_REMOVED lines=8> */
[----:B------:R-:W-:Y:S01]  /*daea0*/  HMMA.1688.F32.TF32 R40, R8, R202, R40 ;  /* 0x000000ca0828723c */ /* 0x000fe20000081028 */
[----:B--2---:R-:W-:Y:S01]  /*daeb0*/  STL.64 [R1+0xac10], R150 ;  /* 0x00ac109601007387 */ /* 0x004fe20000100a00 */
[----:B---3--:R-:W-:Y:S02]  /*daec0*/  STL.64 [R1+0xac08], R148 ;  /* 0x00ac089401007387 */ /* 0x008fe40000100a00 */
[----:B------:R-:W2:Y:S02]  /*daed0*/  LDL.64 R164, [R1+0x3d0] ;  /* 0x0003d00001a47983 */ /* 0x000ea40000100a00 */
[----:B------:R-:W3:Y:S01]  /*daee0*/  LDL.64 R166, [R1+0x3d8] ;  /* 0x0003d80001a67983 */ /* 0x000ee20000100a00 */
[----:B------:R-:W4:Y:S04]  /*daef0*/  LDL.64 R156, [R1+0x3e0] ;  /* 0x0003e000019c7983 */ /* 0x000f280000100a00 */
[----:B------:R-:W2:Y:S01]  /*daf00*/  LDL.64 R158, [R1+0x3e8] ;  /* 0x0003e800019e7983 */ /* 0x000ea20000100a00 */
[----:B------:R1:W-:Y:S02]  /*daf10*/  STL.64 [R1+0xa908], R246 ;  /* 0x00a908f601007387 */ /* 0x0003e40000100a00 */
[----:B------:R1:W-:Y:S02]  /*daf20*/  STL.64 [R1+0xa900], R244 ;  /* 0x00a900f401007387 */ /* 0x0003e40000100a00 */
[----:B-1----:R-:W2:Y:S04]  /*daf30*/  LDL.64 R246, [R1+0x398] ;  /* 0x0003980001f67983 */ /* 0x002ea80000100a00 */
[----:B------:R-:W2:Y:S01]  /*daf40*/  LDL.64 R244, [R1+0x390] ;  /* 0x0003900001f47983 */ /* 0x000ea20000100a00 */
[----:B------:R-:W-:Y:S02]  /*daf50*/  STL [R1+0xa840], R242 ;  /* 0x00a840f201007387 */ /* 0x000fe40000100800 */
[----:B------:R-:W-:Y:S02]  /*daf60*/  STL [R1+0xa83c], R243 ;  /* 0x00a83cf301007387 */ /* 0x000fe40000100800 */
[----:B------:R-:W-:Y:S01]  /*daf70*/  STL [R1+0xa834], R234 ;  /* 0x00a834ea01007387 */ /* 0x000fe20000100800 */
[----:B------:R1:W-:Y:S01]  /*daf80*/  STL [R1+0xa830], R235 ;  /* 0x00a830eb01007387 */ /* 0x0003e20000100800 */
[----:B------:R1:W-:Y:S03]  /*daf90*/  STL.64 [R1+0xab68], R232 ;  /* 0x00ab68e801007387 */ /* 0x0003e60000100a00 */
[----:B-1----:R-:W2:Y:S04]  /*dafa0*/  LDL.64 R234, [R1+0x2c8] ;  /* 0x0002c80001ea7983 */ /* 0x002ea80000100a00 */
[----:B------:R-:W2:Y:S01]  /*dafb0*/  LDL.64 R232, [R1+0x2c0] ;  /* 0x0002c00001e87983 */ /* 0x000ea20000100a00 */
[----:B------:R-:W-:Y:S02]  /*dafc0*/  STL [R1+0xa82c], R226 ;  /* 0x00a82ce201007387 */ /* 0x000fe40000100800 */
[----:B------:R1:W-:Y:S02]  /*dafd0*/  STL [R1+0xa828], R227 ;  /* 0x00a828e301007387 */ /* 0x0003e40000100800 */
[----:B------:R1:W-:Y:S02]  /*dafe0*/  STL.64 [R1+0xab70], R224 ;  /* 0x00ab70e001007387 */ /* 0x0003e40000100a00 */
        /* <DEDUP_REMOVED lines=18> */
[----:B------:R-:W-:Y:S02]  /*db110*/  STL [R1+0xa808], R195 ;  /* 0x00a808c301007387 */ /* 0x000fe40000100800 */
[----:B------:R1:W-:Y:S01]  /*db120*/  STL.64 [R1+0xab90], R192 ;  /* 0x00ab90c001007387 */ /* 0x0003e20000100a00 */
[----:B------:R-:W2:Y:S01]  /*db130*/  LDL.64 R140, [R1+0x200] ;  /* 0x00020000018c7983 */ /* 0x000ea20000100a00 */
[C---:B------:R-:W-:Y:S08]  /*db140*/  HMMA.1688.F32.TF32 R36, R4.reuse, R192, R36 ;  /* 0x000000c00424723c */ /* 0x040ff00000081024 */
[C---:B------:R-:W-:Y:S08]  /*db150*/  HMMA.1688.F32.TF32 R32, R4.reuse, R184, R32 ;  /* 0x000000b80420723c */ /* 0x040ff00000081020 */
[C---:B------:R-:W-:Y:S08]  /*db160*/  HMMA.1688.F32.TF32 R28, R4.reuse, R176, R28 ;  /* 0x000000b0041c723c */ /* 0x040ff0000008101c */
[C---:B------:R-:W-:Y:S08]  /*db170*/  HMMA.1688.F32.TF32 R24, R4.reuse, R168, R24 ;  /* 0x000000a80418723c */ /* 0x040ff00000081018 */
[C---:B------:R-:W-:Y:S08]  /*db180*/  HMMA.1688.F32.TF32 R20, R4.reuse, R160, R20 ;  /* 0x000000a00414723c */ /* 0x040ff00000081014 */
[C---:B------:R-:W-:Y:S08]  /*db190*/  HMMA.1688.F32.TF32 R16, R4.reuse, R152, R16 ;  /* 0x000000980410723c */ /* 0x040ff00000081010 */
[----:B------:R-:W-:Y:S01]  /*db1a0*/  HMMA.1688.F32.TF32 R12, R4, R144, R12 ;  /* 0x00000090040c723c */ /* 0x000fe2000008100c */
[----:B------:R-:W-:Y:S04]  /*db1b0*/  LDS R4, [R3+0x90000] ;  /* 0x0900000003047984 */ /* 0x000fe80000000800 */
[----:B------:R-:W-:Y:S04]  /*db1c0*/  LDS R6, [R3+0x91000] ;  /* 0x0910000003067984 */ /* 0x000fe80000000800 */
[----:B------:R-:W-:Y:S04]  /*db1d0*/  LDS R5, [R252+0x90000] ;  /* 0x09000000fc057984 */ /* 0x000fe80000000800 */
[----:B------:R-:W2:Y:S04]  /*db1e0*/  LDS R7, [R252+0x91000] ;  /* 0x09100000fc077984 */ /* 0x000ea80000000800 */
[----:B-1----:R-:W3:Y:S04]  /*db1f0*/  LDL R192, [R1+0x270] ;  /* 0x0002700001c07983 */ /* 0x002ee80000100800 */
[----:B------:R-:W3:Y:S04]  /*db200*/  LDL R193, [R1+0x274] ;  /* 0x0002740001c17983 */ /* 0x000ee80000100800 */
[----:B------:R-:W3:Y:S04]  /*db210*/  LDL R148, [R1+0x1f0] ;  /* 0x0001f00001947983 */ /* 0x000ee80000100800 */
[----:B------:R-:W3:Y:S01]  /*db220*/  LDL R149, [R1+0x1f4] ;  /* 0x0001f40001957983 */ /* 0x000ee20000100800 */
[C---:B------:R-:W-:Y:S03]  /*db230*/  HMMA.1688.F32.TF32 R36, R8.reuse, R194, R36 ;  /* 0x000000c20824723c */ /* 0x040fe60000081024 */
[----:B------:R-:W3:Y:S04]  /*db240*/  LDL R194, [R1+0x278] ;  /* 0x0002780001c27983 */ /* 0x000ee80000100800 */
[----:B------:R-:W3:Y:S01]  /*db250*/  LDL R195, [R1+0x27c] ;  /* 0x00027c0001c37983 */ /* 0x000ee20000100800 */
[----:B------:R1:W-:Y:S02]  /*db260*/  STL [R1+0xa804], R186 ;  /* 0x00a804ba01007387 */ /* 0x0003e40000100800 */
[----:B------:R1:W-:Y:S02]  /*db270*/  STL [R1+0xa800], R187 ;  /* 0x00a800bb01007387 */ /* 0x0003e40000100800 */
[----:B------:R1:W-:Y:S01]  /*db280*/  STL.64 [R1+0xab98], R184 ;  /* 0x00ab98b801007387 */ /* 0x0003e20000100a00 */
[----:B------:R-:W3:Y:S04]  /*db290*/  LDL R248, [R1+0x210] ;  /* 0x0002100001f87983 */ /* 0x000ee80000100800 */
[----:B------:R-:W3:Y:S01]  /*db2a0*/  LDL R249, [R1+0x214] ;  /* 0x0002140001f97983 */ /* 0x000ee20000100800 */
[C---:B------:R-:W-:Y:S08]  /*db2b0*/  HMMA.1688.F32.TF32 R32, R8.reuse, R186, R32 ;  /* 0x000000ba0820723c */ /* 0x040ff00000081020 */
[C---:B------:R-:W-:Y:S01]  /*db2c0*/  HMMA.1688.F32.TF32 R28, R8.reuse, R178, R28 ;  /* 0x000000b2081c723c */ /* 0x040fe2000008101c */
[----:B-1----:R-:W4:Y:S04]  /*db2d0*/  LDL R186, [R1+0x268] ;  /* 0x0002680001ba7983 */ /* 0x002f280000100800 */
[----:B------:R-:W4:Y:S04]  /*db2e0*/  LDL R187, [R1+0x26c] ;  /* 0x00026c0001bb7983 */ /* 0x000f280000100800 */
[----:B------:R-:W4:Y:S04]  /*db2f0*/  LDL R184, [R1+0x260] ;  /* 0x0002600001b87983 */ /* 0x000f280000100800 */
[----:B------:R-:W4:Y:S01]  /*db300*/  LDL R185, [R1+0x264] ;  /* 0x0002640001b97983 */ /* 0x000f220000100800 */
[----:B------:R-:W-:Y:S02]  /*db310*/  STL [R1+0xa7fc], R178 ;  /* 0x00a7fcb201007387 */ /* 0x000fe40000100800 */
[----:B------:R1:W-:Y:S02]  /*db320*/  STL [R1+0xa7f8], R179 ;  /* 0x00a7f8b301007387 */ /* 0x0003e40000100800 */
[----:B------:R1:W-:Y:S01]  /*db330*/  STL.64 [R1+0xaba0], R176 ;  /* 0x00aba0b001007387 */ /* 0x0003e20000100a00 */
[C---:B------:R-:W-:Y:S01]  /*db340*/  HMMA.1688.F32.TF32 R16, R8.reuse, R154, R16 ;  /* 0x0000009a0810723c */ /* 0x040fe20000081010 */
[----:B-1----:R-:W4:Y:S04]  /*db350*/  LDL.64 R178, [R1+0x258] ;  /* 0x0002580001b27983 */ /* 0x002f280000100a00 */
[----:B------:R-:W4:Y:S01]  /*db360*/  LDL.64 R176, [R1+0x250] ;  /* 0x0002500001b07983 */ /* 0x000f220000100a00 */
[----:B------:R-:W-:Y:S02]  /*db370*/  STL [R1+0xa7d4], R170 ;  /* 0x00a7d4aa01007387 */ /* 0x000fe40000100800 */
[----:B------:R-:W-:Y:S02]  /*db380*/  STL [R1+0xa7d0], R171 ;  /* 0x00a7d0ab01007387 */ /* 0x000fe40000100800 */
[----:B------:R-:W-:Y:S01]  /*db390*/  STL [R1+0xa7cc], R162 ;  /* 0x00a7cca201007387 */ /* 0x000fe20000100800 */
[----:B------:R-:W-:Y:S01]  /*db3a0*/  STL [R1+0xa7c8], R163 ;  /* 0x00a7c8a301007387 */ /* 0x000fe20000100800 */
[----:B------:R-:W-:Y:S02]  /*db3b0*/  STL [R1+0xa7c4], R154 ;  /* 0x00a7c49a01007387 */ /* 0x000fe40000100800 */
[----:B------:R1:W-:Y:S02]  /*db3c0*/  STL [R1+0xa7c0], R155 ;  /* 0x00a7c09b01007387 */ /* 0x0003e40000100800 */
[----:B------:R1:W-:Y:S01]  /*db3d0*/  STL.64 [R1+0xaba8], R152 ;  /* 0x00aba89801007387 */ /* 0x0003e20000100a00 */
[C---:B------:R-:W-:Y:S08]  /*db3e0*/  HMMA.1688.F32.TF32 R20, R8.reuse, R162, R20 ;  /* 0x000000a20814723c */ /* 0x040ff00000081014 */
[----:B------:R-:W-:Y:S01]  /*db3f0*/  HMMA.1688.F32.TF32 R12, R8, R146, R12 ;  /* 0x00000092080c723c */ /* 0x000fe2000008100c */
[----:B-1----:R-:W4:Y:S04]  /*db400*/  LDL.64 R154, [R1+0x248] ;  /* 0x00024800019a7983 */ /* 0x002f280000100a00 */
[----:B------:R-:W4:Y:S01]  /*db410*/  LDL.64 R152, [R1+0x240] ;  /* 0x0002400001987983 */ /* 0x000f220000100a00 */
[----:B------:R-:W-:Y:S02]  /*db420*/  STL [R1+0xa7bc], R146 ;  /* 0x00a7bc9201007387 */ /* 0x000fe40000100800 */
[----:B------:R1:W-:Y:S02]  /*db430*/  STL [R1+0xa7b8], R147 ;  /* 0x00a7b89301007387 */ /* 0x0003e40000100800 */
[----:B------:R1:W-:Y:S02]  /*db440*/  STL.64 [R1+0xabb0], R144 ;  /* 0x00abb09001007387 */ /* 0x0003e40000100a00 */
[----:B-1----:R-:W4:Y:S04]  /*db450*/  LDL.64 R146, [R1+0x238] ;  /* 0x0002380001927983 */ /* 0x002f280000100a00 */
[----:B------:R-:W4:Y:S01]  /*db460*/  LDL.64 R144, [R1+0x230] ;  /* 0x0002300001907983 */ /* 0x000f220000100a00 */
[C---:B--2---:R-:W-:Y:S01]  /*db470*/  HMMA.1688.F32.TF32 R132, R4.reuse, R140, R132 ;  /* 0x0000008c0484723c */ /* 0x044fe20000081084 */
[----:B------:R-:W-:Y:S01]  /*db480*/  MOV R162, R140 ;  /* 0x0000008c00a27202 */ /* 0x000fe20000000f00 */
[----:B------:R-:W-:Y:S11]  /*db490*/  IMAD.MOV.U32 R163, RZ, RZ, R141 ;  /* 0x000000ffffa37224 */ /* 0x000ff600078e008d */
[----:B------:R-:W-:Y:S10]  /*db4a0*/  @!UPT UIADD3 URZ, URZ, URZ, URZ ;  /* 0x0000003f3f3ff290 */ /* 0x000ff4000fffe03f */
[----:B------:R-:W-:Y:S01]  /*db4b0*/  STL.64 [R1+0xabe0], R134 ;  /* 0x00abe08601007387 */ /* 0x000fe20000100a00 */
[----:B------:R-:W-:Y:S02]  /*db4c0*/  STL.64 [R1+0xabd8], R132 ;  /* 0x00abd88401007387 */ /* 0x000fe40000100a00 */
[----:B------:R1:W-:Y:S02]  /*db4d0*/  STL [R1+0xa7dc], R162 ;  /* 0x00a7dca201007387 */ /* 0x0003e40000100800 */
[----:B------:R2:W-:Y:S01]  /*db4e0*/  STL [R1+0xa7d8], R163 ;  /* 0x00a7d8a301007387 */ /* 0x0005e20000100800 */
[----:B------:R3:W-:Y:S04]  /*db4f0*/  STL.64 [R1+0xabb8], R160 ;  /* 0x00abb8a001007387 */ /* 0x0007e80000100a00 */
[----:B-1----:R-:W4:Y:S04]  /*db500*/  LDL R162, [R1+0x228] ;  /* 0x0002280001a27983 */ /* 0x002f280000100800 */
[----:B--2---:R-:W4:Y:S01]  /*db510*/  LDL R163, [R1+0x22c] ;  /* 0x00022c0001a37983 */ /* 0x004f220000100800 */
[C---:B---3--:R-:W-:Y:S03]  /*db520*/  HMMA.1688.F32.TF32 R128, R4.reuse, R248, R128 ;  /* 0x000000f80480723c */ /* 0x048fe60000081080 */
[----:B------:R-:W2:Y:S04]  /*db530*/  LDL R160, [R1+0x220] ;  /* 0x0002200001a07983 */ /* 0x000ea80000100800 */
[----:B------:R-:W2:Y:S01]  /*db540*/  LDL R161, [R1+0x224] ;  /* 0x0002240001a17983 */ /* 0x000ea20000100800 */
[----:B------:R-:W-:Y:S11]  /*db550*/  HMMA.1688.F32.TF32 R136, R4, R148, R136 ;  /* 0x000000940488723c */ /* 0x000ff60000081088 */
[----:B------:R-:W-:Y:S04]  /*db560*/  @!UPT UIADD3 URZ, URZ, URZ, URZ ;  /* 0x0000003f3f3ff290 */ /* 0x000fe8000fffe03f */
[----:B------:R1:W-:Y:S01]  /*db570*/  STL.64 [R1+0xabd0], R130 ;  /* 0x00abd08201007387 */ /* 0x0003e20000100a00 */
[----:B------:R-:W-:Y:S01]  /*db580*/  STL.64 [R1+0xabc8], R128 ;  /* 0x00abc88001007387 */ /* 0x000fe20000100a00 */
[C---:B------:R-:W-:Y:S08]  /*db590*/  HMMA.1688.F32.TF32 R60, R8.reuse, R242, R60 ;  /* 0x000000f2083c723c */ /* 0x040ff0000008103c */
[----:B------:R-:W-:Y:S01]  /*db5a0*/  HMMA.1688.F32.TF32 R24, R8, R170, R24 ;  /* 0x000000aa0818723c */ /* 0x000fe20000081018 */
[----:B------:R-:W-:Y:S04]  /*db5b0*/  LDS R8, [R3+0x92000] ;  /* 0x0920000003087984 */ /* 0x000fe80000000800 */
[----:B------:R-:W-:Y:S04]  /*db5c0*/  LDS R10, [R3+0x93000] ;  /* 0x09300000030a7984 */ /* 0x000fe80000000800 */
[----:B------:R-:W-:Y:S04]  /*db5d0*/  LDS R9, [R252+0x92000] ;  /* 0x09200000fc097984 */ /* 0x000fe80000000800 */
[----:B------:R-:W3:Y:S04]  /*db5e0*/  LDS R11, [R252+0x93000] ;  /* 0x09300000fc0b7984 */ /* 0x000ee80000000800 */
[----:B----4-:R4:W-:Y:S01]  /*db5f0*/  STL.64 [R1+0xabc0], R162 ;  /* 0x00abc0a201007387 */ /* 0x0109e20000100a00 */
[----:B------:R-:W2:Y:S02]  /*db600*/  LDL R148, [R1+0x360] ;  /* 0x0003600001947983 */ /* 0x000ea40000100800 */
[----:B------:R-:W2:Y:S02]  /*db610*/  LDL R149, [R1+0x364] ;  /* 0x0003640001957983 */ /* 0x000ea40000100800 */
[----:B------:R-:W3:Y:S01]  /*db620*/  LDL R140, [R1+0x370] ;  /* 0x00037000018c7983 */ /* 0x000ee20000100800 */
[----:B------:R-:W3:Y:S04]  /*db630*/  LDL R141, [R1+0x374] ;  /* 0x00037400018d7983 */ /* 0x000ee80000100800 */
[----:B------:R-:W3:Y:S04]  /*db640*/  LDL R248, [R1+0x380] ;  /* 0x0003800001f87983 */ /* 0x000ee80000100800 */
[----:B------:R-:W3:Y:S04]  /*db650*/  LDL R249, [R1+0x384] ;  /* 0x0003840001f97983 */ /* 0x000ee80000100800 */
[----:B------:R-:W3:Y:S04]  /*db660*/  LDL R134, [R1+0x1f8] ;  /* 0x0001f80001867983 */ /* 0x000ee80000100800 */
[----:B------:R-:W3:Y:S01]  /*db670*/  LDL R135, [R1+0x1fc] ;  /* 0x0001fc0001877983 */ /* 0x000ee20000100800 */
[----:B------:R-:W-:Y:S01]  /*db680*/  IMAD.MOV.U32 R170, RZ, RZ, R145 ;  /* 0x000000ffffaa7224 */ /* 0x000fe200078e0091 */
[----:B------:R-:W-:-:S02]  /*db690*/  MOV R242, R181 ;  /* 0x000000b500f27202 */ /* 0x000fc40000000f00 */
[----:B-1----:R-:W3:Y:S04]  /*db6a0*/  LDL R130, [R1+0x208] ;  /* 0x0002080001827983 */ /* 0x002ee80000100800 */
[----:B----4-:R-:W4:Y:S04]  /*db6b0*/  LDL R162, [R1+0x218] ;  /* 0x0002180001a27983 */ /* 0x010f280000100800 */
[----:B------:R-:W4:Y:S04]  /*db6c0*/  LDL R163, [R1+0x21c] ;  /* 0x00021c0001a37983 */ /* 0x000f280000100800 */
[----:B------:R-:W4:Y:S01]  /*db6d0*/  LDL R131, [R1+0x20c] ;  /* 0x00020c0001837983 */ /* 0x000f220000100800 */
[----:B------:R1:W-:Y:S02]  /*db6e0*/  STL [R1+0xa7e0], R170 ;  /* 0x00a7e0aa01007387 */ /* 0x0003e40000100800 */
[----:B------:R-:W-:Y:S02]  /*db6f0*/  STL [R1+0xa84c], R242 ;  /* 0x00a84cf201007387 */ /* 0x000fe40000100800 */
[----:B------:R-:W4:Y:S01]  /*db700*/  LDL.LU.64 R150, [R1+0xac10] ;  /* 0x00ac100001967983 */ /* 0x000f220000300a00 */
[C---:B--2---:R-:W-:Y:S01]  /*db710*/  HMMA.1688.F32.TF32 R44, R4.reuse, R148, R44 ;  /* 0x00000094042c723c */ /* 0x044fe2000008102c */
[----:B------:R-:W2:Y:S07]  /*db720*/  LDL.LU.64 R148, [R1+0xac08] ;  /* 0x00ac080001947983 */ /* 0x000eae0000300a00 */
[C---:B---3--:R-:W-:Y:S01]  /*db730*/  HMMA.1688.F32.TF32 R40, R4.reuse, R140, R40 ;  /* 0x0000008c0428723c */ /* 0x048fe20000081028 */
[----:B------:R-:W3:Y:S02]  /*db740*/  LDL.LU.64 R142, [R1+0xac00] ;  /* 0x00ac0000018e7983 */ /* 0x000ee40000300a00 */
[----:B------:R-:W2:Y:S05]  /*db750*/  LDL.LU.64 R140, [R1+0xabf8] ;  /* 0x00abf800018c7983 */ /* 0x000eaa0000300a00 */
[----:B------:R-:W-:Y:S01]  /*db760*/  HMMA.1688.F32.TF32 R36, R4, R248, R36 ;  /* 0x000000f80424723c */ /* 0x000fe20000081024 */
[----:B------:R-:W2:Y:S01]  /*db770*/  LDL.LU.64 R250, [R1+0xabf0] ;  /* 0x00abf00001fa7983 */ /* 0x000ea20000300a00 */
[----:B------:R-:W2:Y:S06]  /*db780*/  LDL.LU.64 R248, [R1+0xabe8] ;  /* 0x00abe80001f87983 */ /* 0x000eac0000300a00 */
[C---:B------:R-:W-:Y:S01]  /*db790*/  HMMA.1688.F32.TF32 R136, R8.reuse, R134, R136 ;  /* 0x000000860888723c */ /* 0x040fe20000081088 */
[----:B------:R-:W4:Y:S01]  /*db7a0*/  LDL.LU.64 R134, [R1+0xabe0] ;  /* 0x00abe00001867983 */ /* 0x000f220000300a00 */
[----:B------:R-:W4:Y:S06]  /*db7b0*/  LDL.LU.64 R132, [R1+0xabd8] ;  /* 0x00abd80001847983 */ /* 0x000f2c0000300a00 */
[----:B----4-:R-:W-:Y:S01]  /*db7c0*/  HMMA.1688.F32.TF32 R132, R8, R130, R132 ;  /* 0x000000820884723c */ /* 0x010fe20000081084 */
[----:B------:R-:W4:Y:S01]  /*db7d0*/  LDL.LU.64 R130, [R1+0xabd0] ;  /* 0x00abd00001827983 */ /* 0x000f220000300a00 */
[----:B------:R-:W4:Y:S06]  /*db7e0*/  LDL.LU.64 R128, [R1+0xabc8] ;  /* 0x00abc80001807983 */ /* 0x000f2c0000300a00 */
[C---:B------:R-:W-:Y:S08]  /*db7f0*/  HMMA.1688.F32.TF32 R124, R4.reuse, R160, R124 ;  /* 0x000000a0047c723c */ /* 0x040ff0000008107c */
[C---:B------:R-:W-:Y:S08]  /*db800*/  HMMA.1688.F32.TF32 R120, R4.reuse, R144, R120 ;  /* 0x000000900478723c */ /* 0x040ff00000081078 */
[----:B------:R-:W-:Y:S08]  /*db810*/  HMMA.1688.F32.TF32 R116, R4, R152, R116 ;  /* 0x000000980474723c */ /* 0x000ff00000081074 */
[----:B----4-:R-:W-:Y:S01]  /*db820*/  HMMA.1688.F32.TF32 R128, R8, R162, R128 ;  /* 0x000000a20880723c */ /* 0x010fe20000081080 */
[----:B------:R-:W4:Y:S01]  /*db830*/  LDL.LU.64 R162, [R1+0xabc0] ;  /* 0x00abc00001a27983 */ /* 0x000f220000300a00 */
[----:B------:R-:W-:-:S02]  /*db840*/  IMAD.MOV.U32 R171, RZ, RZ, R146 ;  /* 0x000000ffffab7224 */ /* 0x000fc400078e0092 */
[----:B------:R-:W2:Y:S02]  /*db850*/  LDL.LU.64 R160, [R1+0xabb8] ;  /* 0x00abb80001a07983 */ /* 0x000ea40000300a00 */
[----:B------:R-:W2:Y:S02]  /*db860*/  LDL.LU.64 R144, [R1+0xabb0] ;  /* 0x00abb00001907983 */ /* 0x000ea40000300a00 */
[----:B-1----:R-:W-:Y:S01]  /*db870*/  IMAD.MOV.U32 R170, RZ, RZ, R179 ;  /* 0x000000ffffaa7224 */ /* 0x002fe200078e00b3 */
[----:B------:R1:W-:Y:S01]  /*db880*/  STL [R1+0xa7e4], R171 ;  /* 0x00a7e4ab01007387 */ /* 0x0003e20000100800 */
[----:B------:R-:W2:Y:S01]  /*db890*/  LDL.LU.64 R152, [R1+0xaba8] ;  /* 0x00aba80001987983 */ /* 0x000ea20000300a00 */
[----:B------:R-:W-:Y:S08]  /*db8a0*/  HMMA.1688.F32.TF32 R112, R4, R176, R112 ;  /* 0x000000b00470723c */ /* 0x000ff00000081070 */
[----:B------:R-:W-:Y:S08]  /*db8b0*/  HMMA.1688.F32.TF32 R120, R8, R146, R120 ;  /* 0x000000920878723c */ /* 0x000ff00000081078 */
[----:B------:R-:W-:Y:S01]  /*db8c0*/  HMMA.1688.F32.TF32 R108, R4, R184, R108 ;  /* 0x000000b8046c723c */ /* 0x000fe2000008106c */
[----:B-1----:R-:W-:-:S02]  /*db8d0*/  IMAD.MOV.U32 R171, RZ, RZ, R178 ;  /* 0x000000ffffab7224 */ /* 0x002fc400078e00b2 */
[----:B------:R-:W-:Y:S01]  /*db8e0*/  IMAD.MOV.U32 R147, RZ, RZ, R203 ;  /* 0x000000ffff937224 */ /* 0x000fe200078e00cb */
[----:B------:R-:W-:-:S04]  /*db8f0*/  MOV R146, R202 ;  /* 0x000000ca00927202 */ /* 0x000fc80000000f00 */
[----:B------:R-:W-:Y:S08]  /*db900*/  HMMA.1688.F32.TF32 R104, R4, R192, R104 ;  /* 0x000000c00468723c */ /* 0x000ff00000081068 */
[----:B------:R-:W-:Y:S08]  /*db910*/  HMMA.1688.F32.TF32 R116, R8, R154, R116 ;  /* 0x0000009a0874723c */ /* 0x000ff00000081074 */
[C---:B------:R-:W-:Y:S08]  /*db920*/  HMMA.1688.F32.TF32 R100, R4.reuse, R200, R100 ;  /* 0x000000c80464723c */ /* 0x040ff00000081064 */
[C---:B------:R-:W-:Y:S08]  /*db930*/  HMMA.1688.F32.TF32 R96, R4.reuse, R208, R96 ;  /* 0x000000d00460723c */ /* 0x040ff00000081060 */
[C---:B------:R-:W-:Y:S08]  /*db940*/  HMMA.1688.F32.TF32 R92, R4.reuse, R216, R92 ;  /* 0x000000d8045c723c */ /* 0x040ff0000008105c */
[C---:B------:R-:W-:Y:S08]  /*db950*/  HMMA.1688.F32.TF32 R88, R4.reuse, R224, R88 ;  /* 0x000000e00458723c */ /* 0x040ff00000081058 */
[C---:B------:R-:W-:Y:S08]  /*db960*/  HMMA.1688.F32.TF32 R84, R4.reuse, R232, R84 ;  /* 0x000000e80454723c */ /* 0x040ff00000081054 */
[----:B------:R-:W-:Y:S08]  /*db970*/  HMMA.1688.F32.TF32 R80, R4, R236, R80 ;  /* 0x000000ec0450723c */ /* 0x000ff00000081050 */
[----:B----4-:R-:W-:Y:S07]  /*db980*/  HMMA.1688.F32.TF32 R124, R8, R162, R124 ;  /* 0x000000a2087c723c */ /* 0x010fee000008107c */
[----:B------:R-:W-:Y:S01]  /*db990*/  MOV R163, R155 ;  /* 0x0000009b00a37202 */ /* 0x000fe20000000f00 */
[----:B------:R-:W-:-:S04]  /*db9a0*/  IMAD.MOV.U32 R162, RZ, RZ, R154 ;  /* 0x000000ffffa27224 */ /* 0x000fc800078e009a */
[----:B------:R-:W-:Y:S01]  /*db9b0*/  STL [R1+0xa7ec], R163 ;  /* 0x00a7eca301007387 */ /* 0x000fe20000100800 */
[----:B------:R1:W-:Y:S02]  /*db9c0*/  STL [R1+0xa7e8], R162 ;  /* 0x00a7e8a201007387 */ /* 0x0003e40000100800 */
[----:B------:R-:W4:Y:S02]  /*db9d0*/  LDL.LU.64 R176, [R1+0xaba0] ;  /* 0x00aba00001b07983 */ /* 0x000f240000300a00 */
[----:B------:R-:W-:Y:S01]  /*db9e0*/  STL [R1+0xa7f4], R170 ;  /* 0x00a7f4aa01007387 */ /* 0x000fe20000100800 */
[----:B------:R2:W-:Y:S01]  /*db9f0*/  STL [R1+0xa7f0], R171 ;  /* 0x00a7f0ab01007387 */ /* 0x0005e20000100800 */
[----:B------:R-:W3:Y:S02]  /*dba00*/  LDL.LU.64 R184, [R1+0xab98] ;  /* 0x00ab980001b87983 */ /* 0x000ee40000300a00 */
[----:B------:R-:W3:Y:S01]  /*dba10*/  LDL.LU.64 R192, [R1+0xab90] ;  /* 0x00ab900001c07983 */ /* 0x000ee20000300a00 */
[----:B------:R-:W-:Y:S01]  /*dba20*/  MOV R155, R211 ;  /* 0x000000d3009b7202 */ /* 0x000fe20000000f00 */
[----:B------:R-:W3:Y:S01]  /*dba30*/  LDL.LU.64 R200, [R1+0xab88] ;  /* 0x00ab880001c87983 */ /* 0x000ee20000300a00 */
[----:B------:R-:W-:-:S02]  /*dba40*/  IMAD.MOV.U32 R154, RZ, RZ, R210 ;  /* 0x000000ffff9a7224 */ /* 0x000fc400078e00d2 */
[----:B------:R-:W-:Y:S02]  /*dba50*/  STL [R1+0xa844], R147 ;  /* 0x00a8449301007387 */ /* 0x000fe40000100800 */
[----:B------:R2:W-:Y:S02]  /*dba60*/  STL [R1+0xa838], R146 ;  /* 0x00a8389201007387 */ /* 0x0005e40000100800 */
[----:B-1----:R-:W-:Y:S01]  /*dba70*/  IMAD.MOV.U32 R162, RZ, RZ, R219 ;  /* 0x000000ffffa27224 */ /* 0x002fe200078e00db */
[----:B------:R-:W3:Y:S01]  /*dba80*/  LDL.LU.64 R208, [R1+0xab80] ;  /* 0x00ab800001d07983 */ /* 0x000ee20000300a00 */
[----:B------:R-:W-:Y:S02]  /*dba90*/  IMAD.MOV.U32 R163, RZ, RZ, R218 ;  /* 0x000000ffffa37224 */ /* 0x000fe400078e00da */
[----:B------:R-:W-:Y:S02]  /*dbaa0*/  STL [R1+0xa850], R155 ;  /* 0x00a8509b01007387 */ /* 0x000fe40000100800 */
[----:B------:R1:W-:Y:S01]  /*dbab0*/  STL [R1+0xa848], R154 ;  /* 0x00a8489a01007387 */ /* 0x0003e20000100800 */
[----:B------:R-:W3:Y:S01]  /*dbac0*/  LDL.LU.64 R216, [R1+0xab78] ;  /* 0x00ab780001d87983 */ /* 0x000ee20000300a00 */
[----:B------:R-:W-:Y:S02]  /*dbad0*/  STL [R1+0xa858], R162 ;  /* 0x00a858a201007387 */ /* 0x000fe40000100800 */
[----:B--2---:R-:W-:-:S02]  /*dbae0*/  IMAD.MOV.U32 R171, RZ, RZ, R227 ;  /* 0x000000ffffab7224 */ /* 0x004fc400078e00e3 */
[----:B------:R-:W-:Y:S01]  /*dbaf0*/  STL [R1+0xa854], R163 ;  /* 0x00a854a301007387 */ /* 0x000fe20000100800 */
[----:B------:R-:W-:Y:S01]  /*dbb00*/  MOV R170, R226 ;  /* 0x000000e200aa7202 */ /* 0x000fe20000000f00 */
[----:B------:R-:W2:Y:S01]  /*dbb10*/  LDL.LU.64 R224, [R1+0xab70] ;  /* 0x00ab700001e07983 */ /* 0x000ea20000300a00 */
[----:B------:R-:W-:Y:S03]  /*dbb20*/  STL [R1+0xa860], R171 ;  /* 0x00a860ab01007387 */ /* 0x000fe60000100800 */
[----:B------:R-:W-:Y:S01]  /*dbb30*/  STL [R1+0xa85c], R170 ;  /* 0x00a85caa01007387 */ /* 0x000fe20000100800 */
[----:B------:R-:W3:Y:S01]  /*dbb40*/  LDL.LU.64 R232, [R1+0xab68] ;  /* 0x00ab680001e87983 */ /* 0x000ee20000300a00 */
[C---:B------:R-:W-:Y:S08]  /*dbb50*/  HMMA.1688.F32.TF32 R76, R4.reuse, R228, R76 ;  /* 0x000000e4044c723c */ /* 0x040ff0000008104c */
[C---:B------:R-:W-:Y:S08]  /*dbb60*/  HMMA.1688.F32.TF32 R72, R4.reuse, R220, R72 ;  /* 0x000000dc0448723c */ /* 0x040ff00000081048 */
[C---:B------:R-:W-:Y:S08]  /*dbb70*/  HMMA.1688.F32.TF32 R68, R4.reuse, R212, R68 ;  /* 0x000000d40444723c */ /* 0x040ff00000081044 */
[----:B------:R-:W-:Y:S08]  /*dbb80*/  HMMA.1688.F32.TF32 R64, R4, R204, R64 ;  /* 0x000000cc0440723c */ /* 0x000ff00000081040 */
[----:B------:R-:W-:Y:S08]  /*dbb90*/  HMMA.1688.F32.TF32 R112, R8, R178, R112 ;  /* 0x000000b20870723c */ /* 0x000ff00000081070 */
[----:B------:R-:W-:Y:S08]  /*dbba0*/  HMMA.1688.F32.TF32 R60, R4, R196, R60 ;  /* 0x000000c4043c723c */ /* 0x000ff0000008103c */
[----:B------:R-:W-:Y:S01]  /*dbbb0*/  HMMA.1688.F32.TF32 R108, R8, R186, R108 ;  /* 0x000000ba086c723c */ /* 0x000fe2000008106c */
[----:B------:R-:W-:Y:S01]  /*dbbc0*/  MOV R179, R235 ;  /* 0x000000eb00b37202 */ /* 0x000fe20000000f00 */
[----:B------:R-:W-:-:S05]  /*dbbd0*/  IMAD.MOV.U32 R178, RZ, RZ, R234 ;  /* 0x000000ffffb27224 */ /* 0x000fca00078e00ea */
[----:B------:R-:W-:Y:S02]  /*dbbe0*/  IMAD.MOV.U32 R187, RZ, RZ, R239 ;  /* 0x000000ffffbb7224 */ /* 0x000fe400078e00ef */
[----:B------:R-:W-:Y:S01]  /*dbbf0*/  IMAD.MOV.U32 R186, RZ, RZ, R238 ;  /* 0x000000ffffba7224 */ /* 0x000fe200078e00ee */
[----:B------:R-:W-:Y:S01]  /*dbc00*/  HMMA.1688.F32.TF32 R80, R8, R238, R80 ;  /* 0x000000ee0850723c */ /* 0x000fe20000081050 */
[----:B------:R-:W-:Y:S01]  /*dbc10*/  STL [R1+0xa868], R179 ;  /* 0x00a868b301007387 */ /* 0x000fe20000100800 */
[----:B------:R-:W-:Y:S06]  /*dbc20*/  STL [R1+0xa864], R178 ;  /* 0x00a864b201007387 */ /* 0x000fec0000100800 */
[----:B------:R-:W-:Y:S08]  /*dbc30*/  HMMA.1688.F32.TF32 R56, R4, R188, R56 ;  /* 0x000000bc0438723c */ /* 0x000ff00000081038 */
[C---:B------:R-:W-:Y:S01]  /*dbc40*/  HMMA.1688.F32.TF32 R104, R8.reuse, R194, R104 ;  /* 0x000000c20868723c */ /* 0x040fe20000081068 */
[----:B------:R-:W4:Y:S01]  /*dbc50*/  LDL.LU.64 R238, [R1+0xab60] ;  /* 0x00ab600001ee7983 */ /* 0x000f220000300a00 */
[----:B------:R-:W4:Y:S02]  /*dbc60*/  LDL.LU.64 R236, [R1+0xab58] ;  /* 0x00ab580001ec7983 */ /* 0x000f240000300a00 */
[----:B------:R-:W-:Y:S02]  /*dbc70*/  STL [R1+0xa870], R187 ;  /* 0x00a870bb01007387 */ /* 0x000fe40000100800 */
[----:B------:R-:W-:Y:S02]  /*dbc80*/  STL [R1+0xa86c], R186 ;  /* 0x00a86cba01007387 */ /* 0x000fe40000100800 */
[----:B------:R-:W-:Y:S01]  /*dbc90*/  HMMA.1688.F32.TF32 R76, R8, R230, R76 ;  /* 0x000000e6084c723c */ /* 0x000fe2000008104c */
[----:B------:R-:W-:Y:S01]  /*dbca0*/  IMAD.MOV.U32 R195, RZ, RZ, R231 ;  /* 0x000000ffffc37224 */ /* 0x000fe200078e00e7 */
[----:B------:R-:W-:-:S06]  /*dbcb0*/  MOV R194, R230 ;  /* 0x000000e600c27202 */ /* 0x000fcc0000000f00 */
[----:B------:R-:W-:Y:S01]  /*dbcc0*/  HMMA.1688.F32.TF32 R100, R8, R202, R100 ;  /* 0x000000ca0864723c */ /* 0x000fe20000081064 */
[----:B------:R-:W4:Y:S07]  /*dbcd0*/  LDL.LU.64 R230, [R1+0xab50] ;  /* 0x00ab500001e67983 */ /* 0x000f2e0000300a00 */
[C---:B------:R-:W-:Y:S01]  /*dbce0*/  HMMA.1688.F32.TF32 R52, R4.reuse, R180, R52 ;  /* 0x000000b40434723c */ /* 0x040fe20000081034 */
[----:B------:R-:W4:Y:S02]  /*dbcf0*/  LDL.LU.64 R228, [R1+0xab48] ;  /* 0x00ab480001e47983 */ /* 0x000f240000300a00 */
[----:B------:R-:W-:Y:S05]  /*dbd00*/  STL [R1+0xa878], R195 ;  /* 0x00a878c301007387 */ /* 0x000fea0000100800 */
[----:B------:R-:W-:Y:S01]  /*dbd10*/  HMMA.1688.F32.TF32 R48, R4, R172, R48 ;  /* 0x000000ac0430723c */ /* 0x000fe20000081030 */
[----:B------:R-:W-:Y:S01]  /*dbd20*/  MOV R203, R223 ;  /* 0x000000df00cb7202 */ /* 0x000fe20000000f00 */
[----:B------:R-:W-:Y:S01]  /*dbd30*/  IMAD.MOV.U32 R202, RZ, RZ, R222 ;  /* 0x000000ffffca7224 */ /* 0x000fe200078e00de */
[----:B------:R-:W-:Y:S05]  /*dbd40*/  STL [R1+0xa874], R194 ;  /* 0x00a874c201007387 */ /* 0x000fea0000100800 */
[C---:B------:R-:W-:Y:S08]  /*dbd50*/  HMMA.1688.F32.TF32 R72, R8.reuse, R222, R72 ;  /* 0x000000de0848723c */ /* 0x040ff00000081048 */
[C---:B------:R-:W-:Y:S01]  /*dbd60*/  HMMA.1688.F32.TF32 R96, R8.reuse, R210, R96 ;  /* 0x000000d20860723c */ /* 0x040fe20000081060 */
[----:B------:R-:W4:Y:S01]  /*dbd70*/  LDL.LU.64 R222, [R1+0xab40] ;  /* 0x00ab400001de7983 */ /* 0x000f220000300a00 */
[----:B------:R-:W4:Y:S01]  /*dbd80*/  LDL.LU.64 R220, [R1+0xab38] ;  /* 0x00ab380001dc7983 */ /* 0x000f220000300a00 */
[----:B------:R-:W-:Y:S02]  /*dbd90*/  STL [R1+0xa880], R203 ;  /* 0x00a880cb01007387 */ /* 0x000fe40000100800 */
[----:B------:R-:W-:Y:S03]  /*dbda0*/  STL [R1+0xa87c], R202 ;  /* 0x00a87cca01007387 */ /* 0x000fe60000100800 */
[----:B------:R-:W-:Y:S01]  /*dbdb0*/  HMMA.1688.F32.TF32 R68, R8, R214, R68 ;  /* 0x000000d60844723c */ /* 0x000fe20000081044 */
[----:B------:R-:W-:-:S02]  /*dbdc0*/  IMAD.MOV.U32 R211, RZ, RZ, R215 ;  /* 0x000000ffffd37224 */ /* 0x000fc400078e00d7 */
[----:B------:R-:W-:-:S05]  /*dbdd0*/  IMAD.MOV.U32 R210, RZ, RZ, R214 ;  /* 0x000000ffffd27224 */ /* 0x000fca00078e00d6 */
        /* <DEDUP_REMOVED lines=19> */
[----:B------:R2:W-:Y:S04]  /*dbf10*/  STL.64 [R1+0xa918], R226 ;  /* 0x00a918e201007387 */ /* 0x0005e80000100a00 */
[----:B------:R-:W-:Y:S01]  /*dbf20*/  HMMA.1688.F32.TF32 R56, R8, R190, R56 ;  /* 0x000000be0838723c */ /* 0x000fe20000081038 */
[----:B------:R-:W-:Y:S02]  /*dbf30*/  IMAD.MOV.U32 R234, RZ, RZ, R190 ;  /* 0x000000ffffea7224 */ /* 0x000fe400078e00be */
[----:B------:R-:W-:-:S05]  /*dbf40*/  IMAD.MOV.U32 R235, RZ, RZ, R191 ;  /* 0x000000ffffeb7224 */ /* 0x000fca00078e00bf */
[----:B------:R-:W-:Y:S01]  /*dbf50*/  HMMA.1688.F32.TF32 R52, R8, R182, R52 ;  /* 0x000000b60834723c */ /* 0x000fe20000081034 */
[----:B------:R-:W-:Y:S01]  /*dbf60*/  MOV R243, R182 ;  /* 0x000000b600f37202 */ /* 0x000fe20000000f00 */
[----:B------:R-:W-:Y:S01]  /*dbf70*/  IMAD.MOV.U32 R146, RZ, RZ, R183 ;  /* 0x000000ffff927224 */ /* 0x000fe200078e00b7 */
[----:B------:R-:W-:-:S05]  /*dbf80*/  MOV R147, R175 ;  /* 0x000000af00937202 */ /* 0x000fca0000000f00 */
[----:B------:R-:W-:Y:S01]  /*dbf90*/  HMMA.1688.F32.TF32 R48, R8, R174, R48 ;  /* 0x000000ae0830723c */ /* 0x000fe20000081030 */
[----:B-1----:R-:W-:Y:S01]  /*dbfa0*/  IMAD.MOV.U32 R154, RZ, RZ, R174 ;  /* 0x000000ffff9a7224 */ /* 0x002fe200078e00ae */
[----:B--2---:R-:W-:Y:S01]  /*dbfb0*/  STL.64 [R1+0xa910], R224 ;  /* 0x00a910e001007387 */ /* 0x004fe20000100a00 */
[----:B------:R-:W2:Y:S02]  /*dbfc0*/  LDL.64 R226, [R1+0x388] ;  /* 0x0003880001e27983 */ /* 0x000ea40000100a00 */
[----:B------:R-:W4:Y:S02]  /*dbfd0*/  LDL.LU.64 R190, [R1+0xab00] ;  /* 0x00ab000001be7983 */ /* 0x000f240000300a00 */
[----:B------:R-:W4:Y:S01]  /*dbfe0*/  LDL.LU.64 R188, [R1+0xaaf8] ;  /* 0x00aaf80001bc7983 */ /* 0x000f220000300a00 */
[----:B------:R1:W-:Y:S01]  /*dbff0*/  STL.64 [R1+0xa928], R234 ;  /* 0x00a928ea01007387 */ /* 0x0003e20000100a00 */
[----:B---3--:R-:W-:Y:S03]  /*dc000*/  STL.64 [R1+0xa920], R232 ;  /* 0x00a920e801007387 */ /* 0x008fe60000100a00 */
[----:B-1----:R-:W3:Y:S01]  /*dc010*/  LDL.64 R234, [R1+0x378] ;  /* 0x0003780001ea7983 */ /* 0x002ee20000100a00 */
[----:B------:R-:W4:Y:S02]  /*dc020*/  LDL.LU.64 R182, [R1+0xaaf0] ;  /* 0x00aaf00001b67983 */ /* 0x000f240000300a00 */
[----:B------:R-:W4:Y:S02]  /*dc030*/  LDL.LU.64 R180, [R1+0xaae8] ;  /* 0x00aae80001b47983 */ /* 0x000f240000300a00 */
[----:B------:R-:W4:Y:S01]  /*dc040*/  LDL.LU.64 R174, [R1+0xaae0] ;  /* 0x00aae00001ae7983 */ /* 0x000f220000300a00 */
[----:B------:R-:W4:Y:S01]  /*dc050*/  LDL.LU.64 R172, [R1+0xaad8] ;  /* 0x00aad80001ac7983 */ /* 0x000f220000300a00 */
[----:B------:R1:W-:Y:S02]  /*dc060*/  STL.64 [R1+0xa938], R146 ;  /* 0x00a9389201007387 */ /* 0x0003e40000100a00 */
[----:B------:R-:W-:Y:S01]  /*dc070*/  STL.64 [R1+0xa930], R144 ;  /* 0x00a9309001007387 */ /* 0x000fe20000100a00 */
[----:B-1----:R-:W4:Y:S01]  /*dc080*/  LDL.64 R146, [R1+0x368] ;  /* 0x0003680001927983 */ /* 0x002f220000100a00 */
[----:B------:R-:W-:-:S02]  /*dc090*/  IMAD.MOV.U32 R179, RZ, RZ, R246 ;  /* 0x000000ffffb37224 */ /* 0x000fc400078e00f6 */
[----:B------:R-:W-:Y:S01]  /*dc0a0*/  IMAD.MOV.U32 R178, RZ, RZ, R247 ;  /* 0x000000ffffb27224 */ /* 0x000fe200078e00f7 */
[----:B------:R-:W-:Y:S01]  /*dc0b0*/  MOV R187, R250 ;  /* 0x000000fa00bb7202 */ /* 0x000fe20000000f00 */
[----:B------:R-:W-:Y:S02]  /*dc0c0*/  IMAD.MOV.U32 R186, RZ, RZ, R251 ;  /* 0x000000ffffba7224 */ /* 0x000fe400078e00fb */
[----:B------:R-:W-:Y:S01]  /*dc0d0*/  IMAD.MOV.U32 R195, RZ, RZ, R142 ;  /* 0x000000ffffc37224 */ /* 0x000fe200078e008e */
[----:B------:R-:W-:Y:S01]  /*dc0e0*/  MOV R194, R143 ;  /* 0x0000008f00c27202 */ /* 0x000fe20000000f00 */
[C---:B------:R-:W-:Y:S08]  /*dc0f0*/  HMMA.1688.F32.TF32 R24, R4.reuse, R140, R24 ;  /* 0x0000008c0418723c */ /* 0x040ff00000081018 */
[----:B------:R-:W-:Y:S01]  /*dc100*/  HMMA.1688.F32.TF32 R20, R4, R148, R20 ;  /* 0x000000940414723c */ /* 0x000fe20000081014 */
[----:B--2---:R-:W-:Y:S01]  /*dc110*/  IMAD.MOV.U32 R171, RZ, RZ, R226 ;  /* 0x000000ffffab7224 */ /* 0x004fe200078e00e2 */
[----:B------:R-:W-:-:S02]  /*dc120*/  MOV R170, R227 ;  /* 0x000000e300aa7202 */ /* 0x000fc40000000f00 */
[----:B---3--:R-:W-:Y:S01]  /*dc130*/  MOV R162, R234 ;  /* 0x000000ea00a27202 */ /* 0x008fe20000000f00 */
[----:B------:R-:W-:Y:S02]  /*dc140*/  IMAD.MOV.U32 R163, RZ, RZ, R235 ;  /* 0x000000ffffa37224 */ /* 0x000fe400078e00eb */
[----:B----4-:R-:W-:Y:S02]  /*dc150*/  IMAD.MOV.U32 R242, RZ, RZ, R147 ;  /* 0x000000fffff27224 */ /* 0x010fe400078e0093 */
[----:B------:R-:W-:-:S03]  /*dc160*/  IMAD.MOV.U32 R155, RZ, RZ, R146 ;  /* 0x000000ffff9b7224 */ /* 0x000fc600078e0092 */
[----:B------:R-:W-:Y:S01]  /*dc170*/  STL.64 [R1+0xa958], R242 ;  /* 0x00a958f201007387 */ /* 0x000fe20000100a00 */
[----:B------:R1:W-:Y:S02]  /*dc180*/  STL.64 [R1+0xa950], R240 ;  /* 0x00a950f001007387 */ /* 0x0003e40000100a00 */
[----:B------:R-:W-:Y:S02]  /*dc190*/  STL.64 [R1+0xa948], R154 ;  /* 0x00a9489a01007387 */ /* 0x000fe40000100a00 */
[----:B------:R-:W-:Y:S01]  /*dc1a0*/  STL.64 [R1+0xa940], R152 ;  /* 0x00a9409801007387 */ /* 0x000fe20000100a00 */
[----:B------:R-:W-:Y:S01]  /*dc1b0*/  STL.64 [R1+0xa968], R162 ;  /* 0x00a968a201007387 */ /* 0x000fe20000100a00 */
[----:B------:R2:W-:Y:S02]  /*dc1c0*/  STL.64 [R1+0xa960], R160 ;  /* 0x00a960a001007387 */ /* 0x0005e40000100a00 */
[----:B------:R-:W-:Y:S02]  /*dc1d0*/  STL.64 [R1+0xa978], R170 ;  /* 0x00a978aa01007387 */ /* 0x000fe40000100a00 */
[----:B------:R-:W-:Y:S01]  /*dc1e0*/  STL.64 [R1+0xa970], R168 ;  /* 0x00a970a801007387 */ /* 0x000fe20000100a00 */
[----:B------:R-:W-:Y:S01]  /*dc1f0*/  STL.64 [R1+0xa988], R178 ;  /* 0x00a988b201007387 */ /* 0x000fe20000100a00 */
[----:B------:R3:W-:Y:S02]  /*dc200*/  STL.64 [R1+0xa980], R176 ;  /* 0x00a980b001007387 */ /* 0x0007e40000100a00 */
[----:B------:R-:W-:Y:S02]  /*dc210*/  STL.64 [R1+0xa998], R186 ;  /* 0x00a998ba01007387 */ /* 0x000fe40000100a00 */
[----:B------:R2:W-:Y:S01]  /*dc220*/  STL.64 [R1+0xa990], R184 ;  /* 0x00a990b801007387 */ /* 0x0005e20000100a00 */
[----:B------:R-:W-:Y:S01]  /*dc230*/  STL.64 [R1+0xa9a8], R194 ;  /* 0x00a9a8c201007387 */ /* 0x000fe20000100a00 */
[----:B------:R1:W-:Y:S02]  /*dc240*/  STL.64 [R1+0xa9a0], R192 ;  /* 0x00a9a0c001007387 */ /* 0x0003e40000100a00 */
[----:B------:R-:W4:Y:S02]  /*dc250*/  LDL R140, [R1+0x400] ;  /* 0x00040000018c7983 */ /* 0x000f240000100800 */
[----:B------:R-:W4:Y:S01]  /*dc260*/  LDL R141, [R1+0x404] ;  /* 0x00040400018d7983 */ /* 0x000f220000100800 */
[----:B------:R-:W4:Y:S04]  /*dc270*/  LDL R148, [R1+0x3f0] ;  /* 0x0003f00001947983 */ /* 0x000f280000100800 */
[----:B------:R-:W4:Y:S01]  /*dc280*/  LDL R149, [R1+0x3f4] ;  /* 0x0003f40001957983 */ /* 0x000f220000100800 */
[C---:B------:R-:W-:Y:S08]  /*dc290*/  HMMA.1688.F32.TF32 R32, R4.reuse, R244, R32 ;  /* 0x000000f40420723c */ /* 0x040ff00000081020 */
[C---:B------:R-:W-:Y:S08]  /*dc2a0*/  HMMA.1688.F32.TF32 R28, R4.reuse, R248, R28 ;  /* 0x000000f8041c723c */ /* 0x040ff0000008101c */
[C---:B------:R-:W-:Y:S08]  /*dc2b0*/  HMMA.1688.F32.TF32 R16, R4.reuse, R164, R16 ;  /* 0x000000a40410723c */ /* 0x040ff00000081010 */
[----:B------:R-:W-:Y:S01]  /*dc2c0*/  HMMA.1688.F32.TF32 R12, R4, R156, R12 ;  /* 0x0000009c040c723c */ /* 0x000fe2000008100c */
[----:B------:R-:W-:Y:S04]  /*dc2d0*/  LDS R4, [R3+0x94000] ;  /* 0x0940000003047984 */ /* 0x000fe80000000800 */
[----:B------:R-:W-:Y:S04]  /*dc2e0*/  LDS R6, [R3+0x95000] ;  /* 0x0950000003067984 */ /* 0x000fe80000000800 */
[----:B------:R-:W-:Y:S04]  /*dc2f0*/  LDS R5, [R252+0x94000] ;  /* 0x09400000fc057984 */ /* 0x000fe80000000800 */
[----:B------:R-:W4:Y:S01]  /*dc300*/  LDS R7, [R252+0x95000] ;  /* 0x09500000fc077984 */ /* 0x000f220000000800 */
[----:B------:R-:W-:-:S02]  /*dc310*/  IMAD.MOV.U32 R203, RZ, RZ, R150 ;  /* 0x000000ffffcb7224 */ /* 0x000fc400078e0096 */
[----:B------:R-:W-:Y:S01]  /*dc320*/  IMAD.MOV.U32 R202, RZ, RZ, R151 ;  /* 0x000000ffffca7224 */ /* 0x000fe200078e0097 */
[C---:B------:R-:W-:Y:S08]  /*dc330*/  HMMA.1688.F32.TF32 R44, R8.reuse, R146, R44 ;  /* 0x00000092082c723c */ /* 0x040ff0000008102c */
[C---:B------:R-:W-:Y:S08]  /*dc340*/  HMMA.1688.F32.TF32 R40, R8.reuse, R234, R40 ;  /* 0x000000ea0828723c */ /* 0x040ff00000081028 */
[C---:B------:R-:W-:Y:S01]  /*dc350*/  HMMA.1688.F32.TF32 R36, R8.reuse, R226, R36 ;  /* 0x000000e20824723c */ /* 0x040fe20000081024 */
[----:B-1----:R-:W4:Y:S04]  /*dc360*/  LDL R240, [R1+0x170] ;  /* 0x0001700001f07983 */ /* 0x002f280000100800 */
[----:B------:R-:W4:Y:S04]  /*dc370*/  LDL R241, [R1+0x174] ;  /* 0x0001740001f17983 */ /* 0x000f280000100800 */
[----:B------:R-:W4:Y:S04]  /*dc380*/  LDL R242, [R1+0x178] ;  /* 0x0001780001f27983 */ /* 0x000f280000100800 */
[----:B------:R-:W4:Y:S04]  /*dc390*/  LDL R243, [R1+0x17c] ;  /* 0x00017c0001f37983 */ /* 0x000f280000100800 */
[----:B--2---:R-:W2:Y:S04]  /*dc3a0*/  LDL R160, [R1+0x190] ;  /* 0x0001900001a07983 */ /* 0x004ea80000100800 */
[----:B------:R-:W2:Y:S04]  /*dc3b0*/  LDL R161, [R1+0x194] ;  /* 0x0001940001a17983 */ /* 0x000ea80000100800 */
[----:B------:R-:W2:Y:S04]  /*dc3c0*/  LDL R162, [R1+0x198] ;  /* 0x0001980001a27983 */ /* 0x000ea80000100800 */
[----:B------:R-:W2:Y:S04]  /*dc3d0*/  LDL R163, [R1+0x19c] ;  /* 0x00019c0001a37983 */ /* 0x000ea80000100800 */
[----:B---3--:R-:W3:Y:S04]  /*dc3e0*/  LDL R176, [R1+0x1b0] ;  /* 0x0001b00001b07983 */ /* 0x008ee80000100800 */
[----:B------:R-:W3:Y:S04]  /*dc3f0*/  LDL R177, [R1+0x1b4] ;  /* 0x0001b40001b17983 */ /* 0x000ee80000100800 */
[----:B------:R-:W2:Y:S01]  /*dc400*/  LDL R178, [R1+0x1b8] ;  /* 0x0001b80001b27983 */ /* 0x000ea20000100800 */
[C---:B------:R-:W-:Y:S08]  /*dc410*/  HMMA.1688.F32.TF32 R32, R8.reuse, R246, R32 ;  /* 0x000000f60820723c */ /* 0x040ff00000081020 */
[C---:B------:R-:W-:Y:S01]  /*dc420*/  HMMA.1688.F32.TF32 R28, R8.reuse, R250, R28 ;  /* 0x000000fa081c723c */ /* 0x040fe2000008101c */
[----:B------:R-:W2:Y:S04]  /*dc430*/  LDL R179, [R1+0x1bc] ;  /* 0x0001bc0001b37983 */ /* 0x000ea80000100800 */
        /* <DEDUP_REMOVED lines=18> */
[----:B------:R-:W2:Y:S01]  /*dc560*/  LDL.64 R244, [R1+0x130] ;  /* 0x0001300001f47983 */ /* 0x000ea20000100a00 */
[----:B------:R-:W2:Y:S03]  /*dc570*/  LDL.64 R246, [R1+0x138] ;  /* 0x0001380001f67983 */ /* 0x000ea60000100a00 */
[----:B------:R-:W2:Y:S01]  /*dc580*/  LDL.64 R248, [R1+0x120] ;  /* 0x0001200001f87983 */ /* 0x000ea20000100a00 */
[----:B------:R-:W2:Y:S02]  /*dc590*/  LDL.64 R250, [R1+0x128] ;  /* 0x0001280001fa7983 */ /* 0x000ea40000100a00 */
[----:B------:R1:W-:Y:S01]  /*dc5a0*/  STL.64 [R1+0xa9b8], R202 ;  /* 0x00a9b8ca01007387 */ /* 0x0003e20000100a00 */
[----:B------:R-:W-:Y:S01]  /*dc5b0*/  MOV R211, R166 ;  /* 0x000000a600d37202 */ /* 0x000fe20000000f00 */
[----:B------:R-:W-:Y:S01]  /*dc5c0*/  IMAD.MOV.U32 R210, RZ, RZ, R167 ;  /* 0x000000ffffd27224 */ /* 0x000fe200078e00a7 */
[----:B------:R1:W-:Y:S01]  /*dc5d0*/  STL.64 [R1+0xa9b0], R200 ;  /* 0x00a9b0c801007387 */ /* 0x0003e20000100a00 */
[----:B------:R-:W-:Y:S01]  /*dc5e0*/  HMMA.1688.F32.TF32 R16, R8, R166, R16 ;  /* 0x000000a60810723c */ /* 0x000fe20000081010 */
[----:B------:R-:W-:Y:S01]  /*dc5f0*/  IMAD.MOV.U32 R219, RZ, RZ, R158 ;  /* 0x000000ffffdb7224 */ /* 0x000fe200078e009e */
[----:B------:R-:W-:-:S06]  /*dc600*/  MOV R218, R159 ;  /* 0x0000009f00da7202 */ /* 0x000fcc0000000f00 */
[C---:B------:R-:W-:Y:S01]  /*dc610*/  HMMA.1688.F32.TF32 R12, R8.reuse, R158, R12 ;  /* 0x0000009e080c723c */ /* 0x040fe2000008100c */
[----:B-1----:R-:W2:Y:S04]  /*dc620*/  LDL R202, [R1+0x1e8] ;  /* 0x0001e80001ca7983 */ /* 0x002ea80000100800 */
[----:B------:R-:W2:Y:S04]  /*dc630*/  LDL R200, [R1+0x1e0] ;  /* 0x0001e00001c87983 */ /* 0x000ea80000100800 */
[----:B------:R-:W2:Y:S04]  /*dc640*/  LDL R201, [R1+0x1e4] ;  /* 0x0001e40001c97983 */ /* 0x000ea80000100800 */
[----:B------:R-:W2:Y:S01]  /*dc650*/  LDL R203, [R1+0x1ec] ;  /* 0x0001ec0001cb7983 */ /* 0x000ea20000100800 */
[----:B------:R-:W2:Y:S02]  /*dc660*/  LDL.LU.64 R166, [R1+0xaad0] ;  /* 0x00aad00001a67983 */ /* 0x000ea40000300a00 */
[----:B------:R-:W2:Y:S02]  /*dc670*/  LDL.LU.64 R164, [R1+0xaac8] ;  /* 0x00aac80001a47983 */ /* 0x000ea40000300a00 */
[----:B------:R1:W-:Y:S01]  /*dc680*/  STL.64 [R1+0xa9c8], R210 ;  /* 0x00a9c8d201007387 */ /* 0x0003e20000100a00 */
[----:B------:R1:W-:Y:S01]  /*dc690*/  STL.64 [R1+0xa9c0], R208 ;  /* 0x00a9c0d001007387 */ /* 0x0003e20000100a00 */
[C---:B------:R-:W-:Y:S08]  /*dc6a0*/  HMMA.1688.F32.TF32 R24, R8.reuse, R142, R24 ;  /* 0x0000008e0818723c */ /* 0x040ff00000081018 */
[----:B------:R-:W-:Y:S01]  /*dc6b0*/  HMMA.1688.F32.TF32 R20, R8, R150, R20 ;  /* 0x000000960814723c */ /* 0x000fe20000081014 */
[----:B------:R-:W-:Y:S01]  /*dc6c0*/  LDS R10, [R3+0x97000] ;  /* 0x09700000030a7984 */ /* 0x000fe20000000800 */
[----:B------:R-:W-:Y:S04]  /*dc6d0*/  LDS R11, [R252+0x97000] ;  /* 0x09700000fc0b7984 */ /* 0x000fe80000000800 */
[----:B-1----:R-:W2:Y:S04]  /*dc6e0*/  LDL R210, [R1+0x448] ;  /* 0x0004480001d27983 */ /* 0x002ea80000100800 */
[----:B------:R-:W2:Y:S04]  /*dc6f0*/  LDL R208, [R1+0x440] ;  /* 0x0004400001d07983 */ /* 0x000ea80000100800 */
[----:B------:R-:W2:Y:S04]  /*dc700*/  LDL R209, [R1+0x444] ;  /* 0x0004440001d17983 */ /* 0x000ea80000100800 */
[----:B------:R-:W2:Y:S01]  /*dc710*/  LDL R211, [R1+0x44c] ;  /* 0x00044c0001d37983 */ /* 0x000ea20000100800 */
[----:B------:R-:W2:Y:S02]  /*dc720*/  LDL.LU.64 R158, [R1+0xaac0] ;  /* 0x00aac000019e7983 */ /* 0x000ea40000300a00 */
[----:B------:R-:W2:Y:S02]  /*dc730*/  LDL.LU.64 R156, [R1+0xaab8] ;  /* 0x00aab800019c7983 */ /* 0x000ea40000300a00 */
[----:B------:R-:W2:Y:S01]  /*dc740*/  LDL R8, [R1+0x420] ;  /* 0x0004200001087983 */ /* 0x000ea20000100800 */
[----:B------:R-:W2:Y:S01]  /*dc750*/  LDL R9, [R1+0x424] ;  /* 0x0004240001097983 */ /* 0x000ea20000100800 */
[----:B------:R1:W-:Y:S02]  /*dc760*/  STL.64 [R1+0xa9d8], R218 ;  /* 0x00a9d8da01007387 */ /* 0x0003e40000100a00 */
[----:B------:R1:W-:Y:S02]  /*dc770*/  STL.64 [R1+0xa9d0], R216 ;  /* 0x00a9d0d801007387 */ /* 0x0003e40000100a00 */
[----:B-1----:R-:W2:Y:S04]  /*dc780*/  LDL R218, [R1+0x438] ;  /* 0x0004380001da7983 */ /* 0x002ea80000100800 */
[----:B------:R-:W2:Y:S04]  /*dc790*/  LDL R216, [R1+0x430] ;  /* 0x0004300001d87983 */ /* 0x000ea80000100800 */
[----:B------:R-:W2:Y:S04]  /*dc7a0*/  LDL R217, [R1+0x434] ;  /* 0x0004340001d97983 */ /* 0x000ea80000100800 */
[----:B------:R-:W2:Y:S01]  /*dc7b0*/  LDL R219, [R1+0x43c] ;  /* 0x00043c0001db7983 */ /* 0x000ea20000100800 */
[----:B------:R-:W2:Y:S01]  /*dc7c0*/  LDL.LU.64 R150, [R1+0xaab0] ;  /* 0x00aab00001967983 */ /* 0x000ea20000300a00 */
[C---:B----4-:R-:W-:Y:S08]  /*dc7d0*/  HMMA.1688.F32.TF32 R132, R4.reuse, R140, R132 ;  /* 0x0000008c0484723c */ /* 0x050ff00000081084 */
[C---:B------:R-:W-:Y:S01]  /*dc7e0*/  HMMA.1688.F32.TF32 R136, R4.reuse, R148, R136 ;  /* 0x000000940488723c */ /* 0x040fe20000081088 */
[----:B------:R-:W4:Y:S01]  /*dc7f0*/  LDL.LU.64 R148, [R1+0xaaa8] ;  /* 0x00aaa80001947983 */ /* 0x000f220000300a00 */
[----:B------:R-:W2:Y:S02]  /*dc800*/  LDL.LU.64 R142, [R1+0xaaa0] ;  /* 0x00aaa000018e7983 */ /* 0x000ea40000300a00 */
[----:B------:R-:W2:Y:S11]  /*dc810*/  LDL.LU.64 R140, [R1+0xaa98] ;  /* 0x00aa9800018c7983 */ /* 0x000eb60000300a00 */
[----:B------:R-:W-:Y:S01]  /*dc820*/  STL.64 [R1+0xaa90], R134 ;  /* 0x00aa908601007387 */ /* 0x000fe20000100a00 */
[----:B------:R1:W-:Y:S03]  /*dc830*/  STL.64 [R1+0xaa88], R132 ;  /* 0x00aa888401007387 */ /* 0x0003e60000100a00 */
[----:B-1----:R-:W2:Y:S04]  /*dc840*/  LDL R132, [R1+0x410] ;  /* 0x0004100001847983 */ /* 0x002ea80000100800 */
[----:B------:R-:W2:Y:S02]  /*dc850*/  LDL R133, [R1+0x414] ;  /* 0x0004140001857983 */ /* 0x000ea40000100800 */
[C---:B--2---:R-:W-:Y:S11]  /*dc860*/  HMMA.1688.F32.TF32 R128, R4.reuse, R132, R128 ;  /* 0x000000840480723c */ /* 0x044ff60000081080 */
[----:B------:R-:W-:Y:S11]  /*dc870*/  @!UPT UIADD3 URZ, URZ, URZ, URZ ;  /* 0x0000003f3f3ff290 */ /* 0x000ff6000fffe03f */
[----:B------:R-:W-:Y:S01]  /*dc880*/  @!UPT UIADD3 URZ, URZ, URZ, URZ ;  /* 0x0000003f3f3ff290 */ /* 0x000fe2000fffe03f */
[----:B------:R1:W-:Y:S01]  /*dc890*/  STL.64 [R1+0xaa80], R130 ;  /* 0x00aa808201007387 */ /* 0x0003e20000100a00 */
[----:B------:R-:W-:Y:S02]  /*dc8a0*/  STL.64 [R1+0xaa78], R128 ;  /* 0x00aa788001007387 */ /* 0x000fe40000100a00 */
[----:B------:R-:W2:Y:S02]  /*dc8b0*/  LDL R134, [R1+0x3f8] ;  /* 0x0003f80001867983 */ /* 0x000ea40000100800 */
[----:B------:R-:W2:Y:S01]  /*dc8c0*/  LDL R135, [R1+0x3fc] ;  /* 0x0003fc0001877983 */ /* 0x000ea20000100800 */
[----:B------:R-:W-:Y:S01]  /*dc8d0*/  HMMA.1688.F32.TF32 R124, R4, R8, R124 ;  /* 0x00000008047c723c */ /* 0x000fe2000008107c */
[----:B------:R-:W-:Y:S04]  /*dc8e0*/  LDS R8, [R3+0x96000] ;  /* 0x0960000003087984 */ /* 0x000fe80000000800 */
[----:B------:R-:W2:Y:S04]  /*dc8f0*/  LDS R9, [R252+0x96000] ;  /* 0x09600000fc097984 */ /* 0x000ea80000000800 */
[----:B-1----:R-:W3:Y:S11]  /*dc900*/  LDL.64 R130, [R1+0x408] ;  /* 0x0004080001827983 */ /* 0x002ef60000100a00 */
[----:B------:R-:W-:Y:S03]  /*dc910*/  @!UPT UIADD3 URZ, URZ, URZ, URZ ;  /* 0x0000003f3f3ff290 */ /* 0x000fe6000fffe03f */
[----:B------:R1:W-:Y:S01]  /*dc920*/  STL.64 [R1+0xaa70], R126 ;  /* 0x00aa707e01007387 */ /* 0x0003e20000100a00 */
[----:B------:R-:W-:Y:S03]  /*dc930*/  STL.64 [R1+0xaa68], R124 ;  /* 0x00aa687c01007387 */ /* 0x000fe60000100a00 */
[----:B-1----:R-:W4:Y:S01]  /*dc940*/  LDL.64 R126, [R1+0x418] ;  /* 0x00041800017e7983 */ /* 0x002f220000100a00 */
[----:B------:R1:W-:Y:S03]  /*dc950*/  STL.64 [R1+0xaa60], R218 ;  /* 0x00aa60da01007387 */ /* 0x0003e60000100a00 */
[----:B-1----:R-:W4:Y:S01]  /*dc960*/  LDL.64 R218, [R1+0x428] ;  /* 0x0004280001da7983 */ /* 0x002f220000100a00 */
[----:B------:R3:W-:Y:S02]  /*dc970*/  STL [R1+0xa644], R236 ;  /* 0x00a644ec01007387 */ /* 0x0007e40000100800 */
[----:B------:R1:W-:Y:S02]  /*dc980*/  STL [R1+0xa640], R237 ;  /* 0x00a640ed01007387 */ /* 0x0003e40000100800 */
[----:B------:R4:W-:Y:S01]  /*dc990*/  STL [R1+0xa64c], R228 ;  /* 0x00a64ce401007387 */ /* 0x0009e20000100800 */
[----:B------:R1:W-:Y:S01]  /*dc9a0*/  STL [R1+0xa648], R229 ;  /* 0x00a648e501007387 */ /* 0x0003e20000100800 */
[----:B------:R-:W-:Y:S02]  /*dc9b0*/  STL [R1+0xa654], R220 ;  /* 0x00a654dc01007387 */ /* 0x000fe40000100800 */
[----:B------:R-:W-:Y:S02]  /*dc9c0*/  STL [R1+0xa650], R221 ;  /* 0x00a650dd01007387 */ /* 0x000fe40000100800 */
[----:B------:R-:W-:Y:S01]  /*dc9d0*/  STL [R1+0xa6fc], R196 ;  /* 0x00a6fcc401007387 */ /* 0x000fe20000100800 */
[----:B------:R-:W-:Y:S01]  /*dc9e0*/  STL [R1+0xa6f8], R197 ;  /* 0x00a6f8c501007387 */ /* 0x000fe20000100800 */
[----:B------:R-:W-:Y:S02]  /*dc9f0*/  STL [R1+0xa704], R188 ;  /* 0x00a704bc01007387 */ /* 0x000fe40000100800 */
[----:B------:R-:W-:Y:S02]  /*dca00*/  STL [R1+0xa700], R189 ;  /* 0x00a700bd01007387 */ /* 0x000fe40000100800 */
[----:B------:R-:W-:Y:S01]  /*dca10*/  STL [R1+0xa70c], R180 ;  /* 0x00a70cb401007387 */ /* 0x000fe20000100800 */
[----:B------:R1:W-:Y:S01]  /*dca20*/  STL [R1+0xa708], R181 ;  /* 0x00a708b501007387 */ /* 0x0003e20000100800 */
[----:B--2---:R-:W-:Y:S03]  /*dca30*/  HMMA.1688.F32.TF32 R136, R8, R134, R136 ;  /* 0x000000860888723c */ /* 0x004fe60000081088 */
[----:B------:R-:W2:Y:S01]  /*dca40*/  LDL.LU.64 R134, [R1+0xaa90] ;  /* 0x00aa900001867983 */ /* 0x000ea20000300a00 */
[----:B------:R-:W2:Y:S04]  /*dca50*/  LDL.LU.64 R132, [R1+0xaa88] ;  /* 0x00aa880001847983 */ /* 0x000ea80000300a00 */
[----:B------:R-:W-:Y:S07]  /*dca60*/  HMMA.1688.F32.TF32 R60, R4, R236, R60 ;  /* 0x000000ec043c723c */ /* 0x000fee000008103c */
[----:B---3--:R-:W-:-:S02]  /*dca70*/  IMAD.MOV.U32 R236, RZ, RZ, R130 ;  /* 0x000000ffffec7224 */ /* 0x008fc400078e0082 */
[----:B-1----:R-:W-:Y:S01]  /*dca80*/  IMAD.MOV.U32 R237, RZ, RZ, R131 ;  /* 0x000000ffffed7224 */ /* 0x002fe200078e0083 */
[----:B--2---:R-:W-:Y:S01]  /*dca90*/  HMMA.1688.F32.TF32 R132, R8, R130, R132 ;  /* 0x000000820884723c */ /* 0x004fe20000081084 */
[----:B------:R-:W2:Y:S01]  /*dcaa0*/  LDL.LU.64 R130, [R1+0xaa80] ;  /* 0x00aa800001827983 */ /* 0x000ea20000300a00 */
[----:B------:R-:W2:Y:S06]  /*dcab0*/  LDL.LU.64 R128, [R1+0xaa78] ;  /* 0x00aa780001807983 */ /* 0x000eac0000300a00 */
[C---:B------:R-:W-:Y:S07]  /*dcac0*/  HMMA.1688.F32.TF32 R56, R4.reuse, R228, R56 ;  /* 0x000000e40438723c */ /* 0x040fee0000081038 */
[----:B----4-:R-:W-:Y:S01]  /*dcad0*/  MOV R228, R126 ;  /* 0x0000007e00e47202 */ /* 0x010fe20000000f00 */
[----:B------:R-:W-:Y:S01]  /*dcae0*/  IMAD.MOV.U32 R229, RZ, RZ, R127 ;  /* 0x000000ffffe57224 */ /* 0x000fe200078e007f */
[C---:B------:R-:W-:Y:S08]  /*dcaf0*/  HMMA.1688.F32.TF32 R76, R4.reuse, R232, R76 ;  /* 0x000000e8044c723c */ /* 0x040ff0000008104c */
[C---:B------:R-:W-:Y:S08]  /*dcb00*/  HMMA.1688.F32.TF32 R72, R4.reuse, R224, R72 ;  /* 0x000000e00448723c */ /* 0x040ff00000081048 */
[C---:B------:R-:W-:Y:S08]  /*dcb10*/  HMMA.1688.F32.TF32 R68, R4.reuse, R244, R68 ;  /* 0x000000f40444723c */ /* 0x040ff00000081044 */
[----:B------:R-:W-:Y:S08]  /*dcb20*/  HMMA.1688.F32.TF32 R64, R4, R248, R64 ;  /* 0x000000f80440723c */ /* 0x000ff00000081040 */
[C---:B--2---:R-:W-:Y:S01]  /*dcb30*/  HMMA.1688.F32.TF32 R128, R8.reuse, R126, R128 ;  /* 0x0000007e0880723c */ /* 0x044fe20000081080 */
[----:B------:R-:W2:Y:S01]  /*dcb40*/  LDL.LU.64 R126, [R1+0xaa70] ;  /* 0x00aa7000017e7983 */ /* 0x000ea20000300a00 */
[----:B------:R-:W2:Y:S06]  /*dcb50*/  LDL.LU.64 R124, [R1+0xaa68] ;  /* 0x00aa6800017c7983 */ /* 0x000eac0000300a00 */
[C---:B------:R-:W-:Y:S08]  /*dcb60*/  HMMA.1688.F32.TF32 R76, R8.reuse, R234, R76 ;  /* 0x000000ea084c723c */ /* 0x040ff0000008104c */
[----:B------:R-:W-:Y:S08]  /*dcb70*/  HMMA.1688.F32.TF32 R72, R8, R226, R72 ;  /* 0x000000e20848723c */ /* 0x000ff00000081048 */
[----:B------:R-:W-:Y:S08]  /*dcb80*/  HMMA.1688.F32.TF32 R32, R4, R180, R32 ;  /* 0x000000b40420723c */ /* 0x000ff00000081020 */
[----:B------:R-:W-:Y:S08]  /*dcb90*/  HMMA.1688.F32.TF32 R68, R8, R246, R68 ;  /* 0x000000f60844723c */ /* 0x000ff00000081044 */
[C---:B------:R-:W-:Y:S08]  /*dcba0*/  HMMA.1688.F32.TF32 R100, R4.reuse, R176, R100 ;  /* 0x000000b00464723c */ /* 0x040ff00000081064 */
[C---:B------:R-:W-:Y:S08]  /*dcbb0*/  HMMA.1688.F32.TF32 R96, R4.reuse, R168, R96 ;  /* 0x000000a80460723c */ /* 0x040ff00000081060 */
[C---:B------:R-:W-:Y:S08]  /*dcbc0*/  HMMA.1688.F32.TF32 R92, R4.reuse, R160, R92 ;  /* 0x000000a0045c723c */ /* 0x040ff0000008105c */
[----:B------:R-:W-:Y:S01]  /*dcbd0*/  HMMA.1688.F32.TF32 R88, R4, R152, R88 ;  /* 0x000000980458723c */ /* 0x000fe20000081058 */
[----:B------:R-:W-:-:S02]  /*dcbe0*/  IMAD.MOV.U32 R181, RZ, RZ, R171 ;  /* 0x000000ffffb57224 */ /* 0x000fc400078e00ab */
[----:B------:R-:W-:-:S05]  /*dcbf0*/  IMAD.MOV.U32 R180, RZ, RZ, R170 ;  /* 0x000000ffffb47224 */ /* 0x000fca00078e00aa */
[C---:B------:R-:W-:Y:S08]  /*dcc00*/  HMMA.1688.F32.TF32 R84, R4.reuse, R240, R84 ;  /* 0x000000f00454723c */ /* 0x040ff00000081054 */
[C---:B------:R-:W-:Y:S08]  /*dcc10*/  HMMA.1688.F32.TF32 R80, R4.reuse, R144, R80 ;  /* 0x000000900450723c */ /* 0x040ff00000081050 */
[----:B------:R-:W-:Y:S08]  /*dcc20*/  HMMA.1688.F32.TF32 R52, R4, R220, R52 ;  /* 0x000000dc0434723c */ /* 0x000ff00000081034 */
[C---:B------:R-:W-:Y:S08]  /*dcc30*/  HMMA.1688.F32.TF32 R64, R8.reuse, R250, R64 ;  /* 0x000000fa0840723c */ /* 0x040ff00000081040 */
[----:B------:R-:W-:Y:S01]  /*dcc40*/  HMMA.1688.F32.TF32 R60, R8, R238, R60 ;  /* 0x000000ee083c723c */ /* 0x000fe2000008103c */
[----:B------:R-:W-:Y:S01]  /*dcc50*/  IMAD.MOV.U32 R220, RZ, RZ, R218 ;  /* 0x000000ffffdc7224 */ /* 0x000fe200078e00da */
[----:B------:R-:W-:-:S06]  /*dcc60*/  MOV R221, R219 ;  /* 0x000000db00dd7202 */ /* 0x000fcc0000000f00 */
[C---:B------:R-:W-:Y:S07]  /*dcc70*/  HMMA.1688.F32.TF32 R36, R4.reuse, R188, R36 ;  /* 0x000000bc0424723c */ /* 0x040fee0000081024 */
[----:B------:R-:W-:Y:S01]  /*dcc80*/  MOV R189, R147 ;  /* 0x0000009300bd7202 */ /* 0x000fe20000000f00 */
[----:B------:R-:W-:Y:S01]  /*dcc90*/  IMAD.MOV.U32 R188, RZ, RZ, R146 ;  /* 0x000000ffffbc7224 */ /* 0x000fe200078e0092 */
        /* <DEDUP_REMOVED lines=10> */
[----:B------:R-:W-:Y:S01]  /*dcd40*/  HMMA.1688.F32.TF32 R80, R8, R146, R80 ;  /* 0x000000920850723c */ /* 0x000fe20000081050 */
[----:B------:R-:W-:-:S02]  /*dcd50*/  IMAD.MOV.U32 R196, RZ, RZ, R250 ;  /* 0x000000ffffc47224 */ /* 0x000fc400078e00fa */
[----:B------:R-:W-:-:S05]  /*dcd60*/  IMAD.MOV.U32 R197, RZ, RZ, R251 ;  /* 0x000000ffffc57224 */ /* 0x000fca00078e00fb */
[----:B--2---:R-:W-:Y:S01]  /*dcd70*/  HMMA.1688.F32.TF32 R124, R8, R218, R124 ;  /* 0x000000da087c723c */ /* 0x004fe2000008107c */
[----:B------:R-:W2:Y:S01]  /*dcd80*/  LDL.LU.64 R218, [R1+0xaa60] ;  /* 0x00aa600001da7983 */ /* 0x000ea20000300a00 */
[----:B------:R1:W-:Y:S02]  /*dcd90*/  STL [R1+0xa714], R181 ;  /* 0x00a714b501007387 */ /* 0x0003e40000100800 */
[----:B------:R3:W-:Y:S01]  /*dcda0*/  STL [R1+0xa710], R180 ;  /* 0x00a710b401007387 */ /* 0x0007e20000100800 */
[----:B-1----:R-:W-:Y:S01]  /*dcdb0*/  MOV R181, R154 ;  /* 0x0000009a00b57202 */ /* 0x002fe20000000f00 */
[----:B---3--:R-:W-:-:S05]  /*dcdc0*/  IMAD.MOV.U32 R180, RZ, RZ, R155 ;  /* 0x000000ffffb47224 */ /* 0x008fca00078e009b */
[----:B------:R1:W-:Y:S01]  /*dcdd0*/  STL [R1+0xa71c], R180 ;  /* 0x00a71cb401007387 */ /* 0x0003e20000100800 */
[----:B------:R3:W-:Y:S02]  /*dcde0*/  STL [R1+0xa718], R181 ;  /* 0x00a718b501007387 */ /* 0x0007e40000100800 */
[----:B------:R4:W-:Y:S02]  /*dcdf0*/  STL [R1+0xa724], R189 ;  /* 0x00a724bd01007387 */ /* 0x0009e40000100800 */
[----:B------:R4:W-:Y:S01]  /*dce00*/  STL [R1+0xa720], R188 ;  /* 0x00a720bc01007387 */ /* 0x0009e20000100800 */
[----:B------:R-:W-:Y:S01]  /*dce10*/  STL.64 [R1+0xaa58], R78 ;  /* 0x00aa584e01007387 */ /* 0x000fe20000100a00 */
[----:B------:R-:W-:Y:S02]  /*dce20*/  STL.64 [R1+0xaa50], R76 ;  /* 0x00aa504c01007387 */ /* 0x000fe40000100a00 */
[----:B-1----:R-:W-:Y:S02]  /*dce30*/  IMAD.MOV.U32 R180, RZ, RZ, R234 ;  /* 0x000000ffffb47224 */ /* 0x002fe400078e00ea */
[----:B---3--:R-:W-:-:S05]  /*dce40*/  IMAD.MOV.U32 R181, RZ, RZ, R235 ;  /* 0x000000ffffb57224 */ /* 0x008fca00078e00eb */
[----:B------:R1:W-:Y:S01]  /*dce50*/  STL [R1+0xa72c], R181 ;  /* 0x00a72cb501007387 */ /* 0x0003e20000100800 */
[----:B------:R3:W-:Y:S02]  /*dce60*/  STL [R1+0xa728], R180 ;  /* 0x00a728b401007387 */ /* 0x0007e40000100800 */
[----:B------:R-:W-:Y:S02]  /*dce70*/  STL.64 [R1+0xaa48], R74 ;  /* 0x00aa484a01007387 */ /* 0x000fe40000100a00 */
[----:B------:R-:W-:Y:S01]  /*dce80*/  STL.64 [R1+0xaa40], R72 ;  /* 0x00aa404801007387 */ /* 0x000fe20000100a00 */
[----:B------:R-:W-:Y:S01]  /*dce90*/  STL.64 [R1+0xaa38], R70 ;  /* 0x00aa384601007387 */ /* 0x000fe20000100a00 */
[----:B------:R-:W-:Y:S02]  /*dcea0*/  STL.64 [R1+0xaa30], R68 ;  /* 0x00aa304401007387 */ /* 0x000fe40000100a00 */
[----:B------:R-:W-:Y:S01]  /*dceb0*/  STL.64 [R1+0xaa28], R66 ;  /* 0x00aa284201007387 */ /* 0x000fe20000100a00 */
[----:B----4-:R-:W-:Y:S01]  /*dcec0*/  MOV R189, R226 ;  /* 0x000000e200bd7202 */ /* 0x010fe20000000f00 */
[----:B------:R-:W-:Y:S01]  /*dced0*/  IMAD.MOV.U32 R188, RZ, RZ, R227 ;  /* 0x000000ffffbc7224 */ /* 0x000fe200078e00e3 */
[----:B------:R-:W-:Y:S01]  /*dcee0*/  STL.64 [R1+0xaa20], R64 ;  /* 0x00aa204001007387 */ /* 0x000fe20000100a00 */
[----:B-1----:R-:W-:Y:S01]  /*dcef0*/  IMAD.MOV.U32 R181, RZ, RZ, R246 ;  /* 0x000000ffffb57224 */ /* 0x002fe200078e00f6 */
[----:B---3--:R-:W-:Y:S01]  /*dcf00*/  MOV R180, R247 ;  /* 0x000000f700b47202 */ /* 0x008fe20000000f00 */
[----:B------:R-:W3:Y:S01]  /*dcf10*/  LDL R248, [R1+0x11f0] ;  /* 0x0011f00001f87983 */ /* 0x000ee20000100800 */
[----:B------:R-:W4:Y:S04]  /*dcf20*/  LDL R249, [R1+0x11f4] ;  /* 0x0011f40001f97983 */ /* 0x000f280000100800 */
        /* <DEDUP_REMOVED lines=39> */
[----:B------:R-:W2:Y:S01]  /*dd1a0*/  LDL.64 R146, [R1+0x11a8] ;  /* 0x0011a80001927983 */ /* 0x000ea20000100a00 */
[----:B------:R-:W-:Y:S02]  /*dd1b0*/  STL.64 [R1+0xaa18], R62 ;  /* 0x00aa183e01007387 */ /* 0x000fe40000100a00 */
[----:B------:R-:W-:Y:S02]  /*dd1c0*/  STL.64 [R1+0xaa10], R60 ;  /* 0x00aa103c01007387 */ /* 0x000fe40000100a00 */
[----:B------:R1:W-:Y:S01]  /*dd1d0*/  STL.64 [R1+0xa660], R238 ;  /* 0x00a660ee01007387 */ /* 0x0003e20000100a00 */
[----:B------:R1:W-:Y:S04]  /*dd1e0*/  STL.64 [R1+0xa658], R236 ;  /* 0x00a658ec01007387 */ /* 0x0003e80000100a00 */
[----:B-1----:R-:W2:Y:S04]  /*dd1f0*/  LDL.64 R238, [R1+0x12f8] ;  /* 0x0012f80001ee7983 */ /* 0x002ea80000100a00 */
[----:B------:R-:W3:Y:S01]  /*dd200*/  LDL.64 R236, [R1+0x12f0] ;  /* 0x0012f00001ec7983 */ /* 0x000ee20000100a00 */
[----:B------:R-:W-:Y:S08]  /*dd210*/  HMMA.1688.F32.TF32 R56, R8, R230, R56 ;  /* 0x000000e60838723c */ /* 0x000ff00000081038 */
[C---:B------:R-:W-:Y:S08]  /*dd220*/  HMMA.1688.F32.TF32 R48, R4.reuse, R212, R48 ;  /* 0x000000d40430723c */ /* 0x040ff00000081030 */
[----:B------:R-:W-:Y:S01]  /*dd230*/  HMMA.1688.F32.TF32 R44, R4, R204, R44 ;  /* 0x000000cc042c723c */ /* 0x000fe2000008102c */
[----:B--2---:R-:W-:Y:S01]  /*dd240*/  STL.64 [R1+0xa9e8], R238 ;  /* 0x00a9e8ee01007387 */ /* 0x004fe20000100a00 */
[----:B---3--:R-:W-:Y:S05]  /*dd250*/  STL.64 [R1+0xa9e0], R236 ;  /* 0x00a9e0ec01007387 */ /* 0x008fea0000100a00 */
[----:B------:R-:W-:Y:S02]  /*dd260*/  STL.64 [R1+0xaa08], R58 ;  /* 0x00aa083a01007387 */ /* 0x000fe40000100a00 */
[----:B------:R-:W-:Y:S01]  /*dd270*/  STL.64 [R1+0xaa00], R56 ;  /* 0x00aa003801007387 */ /* 0x000fe20000100a00 */
[----:B------:R1:W-:Y:S01]  /*dd280*/  STL.64 [R1+0xa670], R230 ;  /* 0x00a670e601007387 */ /* 0x0003e20000100a00 */
[----:B------:R2:W-:Y:S03]  /*dd290*/  STL.64 [R1+0xa668], R228 ;  /* 0x00a668e401007387 */ /* 0x0005e60000100a00 */
[----:B-1----:R-:W3:Y:S04]  /*dd2a0*/  LDL.64 R230, [R1+0x1308] ;  /* 0x0013080001e67983 */ /* 0x002ee80000100a00 */
[----:B--2---:R-:W2:Y:S01]  /*dd2b0*/  LDL.64 R228, [R1+0x1300] ;  /* 0x0013000001e47983 */ /* 0x004ea20000100a00 */
        /* <DEDUP_REMOVED lines=12> */
[----:B------:R-:W1:Y:S04]  /*dd380*/  LDS R7, [R252+0x99000] ;  /* 0x09900000fc077984 */ /* 0x000e680000000800 */
[----:B---3--:R-:W-:Y:S01]  /*dd390*/  STL.64 [R1+0xa9f8], R230 ;  /* 0x00a9f8e601007387 */ /* 0x008fe20000100a00 */
[----:B--2---:R-:W-:Y:S02]  /*dd3a0*/  STL.64 [R1+0xa9f0], R228 ;  /* 0x00a9f0e401007387 */ /* 0x004fe40000100a00 */
[----:B------:R2:W-:Y:S02]  /*dd3b0*/  STL.64 [R1+0xa680], R222 ;  /* 0x00a680de01007387 */ /* 0x0005e40000100a00 */
[----:B------:R3:W-:Y:S01]  /*dd3c0*/  STL.64 [R1+0xa678], R220 ;  /* 0x00a678dc01007387 */ /* 0x0007e20000100a00 */
[----:B--2---:R-:W2:Y:S04]  /*dd3d0*/  LDL.64 R222, [R1+0x12e8] ;  /* 0x0012e80001de7983 */ /* 0x004ea80000100a00 */
[----:B---3--:R-:W3:Y:S01]  /*dd3e0*/  LDL.64 R220, [R1+0x12e0] ;  /* 0x0012e00001dc7983 */ /* 0x008ee20000100a00 */
[----:B------:R1:W-:Y:S02]  /*dd3f0*/  STL.64 [R1+0xa690], R214 ;  /* 0x00a690d601007387 */ /* 0x0003e40000100a00 */
[----:B------:R4:W-:Y:S01]  /*dd400*/  STL.64 [R1+0xa688], R212 ;  /* 0x00a688d401007387 */ /* 0x0009e20000100a00 */
[----:B-1----:R-:W2:Y:S04]  /*dd410*/  LDL.64 R214, [R1+0x12d8] ;  /* 0x0012d80001d67983 */ /* 0x002ea80000100a00 */
[----:B----4-:R-:W4:Y:S01]  /*dd420*/  LDL.64 R212, [R1+0x12d0] ;  /* 0x0012d00001d47983 */ /* 0x010f220000100a00 */
[----:B------:R1:W-:Y:S02]  /*dd430*/  STL.64 [R1+0xa6a0], R206 ;  /* 0x00a6a0ce01007387 */ /* 0x0003e40000100a00 */
[----:B------:R1:W-:Y:S02]  /*dd440*/  STL.64 [R1+0xa698], R204 ;  /* 0x00a698cc01007387 */ /* 0x0003e40000100a00 */
[----:B-1----:R-:W2:Y:S04]  /*dd450*/  LDL.64 R206, [R1+0x12c8] ;  /* 0x0012c80001ce7983 */ /* 0x002ea80000100a00 */
[----:B------:R-:W2:Y:S01]  /*dd460*/  LDL.64 R204, [R1+0x12c0] ;  /* 0x0012c00001cc7983 */ /* 0x000ea20000100a00 */
[----:B------:R-:W-:Y:S02]  /*dd470*/  STL [R1+0xa600], R198 ;  /* 0x00a600c601007387 */ /* 0x000fe40000100800 */
[----:B------:R-:W-:Y:S02]  /*dd480*/  STL [R1+0xa5fc], R199 ;  /* 0x00a5fcc701007387 */ /* 0x000fe40000100800 */
[----:B------:R-:W-:Y:S01]  /*dd490*/  STL [R1+0xa5f8], R190 ;  /* 0x00a5f8be01007387 */ /* 0x000fe20000100800 */
[----:B------:R-:W-:Y:S01]  /*dd4a0*/  STL [R1+0xa5f4], R191 ;  /* 0x00a5f4bf01007387 */ /* 0x000fe20000100800 */
        /* <DEDUP_REMOVED lines=10> */
[----:B------:R1:W-:Y:S01]  /*dd550*/  STL [R1+0xa590], R142 ;  /* 0x00a5908e01007387 */ /* 0x0003e20000100800 */
[----:B------:R1:W-:Y:S01]  /*dd560*/  STL [R1+0xa58c], R143 ;  /* 0x00a58c8f01007387 */ /* 0x0003e20000100800 */
[----:B------:R-:W2:Y:S02]  /*dd570*/  LDL R76, [R1+0x11e0] ;  /* 0x0011e000014c7983 */ /* 0x000ea40000100800 */
[----:B------:R-:W2:Y:S01]  /*dd580*/  LDL R77, [R1+0x11e4] ;  /* 0x0011e400014d7983 */ /* 0x000ea20000100800 */
[C---:B------:R-:W-:Y:S08]  /*dd590*/  HMMA.1688.F32.TF32 R120, R8.reuse, R218, R120 ;  /* 0x000000da0878723c */ /* 0x040ff00000081078 */
[C---:B------:R-:W-:Y:S08]  /*dd5a0*/  HMMA.1688.F32.TF32 R116, R8.reuse, R210, R116 ;  /* 0x000000d20874723c */ /* 0x040ff00000081074 */
[C---:B------:R-:W-:Y:S08]  /*dd5b0*/  HMMA.1688.F32.TF32 R108, R8.reuse, R194, R108 ;  /* 0x000000c2086c723c */ /* 0x040ff0000008106c */
[C---:B------:R-:W-:Y:S08]  /*dd5c0*/  HMMA.1688.F32.TF32 R104, R8.reuse, R186, R104 ;  /* 0x000000ba0868723c */ /* 0x040ff00000081068 */
[----:B------:R-:W-:Y:S01]  /*dd5d0*/  HMMA.1688.F32.TF32 R12, R8, R142, R12 ;  /* 0x0000008e080c723c */ /* 0x000fe2000008100c */
[----:B------:R-:W3:Y:S04]  /*dd5e0*/  LDL.64 R72, [R1+0x1200] ;  /* 0x0012000001487983 */ /* 0x000ee80000100a00 */
[----:B------:R-:W4:Y:S04]  /*dd5f0*/  LDL.64 R68, [R1+0x1210] ;  /* 0x0012100001447983 */ /* 0x000f280000100a00 */
[----:B------:R-:W4:Y:S04]  /*dd600*/  LDL R64, [R1+0x1220] ;  /* 0x0012200001407983 */ /* 0x000f280000100800 */
[----:B------:R-:W4:Y:S04]  /*dd610*/  LDL R65, [R1+0x1224] ;  /* 0x0012240001417983 */ /* 0x000f280000100800 */
[----:B------:R-:W4:Y:S04]  /*dd620*/  LDL.64 R60, [R1+0x1230] ;  /* 0x00123000013c7983 */ /* 0x000f280000100a00 */
[----:B------:R-:W4:Y:S01]  /*dd630*/  LDL R56, [R1+0x1240] ;  /* 0x0012400001387983 */ /* 0x000f220000100800 */
[----:B-1----:R-:W-:-:S03]  /*dd640*/  MOV R142, R249 ;  /* 0x000000f9008e7202 */ /* 0x002fc60000000f00 */
[----:B------:R-:W4:Y:S04]  /*dd650*/  LDL R57, [R1+0x1244] ;  /* 0x0012440001397983 */ /* 0x000f280000100800 */
[----:B------:R-:W4:Y:S04]  /*dd660*/  LDL R228, [R1+0x1250] ;  /* 0x0012500001e47983 */ /* 0x000f280000100800 */
[----:B------:R-:W4:Y:S04]  /*dd670*/  LDL R229, [R1+0x1254] ;  /* 0x0012540001e57983 */ /* 0x000f280000100800 */
[----:B------:R-:W4:Y:S04]  /*dd680*/  LDL.64 R236, [R1+0x1260] ;  /* 0x0012600001ec7983 */ /* 0x000f280000100a00 */
[----:B------:R-:W4:Y:S04]  /*dd690*/  LDL R216, [R1+0x1270] ;  /* 0x0012700001d87983 */ /* 0x000f280000100800 */
[----:B------:R-:W4:Y:S01]  /*dd6a0*/  LDL R217, [R1+0x1274] ;  /* 0x0012740001d97983 */ /* 0x000f220000100800 */
[C---:B------:R-:W-:Y:S08]  /*dd6b0*/  HMMA.1688.F32.TF32 R120, R4.reuse, R208, R120 ;  /* 0x000000d00478723c */ /* 0x040ff00000081078 */
[C---:B------:R-:W-:Y:S08]  /*dd6c0*/  HMMA.1688.F32.TF32 R116, R4.reuse, R200, R116 ;  /* 0x000000c80474723c */ /* 0x040ff00000081074 */
[C---:B------:R-:W-:Y:S08]  /*dd6d0*/  HMMA.1688.F32.TF32 R108, R4.reuse, R192, R108 ;  /* 0x000000c0046c723c */ /* 0x040ff0000008106c */
[C---:B------:R-:W-:Y:S01]  /*dd6e0*/  HMMA.1688.F32.TF32 R104, R4.reuse, R184, R104 ;  /* 0x000000b80468723c */ /* 0x040fe20000081068 */
[----:B------:R-:W4:Y:S04]  /*dd6f0*/  LDL R184, [R1+0x12b0] ;  /* 0x0012b00001b87983 */ /* 0x000f280000100800 */
[----:B------:R-:W4:Y:S04]  /*dd700*/  LDL R185, [R1+0x12b4] ;  /* 0x0012b40001b97983 */ /* 0x000f280000100800 */
[----:B------:R-:W4:Y:S04]  /*dd710*/  LDL R192, [R1+0x12a0] ;  /* 0x0012a00001c07983 */ /* 0x000f280000100800 */
[----:B------:R-:W4:Y:S04]  /*dd720*/  LDL R193, [R1+0x12a4] ;  /* 0x0012a40001c17983 */ /* 0x000f280000100800 */
[----:B------:R-:W4:Y:S04]  /*dd730*/  LDL R200, [R1+0x1290] ;  /* 0x0012900001c87983 */ /* 0x000f280000100800 */
[----:B------:R-:W4:Y:S04]  /*dd740*/  LDL R201, [R1+0x1294] ;  /* 0x0012940001c97983 */ /* 0x000f280000100800 */
[----:B------:R-:W4:Y:S04]  /*dd750*/  LDL R208, [R1+0x1280] ;  /* 0x0012800001d07983 */ /* 0x000f280000100800 */
[----:B------:R-:W4:Y:S01]  /*dd760*/  LDL R209, [R1+0x1284] ;  /* 0x0012840001d17983 */ /* 0x000f220000100800 */
[----:B------:R4:W-:Y:S02]  /*dd770*/  STL [R1+0xa594], R142 ;  /* 0x00a5948e01007387 */ /* 0x0009e40000100800 */
[----:B------:R-:W4:Y:S01]  /*dd780*/  LDL.LU.64 R78, [R1+0xaa58] ;  /* 0x00aa5800014e7983 */ /* 0x000f220000300a00 */
[----:B--2---:R-:W-:Y:S01]  /*dd790*/  HMMA.1688.F32.TF32 R80, R4, R76, R80 ;  /* 0x0000004c0450723c */ /* 0x004fe20000081050 */
[----:B------:R-:W4:Y:S01]  /*dd7a0*/  LDL.LU.64 R76, [R1+0xaa50] ;  /* 0x00aa5000014c7983 */ /* 0x000f220000300a00 */
[----:B------:R-:W2:Y:S02]  /*dd7b0*/  LDL.LU.64 R74, [R1+0xaa48] ;  /* 0x00aa4800014a7983 */ /* 0x000ea40000300a00 */
[----:B---3--:R-:W-:-:S04]  /*dd7c0*/  IMAD.MOV.U32 R143, RZ, RZ, R72 ;  /* 0x000000ffff8f7224 */ /* 0x008fc800078e0048 */
[C---:B----4-:R-:W-:Y:S01]  /*dd7d0*/  HMMA.1688.F32.TF32 R76, R4.reuse, R72, R76 ;  /* 0x00000048044c723c */ /* 0x050fe2000008104c */
[----:B------:R-:W2:Y:S01]  /*dd7e0*/  LDL.LU.64 R72, [R1+0xaa40] ;  /* 0x00aa400001487983 */ /* 0x000ea20000300a00 */
[----:B------:R1:W-:Y:S02]  /*dd7f0*/  STL [R1+0xa598], R143 ;  /* 0x00a5988f01007387 */ /* 0x0003e40000100800 */
[----:B------:R-:W-:Y:S02]  /*dd800*/  IMAD.MOV.U32 R142, RZ, RZ, R69 ;  /* 0x000000ffff8e7224 */ /* 0x000fe400078e0045 */
[----:B------:R-:W3:Y:S02]  /*dd810*/  LDL.LU.64 R70, [R1+0xaa38] ;  /* 0x00aa380001467983 */ /* 0x000ee40000300a00 */
[C---:B--2---:R-:W-:Y:S01]  /*dd820*/  HMMA.1688.F32.TF32 R72, R4.reuse, R68, R72 ;  /* 0x000000440448723c */ /* 0x044fe20000081048 */
[----:B------:R-:W3:Y:S01]  /*dd830*/  LDL.LU.64 R68, [R1+0xaa30] ;  /* 0x00aa300001447983 */ /* 0x000ee20000300a00 */
[----:B------:R-:W-:Y:S02]  /*dd840*/  STL [R1+0xa59c], R142 ;  /* 0x00a59c8e01007387 */ /* 0x000fe40000100800 */
[----:B------:R-:W2:Y:S04]  /*dd850*/  LDL.LU.64 R66, [R1+0xaa28] ;  /* 0x00aa280001427983 */ /* 0x000ea80000300a00 */
[C---:B---3--:R-:W-:Y:S01]  /*dd860*/  HMMA.1688.F32.TF32 R68, R4.reuse, R64, R68 ;  /* 0x000000400444723c */ /* 0x048fe20000081044 */
[----:B------:R-:W2:Y:S01]  /*dd870*/  LDL.LU.64 R64, [R1+0xaa20] ;  /* 0x00aa200001407983 */ /* 0x000ea20000300a00 */
[----:B-1----:R-:W-:Y:S01]  /*dd880*/  MOV R143, R61 ;  /* 0x0000003d008f7202 */ /* 0x002fe20000000f00 */
[----:B------:R-:W3:Y:S05]  /*dd890*/  LDL.LU.64 R62, [R1+0xaa18] ;  /* 0x00aa1800013e7983 */ /* 0x000eea0000300a00 */
[C---:B--2---:R-:W-:Y:S01]  /*dd8a0*/  HMMA.1688.F32.TF32 R64, R4.reuse, R60, R64 ;  /* 0x0000003c0440723c */ /* 0x044fe20000081040 */
[----:B------:R-:W3:Y:S01]  /*dd8b0*/  LDL.LU.64 R60, [R1+0xaa10] ;  /* 0x00aa1000013c7983 */ /* 0x000ee20000300a00 */
[----:B------:R1:W-:Y:S02]  /*dd8c0*/  STL [R1+0xa5a0], R143 ;  /* 0x00a5a08f01007387 */ /* 0x0003e40000100800 */
[----:B------:R-:W2:Y:S04]  /*dd8d0*/  LDL.LU.64 R58, [R1+0xaa08] ;  /* 0x00aa0800013a7983 */ /* 0x000ea80000300a00 */
[C---:B---3--:R-:W-:Y:S01]  /*dd8e0*/  HMMA.1688.F32.TF32 R60, R4.reuse, R56, R60 ;  /* 0x00000038043c723c */ /* 0x048fe2000008103c */
[----:B------:R-:W2:Y:S01]  /*dd8f0*/  LDL.LU.64 R56, [R1+0xaa00] ;  /* 0x00aa000001387983 */ /* 0x000ea20000300a00 */
[----:B------:R-:W3:Y:S06]  /*dd900*/  LDL.LU.64 R230, [R1+0xa9f8] ;  /* 0x00a9f80001e67983 */ /* 0x000eec0000300a00 */
[----:B------:R-:W-:Y:S01]  /*dd910*/  HMMA.1688.F32.TF32 R52, R4, R236, R52 ;  /* 0x000000ec0434723c */ /* 0x000fe20000081034 */
[----:B-1----:R-:W-:-:S02]  /*dd920*/  IMAD.MOV.U32 R143, RZ, RZ, R236 ;  /* 0x000000ffff8f7224 */ /* 0x002fc400078e00ec */
[----:B------:R-:W-:-:S05]  /*dd930*/  IMAD.MOV.U32 R142, RZ, RZ, R237 ;  /* 0x000000ffff8e7224 */ /* 0x000fca00078e00ed */
        /* <DEDUP_REMOVED lines=11> */
[----:B------:R-:W1:Y:S01]  /*dd9f0*/  LDS R11, [R252+0x9b000] ;  /* 0x09b00000fc0b7984 */ /* 0x000e620000000800 */
[C---:B------:R-:W-:Y:S08]  /*dda00*/  HMMA.1688.F32.TF32 R136, R4.reuse, R176, R136 ;  /* 0x000000b00488723c */ /* 0x040ff00000081088 */
[C---:B------:R-:W-:Y:S08]  /*dda10*/  HMMA.1688.F32.TF32 R132, R4.reuse, R168, R132 ;  /* 0x000000a80484723c */ /* 0x040ff00000081084 */
[C---:B------:R-:W-:Y:S08]  /*dda20*/  HMMA.1688.F32.TF32 R128, R4.reuse, R160, R128 ;  /* 0x000000a00480723c */ /* 0x040ff00000081080 */
[C---:B------:R-:W-:Y:S08]  /*dda30*/  HMMA.1688.F32.TF32 R124, R4.reuse, R240, R124 ;  /* 0x000000f0047c723c */ /* 0x040ff0000008107c */
[----:B--2---:R-:W-:Y:S01]  /*dda40*/  HMMA.1688.F32.TF32 R56, R4, R228, R56 ;  /* 0x000000e40438723c */ /* 0x004fe20000081038 */
[----:B------:R-:W2:Y:S01]  /*dda50*/  LDL.LU.64 R228, [R1+0xa9f0] ;  /* 0x00a9f00001e47983 */ /* 0x000ea20000300a00 */
[----:B------:R-:W4:Y:S02]  /*dda60*/  LDL.LU.64 R238, [R1+0xa9e8] ;  /* 0x00a9e80001ee7983 */ /* 0x000f240000300a00 */
[----:B------:R-:W3:Y:S04]  /*dda70*/  LDL.LU.64 R236, [R1+0xa9e0] ;  /* 0x00a9e00001ec7983 */ /* 0x000ee80000300a00 */
[C---:B-1----:R-:W-:Y:S08]  /*dda80*/  HMMA.1688.F32.TF32 R136, R8.reuse, R178, R136 ;  /* 0x000000b20888723c */ /* 0x042ff00000081088 */
[C---:B------:R-:W-:Y:S01]  /*dda90*/  HMMA.1688.F32.TF32 R132, R8.reuse, R170, R132 ;  /* 0x000000aa0884723c */ /* 0x040fe20000081084 */
[----:B------:R-:W-:Y:S01]  /*ddaa0*/  STL [R1+0xa5a8], R142 ;  /* 0x00a5a88e01007387 */ /* 0x000fe20000100800 */
[----:B------:R-:W-:Y:S06]  /*ddab0*/  STL [R1+0xa5a4], R143 ;  /* 0x00a5a48f01007387 */ /* 0x000fec0000100800 */
[----:B------:R-:W-:Y:S08]  /*ddac0*/  HMMA.1688.F32.TF32 R128, R8, R162, R128 ;  /* 0x000000a20880723c */ /* 0x000ff00000081080 */
[C---:B------:R-:W-:Y:S01]  /*ddad0*/  HMMA.1688.F32.TF32 R48, R4.reuse, R216, R48 ;  /* 0x000000d80430723c */ /* 0x040fe20000081030 */
[----:B------:R-:W4:Y:S01]  /*ddae0*/  LDL.LU.64 R218, [R1+0xa9d8] ;  /* 0x00a9d80001da7983 */ /* 0x000f220000300a00 */
[----:B------:R-:W4:Y:S06]  /*ddaf0*/  LDL.LU.64 R216, [R1+0xa9d0] ;  /* 0x00a9d00001d87983 */ /* 0x000f2c0000300a00 */
[C---:B------:R-:W-:Y:S01]  /*ddb00*/  HMMA.1688.F32.TF32 R44, R4.reuse, R208, R44 ;  /* 0x000000d0042c723c */ /* 0x040fe2000008102c */
[----:B------:R-:W4:Y:S01]  /*ddb10*/  LDL.LU.64 R210, [R1+0xa9c8] ;  /* 0x00a9c80001d27983 */ /* 0x000f220000300a00 */
[----:B------:R-:W4:Y:S06]  /*ddb20*/  LDL.LU.64 R208, [R1+0xa9c0] ;  /* 0x00a9c00001d07983 */ /* 0x000f2c0000300a00 */
[C---:B------:R-:W-:Y:S01]  /*ddb30*/  HMMA.1688.F32.TF32 R40, R4.reuse, R200, R40 ;  /* 0x000000c80428723c */ /* 0x040fe20000081028 */
[----:B------:R-:W4:Y:S02]  /*ddb40*/  LDL.LU.64 R202, [R1+0xa9b8] ;  /* 0x00a9b80001ca7983 */ /* 0x000f240000300a00 */
[----:B------:R-:W4:Y:S05]  /*ddb50*/  LDL.LU.64 R200, [R1+0xa9b0] ;  /* 0x00a9b00001c87983 */ /* 0x000f2a0000300a00 */
[C---:B------:R-:W-:Y:S01]  /*ddb60*/  HMMA.1688.F32.TF32 R36, R4.reuse, R192, R36 ;  /* 0x000000c00424723c */ /* 0x040fe20000081024 */
[----:B------:R-:W4:Y:S01]  /*ddb70*/  LDL.LU.64 R194, [R1+0xa9a8] ;  /* 0x00a9a80001c27983 */ /* 0x000f220000300a00 */
[----:B------:R-:W4:Y:S06]  /*ddb80*/  LDL.LU.64 R192, [R1+0xa9a0] ;  /* 0x00a9a00001c07983 */ /* 0x000f2c0000300a00 */
[----:B------:R-:W-:Y:S01]  /*ddb90*/  HMMA.1688.F32.TF32 R32, R4, R184, R32 ;  /* 0x000000b80420723c */ /* 0x000fe20000081020 */
[----:B------:R-:W4:Y:S07]  /*ddba0*/  LDL.LU.64 R186, [R1+0xa998] ;  /* 0x00a9980001ba7983 */ /* 0x000f2e0000300a00 */
[----:B------:R-:W-:Y:S01]  /*ddbb0*/  HMMA.1688.F32.TF32 R124, R8, R242, R124 ;  /* 0x000000f2087c723c */ /* 0x000fe2000008107c */
[----:B------:R-:W4:Y:S01]  /*ddbc0*/  LDL.LU.64 R184, [R1+0xa990] ;  /* 0x00a9900001b87983 */ /* 0x000f220000300a00 */
[----:B------:R-:W4:Y:S02]  /*ddbd0*/  LDL.LU.64 R178, [R1+0xa988] ;  /* 0x00a9880001b27983 */ /* 0x000f240000300a00 */
[----:B------:R-:W4:Y:S02]  /*ddbe0*/  LDL.LU.64 R176, [R1+0xa980] ;  /* 0x00a9800001b07983 */ /* 0x000f240000300a00 */
[----:B------:R-:W-:Y:S01]  /*ddbf0*/  STL.64 [R1+0x3380], R136 ;  /* 0x0033808801007387 */ /* 0x000fe20000100a00 */
[----:B------:R1:W-:Y:S01]  /*ddc00*/  STL.64 [R1+0x3388], R138 ;  /* 0x0033888a01007387 */ /* 0x0003e20000100a00 */
[----:B------:R-:W-:Y:S01]  /*ddc10*/  IMAD.MOV.U32 R159, RZ, RZ, R171 ;  /* 0x000000ffff9f7224 */ /* 0x000fe200078e00ab */
[----:B------:R-:W-:Y:S01]  /*ddc20*/  MOV R158, R170 ;  /* 0x000000aa009e7202 */ /* 0x000fe20000000f00 */
[C---:B------:R-:W-:Y:S08]  /*ddc30*/  HMMA.1688.F32.TF32 R112, R4.reuse, R152, R112 ;  /* 0x000000980470723c */ /* 0x040ff00000081070 */
[C---:B------:R-:W-:Y:S08]  /*ddc40*/  HMMA.1688.F32.TF32 R100, R4.reuse, R144, R100 ;  /* 0x000000900464723c */ /* 0x040ff00000081064 */
[C---:B------:R-:W-:Y:S01]  /*ddc50*/  HMMA.1688.F32.TF32 R96, R4.reuse, R232, R96 ;  /* 0x000000e80460723c */ /* 0x040fe20000081060 */
[----:B-1----:R-:W4:Y:S01]  /*ddc60*/  LDL.64 R138, [R1+0x1198] ;  /* 0x00119800018a7983 */ /* 0x002f220000100a00 */
[----:B------:R-:W-:Y:S02]  /*ddc70*/  STL.64 [R1+0x3370], R132 ;  /* 0x0033708401007387 */ /* 0x000fe40000100a00 */
[----:B------:R1:W-:Y:S02]  /*ddc80*/  STL.64 [R1+0x3378], R134 ;  /* 0x0033788601007387 */ /* 0x0003e40000100a00 */
[----:B------:R-:W4:Y:S01]  /*ddc90*/  LDL.LU.64 R170, [R1+0xa978] ;  /* 0x00a9780001aa7983 */ /* 0x000f220000300a00 */
[----:B------:R-:W4:Y:S01]  /*ddca0*/  LDL.LU.64 R168, [R1+0xa970] ;  /* 0x00a9700001a87983 */ /* 0x000f220000300a00 */
[C---:B------:R-:W-:Y:S08]  /*ddcb0*/  HMMA.1688.F32.TF32 R92, R4.reuse, R224, R92 ;  /* 0x000000e0045c723c */ /* 0x040ff0000008105c */
[C---:B------:R-:W-:Y:S08]  /*ddcc0*/  HMMA.1688.F32.TF32 R88, R4.reuse, R244, R88 ;  /* 0x000000f40458723c */ /* 0x040ff00000081058 */
[C---:B------:R-:W-:Y:S08]  /*ddcd0*/  HMMA.1688.F32.TF32 R84, R4.reuse, R248, R84 ;  /* 0x000000f80454723c */ /* 0x040ff00000081054 */
[C---:B------:R-:W-:Y:S08]  /*ddce0*/  HMMA.1688.F32.TF32 R28, R4.reuse, R204, R28 ;  /* 0x000000cc041c723c */ /* 0x040ff0000008101c */
[C---:B------:R-:W-:Y:S08]  /*ddcf0*/  HMMA.1688.F32.TF32 R24, R4.reuse, R212, R24 ;  /* 0x000000d40418723c */ /* 0x040ff00000081018 */
[C---:B------:R-:W-:Y:S01]  /*ddd00*/  HMMA.1688.F32.TF32 R20, R4.reuse, R220, R20 ;  /* 0x000000dc0414723c */ /* 0x040fe20000081014 */
[----:B------:R-:W-:Y:S01]  /*ddd10*/  MOV R0, R163 ;  /* 0x000000a300007202 */ /* 0x000fe20000000f00 */
[----:B-1----:R-:W4:Y:S04]  /*ddd20*/  LDL R134, [R1+0x1188] ;  /* 0x0011880001867983 */ /* 0x002f280000100800 */
[----:B------:R-:W4:Y:S01]  /*ddd30*/  LDL R135, [R1+0x118c] ;  /* 0x00118c0001877983 */ /* 0x000f220000100800 */
[----:B------:R-:W-:Y:S02]  /*ddd40*/  STL [R1+0xa5c0], R159 ;  /* 0x00a5c09f01007387 */ /* 0x000fe40000100800 */
[----:B------:R-:W-:Y:S02]  /*ddd50*/  STL [R1+0xa5bc], R158 ;  /* 0x00a5bc9e01007387 */ /* 0x000fe40000100800 */
[----:B------:R-:W-:Y:S01]  /*ddd60*/  STL.64 [R1+0x3360], R128 ;  /* 0x0033608001007387 */ /* 0x000fe20000100a00 */
[----:B------:R-:W-:Y:S01]  /*ddd70*/  STL.64 [R1+0x3368], R130 ;  /* 0x0033688201007387 */ /* 0x000fe20000100a00 */
[C---:B--2---:R-:W-:Y:S08]  /*ddd80*/  HMMA.1688.F32.TF32 R16, R4.reuse, R228, R16 ;  /* 0x000000e40410723c */ /* 0x044ff00000081010 */
[----:B---3--:R-:W-:Y:S01]  /*ddd90*/  HMMA.1688.F32.TF32 R12, R4, R236, R12 ;  /* 0x000000ec040c723c */ /* 0x008fe2000008100c */
[----:B------:R-:W-:Y:S04]  /*ddda0*/  LDS R4, [R3+0x8c080] ;  /* 0x08c0800003047984 */ /* 0x000fe80000000800 */
[----:B------:R1:W-:Y:S03]  /*dddb0*/  LDS R6, [R3+0x8d080] ;  /* 0x08d0800003067984 */ /* 0x0003e60000000800 */
[C---:B------:R-:W-:Y:S08]  /*dddc0*/  HMMA.1688.F32.TF32 R112, R8.reuse, R154, R112 ;  /* 0x0000009a0870723c */ /* 0x040ff00000081070 */
[C---:B------:R-:W-:Y:S08]  /*dddd0*/  HMMA.1688.F32.TF32 R100, R8.reuse, R146, R100 ;  /* 0x000000920864723c */ /* 0x040ff00000081064 */
[C---:B------:R-:W-:Y:S08]  /*ddde0*/  HMMA.1688.F32.TF32 R96, R8.reuse, R234, R96 ;  /* 0x000000ea0860723c */ /* 0x040ff00000081060 */
[C---:B------:R-:W-:Y:S08]  /*dddf0*/  HMMA.1688.F32.TF32 R92, R8.reuse, R226, R92 ;  /* 0x000000e2085c723c */ /* 0x040ff0000008105c */
[----:B------:R-:W-:Y:S01]  /*dde00*/  HMMA.1688.F32.TF32 R88, R8, R246, R88 ;  /* 0x000000f60858723c */ /* 0x000fe20000081058 */
[----:B------:R-:W-:Y:S01]  /*dde10*/  MOV R151, R147 ;  /* 0x0000009300977202 */ /* 0x000fe20000000f00 */
[----:B------:R-:W-:-:S02]  /*dde20*/  IMAD.MOV.U32 R150, RZ, RZ, R146 ;  /* 0x000000ffff967224 */ /* 0x000fc400078e0092 */
[----:B-1----:R-:W-:-:S04]  /*dde30*/  IMAD.MOV.U32 R3, RZ, RZ, R162 ;  /* 0x000000ffff037224 */ /* 0x002fc800078e00a2 */
[C---:B----4-:R-:W-:Y:S01]  /*dde40*/  HMMA.1688.F32.TF32 R104, R8.reuse, R138, R104 ;  /* 0x0000008a0868723c */ /* 0x050fe20000081068 */
[----:B------:R-:W2:Y:S01]  /*dde50*/  LDL.LU.64 R162, [R1+0xa968] ;  /* 0x00a9680001a27983 */ /* 0x000ea20000300a00 */
[----:B------:R-:W3:Y:S02]  /*dde60*/  LDL.LU.64 R160, [R1+0xa960] ;  /* 0x00a9600001a07983 */ /* 0x000ee40000300a00 */
[----:B------:R-:W4:Y:S02]  /*dde70*/  LDL.64 R130, [R1+0x1168] ;  /* 0x0011680001827983 */ /* 0x000f240000100a00 */
[----:B------:R-:W-:Y:S01]  /*dde80*/  STL [R1+0xa588], R0 ;  /* 0x00a5880001007387 */ /* 0x000fe20000100800 */
[----:B------:R-:W-:Y:S01]  /*dde90*/  STL [R1+0xa4c0], R3 ;  /* 0x00a4c00301007387 */ /* 0x000fe20000100800 */
[----:B------:R-:W2:Y:S02]  /*ddea0*/  LDL.LU.64 R242, [R1+0xa958] ;  /* 0x00a9580001f27983 */ /* 0x000ea40000300a00 */
[----:B------:R-:W2:Y:S02]  /*ddeb0*/  LDL.LU.64 R240, [R1+0xa950] ;  /* 0x00a9500001f07983 */ /* 0x000ea40000300a00 */
[----:B------:R-:W-:Y:S01]  /*ddec0*/  STL.64 [R1+0x3350], R124 ;  /* 0x0033507c01007387 */ /* 0x000fe20000100a00 */
[----:B------:R1:W-:Y:S01]  /*dded0*/  STL.64 [R1+0x3358], R126 ;  /* 0x0033587e01007387 */ /* 0x0003e20000100a00 */
[C---:B------:R-:W-:Y:S08]  /*ddee0*/  HMMA.1688.F32.TF32 R132, R8.reuse, R134, R108 ;  /* 0x000000860884723c */ /* 0x040ff0000008106c */
[C---:B------:R-:W-:Y:S08]  /*ddef0*/  HMMA.1688.F32.TF32 R84, R8.reuse, R250, R84 ;  /* 0x000000fa0854723c */ /* 0x040ff00000081054 */
[C---:B------:R-:W-:Y:S08]  /*ddf00*/  HMMA.1688.F32.TF32 R28, R8.reuse, R206, R28 ;  /* 0x000000ce081c723c */ /* 0x040ff0000008101c */
[C---:B------:R-:W-:Y:S08]  /*ddf10*/  HMMA.1688.F32.TF32 R24, R8.reuse, R214, R24 ;  /* 0x000000d60818723c */ /* 0x040ff00000081018 */
[C---:B------:R-:W-:Y:S08]  /*ddf20*/  HMMA.1688.F32.TF32 R20, R8.reuse, R222, R20 ;  /* 0x000000de0814723c */ /* 0x040ff00000081014 */
[----:B------:R-:W-:Y:S01]  /*ddf30*/  HMMA.1688.F32.TF32 R16, R8, R230, R16 ;  /* 0x000000e60810723c */ /* 0x000fe20000081010 */
[----:B-1----:R-:W2:Y:S04]  /*ddf40*/  LDL R126, [R1+0x1158] ;  /* 0x00115800017e7983 */ /* 0x002ea80000100800 */
[----:B------:R-:W2:Y:S01]  /*ddf50*/  LDL R127, [R1+0x115c] ;  /* 0x00115c00017f7983 */ /* 0x000ea20000100800 */
        /* <DEDUP_REMOVED lines=8> */
[----:B------:R-:W-:Y:S04]  /*ddfe0*/  LDS R5, [R252+0x8c080] ;  /* 0x08c08000fc057984 */ /* 0x000fe80000000800 */
[----:B------:R-:W1:Y:S01]  /*ddff0*/  LDS R7, [R252+0x8d080] ;  /* 0x08d08000fc077984 */ /* 0x000e620000000800 */
[C---:B----4-:R-:W-:Y:S08]  /*de000*/  HMMA.1688.F32.TF32 R116, R8.reuse, R130, R116 ;  /* 0x000000820874723c */ /* 0x050ff00000081074 */
[----:B--2---:R-:W-:Y:S01]  /*de010*/  HMMA.1688.F32.TF32 R120, R8, R126, R120 ;  /* 0x0000007e0878723c */ /* 0x004fe20000081078 */
[----:B------:R-:W-:-:S02]  /*de020*/  IMAD.MOV.U32 R158, RZ, RZ, R131 ;  /* 0x000000ffff9e7224 */ /* 0x000fc400078e0083 */
[----:B------:R-:W-:Y:S11]  /*de030*/  IMAD.MOV.U32 R159, RZ, RZ, R130 ;  /* 0x000000ffff9f7224 */ /* 0x000ff600078e0082 */
[----:B------:R-:W-:Y:S09]  /*de040*/  @!UPT UIADD3 URZ, URZ, URZ, URZ ;  /* 0x0000003f3f3ff290 */ /* 0x000ff2000fffe03f */
[----:B------:R-:W-:Y:S01]  /*de050*/  STL.64 [R1+0x3340], R120 ;  /* 0x0033407801007387 */ /* 0x000fe20000100a00 */
[----:B------:R2:W-:Y:S02]  /*de060*/  STL.64 [R1+0x3348], R122 ;  /* 0x0033487a01007387 */ /* 0x0005e40000100a00 */
[----:B------:R-:W-:Y:S02]  /*de070*/  STL.64 [R1+0x3330], R116 ;  /* 0x0033307401007387 */ /* 0x000fe40000100a00 */
[----:B------:R4:W-:Y:S01]  /*de080*/  STL.64 [R1+0x3338], R118 ;  /* 0x0033387601007387 */ /* 0x0009e20000100a00 */
[----:B------:R-:W3:Y:S04]  /*de090*/  LDL R126, [R1+0x1288] ;  /* 0x00128800017e7983 */ /* 0x000ee80000100800 */
[----:B------:R-:W3:Y:S04]  /*de0a0*/  LDL R127, [R1+0x128c] ;  /* 0x00128c00017f7983 */ /* 0x000ee80000100800 */
[----:B------:R-:W3:Y:S04]  /*de0b0*/  LDL.64 R130, [R1+0x1298] ;  /* 0x0012980001827983 */ /* 0x000ee80000100a00 */
[----:B--2---:R-:W2:Y:S04]  /*de0c0*/  LDL.64 R122, [R1+0x1278] ;  /* 0x00127800017a7983 */ /* 0x004ea80000100a00 */
[----:B----4-:R-:W4:Y:S04]  /*de0d0*/  LDL R118, [R1+0x1268] ;  /* 0x0012680001767983 */ /* 0x010f280000100800 */
[----:B------:R-:W4:Y:S01]  /*de0e0*/  LDL R119, [R1+0x126c] ;  /* 0x00126c0001777983 */ /* 0x000f220000100800 */
[----:B------:R1:W-:Y:S02]  /*de0f0*/  STL [R1+0xa5c8], R158 ;  /* 0x00a5c89e01007387 */ /* 0x0003e40000100800 */
[----:B------:R1:W-:Y:S02]  /*de100*/  STL [R1+0xa5c4], R159 ;  /* 0x00a5c49f01007387 */ /* 0x0003e40000100800 */
[----:B------:R-:W4:Y:S01]  /*de110*/  LDL.LU.64 R154, [R1+0xa948] ;  /* 0x00a94800019a7983 */ /* 0x000f220000300a00 */
[----:B------:R-:W4:Y:S01]  /*de120*/  LDL.LU.64 R152, [R1+0xa940] ;  /* 0x00a9400001987983 */ /* 0x000f220000300a00 */
[----:B------:R-:W-:Y:S02]  /*de130*/  STL.64 [R1+0x3320], R112 ;  /* 0x0033207001007387 */ /* 0x000fe40000100a00 */
[----:B------:R1:W-:Y:S02]  /*de140*/  STL.64 [R1+0x3328], R114 ;  /* 0x0033287201007387 */ /* 0x0003e40000100a00 */
[----:B------:R-:W4:Y:S01]  /*de150*/  LDL R110, [R1+0x1248] ;  /* 0x00124800016e7983 */ /* 0x000f220000100800 */
[----:B-1----:R-:W-:Y:S01]  /*de160*/  MOV R158, R138 ;  /* 0x0000008a009e7202 */ /* 0x002fe20000000f00 */
[----:B------:R-:W-:Y:S01]  /*de170*/  IMAD.MOV.U32 R159, RZ, RZ, R139 ;  /* 0x000000ffff9f7224 */ /* 0x000fe200078e008b */
[----:B------:R-:W4:Y:S04]  /*de180*/  LDL R114, [R1+0x1258] ;  /* 0x0012580001727983 */ /* 0x000f280000100800 */
[----:B------:R-:W4:Y:S01]  /*de190*/  LDL R115, [R1+0x125c] ;  /* 0x00125c0001737983 */ /* 0x000f220000100800 */
[----:B------:R-:W-:Y:S02]  /*de1a0*/  STL.64 [R1+0x3310], R132 ;  /* 0x0033108401007387 */ /* 0x000fe40000100a00 */
[----:B------:R1:W-:Y:S02]  /*de1b0*/  STL.64 [R1+0x3318], R134 ;  /* 0x0033188601007387 */ /* 0x0003e40000100a00 */
[----:B------:R-:W4:Y:S01]  /*de1c0*/  LDL R111, [R1+0x124c] ;  /* 0x00124c00016f7983 */ /* 0x000f220000100800 */
[----:B-1----:R-:W4:Y:S01]  /*de1d0*/  LDL.64 R134, [R1+0x12a8] ;  /* 0x0012a80001867983 */ /* 0x002f220000100a00 */
[----:B------:R-:W-:Y:S02]  /*de1e0*/  STL.64 [R1+0x3300], R104 ;  /* 0x0033006801007387 */ /* 0x000fe40000100a00 */
[----:B------:R1:W-:Y:S02]  /*de1f0*/  STL.64 [R1+0x3308], R106 ;  /* 0x0033086a01007387 */ /* 0x0003e40000100a00 */
[----:B------:R-:W4:Y:S01]  /*de200*/  LDL.64 R138, [R1+0x12b8] ;  /* 0x0012b800018a7983 */ /* 0x000f220000100a00 */
[----:B-1----:R-:W4:Y:S04]  /*de210*/  LDL R106, [R1+0x1238] ;  /* 0x00123800016a7983 */ /* 0x002f280000100800 */
[----:B------:R-:W4:Y:S01]  /*de220*/  LDL R107, [R1+0x123c] ;  /* 0x00123c00016b7983 */ /* 0x000f220000100800 */
[----:B------:R-:W-:Y:S02]  /*de230*/  STL [R1+0xa5d0], R159 ;  /* 0x00a5d09f01007387 */ /* 0x000fe40000100800 */
[----:B------:R-:W-:Y:S02]  /*de240*/  STL [R1+0xa5cc], R158 ;  /* 0x00a5cc9e01007387 */ /* 0x000fe40000100800 */
[----:B------:R-:W-:Y:S01]  /*de250*/  STL.64 [R1+0x32f0], R100 ;  /* 0x0032f06401007387 */ /* 0x000fe20000100a00 */
[----:B------:R1:W-:Y:S01]  /*de260*/  STL.64 [R1+0x32f8], R102 ;  /* 0x0032f86601007387 */ /* 0x0003e20000100a00 */
[----:B------:R-:W4:Y:S02]  /*de270*/  LDL.LU.64 R146, [R1+0xa938] ;  /* 0x00a9380001927983 */ /* 0x000f240000300a00 */
[----:B------:R-:W4:Y:S01]  /*de280*/  LDL.LU.64 R144, [R1+0xa930] ;  /* 0x00a9300001907983 */ /* 0x000f220000300a00 */
[----:B-1----:R-:W4:Y:S04]  /*de290*/  LDL R102, [R1+0x1228] ;  /* 0x0012280001667983 */ /* 0x002f280000100800 */
[----:B------:R-:W4:Y:S01]  /*de2a0*/  LDL R103, [R1+0x122c] ;  /* 0x00122c0001677983 */ /* 0x000f220000100800 */
[----:B------:R-:W-:Y:S02]  /*de2b0*/  STL [R1+0xa5d8], R151 ;  /* 0x00a5d89701007387 */ /* 0x000fe40000100800 */
[----:B------:R-:W-:Y:S02]  /*de2c0*/  STL [R1+0xa5d4], R150 ;  /* 0x00a5d49601007387 */ /* 0x000fe40000100800 */
[----:B------:R-:W4:Y:S01]  /*de2d0*/  LDL.LU.64 R234, [R1+0xa928] ;  /* 0x00a9280001ea7983 */ /* 0x000f220000300a00 */
[----:B------:R-:W4:Y:S01]  /*de2e0*/  LDL.LU.64 R232, [R1+0xa920] ;  /* 0x00a9200001e87983 */ /* 0x000f220000300a00 */
[----:B------:R-:W-:Y:S02]  /*de2f0*/  STL.64 [R1+0x32e0], R96 ;  /* 0x0032e06001007387 */ /* 0x000fe40000100a00 */
[----:B------:R1:W-:Y:S02]  /*de300*/  STL.64 [R1+0x32e8], R98 ;  /* 0x0032e86201007387 */ /* 0x0003e40000100a00 */
[----:B-1----:R-:W4:Y:S04]  /*de310*/  LDL R98, [R1+0x1218] ;  /* 0x0012180001627983 */ /* 0x002f280000100800 */
[----:B------:R-:W4:Y:S01]  /*de320*/  LDL R99, [R1+0x121c] ;  /* 0x00121c0001637983 */ /* 0x000f220000100800 */
[----:B------:R-:W4:Y:S02]  /*de330*/  LDL.LU.64 R226, [R1+0xa918] ;  /* 0x00a9180001e27983 */ /* 0x000f240000300a00 */
[----:B------:R-:W4:Y:S02]  /*de340*/  LDL.LU.64 R224, [R1+0xa910] ;  /* 0x00a9100001e07983 */ /* 0x000f240000300a00 */
[----:B------:R-:W-:Y:S01]  /*de350*/  STL.64 [R1+0x32d0], R92 ;  /* 0x0032d05c01007387 */ /* 0x000fe20000100a00 */
[----:B------:R1:W-:Y:S04]  /*de360*/  STL.64 [R1+0x32d8], R94 ;  /* 0x0032d85e01007387 */ /* 0x0003e80000100a00 */
        /* <DEDUP_REMOVED lines=11> */
[----:B------:R-:W-:Y:S01]  /*de420*/  STL.64 [R1+0x32b8], R86 ;  /* 0x0032b85601007387 */ /* 0x000fe20000100a00 */
[----:B------:R-:W-:Y:S01]  /*de430*/  MOV R230, R216 ;  /* 0x000000d800e67202 */ /* 0x000fe20000000f00 */
[----:B------:R-:W-:Y:S01]  /*de440*/  IMAD.MOV.U32 R231, RZ, RZ, R217 ;  /* 0x000000ffffe77224 */ /* 0x000fe200078e00d9 */
[C---:B---3--:R-:W-:Y:S08]  /*de450*/  HMMA.1688.F32.TF32 R44, R8.reuse, R126, R44 ;  /* 0x0000007e082c723c */ /* 0x048ff0000008102c */
[C---:B------:R-:W-:Y:S08]  /*de460*/  HMMA.1688.F32.TF32 R40, R8.reuse, R130, R40 ;  /* 0x000000820828723c */ /* 0x040ff00000081028 */
        /* <DEDUP_REMOVED lines=11> */
[----:B------:R-:W-:Y:S01]  /*de520*/  IMAD.MOV.U32 R142, RZ, RZ, R130 ;  /* 0x000000ffff8e7224 */ /* 0x000fe200078e0082 */
[----:B------:R-:W-:-:S05]  /*de530*/  MOV R143, R131 ;  /* 0x00000083008f7202 */ /* 0x000fca0000000f00 */
[----:B------:R-:W-:Y:S01]  /*de540*/  STL.64 [R1+0x32a0], R80 ;  /* 0x0032a05001007387 */ /* 0x000fe20000100a00 */
[----:B------:R-:W-:Y:S02]  /*de550*/  STL.64 [R1+0x32a8], R82 ;  /* 0x0032a85201007387 */ /* 0x000fe40000100a00 */
[----:B------:R-:W2:Y:S02]  /*de560*/  LDL R3, [R1+0x21e8] ;  /* 0x0021e80001037983 */ /* 0x000ea40000100800 */
        /* <DEDUP_REMOVED lines=20> */
[----:B------:R-:W-:-:S02]  /*de6b0*/  IMAD.MOV.U32 R159, RZ, RZ, R134 ;  /* 0x000000ffff9f7224 */ /* 0x000fc400078e0086 */
[----:B------:R-:W-:Y:S01]  /*de6c0*/  IMAD.MOV.U32 R158, RZ, RZ, R135 ;  /* 0x000000ffff9e7224 */ /* 0x000fe200078e0087 */
[----:B------:R-:W-:Y:S01]  /*de6d0*/  STL.64 [R1+0xa6b0], R142 ;  /* 0x00a6b08e01007387 */ /* 0x000fe20000100a00 */
[----:B------:R-:W-:Y:S02]  /*de6e0*/  STL.64 [R1+0xa6a8], R140 ;  /* 0x00a6a88c01007387 */ /* 0x000fe40000100a00 */
[----:B------:R-:W-:Y:S02]  /*de6f0*/  STL.64 [R1+0x31f0], R36 ;  /* 0x0031f02401007387 */ /* 0x000fe40000100a00 */
[----:B------:R-:W-:Y:S01]  /*de700*/  STL.64 [R1+0x31f8], R38 ;  /* 0x0031f82601007387 */ /* 0x000fe20000100a00 */
[----:B------:R-:W-:Y:S01]  /*de710*/  MOV R151, R138 ;  /* 0x0000008a00977202 */ /* 0x000fe20000000f00 */
[----:B------:R-:W-:Y:S01]  /*de720*/  IMAD.MOV.U32 R150, RZ, RZ, R139 ;  /* 0x000000ffff967224 */ /* 0x000fe200078e008b */
[----:B------:R-:W-:Y:S01]  /*de730*/  HMMA.1688.F32.TF32 R8, R8, R238, R12 ;  /* 0x000000ee0808723c */ /* 0x000fe2000008100c */
[----:B------:R-:W-:Y:S01]  /*de740*/  STL.64 [R1+0xa6c0], R158 ;  /* 0x00a6c09e01007387 */ /* 0x000fe20000100a00 */
[----:B------:R1:W-:Y:S02]  /*de750*/  STL.64 [R1+0xa6b8], R156 ;  /* 0x00a6b89c01007387 */ /* 0x0003e40000100a00 */
[----:B------:R-:W-:Y:S02]  /*de760*/  STL.64 [R1+0x31e0], R32 ;  /* 0x0031e02001007387 */ /* 0x000fe40000100a00 */
[----:B------:R-:W-:Y:S01]  /*de770*/  STL.64 [R1+0x31e8], R34 ;  /* 0x0031e82201007387 */ /* 0x000fe20000100a00 */
[----:B------:R3:W-:Y:S01]  /*de780*/  STL.64 [R1+0xa6d0], R150 ;  /* 0x00a6d09601007387 */ /* 0x0007e20000100a00 */
[----:B------:R4:W-:Y:S02]  /*de790*/  STL.64 [R1+0xa6c8], R148 ;  /* 0x00a6c89401007387 */ /* 0x0009e40000100a00 */
        /* <DEDUP_REMOVED lines=14> */
[----:B------:R1:W-:Y:S01]  /*de880*/  STL.64 [R1+0xa748], R190 ;  /* 0x00a748be01007387 */ /* 0x0003e20000100a00 */
[----:B------:R1:W-:Y:S02]  /*de890*/  STL.64 [R1+0xa740], R188 ;  /* 0x00a740bc01007387 */ /* 0x0003e40000100a00 */
[----:B------:R-:W-:Y:S02]  /*de8a0*/  STL.64 [R1+0x3190], R8 ;  /* 0x0031900801007387 */ /* 0x000fe40000100a00 */
[----:B------:R-:W-:Y:S01]  /*de8b0*/  STL.64 [R1+0x3198], R10 ;  /* 0x0031980a01007387 */ /* 0x000fe20000100a00 */
[----:B------:R-:W2:Y:S04]  /*de8c0*/  LDL R228, [R1+0x100] ;  /* 0x0001000001e47983 */ /* 0x000ea80000100800 */
[----:B------:R-:W2:Y:S01]  /*de8d0*/  LDL R229, [R1+0x104] ;  /* 0x0001040001e57983 */ /* 0x000ea20000100800 */
[----:B------:R-:W2:Y:S02]  /*de8e0*/  LDL.LU R216, [R1+0xa8e8] ;  /* 0x00a8e80001d87983 */ /* 0x000ea40000300800 */
[----:B------:R-:W2:Y:S02]  /*de8f0*/  LDL.LU R217, [R1+0xa8e4] ;  /* 0x00a8e40001d97983 */ /* 0x000ea40000300800 */
[----:B------:R-:W2:Y:S01]  /*de900*/  LDL R212, [R1+0xe0] ;  /* 0x0000e00001d47983 */ /* 0x000ea20000100800 */
[----:B------:R-:W2:Y:S01]  /*de910*/  LDL R213, [R1+0xe4] ;  /* 0x0000e40001d57983 */ /* 0x000ea20000100800 */
[----:B------:R-:W-:-:S02]  /*de920*/  IMAD.MOV.U32 R214, RZ, RZ, R224 ;  /* 0x000000ffffd67224 */ /* 0x000fc400078e00e0 */
[----:B------:R-:W2:Y:S01]  /*de930*/  LDL.LU R224, [R1+0xa8e0] ;  /* 0x00a8e00001e07983 */ /* 0x000ea20000300800 */
[----:B------:R-:W-:Y:S02]  /*de940*/  MOV R215, R225 ;  /* 0x000000e100d77202 */ /* 0x000fe40000000f00 */
[----:B------:R-:W2:Y:S01]  /*de950*/  LDL.LU R225, [R1+0xa8dc] ;  /* 0x00a8dc0001e17983 */ /* 0x000ea20000300800 */
[----:B------:R-:W2:Y:S02]  /*de960*/  LDL R136, [R1] ;  /* 0x0000000001887983 */ /* 0x000ea40000100800 */
[----:B------:R-:W2:Y:S02]  /*de970*/  LDL R137, [R1+0x4] ;  /* 0x0000040001897983 */ /* 0x000ea40000100800 */
        /* <DEDUP_REMOVED lines=8> */
[----:B-1----:R-:W2:Y:S01]  /*dea00*/  LDL R156, [R1+0xb0] ;  /* 0x0000b000019c7983 */ /* 0x002ea20000100800 */
[----:B------:R-:W2:Y:S01]  /*dea10*/  LDL R157, [R1+0xb4] ;  /* 0x0000b400019d7983 */ /* 0x000ea20000100800 */
[----:B------:R-:W-:-:S02]  /*dea20*/  IMAD.MOV.U32 R158, RZ, RZ, R232 ;  /* 0x000000ffff9e7224 */ /* 0x000fc400078e00e8 */
[----:B------:R-:W2:Y:S02]  /*dea30*/  LDL.LU R232, [R1+0xa8d8] ;  /* 0x00a8d80001e87983 */ /* 0x000ea40000300800 */
[----:B------:R-:W-:Y:S01]  /*dea40*/  IMAD.MOV.U32 R159, RZ, RZ, R233 ;  /* 0x000000ffff9f7224 */ /* 0x000fe200078e00e9 */
[----:B---3--:R-:W-:Y:S01]  /*dea50*/  MOV R150, R240 ;  /* 0x000000f000967202 */ /* 0x008fe20000000f00 */
[----:B------:R-:W3:Y:S01]  /*dea60*/  LDL.LU R233, [R1+0xa8d4] ;  /* 0x00a8d40001e97983 */ /* 0x000ee20000300800 */
[----:B----4-:R-:W4:Y:S02]  /*dea70*/  LDL R148, [R1+0xa0] ;  /* 0x0000a00001947983 */ /* 0x010f240000100800 */
[----:B------:R-:W4:Y:S02]  /*dea80*/  LDL R149, [R1+0xa4] ;  /* 0x0000a40001957983 */ /* 0x000f240000100800 */
[----:B------:R-:W2:Y:S02]  /*dea90*/  LDL.LU R240, [R1+0xa8d0] ;  /* 0x00a8d00001f07983 */ /* 0x000ea40000300800 */
[----:B------:R-:W-:-:S02]  /*deaa0*/  IMAD.MOV.U32 R151, RZ, RZ, R241 ;  /* 0x000000ffff977224 */ /* 0x000fc400078e00f1 */
[----:B------:R-:W-:Y:S01]  /*deab0*/  IMAD.MOV.U32 R190, RZ, RZ, R249 ;  /* 0x000000ffffbe7224 */ /* 0x000fe200078e00f9 */
[----:B------:R-:W2:Y:S01]  /*deac0*/  LDL.LU R241, [R1+0xa8cc] ;  /* 0x00a8cc0001f17983 */ /* 0x000ea20000300800 */
[----:B------:R-:W2:Y:S02]  /*dead0*/  LDL R188, [R1+0x60] ;  /* 0x0000600001bc7983 */ /* 0x000ea40000100800 */
[----:B------:R-:W2:Y:S02]  /*deae0*/  LDL R189, [R1+0x64] ;  /* 0x0000640001bd7983 */ /* 0x000ea40000100800 */
[----:B------:R-:W2:Y:S01]  /*deaf0*/  LDL.LU R249, [R1+0xa8c8] ;  /* 0x00a8c80001f97983 */ /* 0x000ea20000300800 */
[----:B------:R-:W-:Y:S02]  /*deb00*/  MOV R191, R248 ;  /* 0x000000f800bf7202 */ /* 0x000fe40000000f00 */
[----:B------:R-:W3:Y:S01]  /*deb10*/  LDL.LU R248, [R1+0xa8c4] ;  /* 0x00a8c40001f87983 */ /* 0x000ee20000300800 */
[----:B------:R-:W3:Y:S02]  /*deb20*/  LDL.64 R180, [R1+0x70] ;  /* 0x0000700001b47983 */ /* 0x000ee40000100a00 */
[----:B------:R-:W3:Y:S02]  /*deb30*/  LDL.64 R182, [R1+0x78] ;  /* 0x0000780001b67983 */ /* 0x000ee40000100a00 */
[----:B------:R-:W3:Y:S01]  /*deb40*/  LDL.64 R172, [R1+0x80] ;  /* 0x0000800001ac7983 */ /* 0x000ee20000100a00 */
        /* <DEDUP_REMOVED lines=9> */
[----:B------:R-:W-:-:S02]  /*debe0*/  IMAD.MOV.U32 R198, RZ, RZ, R238 ;  /* 0x000000ffffc67224 */ /* 0x000fc400078e00ee */
[----:B------:R-:W-:Y:S02]  /*debf0*/  IMAD.MOV.U32 R199, RZ, RZ, R239 ;  /* 0x000000ffffc77224 */ /* 0x000fe400078e00ef */
[----:B------:R-:W-:Y:S01]  /*dec00*/  IMAD.MOV.U32 R238, RZ, RZ, R244 ;  /* 0x000000ffffee7224 */ /* 0x000fe200078e00f4 */
[----:B------:R-:W-:Y:S01]  /*dec10*/  MOV R239, R245 ;  /* 0x000000f500ef7202 */ /* 0x000fe20000000f00 */
[----:B--2---:R-:W-:Y:S02]  /*dec20*/  IMAD.MOV.U32 R236, RZ, RZ, R249 ;  /* 0x000000ffffec7224 */ /* 0x004fe400078e00f9 */
[----:B------:R-:W3:Y:S01]  /*dec30*/  LDL.LU R249, [R1+0xa8c0] ;  /* 0x00a8c00001f97983 */ /* 0x000ee20000300800 */
[----:B------:R-:W2:Y:S02]  /*dec40*/  LDL R237, [R1+0x114] ;  /* 0x0001140001ed7983 */ /* 0x000ea40000100800 */
[----:B------:R-:W2:Y:S02]  /*dec50*/  LDL.LU R244, [R1+0xa8bc] ;  /* 0x00a8bc0001f47983 */ /* 0x000ea40000300800 */
[----:B------:R-:W2:Y:S01]  /*dec60*/  LDL.LU R245, [R1+0xa8b8] ;  /* 0x00a8b80001f57983 */ /* 0x000ea20000300800 */
[----:B------:R1:W-:Y:S01]  /*dec70*/  STL.64 [R1+0xa758], R198 ;  /* 0x00a758c601007387 */ /* 0x0003e20000100a00 */
[----:B------:R4:W-:Y:S03]  /*dec80*/  STL.64 [R1+0xa750], R196 ;  /* 0x00a750c401007387 */ /* 0x0009e60000100a00 */
[----:B-1----:R-:W2:Y:S04]  /*dec90*/  LDL.64 R198, [R1+0x58] ;  /* 0x0000580001c67983 */ /* 0x002ea80000100a00 */
[----:B----4-:R-:W4:Y:S01]  /*deca0*/  LDL.64 R196, [R1+0x50] ;  /* 0x0000500001c47983 */ /* 0x010f220000100a00 */
        /* <DEDUP_REMOVED lines=23> */
[C---:B------:R-:W-:Y:S01]  /*dee20*/  HMMA.1688.F32.TF32 R92, R4.reuse, R136, R132 ;  /* 0x00000088045c723c */ /* 0x040fe20000081084 */
        /* <DEDUP_REMOVED lines=9> */
[----:B------:R-:W4:Y:S02]  /*deec0*/  LDL R68, [R1+0x30] ;  /* 0x0000300001447983 */ /* 0x000f240000100800 */
[----:B------:R-:W4:Y:S02]  /*deed0*/  LDL R69, [R1+0x34] ;  /* 0x0000340001457983 */ /* 0x000f240000100800 */
[----:B------:R-:W4:Y:S01]  /*deee0*/  LDL R60, [R1+0x10] ;  /* 0x00001000013c7983 */ /* 0x000f220000100800 */
        /* <DEDUP_REMOVED lines=14> */
[----:B------:R-:W4:Y:S02]  /*defd0*/  LDL.LU R76, [R1+0x490] ;  /* 0x00049000014c7983 */ /* 0x000f240000300800 */
[----:B------:R-:W4:Y:S01]  /*defe0*/  LDL.LU R77, [R1+0x494] ;  /* 0x00049400014d7983 */ /* 0x000f220000300800 */
[----:B------:R-:W4:Y:S01]  /*deff0*/  LDL.LU R78, [R1+0x498] ;  /* 0x00049800014e7983 */ /* 0x000f220000300800 */
[----:B------:R-:W4:Y:S02]  /*df000*/  LDL.LU R79, [R1+0x49c] ;  /* 0x00049c00014f7983 */ /* 0x000f240000300800 */
[----:B------:R-:W-:Y:S01]  /*df010*/  IMAD.MOV.U32 R0, RZ, RZ, R123 ;  /* 0x000000ffff007224 */ /* 0x000fe200078e007b */
[C---:B---3--:R-:W-:Y:S01]  /*df020*/  HMMA.1688.F32.TF32 R20, R4.reuse, R248, R128 ;  /* 0x000000f80414723c */ /* 0x048fe20000081080 */
        /* <DEDUP_REMOVED lines=20> */
[C---:B--2---:R-:W-:Y:S08]  /*df170*/  HMMA.1688.F32.TF32 R36, R4.reuse, R228, R88 ;  /* 0x000000e40424723c */ /* 0x044ff00000081058 */
[C---:B----4-:R-:W-:Y:S08]  /*df180*/  HMMA.1688.F32.TF32 R24, R4.reuse, R60, R56 ;  /* 0x0000003c0418723c */ /* 0x050ff00000081038 */
[C---:B------:R-:W-:Y:S08]  /*df190*/  HMMA.1688.F32.TF32 R104, R4.reuse, R244, R104 ;  /* 0x000000f40468723c */ /* 0x040ff00000081068 */
[----:B------:R-:W-:Y:S07]  /*df1a0*/  HMMA.1688.F32.TF32 R32, R4, R220, R84 ;  /* 0x000000dc0420723c */ /* 0x000fee0000081054 */
[----:B------:R-:W-:Y:S01]  /*df1b0*/  STL.64 [R1+0xa8b0], R26 ;  /* 0x00a8b01a01007387 */ /* 0x000fe20000100a00 */
[----:B------:R-:W-:Y:S07]  /*df1c0*/  STL.64 [R1+0xa8a8], R24 ;  /* 0x00a8a81801007387 */ /* 0x000fee0000100a00 */
[----:B------:R-:W-:Y:S02]  /*df1d0*/  STL.64 [R1+0xa8a0], R106 ;  /* 0x00a8a06a01007387 */ /* 0x000fe40000100a00 */
[----:B------:R-:W-:Y:S01]  /*df1e0*/  STL.64 [R1+0xa898], R104 ;  /* 0x00a8986801007387 */ /* 0x000fe20000100a00 */
[----:B------:R1:W-:Y:S01]  /*df1f0*/  STL [R1+0xa424], R244 ;  /* 0x00a424f401007387 */ /* 0x0003e20000100800 */
[----:B------:R2:W-:Y:S02]  /*df200*/  STL [R1+0xa420], R245 ;  /* 0x00a420f501007387 */ /* 0x0005e40000100800 */
[----:B-1----:R-:W-:-:S02]  /*df210*/  IMAD.MOV.U32 R244, RZ, RZ, R72 ;  /* 0x000000fffff47224 */ /* 0x002fc400078e0048 */
[----:B--2---:R-:W-:-:S05]  /*df220*/  IMAD.MOV.U32 R245, RZ, RZ, R73 ;  /* 0x000000fffff57224 */ /* 0x004fca00078e0049 */
[----:B------:R-:W-:Y:S01]  /*df230*/  STL [R1+0xa42c], R245 ;  /* 0x00a42cf501007387 */ /* 0x000fe20000100800 */
[----:B------:R-:W-:Y:S02]  /*df240*/  STL [R1+0xa428], R244 ;  /* 0x00a428f401007387 */ /* 0x000fe40000100800 */
[----:B------:R-:W2:Y:S02]  /*df250*/  LDL.LU R88, [R1+0x510] ;  /* 0x0005100001587983 */ /* 0x000ea40000300800 */
[----:B------:R-:W2:Y:S01]  /*df260*/  LDL.LU R89, [R1+0x514] ;  /* 0x0005140001597983 */ /* 0x000ea20000300800 */
[----:B------:R-:W2:Y:S01]  /*df270*/  LDL.LU R90, [R1+0x518] ;  /* 0x00051800015a7983 */ /* 0x000ea20000300800 */
[----:B------:R-:W2:Y:S02]  /*df280*/  LDL.LU R91, [R1+0x51c] ;  /* 0x00051c00015b7983 */ /* 0x000ea40000300800 */
[----:B------:R-:W4:Y:S02]  /*df290*/  LDL.LU R84, [R1+0x520] ;  /* 0x0005200001547983 */ /* 0x000f240000300800 */
[----:B------:R-:W4:Y:S01]  /*df2a0*/  LDL.LU R85, [R1+0x524] ;  /* 0x0005240001557983 */ /* 0x000f220000300800 */
[----:B------:R-:W4:Y:S01]  /*df2b0*/  LDL.LU R86, [R1+0x528] ;  /* 0x0005280001567983 */ /* 0x000f220000300800 */
[----:B------:R-:W4:Y:S01]  /*df2c0*/  LDL.LU R87, [R1+0x52c] ;  /* 0x00052c0001577983 */ /* 0x000f220000300800 */
[C---:B------:R-:W-:Y:S08]  /*df2d0*/  HMMA.1688.F32.TF32 R28, R4.reuse, R68, R64 ;  /* 0x00000044041c723c */ /* 0x040ff00000081040 */
[C---:B------:R-:W-:Y:S08]  /*df2e0*/  HMMA.1688.F32.TF32 R116, R4.reuse, R72, R116 ;  /* 0x000000480474723c */ /* 0x040ff00000081074 */
[C---:B------:R-:W-:Y:S08]  /*df2f0*/  HMMA.1688.F32.TF32 R8, R4.reuse, R188, R76 ;  /* 0x000000bc0408723c */ /* 0x040ff0000008104c */
[C---:B---3--:R-:W-:Y:S01]  /*df300*/  HMMA.1688.F32.TF32 R16, R4.reuse, R172, R80 ;  /* 0x000000ac0410723c */ /* 0x048fe20000081050 */
[----:B------:R-:W3:Y:S01]  /*df310*/  LDL.LU R80, [R1+0x530] ;  /* 0x0005300001507983 */ /* 0x000ee20000300800 */
[----:B------:R-:W3:Y:S02]  /*df320*/  LDL.LU R81, [R1+0x534] ;  /* 0x0005340001517983 */ /* 0x000ee40000300800 */
[----:B------:R-:W3:Y:S02]  /*df330*/  LDL.LU R82, [R1+0x538] ;  /* 0x0005380001527983 */ /* 0x000ee40000300800 */
[----:B------:R-:W3:Y:S01]  /*df340*/  LDL.LU R83, [R1+0x53c] ;  /* 0x00053c0001537983 */ /* 0x000ee20000300800 */
        /* <DEDUP_REMOVED lines=41> */
[----:B------:R-:W-:Y:S02]  /*df5e0*/  STL [R1+0xa434], R240 ;  /* 0x00a434f001007387 */ /* 0x000fe40000100800 */
[----:B------:R-:W-:Y:S02]  /*df5f0*/  STL [R1+0xa430], R241 ;  /* 0x00a430f101007387 */ /* 0x000fe40000100800 */
[----:B------:R-:W-:Y:S01]  /*df600*/  STL [R1+0xa438], R232 ;  /* 0x00a438e801007387 */ /* 0x000fe20000100800 */
[----:B------:R-:W-:Y:S01]  /*df610*/  STL [R1+0xa41c], R233 ;  /* 0x00a41ce901007387 */ /* 0x000fe20000100800 */
[----:B------:R-:W4:Y:S01]  /*df620*/  LDL.64 R26, [R1+0x8] ;  /* 0x00000800011a7983 */ /* 0x000f220000100a00 */
[----:B------:R-:W-:Y:S01]  /*df630*/  HMMA.1688.F32.TF32 R12, R4, R180, R132 ;  /* 0x000000b4040c723c */ /* 0x000fe20000081084 */
[----:B------:R-:W-:Y:S01]  /*df640*/  LDS R132, [R3+0x8e080] ;  /* 0x08e0800003847984 */ /* 0x000fe20000000800 */
[----:B------:R-:W-:Y:S04]  /*df650*/  LDS R134, [R3+0x8f080] ;  /* 0x08f0800003867984 */ /* 0x000fe80000000800 */
[----:B------:R-:W-:Y:S04]  /*df660*/  LDS R133, [R252+0x8e080] ;  /* 0x08e08000fc857984 */ /* 0x000fe80000000800 */
[----:B------:R-:W1:Y:S04]  /*df670*/  LDS R135, [R252+0x8f080] ;  /* 0x08f08000fc877984 */ /* 0x000e680000000800 */
[----:B------:R-:W-:Y:S01]  /*df680*/  STL [R1+0xa43c], R224 ;  /* 0x00a43ce001007387 */ /* 0x000fe20000100800 */
[----:B------:R-:W-:Y:S02]  /*df690*/  STL [R1+0xa418], R225 ;  /* 0x00a418e101007387 */ /* 0x000fe40000100800 */
[----:B------:R-:W-:Y:S02]  /*df6a0*/  STL [R1+0xa440], R216 ;  /* 0x00a440d801007387 */ /* 0x000fe40000100800 */
[----:B------:R-:W-:Y:S01]  /*df6b0*/  STL [R1+0xa414], R217 ;  /* 0x00a414d901007387 */ /* 0x000fe20000100800 */
[----:B------:R-:W4:Y:S01]  /*df6c0*/  LDL.64 R106, [R1+0x18] ;  /* 0x00001800016a7983 */ /* 0x000f220000100a00 */
        /* <DEDUP_REMOVED lines=8> */
[----:B------:R1:W-:Y:S02]  /*df750*/  STL.64 [R1+0xa468], R250 ;  /* 0x00a468fa01007387 */ /* 0x0003e40000100a00 */
[----:B------:R-:W-:Y:S01]  /*df760*/  STL.64 [R1+0xa460], R248 ;  /* 0x00a460f801007387 */ /* 0x000fe20000100a00 */
[----:B-1----:R-:W-:Y:S01]  /*df770*/  HMMA.1688.F32.TF32 R20, R132, R250, R20 ;  /* 0x000000fa8414723c */ /* 0x002fe20000081014 */
[----:B------:R-:W4:Y:S07]  /*df780*/  LDL.64 R250, [R1+0x48] ;  /* 0x0000480001fa7983 */ /* 0x000f2e0000100a00 */
[C---:B--2---:R-:W-:Y:S08]  /*df790*/  HMMA.1688.F32.TF32 R48, R4.reuse, R232, R48 ;  /* 0x000000e80430723c */ /* 0x044ff00000081030 */
[----:B---3--:R-:W-:Y:S08]  /*df7a0*/  HMMA.1688.F32.TF32 R52, R4, R224, R52 ;  /* 0x000000e00434723c */ /* 0x008ff00000081034 */
[----:B----4-:R-:W-:Y:S01]  /*df7b0*/  HMMA.1688.F32.TF32 R92, R132, R26, R92 ;  /* 0x0000001a845c723c */ /* 0x010fe2000008105c */
[----:B------:R-:W-:Y:S01]  /*df7c0*/  MOV R233, R26 ;  /* 0x0000001a00e97202 */ /* 0x000fe20000000f00 */
[----:B------:R-:W-:-:S02]  /*df7d0*/  IMAD.MOV.U32 R225, RZ, RZ, R27 ;  /* 0x000000ffffe17224 */ /* 0x000fc400078e001b */
[----:B------:R-:W2:Y:S01]  /*df7e0*/  LDL.LU.64 R26, [R1+0xa8b0] ;  /* 0x00a8b000011a7983 */ /* 0x000ea20000300a00 */
[----:B------:R-:W2:Y:S03]  /*df7f0*/  LDL.LU.64 R24, [R1+0xa8a8] ;  /* 0x00a8a80001187983 */ /* 0x000ea60000300a00 */
        /* <DEDUP_REMOVED lines=8> */
[----:B------:R-:W-:-:S02]  /*df880*/  IMAD.MOV.U32 R245, RZ, RZ, R174 ;  /* 0x000000fffff57224 */ /* 0x000fc400078e00ae */
[----:B------:R-:W-:Y:S01]  /*df890*/  IMAD.MOV.U32 R244, RZ, RZ, R175 ;  /* 0x000000fffff47224 */ /* 0x000fe200078e00af */
[----:B------:R-:W-:Y:S01]  /*df8a0*/  MOV R217, R106 ;  /* 0x0000006a00d97202 */ /* 0x000fe20000000f00 */
[----:B------:R-:W-:Y:S01]  /*df8b0*/  IMAD.MOV.U32 R209, RZ, RZ, R107 ;  /* 0x000000ffffd17224 */ /* 0x000fe200078e006b */
[----:B------:R1:W-:Y:S01]  /*df8c0*/  STL.64 [R1+0xa7b0], R94 ;  /* 0x00a7b05e01007387 */ /* 0x0003e20000100a00 */
[----:B------:R-:W-:Y:S01]  /*df8d0*/  STL.64 [R1+0xa7a8], R92 ;  /* 0x00a7a85c01007387 */ /* 0x000fe20000100a00 */
[----:B------:R-:W-:Y:S08]  /*df8e0*/  HMMA.1688.F32.TF32 R72, R4, R184, R72 ;  /* 0x000000b80448723c */ /* 0x000ff00000081048 */
[----:B------:R-:W-:Y:S01]  /*df8f0*/  HMMA.1688.F32.TF32 R32, R132, R222, R32 ;  /* 0x000000de8420723c */ /* 0x000fe20000081020 */
[----:B-1----:R-:W3:Y:S01]  /*df900*/  LDL R94, [R1+0x38] ;  /* 0x00003800015e7983 */ /* 0x002ee20000100800 */
[----:B------:R-:W-:Y:S01]  /*df910*/  MOV R184, R222 ;  /* 0x000000de00b87202 */ /* 0x000fe20000000f00 */
[----:B------:R-:W-:-:S04]  /*df920*/  IMAD.MOV.U32 R185, RZ, RZ, R223 ;  /* 0x000000ffffb97224 */ /* 0x000fc800078e00df */
[----:B------:R-:W-:Y:S01]  /*df930*/  IMAD.MOV.U32 R222, RZ, RZ, R219 ;  /* 0x000000ffffde7224 */ /* 0x000fe200078e00db */
[----:B------:R-:W-:Y:S01]  /*df940*/  MOV R223, R218 ;  /* 0x000000da00df7202 */ /* 0x000fe20000000f00 */
[----:B------:R-:W-:Y:S08]  /*df950*/  HMMA.1688.F32.TF32 R124, R132, R214, R124 ;  /* 0x000000d6847c723c */ /* 0x000ff0000008107c */
[----:B------:R-:W-:Y:S08]  /*df960*/  HMMA.1688.F32.TF32 R68, R4, R192, R68 ;  /* 0x000000c00444723c */ /* 0x000ff00000081044 */
[----:B------:R-:W-:Y:S08]  /*df970*/  HMMA.1688.F32.TF32 R120, R132, R206, R120 ;  /* 0x000000ce8478723c */ /* 0x000ff00000081078 */
[----:B------:R-:W-:Y:S01]  /*df980*/  HMMA.1688.F32.TF32 R64, R4, R200, R64 ;  /* 0x000000c80440723c */ /* 0x000fe20000081040 */
[----:B------:R-:W-:-:S02]  /*df990*/  IMAD.MOV.U32 R214, RZ, RZ, R211 ;  /* 0x000000ffffd67224 */ /* 0x000fc400078e00d3 */
[----:B------:R-:W-:Y:S02]  /*df9a0*/  IMAD.MOV.U32 R215, RZ, RZ, R210 ;  /* 0x000000ffffd77224 */ /* 0x000fe400078e00d2 */
[----:B------:R-:W-:Y:S02]  /*df9b0*/  IMAD.MOV.U32 R192, RZ, RZ, R206 ;  /* 0x000000ffffc07224 */ /* 0x000fe400078e00ce */
[----:B------:R-:W-:Y:S01]  /*df9c0*/  IMAD.MOV.U32 R193, RZ, RZ, R207 ;  /* 0x000000ffffc17224 */ /* 0x000fe200078e00cf */
[----:B------:R-:W-:Y:S01]  /*df9d0*/  MOV R206, R203 ;  /* 0x000000cb00ce7202 */ /* 0x000fe20000000f00 */
[----:B------:R-:W-:Y:S01]  /*df9e0*/  IMAD.MOV.U32 R207, RZ, RZ, R202 ;  /* 0x000000ffffcf7224 */ /* 0x000fe200078e00ca */
[----:B------:R-:W-:Y:S01]  /*df9f0*/  HMMA.1688.F32.TF32 R112, R132, R142, R112 ;  /* 0x0000008e8470723c */ /* 0x000fe20000081070 */
[----:B------:R-:W-:Y:S01]  /*dfa00*/  IMAD.MOV.U32 R200, RZ, RZ, R142 ;  /* 0x000000ffffc87224 */ /* 0x000fe200078e008e */
[----:B------:R-:W-:-:S06]  /*dfa10*/  MOV R201, R143 ;  /* 0x0000008f00c97202 */ /* 0x000fcc0000000f00 */
[----:B------:R-:W-:Y:S01]  /*dfa20*/  HMMA.1688.F32.TF32 R108, R132, R158, R108 ;  /* 0x0000009e846c723c */ /* 0x000fe2000008106c */
[----:B------:R-:W-:Y:S01]  /*dfa30*/  IMAD.MOV.U32 R142, RZ, RZ, R195 ;  /* 0x000000ffff8e7224 */ /* 0x000fe200078e00c3 */
[----:B------:R-:W-:-:S05]  /*dfa40*/  MOV R143, R194 ;  /* 0x000000c2008f7202 */ /* 0x000fca0000000f00 */
[----:B------:R-:W-:Y:S02]  /*dfa50*/  IMAD.MOV.U32 R158, RZ, RZ, R187 ;  /* 0x000000ffff9e7224 */ /* 0x000fe400078e00bb */
[----:B------:R-:W-:Y:S01]  /*dfa60*/  IMAD.MOV.U32 R159, RZ, RZ, R186 ;  /* 0x000000ffff9f7224 */ /* 0x000fe200078e00ba */
[C---:B------:R-:W-:Y:S08]  /*dfa70*/  HMMA.1688.F32.TF32 R100, R132.reuse, R150, R100 ;  /* 0x000000968464723c */ /* 0x040ff00000081064 */
[----:B------:R-:W-:Y:S01]  /*dfa80*/  HMMA.1688.F32.TF32 R96, R132, R166, R96 ;  /* 0x000000a68460723c */ /* 0x000fe20000081060 */
[----:B------:R-:W-:Y:S01]  /*dfa90*/  MOV R208, R166 ;  /* 0x000000a600d07202 */ /* 0x000fe20000000f00 */
[----:B------:R-:W-:Y:S01]  /*dfaa0*/  IMAD.MOV.U32 R216, RZ, RZ, R167 ;  /* 0x000000ffffd87224 */ /* 0x000fe200078e00a7 */
[----:B------:R-:W-:Y:S01]  /*dfab0*/  MOV R150, R179 ;  /* 0x000000b300967202 */ /* 0x000fe20000000f00 */
[----:B------:R-:W-:-:S03]  /*dfac0*/  IMAD.MOV.U32 R151, RZ, RZ, R178 ;  /* 0x000000ffff977224 */ /* 0x000fc600078e00b2 */
[----:B------:R-:W-:Y:S01]  /*dfad0*/  IMAD.MOV.U32 R166, RZ, RZ, R171 ;  /* 0x000000ffffa67224 */ /* 0x000fe200078e00ab */
[----:B------:R-:W-:Y:S01]  /*dfae0*/  MOV R167, R170 ;  /* 0x000000aa00a77202 */ /* 0x000fe20000000f00 */
[C---:B------:R-:W-:Y:S08]  /*dfaf0*/  HMMA.1688.F32.TF32 R16, R132.reuse, R174, R16 ;  /* 0x000000ae8410723c */ /* 0x040ff00000081010 */
[----:B------:R-:W-:Y:S01]  /*dfb00*/  HMMA.1688.F32.TF32 R40, R132, R238, R40 ;  /* 0x000000ee8428723c */ /* 0x000fe20000081028 */
[----:B------:R-:W-:-:S02]  /*dfb10*/  IMAD.MOV.U32 R174, RZ, RZ, R162 ;  /* 0x000000ffffae7224 */ /* 0x000fc400078e00a2 */
[----:B------:R-:W-:-:S04]  /*dfb20*/  IMAD.MOV.U32 R175, RZ, RZ, R163 ;  /* 0x000000ffffaf7224 */ /* 0x000fc800078e00a3 */
[----:B------:R-:W-:Y:S01]  /*dfb30*/  MOV R238, R155 ;  /* 0x0000009b00ee7202 */ /* 0x000fe20000000f00 */
[----:B------:R-:W-:Y:S01]  /*dfb40*/  IMAD.MOV.U32 R239, RZ, RZ, R242 ;  /* 0x000000ffffef7224 */ /* 0x000fe200078e00f2 */
[C---:B--2---:R-:W-:Y:S01]  /*dfb50*/  HMMA.1688.F32.TF32 R24, R132.reuse, R106, R24 ;  /* 0x0000006a8418723c */ /* 0x044fe20000081018 */
[----:B------:R-:W2:Y:S01]  /*dfb60*/  LDL.LU.64 R106, [R1+0xa8a0] ;  /* 0x00a8a000016a7983 */ /* 0x000ea20000300a00 */
[----:B------:R-:W2:Y:S11]  /*dfb70*/  LDL.LU.64 R104, [R1+0xa898] ;  /* 0x00a8980001687983 */ /* 0x000eb60000300a00 */
[----:B------:R-:W-:Y:S10]  /*dfb80*/  @!UPT UIADD3 URZ, URZ, URZ, URZ ;  /* 0x0000003f3f3ff290 */ /* 0x000ff4000fffe03f */
[----:B------:R-:W-:Y:S01]  /*dfb90*/  STL.64 [R1+0xa7a0], R26 ;  /* 0x00a7a01a01007387 */ /* 0x000fe20000100a00 */
[----:B------:R-:W-:Y:S02]  /*dfba0*/  STL.64 [R1+0xa798], R24 ;  /* 0x00a7981801007387 */ /* 0x000fe40000100a00 */
[----:B------:R-:W-:Y:S02]  /*dfbb0*/  STL.64 [R1+0xa478], R246 ;  /* 0x00a478f601007387 */ /* 0x000fe40000100a00 */
[----:B------:R1:W-:Y:S01]  /*dfbc0*/  STL.64 [R1+0xa470], R244 ;  /* 0x00a470f401007387 */ /* 0x0003e20000100a00 */
[----:B------:R-:W4:Y:S04]  /*dfbd0*/  LDL R220, [R1+0x3e0] ;  /* 0x0003e00001dc7983 */ /* 0x000f280000100800 */
[----:B------:R-:W4:Y:S01]  /*dfbe0*/  LDL R221, [R1+0x3e4] ;  /* 0x0003e40001dd7983 */ /* 0x000f220000100800 */
[----:B------:R-:W2:Y:S02]  /*dfbf0*/  LDL.LU R219, [R1+0xa890] ;  /* 0x00a8900001db7983 */ /* 0x000ea40000300800 */
[----:B------:R-:W2:Y:S02]  /*dfc00*/  LDL.LU R218, [R1+0xa88c] ;  /* 0x00a88c0001da7983 */ /* 0x000ea40000300800 */
[----:B------:R-:W2:Y:S01]  /*dfc10*/  LDL R212, [R1+0x3d0] ;  /* 0x0003d00001d47983 */ /* 0x000ea20000100800 */
[----:B------:R-:W2:Y:S01]  /*dfc20*/  LDL R213, [R1+0x3d4] ;  /* 0x0003d40001d57983 */ /* 0x000ea20000100800 */
        /* <DEDUP_REMOVED lines=29> */
[----:B------:R-:W2:Y:S01]  /*dfe00*/  LDL.LU R242, [R1+0xa84c] ;  /* 0x00a84c0001f27983 */ /* 0x000ea20000300800 */
[C---:B------:R-:W-:Y:S01]  /*dfe10*/  HMMA.1688.F32.TF32 R36, R132.reuse, R230, R36 ;  /* 0x000000e68424723c */ /* 0x040fe20000081024 */
[----:B------:R-:W3:Y:S04]  /*dfe20*/  LDL R228, [R1+0x350] ;  /* 0x0003500001e47983 */ /* 0x000ee80000100800 */
[----:B------:R-:W3:Y:S03]  /*dfe30*/  LDL R229, [R1+0x354] ;  /* 0x0003540001e57983 */ /* 0x000ee60000100800 */
[----:B------:R-:W-:Y:S01]  /*dfe40*/  HMMA.1688.F32.TF32 R116, R132, R250, R116 ;  /* 0x000000fa8474723c */ /* 0x000fe20000081074 */
[----:B------:R-:W-:Y:S01]  /*dfe50*/  IMAD.MOV.U32 R230, RZ, RZ, R154 ;  /* 0x000000ffffe67224 */ /* 0x000fe200078e009a */
[----:B------:R-:W-:Y:S01]  /*dfe60*/  MOV R231, R147 ;  /* 0x0000009300e77202 */ /* 0x000fe20000000f00 */
[----:B------:R-:W3:Y:S01]  /*dfe70*/  LDL.LU R154, [R1+0xa848] ;  /* 0x00a84800019a7983 */ /* 0x000ee20000300800 */
[----:B------:R-:W3:Y:S02]  /*dfe80*/  LDL.LU R147, [R1+0xa844] ;  /* 0x00a8440001937983 */ /* 0x000ee40000300800 */
[----:B------:R-:W3:Y:S02]  /*dfe90*/  LDL R248, [R1+0x340] ;  /* 0x0003400001f87983 */ /* 0x000ee40000100800 */
[----:B------:R-:W-:Y:S01]  /*dfea0*/  IMAD.MOV.U32 R250, RZ, RZ, R243 ;  /* 0x000000fffffa7224 */ /* 0x000fe200078e00f3 */
[----:B------:R-:W-:Y:S01]  /*dfeb0*/  HMMA.1688.F32.TF32 R44, R4, R240, R44 ;  /* 0x000000f0042c723c */ /* 0x000fe2000008102c */
[----:B--2---:R-:W-:-:S02]  /*dfec0*/  IMAD.MOV.U32 R249, RZ, RZ, R242 ;  /* 0x000000fffff97224 */ /* 0x004fc400078e00f2 */
[----:B------:R-:W2:Y:S01]  /*dfed0*/  LDL.LU R242, [R1+0xa840] ;  /* 0x00a8400001f27983 */ /* 0x000ea20000300800 */
[----:B------:R-:W2:Y:S02]  /*dfee0*/  LDL.LU R243, [R1+0xa83c] ;  /* 0x00a83c0001f37983 */ /* 0x000ea40000300800 */
[----:B------:R-:W-:Y:S02]  /*dfef0*/  IMAD.MOV.U32 R95, RZ, RZ, R2 ;  /* 0x000000ffff5f7224 */ /* 0x000fe400078e0002 */
[----:B------:R-:W-:Y:S01]  /*dff00*/  IMAD.MOV.U32 R2, RZ, RZ, R251 ;  /* 0x000000ffff027224 */ /* 0x000fe200078e00fb */
[----:B------:R-:W-:Y:S01]  /*dff10*/  MOV R251, R146 ;  /* 0x0000009200fb7202 */ /* 0x000fe20000000f00 */
[----:B------:R-:W-:Y:S01]  /*dff20*/  HMMA.1688.F32.TF32 R104, R132, R246, R104 ;  /* 0x000000f68468723c */ /* 0x000fe20000081068 */
[----:B------:R-:W3:Y:S01]  /*dff30*/  LDL.LU R146, [R1+0xa838] ;  /* 0x00a8380001927983 */ /* 0x000ee20000300800 */
[----:B------:R-:W-:Y:S01]  /*dff40*/  IMAD.MOV.U32 R240, RZ, RZ, R182 ;  /* 0x000000fffff07224 */ /* 0x000fe200078e00b6 */
[----:B------:R-:W-:Y:S01]  /*dff50*/  MOV R241, R183 ;  /* 0x000000b700f17202 */ /* 0x000fe20000000f00 */
[----:B-1----:R-:W3:Y:S01]  /*dff60*/  LDL R244, [R1+0x330] ;  /* 0x0003300001f47983 */ /* 0x002ee20000100800 */
[----:B------:R-:W3:Y:S02]  /*dff70*/  LDL R245, [R1+0x334] ;  /* 0x0003340001f57983 */ /* 0x000ee40000100800 */
[----:B------:R-:W-:-:S02]  /*dff80*/  IMAD.MOV.U32 R246, RZ, RZ, R234 ;  /* 0x000000fffff67224 */ /* 0x000fc400078e00ea */
[----:B------:R-:W-:Y:S01]  /*dff90*/  IMAD.MOV.U32 R247, RZ, RZ, R235 ;  /* 0x000000fffff77224 */ /* 0x000fe200078e00eb */
[----:B------:R-:W3:Y:S01]  /*dffa0*/  LDL.LU R234, [R1+0xa834] ;  /* 0x00a8340001ea7983 */ /* 0x000ee20000300800 */
[----:B------:R-:W3:Y:S03]  /*dffb0*/  LDL.LU R235, [R1+0xa830] ;  /* 0x00a8300001eb7983 */ /* 0x000ee60000300800 */
[----:B--2---:R1:W-:Y:S01]  /*dffc0*/  STL.64 [R1+0xa488], R242 ;  /* 0x00a488f201007387 */ /* 0x0043e20000100a00 */
[C---:B------:R-:W-:Y:S01]  /*dffd0*/  HMMA.1688.F32.TF32 R44, R132.reuse, R242, R44 ;  /* 0x000000f2842c723c */ /* 0x040fe2000008102c */
[----:B------:R2:W-:Y:S06]  /*dffe0*/  STL.64 [R1+0xa480], R240 ;  /* 0x00a480f001007387 */ /* 0x0005ec0000100a00 */
[----:B-1----:R-:W-:Y:S01]  /*dfff0*/  MOV R242, R226 ;  /* 0x000000e200f27202 */ /* 0x002fe20000000f00 */
[----:B------:R-:W-:Y:S01]  /*e0000*/  IMAD.MOV.U32 R243, RZ, RZ, R227 ;  /* 0x000000fffff37224 */ /* 0x000fe200078e00e3 */
[----:B--2---:R-:W2:Y:S04]  /*e0010*/  LDL R240, [R1+0x320] ;  /* 0x0003200001f07983 */ /* 0x004ea80000100800 */
[----:B------:R-:W2:Y:S01]  /*e0020*/  LDL R241, [R1+0x324] ;  /* 0x0003240001f17983 */ /* 0x000ea20000100800 */
[----:B------:R-:W2:Y:S02]  /*e0030*/  LDL.LU R226, [R1+0xa82c] ;  /* 0x00a82c0001e27983 */ /* 0x000ea40000300800 */
[----:B------:R-:W2:Y:S02]  /*e0040*/  LDL.LU R227, [R1+0xa828] ;  /* 0x00a8280001e37983 */ /* 0x000ea40000300800 */
[----:B------:R-:W-:Y:S01]  /*e0050*/  IMAD.MOV.U32 R232, RZ, RZ, R199 ;  /* 0x000000ffffe87224 */ /* 0x000fe200078e00c7 */
[----:B---3--:R1:W-:Y:S01]  /*e0060*/  STL.64 [R1+0xa498], R234 ;  /* 0x00a498ea01007387 */ /* 0x0083e20000100a00 */
[----:B------:R-:W-:Y:S01]  /*e0070*/  HMMA.1688.F32.TF32 R48, R132, R234, R48 ;  /* 0x000000ea8430723c */ /* 0x000fe20000081030 */
[----:B------:R-:W-:-:S02]  /*e0080*/  MOV R224, R198 ;  /* 0x000000c600e07202 */ /* 0x000fc40000000f00 */
[----:B------:R3:W-:Y:S04]  /*e0090*/  STL.64 [R1+0xa490], R232 ;  /* 0x00a490e801007387 */ /* 0x0007e80000100a00 */
[----:B-1----:R-:W-:Y:S01]  /*e00a0*/  IMAD.MOV.U32 R234, RZ, RZ, R218 ;  /* 0x000000ffffea7224 */ /* 0x002fe200078e00da */
[----:B------:R-:W-:Y:S01]  /*e00b0*/  MOV R235, R219 ;  /* 0x000000db00eb7202 */ /* 0x000fe20000000f00 */
[----:B---3--:R-:W3:Y:S04]  /*e00c0*/  LDL R232, [R1+0x310] ;  /* 0x0003100001e87983 */ /* 0x008ee80000100800 */
[----:B------:R-:W3:Y:S01]  /*e00d0*/  LDL R233, [R1+0x314] ;  /* 0x0003140001e97983 */ /* 0x000ee20000100800 */
[----:B------:R-:W3:Y:S02]  /*e00e0*/  LDL.LU R218, [R1+0xa824] ;  /* 0x00a8240001da7983 */ /* 0x000ee40000300800 */
[----:B------:R-:W3:Y:S01]  /*e00f0*/  LDL.LU R219, [R1+0xa820] ;  /* 0x00a8200001db7983 */ /* 0x000ee20000300800 */
[----:B--2---:R1:W-:Y:S01]  /*e0100*/  STL.64 [R1+0xa4a8], R226 ;  /* 0x00a4a8e201007387 */ /* 0x0043e20000100a00 */
[----:B------:R-:W-:Y:S01]  /*e0110*/  HMMA.1688.F32.TF32 R52, R132, R226, R52 ;  /* 0x000000e28434723c */ /* 0x000fe20000081034 */
[----:B------:R2:W-:Y:S06]  /*e0120*/  STL.64 [R1+0xa4a0], R224 ;  /* 0x00a4a0e001007387 */ /* 0x0005ec0000100a00 */
[----:B-1----:R-:W-:-:S02]  /*e0130*/  IMAD.MOV.U32 R226, RZ, RZ, R210 ;  /* 0x000000ffffe27224 */ /* 0x002fc400078e00d2 */
[----:B------:R-:W-:Y:S01]  /*e0140*/  IMAD.MOV.U32 R227, RZ, RZ, R211 ;  /* 0x000000ffffe37224 */ /* 0x000fe200078e00d3 */
[----:B--2---:R-:W2:Y:S04]  /*e0150*/  LDL R224, [R1+0x300] ;  /* 0x0003000001e07983 */ /* 0x004ea80000100800 */
[----:B------:R-:W2:Y:S01]  /*e0160*/  LDL R225, [R1+0x304] ;  /* 0x0003040001e17983 */ /* 0x000ea20000100800 */
[----:B------:R-:W2:Y:S02]  /*e0170*/  LDL.LU R210, [R1+0xa81c] ;  /* 0x00a81c0001d27983 */ /* 0x000ea40000300800 */
[----:B------:R-:W2:Y:S01]  /*e0180*/  LDL.LU R211, [R1+0xa818] ;  /* 0x00a8180001d37983 */ /* 0x000ea20000300800 */
[----:B---3--:R1:W-:Y:S01]  /*e0190*/  STL.64 [R1+0xa4b8], R218 ;  /* 0x00a4b8da01007387 */ /* 0x0083e20000100a00 */
[C---:B------:R-:W-:Y:S01]  /*e01a0*/  HMMA.1688.F32.TF32 R56, R132.reuse, R218, R56 ;  /* 0x000000da8438723c */ /* 0x040fe20000081038 */
[----:B------:R3:W-:Y:S06]  /*e01b0*/  STL.64 [R1+0xa4b0], R216 ;  /* 0x00a4b0d801007387 */ /* 0x0007ec0000100a00 */
[----:B-1----:R-:W-:Y:S01]  /*e01c0*/  MOV R218, R202 ;  /* 0x000000ca00da7202 */ /* 0x002fe20000000f00 */
[----:B------:R-:W-:Y:S01]  /*e01d0*/  IMAD.MOV.U32 R219, RZ, RZ, R203 ;  /* 0x000000ffffdb7224 */ /* 0x000fe200078e00cb */
[----:B---3--:R-:W3:Y:S04]  /*e01e0*/  LDL R216, [R1+0x2f0] ;  /* 0x0002f00001d87983 */ /* 0x008ee80000100800 */
[----:B------:R-:W3:Y:S01]  /*e01f0*/  LDL R217, [R1+0x2f4] ;  /* 0x0002f40001d97983 */ /* 0x000ee20000100800 */
[----:B------:R-:W3:Y:S02]  /*e0200*/  LDL.LU R202, [R1+0xa814] ;  /* 0x00a8140001ca7983 */ /* 0x000ee40000300800 */
[----:B------:R-:W3:Y:S01]  /*e0210*/  LDL.LU R203, [R1+0xa810] ;  /* 0x00a8100001cb7983 */ /* 0x000ee20000300800 */
[----:B--2---:R1:W-:Y:S01]  /*e0220*/  STL.64 [R1+0xa4d0], R210 ;  /* 0x00a4d0d201007387 */ /* 0x0043e20000100a00 */
[C---:B------:R-:W-:Y:S01]  /*e0230*/  HMMA.1688.F32.TF32 R60, R132.reuse, R210, R60 ;  /* 0x000000d2843c723c */ /* 0x040fe2000008103c */
[----:B------:R2:W-:Y:S06]  /*e0240*/  STL.64 [R1+0xa4c8], R208 ;  /* 0x00a4c8d001007387 */ /* 0x0005ec0000100a00 */
[----:B-1----:R-:W-:Y:S01]  /*e0250*/  IMAD.MOV.U32 R210, RZ, RZ, R194 ;  /* 0x000000ffffd27224 */ /* 0x002fe200078e00c2 */
[----:B------:R-:W-:Y:S01]  /*e0260*/  MOV R211, R195 ;  /* 0x000000c300d37202 */ /* 0x000fe20000000f00 */
[----:B--2---:R-:W2:Y:S04]  /*e0270*/  LDL R208, [R1+0x2e0] ;  /* 0x0002e00001d07983 */ /* 0x004ea80000100800 */
[----:B------:R-:W2:Y:S01]  /*e0280*/  LDL R209, [R1+0x2e4] ;  /* 0x0002e40001d17983 */ /* 0x000ea20000100800 */
[----:B------:R-:W2:Y:S02]  /*e0290*/  LDL.LU R194, [R1+0xa80c] ;  /* 0x00a80c0001c27983 */ /* 0x000ea40000300800 */
[----:B------:R-:W2:Y:S01]  /*e02a0*/  LDL.LU R195, [R1+0xa808] ;  /* 0x00a8080001c37983 */ /* 0x000ea20000300800 */
[----:B---3--:R1:W-:Y:S01]  /*e02b0*/  STL.64 [R1+0xa4e0], R202 ;  /* 0x00a4e0ca01007387 */ /* 0x0083e20000100a00 */
[----:B------:R-:W-:Y:S01]  /*e02c0*/  HMMA.1688.F32.TF32 R64, R132, R202, R64 ;  /* 0x000000ca8440723c */ /* 0x000fe20000081040 */
[----:B------:R3:W-:Y:S06]  /*e02d0*/  STL.64 [R1+0xa4d8], R200 ;  /* 0x00a4d8c801007387 */ /* 0x0007ec0000100a00 */
[----:B-1----:R-:W-:-:S02]  /*e02e0*/  IMAD.MOV.U32 R202, RZ, RZ, R186 ;  /* 0x000000ffffca7224 */ /* 0x002fc400078e00ba */
[----:B------:R-:W-:Y:S01]  /*e02f0*/  IMAD.MOV.U32 R203, RZ, RZ, R187 ;  /* 0x000000ffffcb7224 */ /* 0x000fe200078e00bb */
[----:B---3--:R-:W3:Y:S04]  /*e0300*/  LDL R200, [R1+0x2d0] ;  /* 0x0002d00001c87983 */ /* 0x008ee80000100800 */
[----:B------:R-:W3:Y:S01]  /*e0310*/  LDL R201, [R1+0x2d4] ;  /* 0x0002d40001c97983 */ /* 0x000ee20000100800 */
[----:B------:R-:W3:Y:S02]  /*e0320*/  LDL.LU R186, [R1+0xa804] ;  /* 0x00a8040001ba7983 */ /* 0x000ee40000300800 */
[----:B------:R-:W3:Y:S01]  /*e0330*/  LDL.LU R187, [R1+0xa800] ;  /* 0x00a8000001bb7983 */ /* 0x000ee20000300800 */
[----:B--2---:R1:W-:Y:S01]  /*e0340*/  STL.64 [R1+0xa4f0], R194 ;  /* 0x00a4f0c201007387 */ /* 0x0043e20000100a00 */
[----:B------:R-:W-:Y:S01]  /*e0350*/  HMMA.1688.F32.TF32 R68, R132, R194, R68 ;  /* 0x000000c28444723c */ /* 0x000fe20000081044 */
[----:B------:R2:W-:Y:S06]  /*e0360*/  STL.64 [R1+0xa4e8], R192 ;  /* 0x00a4e8c001007387 */ /* 0x0005ec0000100a00 */
[----:B-1----:R-:W-:Y:S01]  /*e0370*/  MOV R194, R178 ;  /* 0x000000b200c27202 */ /* 0x002fe20000000f00 */
[----:B------:R-:W-:Y:S01]  /*e0380*/  IMAD.MOV.U32 R195, RZ, RZ, R179 ;  /* 0x000000ffffc37224 */ /* 0x000fe200078e00b3 */
[----:B--2---:R-:W2:Y:S04]  /*e0390*/  LDL R192, [R1+0x2c0] ;  /* 0x0002c00001c07983 */ /* 0x004ea80000100800 */
[----:B------:R-:W2:Y:S01]  /*e03a0*/  LDL R193, [R1+0x2c4] ;  /* 0x0002c40001c17983 */ /* 0x000ea20000100800 */
[----:B------:R-:W2:Y:S02]  /*e03b0*/  LDL.LU R178, [R1+0xa7fc] ;  /* 0x00a7fc0001b27983 */ /* 0x000ea40000300800 */
[----:B------:R-:W2:Y:S01]  /*e03c0*/  LDL.LU R179, [R1+0xa7f8] ;  /* 0x00a7f80001b37983 */ /* 0x000ea20000300800 */
[----:B------:R-:W-:Y:S08]  /*e03d0*/  HMMA.1688.F32.TF32 R76, R4, R176, R76 ;  /* 0x000000b0044c723c */ /* 0x000ff0000008104c */
[----:B---3--:R-:W-:Y:S01]  /*e03e0*/  HMMA.1688.F32.TF32 R72, R132, R186, R72 ;  /* 0x000000ba8448723c */ /* 0x008fe20000081048 */
[----:B------:R1:W-:Y:S01]  /*e03f0*/  STL.64 [R1+0xa500], R186 ;  /* 0x00a500ba01007387 */ /* 0x0003e20000100a00 */
[----:B------:R3:W-:Y:S05]  /*e0400*/  STL.64 [R1+0xa4f8], R184 ;  /* 0x00a4f8b801007387 */ /* 0x0007ea0000100a00 */
[----:B-1----:R-:W-:Y:S01]  /*e0410*/  IMAD.MOV.U32 R186, RZ, RZ, R170 ;  /* 0x000000ffffba7224 */ /* 0x002fe200078e00aa */
[----:B---3--:R-:W3:Y:S04]  /*e0420*/  LDL R184, [R1+0x2b0] ;  /* 0x0002b00001b87983 */ /* 0x008ee80000100800 */
[----:B------:R-:W3:Y:S01]  /*e0430*/  LDL R185, [R1+0x2b4] ;  /* 0x0002b40001b97983 */ /* 0x000ee20000100800 */
[----:B------:R-:W3:Y:S01]  /*e0440*/  LDL.LU R170, [R1+0xa7f4] ;  /* 0x00a7f40001aa7983 */ /* 0x000ee20000300800 */
[----:B------:R-:W-:-:S02]  /*e0450*/  MOV R187, R171 ;  /* 0x000000ab00bb7202 */ /* 0x000fc40000000f00 */
[----:B------:R-:W3:Y:S04]  /*e0460*/  LDL.LU R171, [R1+0xa7f0] ;  /* 0x00a7f00001ab7983 */ /* 0x000ee80000300800 */
        /* <DEDUP_REMOVED lines=8> */
[----:B------:R-:W4:Y:S01]  /*e04f0*/  LDL.LU R162, [R1+0xa7e8] ;  /* 0x00a7e80001a27983 */ /* 0x000f220000300800 */
[C---:B------:R-:W-:Y:S01]  /*e0500*/  HMMA.1688.F32.TF32 R12, R132.reuse, R182, R12 ;  /* 0x000000b6840c723c */ /* 0x040fe2000008100c */
[----:B------:R-:W4:Y:S04]  /*e0510*/  LDL R180, [R1+0x250] ;  /* 0x0002500001b47983 */ /* 0x000f280000100800 */
[----:B------:R-:W4:Y:S02]  /*e0520*/  LDL R181, [R1+0x254] ;  /* 0x0002540001b57983 */ /* 0x000f240000100800 */
[----:B---3--:R-:W-:Y:S01]  /*e0530*/  MOV R182, R171 ;  /* 0x000000ab00b67202 */ /* 0x008fe20000000f00 */
[----:B------:R-:W-:Y:S01]  /*e0540*/  IMAD.MOV.U32 R183, RZ, RZ, R170 ;  /* 0x000000ffffb77224 */ /* 0x000fe200078e00aa */
[----:B------:R-:W3:Y:S01]  /*e0550*/  LDL.LU R171, [R1+0xa7e4] ;  /* 0x00a7e40001ab7983 */ /* 0x000ee20000300800 */
[----:B------:R-:W3:Y:S01]  /*e0560*/  LDL.LU R170, [R1+0xa7e0] ;  /* 0x00a7e00001aa7983 */ /* 0x000ee20000300800 */
[----:B------:R-:W-:Y:S01]  /*e0570*/  HMMA.1688.F32.TF32 R8, R132, R190, R8 ;  /* 0x000000be8408723c */ /* 0x000fe20000081008 */
[----:B------:R-:W3:Y:S01]  /*e0580*/  LDL R188, [R1+0x240] ;  /* 0x0002400001bc7983 */ /* 0x000ee20000100800 */
[----:B------:R-:W3:Y:S06]  /*e0590*/  LDL R189, [R1+0x244] ;  /* 0x0002440001bd7983 */ /* 0x000eec0000100800 */
[----:B------:R-:W-:Y:S01]  /*e05a0*/  HMMA.1688.F32.TF32 R128, R4, R196, R128 ;  /* 0x000000c40480723c */ /* 0x000fe20000081080 */
[----:B--2---:R-:W-:Y:S01]  /*e05b0*/  MOV R191, R163 ;  /* 0x000000a300bf7202 */ /* 0x004fe20000000f00 */
[----:B----4-:R-:W-:-:S02]  /*e05c0*/  IMAD.MOV.U32 R190, RZ, RZ, R162 ;  /* 0x000000ffffbe7224 */ /* 0x010fc400078e00a2 */
[----:B------:R-:W2:Y:S01]  /*e05d0*/  LDL.LU R162, [R1+0xa7dc] ;  /* 0x00a7dc0001a27983 */ /* 0x000ea20000300800 */
[----:B------:R-:W4:Y:S11]  /*e05e0*/  LDL.LU R163, [R1+0xa7d8] ;  /* 0x00a7d80001a37983 */ /* 0x000f360000300800 */
[----:B------:R-:W-:Y:S08]  /*e05f0*/  @!UPT UIADD3 URZ, URZ, URZ, URZ ;  /* 0x0000003f3f3ff290 */ /* 0x000ff0000fffe03f */
[----:B------:R-:W-:Y:S01]  /*e0600*/  HMMA.1688.F32.TF32 R128, R132, R198, R128 ;  /* 0x000000c68480723c */ /* 0x000fe20000081080 */
[----:B------:R-:W4:Y:S02]  /*e0610*/  LDL R196, [R1+0x230] ;  /* 0x0002300001c47983 */ /* 0x000f240000100800 */
[----:B---3--:R-:W-:-:S04]  /*e0620*/  IMAD.MOV.U32 R197, RZ, RZ, R170 ;  /* 0x000000ffffc57224 */ /* 0x008fc800078e00aa */
[----:B------:R-:W-:Y:S01]  /*e0630*/  IMAD.MOV.U32 R198, RZ, RZ, R171 ;  /* 0x000000ffffc67224 */ /* 0x000fe200078e00ab */
[----:B------:R-:W3:Y:S01]  /*e0640*/  LDL.LU R170, [R1+0xa7d4] ;  /* 0x00a7d40001aa7983 */ /* 0x000ee20000300800 */
[----:B------:R-:W3:Y:S02]  /*e0650*/  LDL.LU R171, [R1+0xa7d0] ;  /* 0x00a7d00001ab7983 */ /* 0x000ee40000300800 */
[----:B------:R-:W3:Y:S01]  /*e0660*/  LDL R199, [R1+0x23c] ;  /* 0x00023c0001c77983 */ /* 0x000ee20000100800 */
[C---:B------:R-:W-:Y:S08]  /*e0670*/  HMMA.1688.F32.TF32 R80, R4.reuse, R168, R80 ;  /* 0x000000a80450723c */ /* 0x040ff00000081050 */
[----:B------:R-:W-:Y:S01]  /*e0680*/  HMMA.1688.F32.TF32 R84, R4, R160, R84 ;  /* 0x000000a00454723c */ /* 0x000fe20000081054 */
[----:B--2---:R-:W-:Y:S01]  /*e0690*/  MOV R24, R162 ;  /* 0x000000a200187202 */ /* 0x004fe20000000f00 */
[----:B----4-:R-:W-:Y:S01]  /*e06a0*/  IMAD.MOV.U32 R25, RZ, RZ, R163 ;  /* 0x000000ffff197224 */ /* 0x010fe200078e00a3 */
[----:B------:R-:W2:Y:S01]  /*e06b0*/  LDL.LU R162, [R1+0xa7cc] ;  /* 0x00a7cc0001a27983 */ /* 0x000ea20000300800 */
[----:B------:R-:W2:Y:S02]  /*e06c0*/  LDL.LU R163, [R1+0xa7c8] ;  /* 0x00a7c80001a37983 */ /* 0x000ea40000300800 */
[----:B------:R-:W4:Y:S02]  /*e06d0*/  LDL R92, [R1+0x1f0] ;  /* 0x0001f000015c7983 */ /* 0x000f240000100800 */
[----:B------:R-:W4:Y:S01]  /*e06e0*/  LDL R93, [R1+0x1f4] ;  /* 0x0001f400015d7983 */ /* 0x000f220000100800 */
[----:B---3--:R1:W-:Y:S07]  /*e06f0*/  STL.64 [R1+0xa520], R170 ;  /* 0x00a520aa01007387 */ /* 0x0083ee0000100a00 */
[----:B------:R-:W-:Y:S01]  /*e0700*/  HMMA.1688.F32.TF32 R80, R132, R170, R80 ;  /* 0x000000aa8450723c */ /* 0x000fe20000081050 */
[----:B------:R3:W-:Y:S06]  /*e0710*/  STL.64 [R1+0xa518], R168 ;  /* 0x00a518a801007387 */ /* 0x0007ec0000100a00 */
[----:B-1----:R-:W-:Y:S01]  /*e0720*/  IMAD.MOV.U32 R170, RZ, RZ, R154 ;  /* 0x000000ffffaa7224 */ /* 0x002fe200078e009a */
[----:B------:R-:W-:Y:S01]  /*e0730*/  MOV R171, R155 ;  /* 0x0000009b00ab7202 */ /* 0x000fe20000000f00 */
[----:B---3--:R-:W3:Y:S04]  /*e0740*/  LDL R168, [R1+0x290] ;  /* 0x0002900001a87983 */ /* 0x008ee80000100800 */
[----:B------:R-:W3:Y:S01]  /*e0750*/  LDL R169, [R1+0x294] ;  /* 0x0002940001a97983 */ /* 0x000ee20000100800 */
[----:B------:R-:W3:Y:S02]  /*e0760*/  LDL.LU R154, [R1+0xa7c4] ;  /* 0x00a7c400019a7983 */ /* 0x000ee40000300800 */
[----:B------:R-:W3:Y:S01]  /*e0770*/  LDL.LU R155, [R1+0xa7c0] ;  /* 0x00a7c000019b7983 */ /* 0x000ee20000300800 */
[C---:B------:R-:W-:Y:S08]  /*e0780*/  HMMA.1688.F32.TF32 R88, R4.reuse, R152, R88 ;  /* 0x000000980458723c */ /* 0x040ff00000081058 */
[----:B------:R-:W-:Y:S01]  /*e0790*/  HMMA.1688.F32.TF32 R136, R4, R144, R136 ;  /* 0x000000900488723c */ /* 0x000fe20000081088 */
[----:B------:R-:W-:Y:S04]  /*e07a0*/  LDS R4, [R3+0x90080] ;  /* 0x0900800003047984 */ /* 0x000fe80000000800 */
[----:B------:R-:W-:Y:S04]  /*e07b0*/  LDS R6, [R3+0x91080] ;  /* 0x0910800003067984 */ /* 0x000fe80000000800 */
[----:B------:R-:W-:Y:S04]  /*e07c0*/  LDS R5, [R252+0x90080] ;  /* 0x09008000fc057984 */ /* 0x000fe80000000800 */
[----:B------:R-:W4:Y:S04]  /*e07d0*/  LDS R7, [R252+0x91080] ;  /* 0x09108000fc077984 */ /* 0x000f280000000800 */
        /* <DEDUP_REMOVED lines=9> */
[----:B------:R-:W-:Y:S08]  /*e0870*/  HMMA.1688.F32.TF32 R28, R132, R94, R28 ;  /* 0x0000005e841c723c */ /* 0x000ff0000008101c */
[----:B----4-:R-:W-:Y:S08]  /*e0880*/  HMMA.1688.F32.TF32 R20, R4, R92, R20 ;  /* 0x0000005c0414723c */ /* 0x010ff00000081014 */
[C---:B---3--:R-:W-:Y:S01]  /*e0890*/  HMMA.1688.F32.TF32 R88, R132.reuse, R154, R88 ;  /* 0x0000009a8458723c */ /* 0x048fe20000081058 */
[----:B------:R1:W-:Y:S01]  /*e08a0*/  STL.64 [R1+0xa540], R154 ;  /* 0x00a5409a01007387 */ /* 0x0003e20000100a00 */
[----:B------:R3:W-:Y:S03]  /*e08b0*/  STL.64 [R1+0xa538], R152 ;  /* 0x00a5389801007387 */ /* 0x0007e60000100a00 */
[----:B-1----:R-:W4:Y:S04]  /*e08c0*/  LDL R154, [R1+0x278] ;  /* 0x00027800019a7983 */ /* 0x002f280000100800 */
[----:B---3--:R-:W3:Y:S04]  /*e08d0*/  LDL R152, [R1+0x270] ;  /* 0x0002700001987983 */ /* 0x008ee80000100800 */
[----:B------:R-:W3:Y:S04]  /*e08e0*/  LDL R153, [R1+0x274] ;  /* 0x0002740001997983 */ /* 0x000ee80000100800 */
[----:B------:R-:W4:Y:S01]  /*e08f0*/  LDL R155, [R1+0x27c] ;  /* 0x00027c00019b7983 */ /* 0x000f220000100800 */
[----:B--2---:R-:W-:Y:S03]  /*e0900*/  HMMA.1688.F32.TF32 R136, R132, R146, R136 ;  /* 0x000000928488723c */ /* 0x004fe60000081088 */
[----:B------:R-:W2:Y:S04]  /*e0910*/  LDL R132, [R1+0x220] ;  /* 0x0002200001847983 */ /* 0x000ea80000100800 */
[----:B------:R-:W2:Y:S01]  /*e0920*/  LDL R133, [R1+0x224] ;  /* 0x0002240001857983 */ /* 0x000ea20000100800 */
[----:B------:R1:W-:Y:S02]  /*e0930*/  STL.64 [R1+0xa550], R146 ;  /* 0x00a5509201007387 */ /* 0x0003e40000100a00 */
[----:B------:R1:W-:Y:S01]  /*e0940*/  STL.64 [R1+0xa548], R144 ;  /* 0x00a5489001007387 */ /* 0x0003e20000100a00 */
[----:B------:R-:W-:Y:S04]  /*e0950*/  LDS R134, [R3+0x93080] ;  /* 0x0930800003867984 */ /* 0x000fe80000000800 */
[----:B------:R-:W-:Y:S04]  /*e0960*/  LDS R135, [R252+0x93080] ;  /* 0x09308000fc877984 */ /* 0x000fe80000000800 */
[----:B-1----:R-:W2:Y:S04]  /*e0970*/  LDL R146, [R1+0x268] ;  /* 0x0002680001927983 */ /* 0x002ea80000100800 */
[----:B------:R-:W2:Y:S04]  /*e0980*/  LDL R144, [R1+0x260] ;  /* 0x0002600001907983 */ /* 0x000ea80000100800 */
[----:B------:R-:W2:Y:S04]  /*e0990*/  LDL R145, [R1+0x264] ;  /* 0x0002640001917983 */ /* 0x000ea80000100800 */
[----:B------:R-:W2:Y:S01]  /*e09a0*/  LDL R147, [R1+0x26c] ;  /* 0x00026c0001937983 */ /* 0x000ea20000100800 */
[----:B------:R-:W2:Y:S02]  /*e09b0*/  LDL.LU.64 R94, [R1+0xa7b0] ;  /* 0x00a7b000015e7983 */ /* 0x000ea40000300a00 */
[----:B------:R-:W2:Y:S02]  /*e09c0*/  LDL.LU.64 R92, [R1+0xa7a8] ;  /* 0x00a7a800015c7983 */ /* 0x000ea40000300a00 */
[----:B------:R-:W3:Y:S01]  /*e09d0*/  LDL.LU.64 R26, [R1+0xa7a0] ;  /* 0x00a7a000011a7983 */ /* 0x000ee20000300a00 */
[C---:B--2---:R-:W-:Y:S01]  /*e09e0*/  HMMA.1688.F32.TF32 R92, R4.reuse, R24, R92 ;  /* 0x00000018045c723c */ /* 0x044fe2000008105c */
[----:B------:R-:W3:Y:S11]  /*e09f0*/  LDL.LU.64 R24, [R1+0xa798] ;  /* 0x00a7980001187983 */ /* 0x000ef60000300a00 */
[----:B------:R-:W-:Y:S11]  /*e0a00*/  @!UPT UIADD3 URZ, URZ, URZ, URZ ;  /* 0x0000003f3f3ff290 */ /* 0x000ff6000fffe03f */
[----:B------:R-:W-:Y:S01]  /*e0a10*/  STL.64 [R1+0xa790], R94 ;  /* 0x00a7905e01007387 */ /* 0x000fe20000100a00 */
[----:B------:R1:W-:Y:S03]  /*e0a20*/  STL.64 [R1+0xa788], R92 ;  /* 0x00a7885c01007387 */ /* 0x0003e60000100a00 */
[----:B-1----:R-:W3:Y:S04]  /*e0a30*/  LDL R92, [R1+0x210] ;  /* 0x00021000015c7983 */ /* 0x002ee80000100800 */
[----:B------:R-:W3:Y:S01]  /*e0a40*/  LDL R93, [R1+0x214] ;  /* 0x00021400015d7983 */ /* 0x000ee20000100800 */
[C---:B------:R-:W-:Y:S01]  /*e0a50*/  HMMA.1688.F32.TF32 R104, R4.reuse, R132, R104 ;  /* 0x000000840468723c */ /* 0x040fe20000081068 */
[----:B------:R-:W-:Y:S04]  /*e0a60*/  LDS R132, [R3+0x92080] ;  /* 0x0920800003847984 */ /* 0x000fe80000000800 */
[----:B------:R-:W1:Y:S03]  /*e0a70*/  LDS R133, [R252+0x92080] ;  /* 0x09208000fc857984 */ /* 0x000e660000000800 */
[----:B---3--:R-:W-:Y:S11]  /*e0a80*/  HMMA.1688.F32.TF32 R24, R4, R92, R24 ;  /* 0x0000005c0418723c */ /* 0x008ff60000081018 */
[----:B------:R-:W-:Y:S11]  /*e0a90*/  @!UPT UIADD3 URZ, URZ, URZ, URZ ;  /* 0x0000003f3f3ff290 */ /* 0x000ff6000fffe03f */
[----:B------:R-:W-:Y:S01]  /*e0aa0*/  @!UPT UIADD3 URZ, URZ, URZ, URZ ;  /* 0x0000003f3f3ff290 */ /* 0x000fe2000fffe03f */
[----:B------:R2:W-:Y:S01]  /*e0ab0*/  STL.64 [R1+0xa780], R26 ;  /* 0x00a7801a01007387 */ /* 0x0005e20000100a00 */
[----:B------:R-:W-:Y:S02]  /*e0ac0*/  STL.64 [R1+0xa778], R24 ;  /* 0x00a7781801007387 */ /* 0x000fe40000100a00 */
[----:B------:R3:W-:Y:S02]  /*e0ad0*/  STL.64 [R1+0xa770], R106 ;  /* 0x00a7706a01007387 */ /* 0x0007e40000100a00 */
[----:B------:R-:W-:Y:S01]  /*e0ae0*/  STL.64 [R1+0xa768], R104 ;  /* 0x00a7686801007387 */ /* 0x000fe20000100a00 */
[----:B------:R1:W-:Y:S01]  /*e0af0*/  STL.64 [R1+0xa760], R198 ;  /* 0x00a760c601007387 */ /* 0x0003e20000100a00 */
[----:B------:R-:W4:Y:S02]  /*e0b00*/  LDL R94, [R1+0x1f8] ;  /* 0x0001f800015e7983 */ /* 0x000f240000100800 */
[----:B------:R-:W4:Y:S01]  /*e0b10*/  LDL R95, [R1+0x1fc] ;  /* 0x0001fc00015f7983 */ /* 0x000f220000100800 */
[----:B--2---:R-:W2:Y:S04]  /*e0b20*/  LDL R26, [R1+0x208] ;  /* 0x00020800011a7983 */ /* 0x004ea80000100800 */
[----:B---3--:R-:W3:Y:S04]  /*e0b30*/  LDL R106, [R1+0x218] ;  /* 0x00021800016a7983 */ /* 0x008ee80000100800 */
[----:B-1----:R-:W2:Y:S04]  /*e0b40*/  LDL R198, [R1+0x228] ;  /* 0x0002280001c67983 */ /* 0x002ea80000100800 */
[----:B------:R-:W2:Y:S04]  /*e0b50*/  LDL R199, [R1+0x22c] ;  /* 0x00022c0001c77983 */ /* 0x000ea80000100800 */
[----:B------:R-:W3:Y:S04]  /*e0b60*/  LDL R107, [R1+0x21c] ;  /* 0x00021c00016b7983 */ /* 0x000ee80000100800 */
[----:B------:R-:W2:Y:S01]  /*e0b70*/  LDL R27, [R1+0x20c] ;  /* 0x00020c00011b7983 */ /* 0x000ea20000100800 */
[C---:B----4-:R-:W-:Y:S03]  /*e0b80*/  HMMA.1688.F32.TF32 R20, R132.reuse, R94, R20 ;  /* 0x0000005e8414723c */ /* 0x050fe60000081014 */
[----:B------:R-:W2:Y:S01]  /*e0b90*/  LDL.LU.64 R94, [R1+0xa790] ;  /* 0x00a79000015e7983 */ /* 0x000ea20000300a00 */
[----:B------:R-:W2:Y:S04]  /*e0ba0*/  LDL.LU.64 R92, [R1+0xa788] ;  /* 0x00a78800015c7983 */ /* 0x000ea80000300a00 */
[C---:B--2---:R-:W-:Y:S01]  /*e0bb0*/  HMMA.1688.F32.TF32 R92, R132.reuse, R26, R92 ;  /* 0x0000001a845c723c */ /* 0x044fe2000008105c */
[----:B------:R-:W3:Y:S01]  /*e0bc0*/  LDL.LU.64 R26, [R1+0xa780] ;  /* 0x00a78000011a7983 */ /* 0x000ee20000300a00 */
[----:B------:R-:W3:Y:S06]  /*e0bd0*/  LDL.LU.64 R24, [R1+0xa778] ;  /* 0x00a7780001187983 */ /* 0x000eec0000300a00 */
[----:B---3--:R-:W-:Y:S01]  /*e0be0*/  HMMA.1688.F32.TF32 R24, R132, R106, R24 ;  /* 0x0000006a8418723c */ /* 0x008fe20000081018 */
[----:B------:R-:W2:Y:S01]  /*e0bf0*/  LDL.LU.64 R106, [R1+0xa770] ;  /* 0x00a77000016a7983 */ /* 0x000ea20000300a00 */
[----:B------:R-:W2:Y:S06]  /*e0c00*/  LDL.LU.64 R104, [R1+0xa768] ;  /* 0x00a7680001687983 */ /* 0x000eac0000300a00 */
[C---:B------:R-:W-:Y:S08]  /*e0c10*/  HMMA.1688.F32.TF32 R28, R4.reuse, R196, R28 ;  /* 0x000000c4041c723c */ /* 0x040ff0000008101c */
[C---:B------:R-:W-:Y:S08]  /*e0c20*/  HMMA.1688.F32.TF32 R116, R4.reuse, R188, R116 ;  /* 0x000000bc0474723c */ /* 0x040ff00000081074 */
[----:B------:R-:W-:Y:S08]  /*e0c30*/  HMMA.1688.F32.TF32 R128, R4, R180, R128 ;  /* 0x000000b40480723c */ /* 0x000ff00000081080 */
[C---:B--2---:R-:W-:Y:S01]  /*e0c40*/  HMMA.1688.F32.TF32 R104, R132.reuse, R198, R104 ;  /* 0x000000c68468723c */ /* 0x044fe20000081068 */
[----:B------:R-:W2:Y:S07]  /*e0c50*/  LDL.LU.64 R198, [R1+0xa760] ;  /* 0x00a7600001c67983 */ /* 0x000eae0000300a00 */
[C---:B------:R-:W-:Y:S08]  /*e0c60*/  HMMA.1688.F32.TF32 R116, R132.reuse, R190, R116 ;  /* 0x000000be8474723c */ /* 0x040ff00000081074 */
[----:B------:R-:W-:Y:S08]  /*e0c70*/  HMMA.1688.F32.TF32 R128, R132, R182, R128 ;  /* 0x000000b68480723c */ /* 0x000ff00000081080 */
[----:B------:R-:W-:Y:S08]  /*e0c80*/  HMMA.1688.F32.TF32 R48, R4, R244, R48 ;  /* 0x000000f40430723c */ /* 0x000ff00000081030 */
[C---:B--2---:R-:W-:Y:S01]  /*e0c90*/  HMMA.1688.F32.TF32 R28, R132.reuse, R198, R28 ;  /* 0x000000c6841c723c */ /* 0x044fe2000008101c */
[----:B------:R-:W2:Y:S01]  /*e0ca0*/  LDL.LU.64 R198, [R1+0xa758] ;  /* 0x00a7580001c67983 */ /* 0x000ea20000300a00 */
[----:B------:R-:W3:Y:S02]  /*e0cb0*/  LDL.LU.64 R196, [R1+0xa750] ;  /* 0x00a7500001c47983 */ /* 0x000ee40000300a00 */
[----:B------:R-:W4:Y:S02]  /*e0cc0*/  LDL.LU.64 R190, [R1+0xa748] ;  /* 0x00a7480001be7983 */ /* 0x000f240000300a00 */
[----:B------:R-:W2:Y:S01]  /*e0cd0*/  LDL.LU.64 R188, [R1+0xa740] ;  /* 0x00a7400001bc7983 */ /* 0x000ea20000300a00 */
[----:B------:R-:W2:Y:S01]  /*e0ce0*/  LDL.LU.64 R182, [R1+0xa738] ;  /* 0x00a7380001b67983 */ /* 0x000ea20000300a00 */
[----:B------:R-:W2:Y:S08]  /*e0cf0*/  LDL.LU.64 R180, [R1+0xa730] ;  /* 0x00a7300001b47983 */ /* 0x000eb00000300a00 */
[----:B------:R-:W-:Y:S01]  /*e0d00*/  HMMA.1688.F32.TF32 R48, R132, R246, R48 ;  /* 0x000000f68430723c */ /* 0x000fe20000081030 */
[----:B------:R-:W3:Y:S01]  /*e0d10*/  LDL R244, [R1+0x130] ;  /* 0x0001300001f47983 */ /* 0x000ee20000100800 */
[----:B------:R-:W3:Y:S06]  /*e0d20*/  LDL R245, [R1+0x134] ;  /* 0x0001340001f57983 */ /* 0x000eec0000100800 */
[C---:B------:R-:W-:Y:S08]  /*e0d30*/  HMMA.1688.F32.TF32 R44, R4.reuse, R240, R44 ;  /* 0x000000f0042c723c */ /* 0x040ff0000008102c */
[----:B------:R-:W-:Y:S01]  /*e0d40*/  HMMA.1688.F32.TF32 R40, R4, R232, R40 ;  /* 0x000000e80428723c */ /* 0x000fe20000081028 */
[----:B--2---:R-:W-:Y:S01]  /*e0d50*/  MOV R246, R181 ;  /* 0x000000b500f67202 */ /* 0x004fe20000000f00 */
[----:B------:R-:W-:Y:S01]  /*e0d60*/  IMAD.MOV.U32 R247, RZ, RZ, R180 ;  /* 0x000000fffff77224 */ /* 0x000fe200078e00b4 */
[----:B------:R-:W2:Y:S01]  /*e0d70*/  LDL.LU R181, [R1+0xa72c] ;  /* 0x00a72c0001b57983 */ /* 0x000ea20000300800 */
[----:B------:R-:W3:Y:S11]  /*e0d80*/  LDL.LU R180, [R1+0xa728] ;  /* 0x00a7280001b47983 */ /* 0x000ef60000300800 */
[----:B------:R-:W-:Y:S01]  /*e0d90*/  @!UPT UIADD3 URZ, URZ, URZ, URZ ;  /* 0x0000003f3f3ff290 */ /* 0x000fe2000fffe03f */
[C---:B------:R-:W-:Y:S01]  /*e0da0*/  HMMA.1688.F32.TF32 R44, R132.reuse, R242, R44 ;  /* 0x000000f2842c723c */ /* 0x040fe2000008102c */
[----:B------:R-:W4:Y:S01]  /*e0db0*/  LDL R240, [R1+0x140] ;  /* 0x0001400001f07983 */ /* 0x000f220000100800 */
[----:B------:R-:W4:Y:S06]  /*e0dc0*/  LDL R241, [R1+0x144] ;  /* 0x0001440001f17983 */ /* 0x000f2c0000100800 */
[----:B------:R-:W-:Y:S01]  /*e0dd0*/  HMMA.1688.F32.TF32 R40, R132, R234, R40 ;  /* 0x000000ea8428723c */ /* 0x000fe20000081028 */
[----:B------:R-:W-:Y:S01]  /*e0de0*/  IMAD.MOV.U32 R242, RZ, RZ, R189 ;  /* 0x000000fffff27224 */ /* 0x000fe200078e00bd */
[----:B------:R-:W-:Y:S01]  /*e0df0*/  MOV R243, R188 ;  /* 0x000000bc00f37202 */ /* 0x000fe20000000f00 */
[----:B------:R-:W4:Y:S01]  /*e0e00*/  LDL.LU R189, [R1+0xa724] ;  /* 0x00a7240001bd7983 */ /* 0x000f220000300800 */
[----:B------:R-:W4:Y:S02]  /*e0e10*/  LDL.LU R188, [R1+0xa720] ;  /* 0x00a7200001bc7983 */ /* 0x000f240000300800 */
[----:B------:R-:W4:Y:S02]  /*e0e20*/  LDL R232, [R1+0x150] ;  /* 0x0001500001e87983 */ /* 0x000f240000100800 */
[----:B------:R-:W4:Y:S01]  /*e0e30*/  LDL R233, [R1+0x154] ;  /* 0x0001540001e97983 */ /* 0x000f220000100800 */
[C---:B------:R-:W-:Y:S08]  /*e0e40*/  HMMA.1688.F32.TF32 R124, R4.reuse, R208, R124 ;  /* 0x000000d0047c723c */ /* 0x040ff0000008107c */
[----:B------:R-:W-:Y:S01]  /*e0e50*/  HMMA.1688.F32.TF32 R32, R4, R216, R32 ;  /* 0x000000d80420723c */ /* 0x000fe20000081020 */
[----:B--2---:R-:W-:-:S02]  /*e0e60*/  IMAD.MOV.U32 R235, RZ, RZ, R181 ;  /* 0x000000ffffeb7224 */ /* 0x004fc400078e00b5 */
[----:B---3--:R-:W-:Y:S02]  /*e0e70*/  IMAD.MOV.U32 R234, RZ, RZ, R180 ;  /* 0x000000ffffea7224 */ /* 0x008fe400078e00b4 */
[----:B------:R-:W2:Y:S01]  /*e0e80*/  LDL.LU R180, [R1+0xa71c] ;  /* 0x00a71c0001b47983 */ /* 0x000ea20000300800 */
[----:B------:R-:W3:Y:S10]  /*e0e90*/  LDL.LU R181, [R1+0xa718] ;  /* 0x00a7180001b57983 */ /* 0x000ef40000300800 */
[C---:B------:R-:W-:Y:S08]  /*e0ea0*/  HMMA.1688.F32.TF32 R124, R132.reuse, R210, R124 ;  /* 0x000000d2847c723c */ /* 0x040ff0000008107c */
[----:B------:R-:W-:Y:S01]  /*e0eb0*/  HMMA.1688.F32.TF32 R32, R132, R218, R32 ;  /* 0x000000da8420723c */ /* 0x000fe20000081020 */
[----:B------:R-:W4:Y:S04]  /*e0ec0*/  LDL R216, [R1+0x170] ;  /* 0x0001700001d87983 */ /* 0x000f280000100800 */
[----:B------:R-:W4:Y:S04]  /*e0ed0*/  LDL R217, [R1+0x174] ;  /* 0x0001740001d97983 */ /* 0x000f280000100800 */
[----:B------:R-:W4:Y:S04]  /*e0ee0*/  LDL R218, [R1+0x178] ;  /* 0x0001780001da7983 */ /* 0x000f280000100800 */
[----:B------:R-:W4:Y:S04]  /*e0ef0*/  LDL R219, [R1+0x17c] ;  /* 0x00017c0001db7983 */ /* 0x000f280000100800 */
[----:B------:R-:W4:Y:S04]  /*e0f00*/  LDL R208, [R1+0x180] ;  /* 0x0001800001d07983 */ /* 0x000f280000100800 */
[----:B------:R-:W4:Y:S01]  /*e0f10*/  LDL R209, [R1+0x184] ;  /* 0x0001840001d17983 */ /* 0x000f220000100800 */
        /* <DEDUP_REMOVED lines=24> */
[----:B--2---:R-:W-:Y:S01]  /*e10a0*/  IMAD.MOV.U32 R211, RZ, RZ, R180 ;  /* 0x000000ffffd37224 */ /* 0x004fe200078e00b4 */
[----:B---3--:R-:W-:-:S02]  /*e10b0*/  MOV R210, R181 ;  /* 0x000000b500d27202 */ /* 0x008fc40000000f00 */
[----:B------:R-:W2:Y:S01]  /*e10c0*/  LDL.LU R181, [R1+0xa714] ;  /* 0x00a7140001b57983 */ /* 0x000ea20000300800 */
[----:B------:R-:W3:Y:S02]  /*e10d0*/  LDL.LU R180, [R1+0xa710] ;  /* 0x00a7100001b47983 */ /* 0x000ee40000300800 */
[----:B------:R-:W1:Y:S02]  /*e10e0*/  LDL R236, [R1+0x400] ;  /* 0x0004000001ec7983 */ /* 0x000e640000100800 */
[----:B------:R-:W1:Y:S01]  /*e10f0*/  LDL R237, [R1+0x404] ;  /* 0x0004040001ed7983 */ /* 0x000e620000100800 */
[----:B------:R-:W3:Y:S04]  /*e1100*/  LDL R228, [R1+0x3f0] ;  /* 0x0003f00001e47983 */ /* 0x000ee80000100800 */
[----:B------:R-:W3:Y:S01]  /*e1110*/  LDL R229, [R1+0x3f4] ;  /* 0x0003f40001e57983 */ /* 0x000ee20000100800 */
        /* <DEDUP_REMOVED lines=37> */
[----:B------:R-:W3:Y:S01]  /*e1370*/  LDL R193, [R1+0x1a4] ;  /* 0x0001a40001c17983 */ /* 0x000ee20000100800 */
[C---:B------:R-:W-:Y:S08]  /*e1380*/  HMMA.1688.F32.TF32 R36, R132.reuse, R226, R36 ;  /* 0x000000e28424723c */ /* 0x040ff00000081024 */
[C---:B------:R-:W-:Y:S08]  /*e1390*/  HMMA.1688.F32.TF32 R52, R132.reuse, R250, R52 ;  /* 0x000000fa8434723c */ /* 0x040ff00000081034 */
[----:B------:R-:W-:Y:S01]  /*e13a0*/  HMMA.1688.F32.TF32 R64, R132, R174, R64 ;  /* 0x000000ae8440723c */ /* 0x000fe20000081040 */
[----:B----4-:R-:W-:-:S02]  /*e13b0*/  IMAD.MOV.U32 R226, RZ, RZ, R188 ;  /* 0x000000ffffe27224 */ /* 0x010fc400078e00bc */
[----:B------:R-:W-:Y:S01]  /*e13c0*/  IMAD.MOV.U32 R227, RZ, RZ, R189 ;  /* 0x000000ffffe37224 */ /* 0x000fe200078e00bd */
[----:B------:R-:W-:Y:S01]  /*e13d0*/  MOV R250, R196 ;  /* 0x000000c400fa7202 */ /* 0x000fe20000000f00 */
[----:B------:R-:W-:-:S03]  /*e13e0*/  IMAD.MOV.U32 R251, RZ, RZ, R197 ;  /* 0x000000fffffb7224 */ /* 0x000fc600078e00c5 */
        /* <DEDUP_REMOVED lines=10> */
[----:B------:R-:W-:Y:S01]  /*e1490*/  LDS R135, [R252+0x97080] ;  /* 0x09708000fc877984 */ /* 0x000fe20000000800 */
[----:B--2---:R-:W-:Y:S01]  /*e14a0*/  MOV R195, R181 ;  /* 0x000000b500c37202 */ /* 0x004fe20000000f00 */
[----:B---3--:R-:W-:-:S02]  /*e14b0*/  IMAD.MOV.U32 R194, RZ, RZ, R180 ;  /* 0x000000ffffc27224 */ /* 0x008fc400078e00b4 */
[----:B------:R-:W2:Y:S01]  /*e14c0*/  LDL.LU R180, [R1+0xa70c] ;  /* 0x00a70c0001b47983 */ /* 0x000ea20000300800 */
[----:B------:R-:W2:Y:S02]  /*e14d0*/  LDL.LU R181, [R1+0xa708] ;  /* 0x00a7080001b57983 */ /* 0x000ea40000300800 */
[----:B------:R-:W3:Y:S02]  /*e14e0*/  LDL R224, [R1+0x160] ;  /* 0x0001600001e07983 */ /* 0x000ee40000100800 */
[----:B------:R-:W3:Y:S01]  /*e14f0*/  LDL R225, [R1+0x164] ;  /* 0x0001640001e17983 */ /* 0x000ee20000100800 */
[----:B------:R-:W4:Y:S01]  /*e1500*/  LDL.LU R188, [R1+0xa704] ;  /* 0x00a7040001bc7983 */ /* 0x000f220000300800 */
[----:B------:R-:W4:Y:S02]  /*e1510*/  LDL.LU R189, [R1+0xa700] ;  /* 0x00a7000001bd7983 */ /* 0x000f240000300800 */
[----:B------:R-:W2:Y:S02]  /*e1520*/  LDL R248, [R1+0x120] ;  /* 0x0001200001f87983 */ /* 0x000ea40000100800 */
[----:B------:R-:W2:Y:S01]  /*e1530*/  LDL R249, [R1+0x124] ;  /* 0x0001240001f97983 */ /* 0x000ea20000100800 */
[----:B------:R-:W2:Y:S01]  /*e1540*/  LDL.LU R196, [R1+0xa6fc] ;  /* 0x00a6fc0001c47983 */ /* 0x000ea20000300800 */
[C---:B-1----:R-:W-:Y:S01]  /*e1550*/  HMMA.1688.F32.TF32 R92, R4.reuse, R236, R92 ;  /* 0x000000ec045c723c */ /* 0x042fe2000008105c */
[----:B------:R-:W2:Y:S02]  /*e1560*/  LDL.LU R197, [R1+0xa6f8] ;  /* 0x00a6f80001c57983 */ /* 0x000ea40000300800 */
        /* <DEDUP_REMOVED lines=16> */
[----:B------:R-:W2:Y:S01]  /*e1670*/  LDL R132, [R1+0x420] ;  /* 0x0004200001847983 */ /* 0x000ea20000100800 */
[----:B------:R-:W2:Y:S01]  /*e1680*/  LDL R133, [R1+0x424] ;  /* 0x0004240001857983 */ /* 0x000ea20000100800 */
[C---:B------:R-:W-:Y:S01]  /*e1690*/  HMMA.1688.F32.TF32 R20, R4.reuse, R228, R20 ;  /* 0x000000e40414723c */ /* 0x040fe20000081014 */
[----:B------:R-:W3:Y:S02]  /*e16a0*/  LDL.LU.64 R230, [R1+0xa670] ;  /* 0x00a6700001e67983 */ /* 0x000ee40000300a00 */
[----:B------:R-:W3:Y:S01]  /*e16b0*/  LDL.LU.64 R228, [R1+0xa668] ;  /* 0x00a6680001e47983 */ /* 0x000ee20000300a00 */
[----:B------:R-:W3:Y:S01]  /*e16c0*/  LDL.LU.64 R238, [R1+0xa660] ;  /* 0x00a6600001ee7983 */ /* 0x000ee20000300a00 */
[----:B------:R-:W3:Y:S02]  /*e16d0*/  LDL.LU.64 R236, [R1+0xa658] ;  /* 0x00a6580001ec7983 */ /* 0x000ee40000300a00 */
[----:B------:R-:W-:Y:S02]  /*e16e0*/  STL.64 [R1+0xa638], R94 ;  /* 0x00a6385e01007387 */ /* 0x000fe40000100a00 */
[----:B------:R1:W-:Y:S02]  /*e16f0*/  STL.64 [R1+0xa630], R92 ;  /* 0x00a6305c01007387 */ /* 0x0003e40000100a00 */
[----:B-1----:R-:W3:Y:S04]  /*e1700*/  LDL R92, [R1+0x410] ;  /* 0x00041000015c7983 */ /* 0x002ee80000100800 */
[----:B------:R-:W3:Y:S01]  /*e1710*/  LDL R93, [R1+0x414] ;  /* 0x00041400015d7983 */ /* 0x000ee20000100800 */
[C---:B--2---:R-:W-:Y:S03]  /*e1720*/  HMMA.1688.F32.TF32 R104, R4.reuse, R132, R104 ;  /* 0x000000840468723c */ /* 0x044fe60000081068 */
[----:B------:R-:W-:Y:S04]  /*e1730*/  LDS R132, [R3+0x96080] ;  /* 0x0960800003847984 */ /* 0x000fe80000000800 */
[----:B------:R-:W1:Y:S01]  /*e1740*/  LDS R133, [R252+0x96080] ;  /* 0x09608000fc857984 */ /* 0x000e620000000800 */
        /* <DEDUP_REMOVED lines=8> */
[----:B--2---:R-:W-:Y:S01]  /*e17d0*/  MOV R26, R236 ;  /* 0x000000ec001a7202 */ /* 0x004fe20000000f00 */
[----:B---3--:R-:W-:Y:S02]  /*e17e0*/  IMAD.MOV.U32 R106, RZ, RZ, R228 ;  /* 0x000000ffff6a7224 */ /* 0x008fe400078e00e4 */
[----:B-1----:R-:W-:Y:S01]  /*e17f0*/  IMAD.MOV.U32 R146, RZ, RZ, R220 ;  /* 0x000000ffff927224 */ /* 0x002fe200078e00dc */
[----:B------:R-:W-:Y:S01]  /*e1800*/  MOV R147, R221 ;  /* 0x000000dd00937202 */ /* 0x000fe20000000f00 */
[----:B------:R-:W2:Y:S01]  /*e1810*/  LDL.LU R220, [R1+0xa654] ;  /* 0x00a6540001dc7983 */ /* 0x000ea20000300800 */
[----:B------:R-:W2:Y:S02]  /*e1820*/  LDL.LU R221, [R1+0xa650] ;  /* 0x00a6500001dd7983 */ /* 0x000ea40000300800 */
[----:B------:R-:W3:Y:S02]  /*e1830*/  LDL.LU R228, [R1+0xa64c] ;  /* 0x00a64c0001e47983 */ /* 0x000ee40000300800 */
[----:B------:R-:W-:-:S02]  /*e1840*/  IMAD.MOV.U32 R107, RZ, RZ, R229 ;  /* 0x000000ffff6b7224 */ /* 0x000fc400078e00e5 */
[----:B------:R-:W-:Y:S01]  /*e1850*/  IMAD.MOV.U32 R27, RZ, RZ, R237 ;  /* 0x000000ffff1b7224 */ /* 0x000fe200078e00ed */
[----:B------:R-:W3:Y:S01]  /*e1860*/  LDL.LU R229, [R1+0xa648] ;  /* 0x00a6480001e57983 */ /* 0x000ee20000300800 */
[----:B------:R-:W2:Y:S02]  /*e1870*/  LDL.LU R236, [R1+0xa644] ;  /* 0x00a6440001ec7983 */ /* 0x000ea40000300800 */
[----:B------:R-:W2:Y:S02]  /*e1880*/  LDL.LU R237, [R1+0xa640] ;  /* 0x00a6400001ed7983 */ /* 0x000ea40000300800 */
[----:B------:R-:W2:Y:S01]  /*e1890*/  LDL R94, [R1+0x3f8] ;  /* 0x0003f800015e7983 */ /* 0x000ea20000100800 */
[----:B------:R-:W2:Y:S02]  /*e18a0*/  LDL R95, [R1+0x3fc] ;  /* 0x0003fc00015f7983 */ /* 0x000ea40000100800 */
[C---:B--2---:R-:W-:Y:S02]  /*e18b0*/  HMMA.1688.F32.TF32 R20, R132.reuse, R94, R20 ;  /* 0x0000005e8414723c */ /* 0x044fe40000081014 */
[----:B------:R-:W2:Y:S01]  /*e18c0*/  LDL.LU.64 R94, [R1+0xa638] ;  /* 0x00a63800015e7983 */ /* 0x000ea20000300a00 */
[----:B------:R-:W2:Y:S05]  /*e18d0*/  LDL.LU.64 R92, [R1+0xa630] ;  /* 0x00a63000015c7983 */ /* 0x000eaa0000300a00 */
[----:B--2---:R-:W-:Y:S01]  /*e18e0*/  HMMA.1688.F32.TF32 R92, R132, R26, R92 ;  /* 0x0000001a845c723c */ /* 0x004fe2000008105c */
[----:B------:R-:W2:Y:S01]  /*e18f0*/  LDL.LU.64 R26, [R1+0xa628] ;  /* 0x00a62800011a7983 */ /* 0x000ea20000300a00 */
[----:B------:R-:W2:Y:S06]  /*e1900*/  LDL.LU.64 R24, [R1+0xa620] ;  /* 0x00a6200001187983 */ /* 0x000eac0000300a00 */
[C---:B------:R-:W-:Y:S08]  /*e1910*/  HMMA.1688.F32.TF32 R108, R4.reuse, R208, R108 ;  /* 0x000000d0046c723c */ /* 0x040ff0000008106c */
[----:B------:R-:W-:Y:S08]  /*e1920*/  HMMA.1688.F32.TF32 R112, R4, R216, R112 ;  /* 0x000000d80470723c */ /* 0x000ff00000081070 */
[C---:B--2---:R-:W-:Y:S01]  /*e1930*/  HMMA.1688.F32.TF32 R24, R132.reuse, R106, R24 ;  /* 0x0000006a8418723c */ /* 0x044fe20000081018 */
[----:B------:R-:W2:Y:S01]  /*e1940*/  LDL.LU.64 R106, [R1+0xa618] ;  /* 0x00a61800016a7983 */ /* 0x000ea20000300a00 */
[----:B------:R-:W2:Y:S06]  /*e1950*/  LDL.LU.64 R104, [R1+0xa610] ;  /* 0x00a6100001687983 */ /* 0x000eac0000300a00 */
[C---:B------:R-:W-:Y:S08]  /*e1960*/  HMMA.1688.F32.TF32 R108, R132.reuse, R210, R108 ;  /* 0x000000d2846c723c */ /* 0x040ff0000008106c */
[----:B------:R-:W-:Y:S08]  /*e1970*/  HMMA.1688.F32.TF32 R112, R132, R218, R112 ;  /* 0x000000da8470723c */ /* 0x000ff00000081070 */
[----:B------:R-:W-:Y:S11]  /*e1980*/  HMMA.1688.F32.TF32 R56, R4, R212, R56 ;  /* 0x000000d40438723c */ /* 0x000ff60000081038 */
[----:B------:R-:W-:Y:S11]  /*e1990*/  @!UPT UIADD3 URZ, URZ, URZ, URZ ;  /* 0x0000003f3f3ff290 */ /* 0x000ff6000fffe03f */
[----:B------:R-:W-:Y:S02]  /*e19a0*/  @!UPT UIADD3 URZ, URZ, URZ, URZ ;  /* 0x0000003f3f3ff290 */ /* 0x000fe4000fffe03f */
[C---:B------:R-:W-:Y:S08]  /*e19b0*/  HMMA.1688.F32.TF32 R56, R132.reuse, R214, R56 ;  /* 0x000000d68438723c */ /* 0x040ff00000081038 */
[----:B--2---:R-:W-:Y:S01]  /*e19c0*/  HMMA.1688.F32.TF32 R104, R132, R146, R104 ;  /* 0x000000928468723c */ /* 0x004fe20000081068 */
[----:B------:R-:W2:Y:S11]  /*e19d0*/  LDL.LU.64 R146, [R1+0xa608] ;  /* 0x00a6080001927983 */ /* 0x000eb60000300a00 */
[----:B------:R-:W-:Y:S11]  /*e19e0*/  @!UPT UIADD3 URZ, URZ, URZ, URZ ;  /* 0x0000003f3f3ff290 */ /* 0x000ff6000fffe03f */
        /* <DEDUP_REMOVED lines=9> */
[----:B---3--:R-:W-:Y:S02]  /*e1a80*/  STL.64 [R1+0xa2d8], R228 ;  /* 0x00a2d8e401007387 */ /* 0x008fe40000100a00 */
[----:B------:R-:W-:Y:S02]  /*e1a90*/  STL.64 [R1+0xa2f0], R222 ;  /* 0x00a2f0de01007387 */ /* 0x000fe40000100a00 */
[----:B------:R-:W-:Y:S01]  /*e1aa0*/  STL.64 [R1+0xa2e8], R220 ;  /* 0x00a2e8dc01007387 */ /* 0x000fe20000100a00 */
[----:B------:R1:W-:Y:S01]  /*e1ab0*/  STL.64 [R1+0xa300], R214 ;  /* 0x00a300d601007387 */ /* 0x0003e20000100a00 */
[----:B------:R3:W-:Y:S02]  /*e1ac0*/  STL.64 [R1+0xa2f8], R212 ;  /* 0x00a2f8d401007387 */ /* 0x0007e40000100a00 */
[----:B-1----:R-:W-:Y:S01]  /*e1ad0*/  IMAD.MOV.U32 R214, RZ, RZ, R198 ;  /* 0x000000ffffd67224 */ /* 0x002fe200078e00c6 */
[----:B---3--:R-:W3:Y:S04]  /*e1ae0*/  LDL R212, [R1+0x12f0] ;  /* 0x0012f00001d47983 */ /* 0x008ee80000100800 */
[----:B------:R-:W3:Y:S01]  /*e1af0*/  LDL R213, [R1+0x12f4] ;  /* 0x0012f40001d57983 */ /* 0x000ee20000100800 */
[----:B------:R-:W2:Y:S01]  /*e1b00*/  LDL.LU R198, [R1+0xa600] ;  /* 0x00a6000001c67983 */ /* 0x000ea20000300800 */
[----:B------:R-:W-:-:S02]  /*e1b10*/  MOV R215, R199 ;  /* 0x000000c700d77202 */ /* 0x000fc40000000f00 */
[----:B------:R-:W2:Y:S01]  /*e1b20*/  LDL.LU R199, [R1+0xa5fc] ;  /* 0x00a5fc0001c77983 */ /* 0x000ea20000300800 */
[C---:B------:R-:W-:Y:S08]  /*e1b30*/  HMMA.1688.F32.TF32 R60, R4.reuse, R204, R60 ;  /* 0x000000cc043c723c */ /* 0x040ff0000008103c */
[----:B------:R-:W-:Y:S01]  /*e1b40*/  HMMA.1688.F32.TF32 R64, R4, R196, R64 ;  /* 0x000000c40440723c */ /* 0x000fe20000081040 */
[----:B------:R-:W-:Y:S01]  /*e1b50*/  STL.64 [R1+0xa310], R206 ;  /* 0x00a310ce01007387 */ /* 0x000fe20000100a00 */
[----:B------:R1:W-:Y:S04]  /*e1b60*/  STL.64 [R1+0xa308], R204 ;  /* 0x00a308cc01007387 */ /* 0x0003e80000100a00 */
[----:B-1----:R-:W3:Y:S04]  /*e1b70*/  LDL R204, [R1+0x1300] ;  /* 0x0013000001cc7983 */ /* 0x002ee80000100800 */
[----:B------:R-:W3:Y:S06]  /*e1b80*/  LDL R205, [R1+0x1304] ;  /* 0x0013040001cd7983 */ /* 0x000eec0000100800 */
[----:B------:R-:W-:Y:S07]  /*e1b90*/  HMMA.1688.F32.TF32 R60, R132, R206, R60 ;  /* 0x000000ce843c723c */ /* 0x000fee000008103c */
[----:B------:R-:W-:-:S02]  /*e1ba0*/  IMAD.MOV.U32 R206, RZ, RZ, R190 ;  /* 0x000000ffffce7224 */ /* 0x000fc400078e00be */
[----:B------:R-:W-:Y:S01]  /*e1bb0*/  IMAD.MOV.U32 R207, RZ, RZ, R191 ;  /* 0x000000ffffcf7224 */ /* 0x000fe200078e00bf */
[----:B------:R-:W3:Y:S01]  /*e1bc0*/  LDL.LU R190, [R1+0xa5f8] ;  /* 0x00a5f80001be7983 */ /* 0x000ee20000300800 */
[----:B------:R-:W3:Y:S03]  /*e1bd0*/  LDL.LU R191, [R1+0xa5f4] ;  /* 0x00a5f40001bf7983 */ /* 0x000ee60000300800 */
        /* <DEDUP_REMOVED lines=9> */
[C---:B----4-:R-:W-:Y:S08]  /*e1c70*/  HMMA.1688.F32.TF32 R68, R4.reuse, R188, R68 ;  /* 0x000000bc0444723c */ /* 0x050ff00000081044 */
[----:B------:R-:W-:Y:S01]  /*e1c80*/  HMMA.1688.F32.TF32 R72, R4, R180, R72 ;  /* 0x000000b40448723c */ /* 0x000fe20000081048 */
[----:B---3--:R-:W-:Y:S01]  /*e1c90*/  STL.64 [R1+0xa330], R190 ;  /* 0x00a330be01007387 */ /* 0x008fe20000100a00 */
[----:B------:R1:W-:Y:S11]  /*e1ca0*/  STL.64 [R1+0xa328], R188 ;  /* 0x00a328bc01007387 */ /* 0x0003f60000100a00 */
[----:B------:R-:W-:Y:S03]  /*e1cb0*/  @!UPT UIADD3 URZ, URZ, URZ, URZ ;  /* 0x0000003f3f3ff290 */ /* 0x000fe6000fffe03f */
[----:B------:R-:W-:Y:S01]  /*e1cc0*/  HMMA.1688.F32.TF32 R68, R132, R190, R68 ;  /* 0x000000be8444723c */ /* 0x000fe20000081044 */
[----:B-1----:R-:W3:Y:S04]  /*e1cd0*/  LDL R188, [R1+0x12d0] ;  /* 0x0012d00001bc7983 */ /* 0x002ee80000100800 */
[----:B------:R-:W3:Y:S02]  /*e1ce0*/  LDL R189, [R1+0x12d4] ;  /* 0x0012d40001bd7983 */ /* 0x000ee40000100800 */
[----:B------:R-:W-:Y:S02]  /*e1cf0*/  IMAD.MOV.U32 R190, RZ, RZ, R174 ;  /* 0x000000ffffbe7224 */ /* 0x000fe400078e00ae */
[----:B------:R-:W4:Y:S01]  /*e1d00*/  LDL.LU R174, [R1+0xa5e8] ;  /* 0x00a5e80001ae7983 */ /* 0x000f220000300800 */
[----:B------:R-:W-:-:S02]  /*e1d10*/  MOV R191, R175 ;  /* 0x000000af00bf7202 */ /* 0x000fc40000000f00 */
[----:B------:R-:W4:Y:S04]  /*e1d20*/  LDL.LU R175, [R1+0xa5e4] ;  /* 0x00a5e40001af7983 */ /* 0x000f280000300800 */
        /* <DEDUP_REMOVED lines=9> */
[C---:B------:R-:W-:Y:S08]  /*e1dc0*/  HMMA.1688.F32.TF32 R76, R4.reuse, R172, R76 ;  /* 0x000000ac044c723c */ /* 0x040ff0000008104c */
[----:B------:R-:W-:Y:S01]  /*e1dd0*/  HMMA.1688.F32.TF32 R80, R4, R164, R80 ;  /* 0x000000a40450723c */ /* 0x000fe20000081050 */
[----:B----4-:R1:W-:Y:S01]  /*e1de0*/  STL.64 [R1+0xa350], R174 ;  /* 0x00a350ae01007387 */ /* 0x0103e20000100a00 */
[----:B------:R4:W-:Y:S11]  /*e1df0*/  STL.64 [R1+0xa348], R172 ;  /* 0x00a348ac01007387 */ /* 0x0009f60000100a00 */
[----:B------:R-:W-:Y:S03]  /*e1e00*/  @!UPT UIADD3 URZ, URZ, URZ, URZ ;  /* 0x0000003f3f3ff290 */ /* 0x000fe6000fffe03f */
[----:B------:R-:W-:Y:S07]  /*e1e10*/  HMMA.1688.F32.TF32 R76, R132, R174, R76 ;  /* 0x000000ae844c723c */ /* 0x000fee000008104c */
[----:B-1----:R-:W-:Y:S01]  /*e1e20*/  MOV R174, R151 ;  /* 0x0000009700ae7202 */ /* 0x002fe20000000f00 */
[----:B----4-:R-:W4:Y:S04]  /*e1e30*/  LDL R172, [R1+0x12b0] ;  /* 0x0012b00001ac7983 */ /* 0x010f280000100800 */
[----:B------:R-:W4:Y:S01]  /*e1e40*/  LDL R173, [R1+0x12b4] ;  /* 0x0012b40001ad7983 */ /* 0x000f220000100800 */
[----:B------:R-:W3:Y:S02]  /*e1e50*/  LDL.LU R151, [R1+0xa5d8] ;  /* 0x00a5d80001977983 */ /* 0x000ee40000300800 */
[----:B------:R-:W-:-:S02]  /*e1e60*/  IMAD.MOV.U32 R175, RZ, RZ, R150 ;  /* 0x000000ffffaf7224 */ /* 0x000fc400078e0096 */
[----:B------:R-:W3:Y:S04]  /*e1e70*/  LDL.LU R150, [R1+0xa5d4] ;  /* 0x00a5d40001967983 */ /* 0x000ee80000300800 */
[----:B--2---:R1:W-:Y:S01]  /*e1e80*/  STL.64 [R1+0xa360], R166 ;  /* 0x00a360a601007387 */ /* 0x0043e20000100a00 */
[----:B------:R-:W-:Y:S01]  /*e1e90*/  HMMA.1688.F32.TF32 R80, R132, R166, R80 ;  /* 0x000000a68450723c */ /* 0x000fe20000081050 */
[----:B------:R2:W-:Y:S06]  /*e1ea0*/  STL.64 [R1+0xa358], R164 ;  /* 0x00a358a401007387 */ /* 0x0005ec0000100a00 */
[----:B-1----:R-:W-:Y:S01]  /*e1eb0*/  IMAD.MOV.U32 R166, RZ, RZ, R159 ;  /* 0x000000ffffa67224 */ /* 0x002fe200078e009f */
[----:B------:R-:W-:Y:S01]  /*e1ec0*/  MOV R167, R158 ;  /* 0x0000009e00a77202 */ /* 0x000fe20000000f00 */
[----:B--2---:R-:W2:Y:S04]  /*e1ed0*/  LDL R164, [R1+0x12a0] ;  /* 0x0012a00001a47983 */ /* 0x004ea80000100800 */
[----:B------:R-:W2:Y:S01]  /*e1ee0*/  LDL R165, [R1+0x12a4] ;  /* 0x0012a40001a57983 */ /* 0x000ea20000100800 */
[----:B------:R-:W2:Y:S02]  /*e1ef0*/  LDL.LU R159, [R1+0xa5d0] ;  /* 0x00a5d000019f7983 */ /* 0x000ea40000300800 */
[----:B------:R-:W3:Y:S01]  /*e1f00*/  LDL.LU R158, [R1+0xa5cc] ;  /* 0x00a5cc00019e7983 */ /* 0x000ee20000300800 */
[C---:B------:R-:W-:Y:S08]  /*e1f10*/  HMMA.1688.F32.TF32 R32, R4.reuse, R240, R32 ;  /* 0x000000f00420723c */ /* 0x040ff00000081020 */
[----:B------:R-:W-:Y:S01]  /*e1f20*/  HMMA.1688.F32.TF32 R40, R4, R248, R40 ;  /* 0x000000f80428723c */ /* 0x000fe20000081028 */
[----:B------:R-:W4:Y:S04]  /*e1f30*/  LDL R248, [R1+0x11b0] ;  /* 0x0011b00001f87983 */ /* 0x000f280000100800 */
[----:B------:R-:W4:Y:S04]  /*e1f40*/  LDL R249, [R1+0x11b4] ;  /* 0x0011b40001f97983 */ /* 0x000f280000100800 */
[----:B------:R-:W4:Y:S04]  /*e1f50*/  LDL R240, [R1+0x1190] ;  /* 0x0011900001f07983 */ /* 0x000f280000100800 */
[----:B------:R-:W4:Y:S03]  /*e1f60*/  LDL R241, [R1+0x1194] ;  /* 0x0011940001f17983 */ /* 0x000f260000100800 */
[C---:B------:R-:W-:Y:S08]  /*e1f70*/  HMMA.1688.F32.TF32 R32, R132.reuse, R242, R32 ;  /* 0x000000f28420723c */ /* 0x040ff00000081020 */
[----:B------:R-:W-:Y:S01]  /*e1f80*/  HMMA.1688.F32.TF32 R40, R132, R250, R40 ;  /* 0x000000fa8428723c */ /* 0x000fe20000081028 */
[----:B------:R-:W4:Y:S04]  /*e1f90*/  LDL R250, [R1+0x11b8] ;  /* 0x0011b80001fa7983 */ /* 0x000f280000100800 */
[----:B------:R-:W4:Y:S01]  /*e1fa0*/  LDL R251, [R1+0x11bc] ;  /* 0x0011bc0001fb7983 */ /* 0x000f220000100800 */
[----:B--2---:R-:W-:-:S02]  /*e1fb0*/  IMAD.MOV.U32 R243, RZ, RZ, R159 ;  /* 0x000000fffff37224 */ /* 0x004fc400078e009f */
[----:B---3--:R-:W-:Y:S02]  /*e1fc0*/  IMAD.MOV.U32 R242, RZ, RZ, R158 ;  /* 0x000000fffff27224 */ /* 0x008fe400078e009e */
[----:B------:R-:W2:Y:S01]  /*e1fd0*/  LDL.LU R158, [R1+0xa5c8] ;  /* 0x00a5c800019e7983 */ /* 0x000ea20000300800 */
        /* <DEDUP_REMOVED lines=10> */
[----:B------:R-:W4:Y:S02]  /*e2080*/  LDL R235, [R1+0x118c] ;  /* 0x00118c0001eb7983 */ /* 0x000f240000100800 */
[----:B--2---:R-:W-:Y:S01]  /*e2090*/  IMAD.MOV.U32 R231, RZ, RZ, R158 ;  /* 0x000000ffffe77224 */ /* 0x004fe200078e009e */
[----:B---3--:R-:W-:-:S02]  /*e20a0*/  MOV R230, R159 ;  /* 0x0000009f00e67202 */ /* 0x008fc40000000f00 */
[----:B------:R-:W2:Y:S01]  /*e20b0*/  LDL.LU R159, [R1+0xa5c0] ;  /* 0x00a5c000019f7983 */ /* 0x000ea20000300800 */
[----:B------:R-:W3:Y:S01]  /*e20c0*/  LDL.LU R158, [R1+0xa5bc] ;  /* 0x00a5bc00019e7983 */ /* 0x000ee20000300800 */
[----:B------:R-:W-:Y:S01]  /*e20d0*/  HMMA.1688.F32.TF32 R120, R4, R224, R120 ;  /* 0x000000e00478723c */ /* 0x000fe20000081078 */
[----:B------:R-:W4:Y:S01]  /*e20e0*/  LDL R216, [R1+0x1120] ;  /* 0x0011200001d87983 */ /* 0x000f220000100800 */
[----:B------:R-:W4:Y:S04]  /*e20f0*/  LDL R217, [R1+0x1124] ;  /* 0x0011240001d97983 */ /* 0x000f280000100800 */
[----:B------:R-:W4:Y:S04]  /*e2100*/  LDL R218, [R1+0x1128] ;  /* 0x0011280001da7983 */ /* 0x000f280000100800 */
[----:B------:R-:W4:Y:S04]  /*e2110*/  LDL R219, [R1+0x112c] ;  /* 0x00112c0001db7983 */ /* 0x000f280000100800 */
[----:B------:R-:W4:Y:S04]  /*e2120*/  LDL R224, [R1+0x1110] ;  /* 0x0011100001e07983 */ /* 0x000f280000100800 */
[----:B------:R-:W4:Y:S06]  /*e2130*/  LDL R225, [R1+0x1114] ;  /* 0x0011140001e17983 */ /* 0x000f2c0000100800 */
[----:B------:R-:W-:Y:S08]  /*e2140*/  HMMA.1688.F32.TF32 R120, R132, R226, R120 ;  /* 0x000000e28478723c */ /* 0x000ff00000081078 */
[----:B------:R-:W-:Y:S01]  /*e2150*/  HMMA.1688.F32.TF32 R36, R4, R244, R36 ;  /* 0x000000f40424723c */ /* 0x000fe20000081024 */
[----:B--2---:R-:W-:Y:S01]  /*e2160*/  MOV R227, R159 ;  /* 0x0000009f00e37202 */ /* 0x004fe20000000f00 */
[----:B---3--:R-:W-:-:S02]  /*e2170*/  IMAD.MOV.U32 R226, RZ, RZ, R158 ;  /* 0x000000ffffe27224 */ /* 0x008fc400078e009e */
[----:B------:R-:W2:Y:S01]  /*e2180*/  LDL.LU R158, [R1+0xa5b8] ;  /* 0x00a5b800019e7983 */ /* 0x000ea20000300800 */
[----:B------:R-:W2:Y:S03]  /*e2190*/  LDL.LU R159, [R1+0xa5b4] ;  /* 0x00a5b400019f7983 */ /* 0x000ea60000300800 */
[C---:B------:R-:W-:Y:S08]  /*e21a0*/  HMMA.1688.F32.TF32 R44, R4.reuse, R236, R44 ;  /* 0x000000ec042c723c */ /* 0x040ff0000008102c */
[C---:B------:R-:W-:Y:S08]  /*e21b0*/  HMMA.1688.F32.TF32 R52, R4.reuse, R220, R52 ;  /* 0x000000dc0434723c */ /* 0x040ff00000081034 */
[----:B------:R-:W-:Y:S08]  /*e21c0*/  HMMA.1688.F32.TF32 R84, R4, R156, R84 ;  /* 0x0000009c0454723c */ /* 0x000ff00000081054 */
[----:B------:R-:W-:Y:S01]  /*e21d0*/  HMMA.1688.F32.TF32 R36, R132, R246, R36 ;  /* 0x000000f68424723c */ /* 0x000fe20000081024 */
[----:B------:R-:W3:Y:S04]  /*e21e0*/  LDL.64 R220, [R1+0x1150] ;  /* 0x0011500001dc7983 */ /* 0x000ee80000100a00 */
[----:B------:R-:W3:Y:S04]  /*e21f0*/  LDL.64 R236, [R1+0x1170] ;  /* 0x0011700001ec7983 */ /* 0x000ee80000100a00 */
[----:B------:R-:W3:Y:S04]  /*e2200*/  LDL R244, [R1+0x11a0] ;  /* 0x0011a00001f47983 */ /* 0x000ee80000100800 */
[----:B------:R-:W3:Y:S01]  /*e2210*/  LDL R245, [R1+0x11a4] ;  /* 0x0011a40001f57983 */ /* 0x000ee20000100800 */
[----:B------:R-:W-:-:S02]  /*e2220*/  IMAD.MOV.U32 R246, RZ, RZ, R150 ;  /* 0x000000fffff67224 */ /* 0x000fc400078e0096 */
[----:B------:R-:W-:Y:S01]  /*e2230*/  IMAD.MOV.U32 R247, RZ, RZ, R151 ;  /* 0x000000fffff77224 */ /* 0x000fe200078e0097 */
[C---:B------:R-:W-:Y:S08]  /*e2240*/  HMMA.1688.F32.TF32 R44, R132.reuse, R238, R44 ;  /* 0x000000ee842c723c */ /* 0x040ff0000008102c */
[C---:B------:R-:W-:Y:S01]  /*e2250*/  HMMA.1688.F32.TF32 R52, R132.reuse, R222, R52 ;  /* 0x000000de8434723c */ /* 0x040fe20000081034 */
[----:B------:R-:W3:Y:S04]  /*e2260*/  LDL.64 R222, [R1+0x1158] ;  /* 0x0011580001de7983 */ /* 0x000ee80000100a00 */
[----:B------:R-:W3:Y:S01]  /*e2270*/  LDL.64 R238, [R1+0x1178] ;  /* 0x0011780001ee7983 */ /* 0x000ee20000100a00 */
        /* <DEDUP_REMOVED lines=11> */
[----:B------:R-:W-:Y:S01]  /*e2330*/  HMMA.1688.F32.TF32 R88, R4, R148, R88 ;  /* 0x000000940458723c */ /* 0x000fe20000081058 */
[----:B---3--:R-:W-:Y:S01]  /*e2340*/  STL.64 [R1+0xa380], R150 ;  /* 0x00a3809601007387 */ /* 0x008fe20000100a00 */
[----:B------:R1:W-:Y:S11]  /*e2350*/  STL.64 [R1+0xa378], R148 ;  /* 0x00a3789401007387 */ /* 0x0003f60000100a00 */
[----:B------:R-:W-:Y:S11]  /*e2360*/  @!UPT UIADD3 URZ, URZ, URZ, URZ ;  /* 0x0000003f3f3ff290 */ /* 0x000ff6000fffe03f */
[----:B------:R-:W-:Y:S01]  /*e2370*/  HMMA.1688.F32.TF32 R88, R132, R150, R88 ;  /* 0x000000968458723c */ /* 0x000fe20000081058 */
[----:B-1----:R-:W3:Y:S04]  /*e2380*/  LDL R148, [R1+0x1280] ;  /* 0x0012800001947983 */ /* 0x002ee80000100800 */
[----:B------:R-:W3:Y:S04]  /*e2390*/  LDL R149, [R1+0x1284] ;  /* 0x0012840001957983 */ /* 0x000ee80000100800 */
[----:B------:R-:W3:Y:S04]  /*e23a0*/  LDL R150, [R1+0x1288] ;  /* 0x0012880001967983 */ /* 0x000ee80000100800 */
[----:B------:R-:W3:Y:S01]  /*e23b0*/  LDL R151, [R1+0x128c] ;  /* 0x00128c0001977983 */ /* 0x000ee20000100800 */
[----:B--2---:R-:W-:Y:S01]  /*e23c0*/  IMAD.MOV.U32 R208, RZ, RZ, R143 ;  /* 0x000000ffffd07224 */ /* 0x004fe200078e008f */
[----:B------:R-:W-:-:S02]  /*e23d0*/  MOV R209, R142 ;  /* 0x0000008e00d17202 */ /* 0x000fc40000000f00 */
[----:B------:R-:W2:Y:S01]  /*e23e0*/  LDL.LU R143, [R1+0xa5a0] ;  /* 0x00a5a000018f7983 */ /* 0x000ea20000300800 */
[----:B------:R-:W3:Y:S01]  /*e23f0*/  LDL.LU R142, [R1+0xa59c] ;  /* 0x00a59c00018e7983 */ /* 0x000ee20000300800 */
[C---:B------:R-:W-:Y:S08]  /*e2400*/  HMMA.1688.F32.TF32 R16, R4.reuse, R184, R16 ;  /* 0x000000b80410723c */ /* 0x040ff00000081010 */
[C---:B------:R-:W-:Y:S01]  /*e2410*/  HMMA.1688.F32.TF32 R100, R4.reuse, R200, R100 ;  /* 0x000000c80464723c */ /* 0x040fe20000081064 */
[----:B------:R-:W4:Y:S04]  /*e2420*/  LDL R104, [R1+0x1130] ;  /* 0x0011300001687983 */ /* 0x000f280000100800 */
[----:B------:R-:W4:Y:S04]  /*e2430*/  LDL R105, [R1+0x1134] ;  /* 0x0011340001697983 */ /* 0x000f280000100800 */
[----:B------:R-:W4:Y:S04]  /*e2440*/  LDL R200, [R1+0x1250] ;  /* 0x0012500001c87983 */ /* 0x000f280000100800 */
[----:B------:R-:W4:Y:S04]  /*e2450*/  LDL R201, [R1+0x1254] ;  /* 0x0012540001c97983 */ /* 0x000f280000100800 */
[----:B------:R-:W4:Y:S01]  /*e2460*/  LDL R184, [R1+0x1230] ;  /* 0x0012300001b87983 */ /* 0x000f220000100800 */
[----:B------:R-:W-:Y:S01]  /*e2470*/  HMMA.1688.F32.TF32 R8, R4, R168, R8 ;  /* 0x000000a80408723c */ /* 0x000fe20000081008 */
[----:B--2---:R-:W-:-:S06]  /*e2480*/  IMAD.MOV.U32 R185, RZ, RZ, R143 ;  /* 0x000000ffffb97224 */ /* 0x004fcc00078e008f */
[----:B---3--:R-:W-:Y:S01]  /*e2490*/  IMAD.MOV.U32 R169, RZ, RZ, R142 ;  /* 0x000000ffffa97224 */ /* 0x008fe200078e008e */
[----:B------:R-:W2:Y:S01]  /*e24a0*/  LDL.LU R143, [R1+0xa598] ;  /* 0x00a59800018f7983 */ /* 0x000ea20000300800 */
[----:B------:R-:W3:Y:S02]  /*e24b0*/  LDL R168, [R1+0x1210] ;  /* 0x0012100001a87983 */ /* 0x000ee40000100800 */
[----:B------:R-:W3:Y:S01]  /*e24c0*/  LDL.LU R142, [R1+0xa594] ;  /* 0x00a59400018e7983 */ /* 0x000ee20000300800 */
        /* <DEDUP_REMOVED lines=12> */
[----:B------:R-:W-:Y:S01]  /*e2590*/  HMMA.1688.F32.TF32 R136, R4, R140, R136 ;  /* 0x0000008c0488723c */ /* 0x000fe20000081088 */
[----:B------:R-:W-:Y:S04]  /*e25a0*/  LDS R4, [R3+0x98080] ;  /* 0x0980800003047984 */ /* 0x000fe80000000800 */
[----:B------:R-:W-:Y:S04]  /*e25b0*/  LDS R6, [R3+0x99080] ;  /* 0x0990800003067984 */ /* 0x000fe80000000800 */
[----:B------:R-:W-:Y:S04]  /*e25c0*/  LDS R5, [R252+0x98080] ;  /* 0x09808000fc057984 */ /* 0x000fe80000000800 */
[----:B------:R-:W4:Y:S01]  /*e25d0*/  LDS R7, [R252+0x99080] ;  /* 0x09908000fc077984 */ /* 0x000f220000000800 */
[----:B--2---:R-:W-:Y:S01]  /*e25e0*/  IMAD.MOV.U32 R160, RZ, RZ, R143 ;  /* 0x000000ffffa07224 */ /* 0x004fe200078e008f */
[----:B---3--:R-:W-:-:S02]  /*e25f0*/  MOV R145, R142 ;  /* 0x0000008e00917202 */ /* 0x008fc40000000f00 */
[----:B------:R-:W2:Y:S01]  /*e2600*/  LDL.LU R142, [R1+0xa590] ;  /* 0x00a59000018e7983 */ /* 0x000ea20000300800 */
[----:B------:R-:W2:Y:S01]  /*e2610*/  LDL.LU R143, [R1+0xa58c] ;  /* 0x00a58c00018f7983 */ /* 0x000ea20000300800 */
        /* <DEDUP_REMOVED lines=8> */
[----:B------:R-:W3:Y:S04]  /*e26a0*/  LDL R161, [R1+0x1204] ;  /* 0x0012040001a17983 */ /* 0x000ee80000100800 */
[----:B------:R-:W3:Y:S04]  /*e26b0*/  LDL R176, [R1+0x1220] ;  /* 0x0012200001b07983 */ /* 0x000ee80000100800 */
[----:B------:R-:W3:Y:S04]  /*e26c0*/  LDL R177, [R1+0x1224] ;  /* 0x0012240001b17983 */ /* 0x000ee80000100800 */
[----:B------:R-:W3:Y:S04]  /*e26d0*/  LDL R192, [R1+0x1240] ;  /* 0x0012400001c07983 */ /* 0x000ee80000100800 */
[----:B------:R-:W3:Y:S01]  /*e26e0*/  LDL R193, [R1+0x1244] ;  /* 0x0012440001c17983 */ /* 0x000ee20000100800 */
[C---:B----4-:R-:W-:Y:S08]  /*e26f0*/  HMMA.1688.F32.TF32 R24, R4.reuse, R104, R24 ;  /* 0x000000680418723c */ /* 0x050ff00000081018 */
[----:B------:R-:W-:Y:S08]  /*e2700*/  HMMA.1688.F32.TF32 R100, R4, R108, R100 ;  /* 0x0000006c0464723c */ /* 0x000ff00000081064 */
[----:B--2---:R-:W-:Y:S01]  /*e2710*/  HMMA.1688.F32.TF32 R136, R132, R142, R136 ;  /* 0x0000008e8488723c */ /* 0x004fe20000081088 */
[----:B------:R-:W2:Y:S04]  /*e2720*/  LDL R132, [R1+0x1140] ;  /* 0x0011400001847983 */ /* 0x000ea80000100800 */
[----:B------:R-:W2:Y:S01]  /*e2730*/  LDL R133, [R1+0x1144] ;  /* 0x0011440001857983 */ /* 0x000ea20000100800 */
[----:B------:R1:W-:Y:S02]  /*e2740*/  STL.64 [R1+0xa390], R142 ;  /* 0x00a3908e01007387 */ /* 0x0003e40000100a00 */
[----:B------:R4:W-:Y:S01]  /*e2750*/  STL.64 [R1+0xa388], R140 ;  /* 0x00a3888c01007387 */ /* 0x0009e20000100a00 */
[----:B------:R-:W-:Y:S04]  /*e2760*/  LDS R134, [R3+0x9b080] ;  /* 0x09b0800003867984 */ /* 0x000fe80000000800 */
[----:B------:R-:W-:Y:S04]  /*e2770*/  LDS R135, [R252+0x9b080] ;  /* 0x09b08000fc877984 */ /* 0x000fe80000000800 */
[----:B-1----:R-:W2:Y:S04]  /*e2780*/  LDL R142, [R1+0x1278] ;  /* 0x00127800018e7983 */ /* 0x002ea80000100800 */
[----:B----4-:R-:W4:Y:S04]  /*e2790*/  LDL R140, [R1+0x1270] ;  /* 0x00127000018c7983 */ /* 0x010f280000100800 */
[----:B------:R-:W4:Y:S01]  /*e27a0*/  LDL R141, [R1+0x1274] ;  /* 0x00127400018d7983 */ /* 0x000f220000100800 */
[----:B------:R-:W-:-:S02]  /*e27b0*/  IMAD.MOV.U32 R143, RZ, RZ, R0 ;  /* 0x000000ffff8f7224 */ /* 0x000fc400078e0000 */
[----:B------:R-:W2:Y:S02]  /*e27c0*/  LDL.LU R0, [R1+0xa588] ;  /* 0x00a5880001007983 */ /* 0x000ea40000300800 */
[----:B------:R-:W2:Y:S01]  /*e27d0*/  LDL.LU.64 R106, [R1+0xa580] ;  /* 0x00a58000016a7983 */ /* 0x000ea20000300a00 */
[----:B------:R-:W2:Y:S01]  /*e27e0*/  LDL.LU.64 R104, [R1+0xa578] ;  /* 0x00a5780001687983 */ /* 0x000ea20000300a00 */
[----:B------:R-:W2:Y:S02]  /*e27f0*/  LDL.LU.64 R110, [R1+0xa570] ;  /* 0x00a57000016e7983 */ /* 0x000ea40000300a00 */
[----:B------:R-:W2:Y:S02]  /*e2800*/  LDL.LU.64 R108, [R1+0xa568] ;  /* 0x00a56800016c7983 */ /* 0x000ea40000300a00 */
[----:B------:R-:W3:Y:S01]  /*e2810*/  LDL.LU.64 R114, [R1+0xa560] ;  /* 0x00a5600001727983 */ /* 0x000ee20000300a00 */
[C---:B------:R-:W-:Y:S08]  /*e2820*/  HMMA.1688.F32.TF32 R20, R4.reuse, R216, R20 ;  /* 0x000000d80414723c */ /* 0x040ff00000081014 */
[C---:B--2---:R-:W-:Y:S01]  /*e2830*/  HMMA.1688.F32.TF32 R108, R4.reuse, R112, R108 ;  /* 0x00000070046c723c */ /* 0x044fe2000008106c */
[----:B------:R-:W2:Y:S07]  /*e2840*/  LDL.LU.64 R112, [R1+0xa558] ;  /* 0x00a5580001707983 */ /* 0x000eae0000300a00 */
[C---:B------:R-:W-:Y:S01]  /*e2850*/  HMMA.1688.F32.TF32 R104, R4.reuse, R132, R104 ;  /* 0x000000840468723c */ /* 0x040fe20000081068 */
[----:B------:R-:W-:Y:S04]  /*e2860*/  LDS R132, [R3+0x9a080] ;  /* 0x09a0800003847984 */ /* 0x000fe80000000800 */
[----:B------:R-:W1:Y:S01]  /*e2870*/  LDS R133, [R252+0x9a080] ;  /* 0x09a08000fc857984 */ /* 0x000e620000000800 */
[----:B------:R-:W2:Y:S02]  /*e2880*/  LDL.LU.64 R146, [R1+0xa550] ;  /* 0x00a5500001927983 */ /* 0x000ea40000300a00 */
[C---:B------:R-:W-:Y:S08]  /*e2890*/  HMMA.1688.F32.TF32 R120, R4.reuse, R152, R120 ;  /* 0x000000980478723c */ /* 0x040ff00000081078 */
        /* <DEDUP_REMOVED lines=24> */
[----:B-1----:R-:W-:Y:S08]  /*e2a20*/  HMMA.1688.F32.TF32 R20, R132, R218, R20 ;  /* 0x000000da8414723c */ /* 0x002ff00000081014 */
[C---:B------:R-:W-:Y:S08]  /*e2a30*/  HMMA.1688.F32.TF32 R136, R4.reuse, R212, R136 ;  /* 0x000000d40488723c */ /* 0x040ff00000081088 */
[----:B--2---:R-:W-:Y:S01]  /*e2a40*/  HMMA.1688.F32.TF32 R112, R4, R144, R112 ;  /* 0x000000900470723c */ /* 0x004fe20000081070 */
[----:B------:R-:W2:Y:S01]  /*e2a50*/  LDL.LU.64 R144, [R1+0xa548] ;  /* 0x00a5480001907983 */ /* 0x000ea20000300a00 */
[----:B------:R-:W3:Y:S02]  /*e2a60*/  LDL.LU.64 R154, [R1+0xa540] ;  /* 0x00a54000019a7983 */ /* 0x000ee40000300a00 */
[----:B------:R-:W4:Y:S02]  /*e2a70*/  LDL.LU.64 R152, [R1+0xa538] ;  /* 0x00a5380001987983 */ /* 0x000f240000300a00 */
        /* <DEDUP_REMOVED lines=13> */
[----:B------:R-:W2:Y:S04]  /*e2b50*/  LDL.LU.64 R208, [R1+0xa4c8] ;  /* 0x00a4c80001d07983 */ /* 0x000ea80000300a00 */
[----:B------:R-:W-:Y:S04]  /*e2b60*/  LDS R4, [R3+0x8c100] ;  /* 0x08c1000003047984 */ /* 0x000fe80000000800 */
[----:B------:R1:W-:Y:S01]  /*e2b70*/  LDS R6, [R3+0x8d100] ;  /* 0x08d1000003067984 */ /* 0x0003e20000000800 */
[C---:B------:R-:W-:Y:S08]  /*e2b80*/  HMMA.1688.F32.TF32 R92, R132.reuse, R226, R92 ;  /* 0x000000e2845c723c */ /* 0x040ff0000008105c */
[C---:B------:R-:W-:Y:S08]  /*e2b90*/  HMMA.1688.F32.TF32 R128, R132.reuse, R238, R128 ;  /* 0x000000ee8480723c */ /* 0x040ff00000081080 */
[C---:B------:R-:W-:Y:S08]  /*e2ba0*/  HMMA.1688.F32.TF32 R8, R132.reuse, R234, R8 ;  /* 0x000000ea8408723c */ /* 0x040ff00000081008 */
[C---:B------:R-:W-:Y:S08]  /*e2bb0*/  HMMA.1688.F32.TF32 R12, R132.reuse, R242, R12 ;  /* 0x000000f2840c723c */ /* 0x040ff0000008100c */
[C---:B------:R-:W-:Y:S08]  /*e2bc0*/  HMMA.1688.F32.TF32 R16, R132.reuse, R246, R16 ;  /* 0x000000f68410723c */ /* 0x040ff00000081010 */
[----:B------:R-:W-:Y:S01]  /*e2bd0*/  HMMA.1688.F32.TF32 R96, R132, R250, R96 ;  /* 0x000000fa8460723c */ /* 0x000fe20000081060 */
[----:B------:R-:W-:Y:S04]  /*e2be0*/  LDS R5, [R252+0x8c100] ;  /* 0x08c10000fc057984 */ /* 0x000fe80000000800 */
[----:B-1----:R-:W2:Y:S01]  /*e2bf0*/  LDL.LU R3, [R1+0xa4c0] ;  /* 0x00a4c00001037983 */ /* 0x002ea20000300800 */
[----:B------:R-:W3:Y:S02]  /*e2c00*/  LDL.LU.64 R218, [R1+0xa4b8] ;  /* 0x00a4b80001da7983 */ /* 0x000ee40000300a00 */
[----:B------:R-:W3:Y:S02]  /*e2c10*/  LDL.LU.64 R216, [R1+0xa4b0] ;  /* 0x00a4b00001d87983 */ /* 0x000ee40000300a00 */
[----:B------:R-:W-:Y:S01]  /*e2c20*/  STL.64 [R1+0x30e0], R20 ;  /* 0x0030e01401007387 */ /* 0x000fe20000100a00 */
[----:B------:R1:W-:Y:S04]  /*e2c30*/  STL.64 [R1+0x30e8], R22 ;  /* 0x0030e81601007387 */ /* 0x0003e80000100a00 */
[----:B------:R-:W2:Y:S04]  /*e2c40*/  LDS R7, [R252+0x8d100] ;  /* 0x08d10000fc077984 */ /* 0x000ea80000000800 */
[----:B-1----:R-:W3:Y:S04]  /*e2c50*/  LDL R22, [R1+0x1148] ;  /* 0x0011480001167983 */ /* 0x002ee80000100800 */
[----:B------:R-:W3:Y:S01]  /*e2c60*/  LDL R23, [R1+0x114c] ;  /* 0x00114c0001177983 */ /* 0x000ee20000100800 */
[----:B------:R-:W4:Y:S02]  /*e2c70*/  LDL.LU.64 R226, [R1+0xa4a8] ;  /* 0x00a4a80001e27983 */ /* 0x000f240000300a00 */
[----:B------:R-:W4:Y:S02]  /*e2c80*/  LDL.LU.64 R224, [R1+0xa4a0] ;  /* 0x00a4a00001e07983 */ /* 0x000f240000300a00 */
[----:B------:R-:W-:Y:S01]  /*e2c90*/  STL.64 [R1+0x30d0], R92 ;  /* 0x0030d05c01007387 */ /* 0x000fe20000100a00 */
[----:B------:R1:W-:Y:S02]  /*e2ca0*/  STL.64 [R1+0x30d8], R94 ;  /* 0x0030d85e01007387 */ /* 0x0003e40000100a00 */
[----:B-1----:R-:W-:Y:S01]  /*e2cb0*/  IMAD.MOV.U32 R95, RZ, RZ, R0 ;  /* 0x000000ffff5f7224 */ /* 0x002fe200078e0000 */
[----:B------:R-:W-:-:S02]  /*e2cc0*/  MOV R0, R223 ;  /* 0x000000df00007202 */ /* 0x000fc40000000f00 */
[----:B--2---:R-:W-:-:S07]  /*e2cd0*/  MOV R94, R3 ;  /* 0x00000003005e7202 */ /* 0x004fce0000000f00 */
[----:B------:R-:W-:Y:S01]  /*e2ce0*/  HMMA.1688.F32.TF32 R92, R132, R94, R24 ;  /* 0x0000005e845c723c */ /* 0x000fe20000081018 */
[----:B------:R-:W-:-:S07]  /*e2cf0*/  IMAD.MOV.U32 R3, RZ, RZ, R222 ;  /* 0x000000ffff037224 */ /* 0x000fce00078e00de */
[C---:B---3--:R-:W-:Y:S08]  /*e2d00*/  HMMA.1688.F32.TF32 R24, R132.reuse, R22, R104 ;  /* 0x000000168418723c */ /* 0x048ff00000081068 */
[C---:B------:R-:W-:Y:S08]  /*e2d10*/  HMMA.1688.F32.TF32 R20, R132.reuse, R222, R28 ;  /* 0x000000de8414723c */ /* 0x040ff0000008101c */
[C---:B------:R-:W-:Y:S01]  /*e2d20*/  HMMA.1688.F32.TF32 R220, R132.reuse, R230, R116 ;  /* 0x000000e684dc723c */ /* 0x040fe20000081074 */
[----:B------:R-:W-:Y:S01]  /*e2d30*/  STL.64 [R1+0x30c0], R92 ;  /* 0x0030c05c01007387 */ /* 0x000fe20000100a00 */
[----:B------:R1:W-:Y:S05]  /*e2d40*/  STL.64 [R1+0x30c8], R94 ;  /* 0x0030c85e01007387 */ /* 0x0003ea0000100a00 */
[----:B------:R-:W-:Y:S01]  /*e2d50*/  STL.64 [R1+0x30b0], R24 ;  /* 0x0030b01801007387 */ /* 0x000fe20000100a00 */
[----:B------:R2:W-:Y:S07]  /*e2d60*/  STL.64 [R1+0x30b8], R26 ;  /* 0x0030b81a01007387 */ /* 0x0005ee0000100a00 */
[----:B------:R-:W-:Y:S02]  /*e2d70*/  STL.64 [R1+0x30a0], R20 ;  /* 0x0030a01401007387 */ /* 0x000fe40000100a00 */
[----:B------:R3:W-:Y:S01]  /*e2d80*/  STL.64 [R1+0x30a8], R22 ;  /* 0x0030a81601007387 */ /* 0x0007e20000100a00 */
[----:B------:R-:W4:Y:S04]  /*e2d90*/  LDL R30, [R1+0x1228] ;  /* 0x00122800011e7983 */ /* 0x000f280000100800 */
[----:B------:R-:W4:Y:S04]  /*e2da0*/  LDL R31, [R1+0x122c] ;  /* 0x00122c00011f7983 */ /* 0x000f280000100800 */
[----:B------:R-:W4:Y:S04]  /*e2db0*/  LDL R106, [R1+0x1238] ;  /* 0x00123800016a7983 */ /* 0x000f280000100800 */
[----:B------:R-:W4:Y:S04]  /*e2dc0*/  LDL R107, [R1+0x123c] ;  /* 0x00123c00016b7983 */ /* 0x000f280000100800 */
[----:B-1----:R-:W4:Y:S04]  /*e2dd0*/  LDL R94, [R1+0x1258] ;  /* 0x00125800015e7983 */ /* 0x002f280000100800 */
[----:B------:R-:W4:Y:S04]  /*e2de0*/  LDL R95, [R1+0x125c] ;  /* 0x00125c00015f7983 */ /* 0x000f280000100800 */
[----:B--2---:R-:W2:Y:S04]  /*e2df0*/  LDL R26, [R1+0x1248] ;  /* 0x00124800011a7983 */ /* 0x004ea80000100800 */
[----:B---3--:R-:W3:Y:S04]  /*e2e00*/  LDL R22, [R1+0x1268] ;  /* 0x0012680001167983 */ /* 0x008ee80000100800 */
[----:B------:R-:W3:Y:S04]  /*e2e10*/  LDL R23, [R1+0x126c] ;  /* 0x00126c0001177983 */ /* 0x000ee80000100800 */
[----:B------:R-:W2:Y:S01]  /*e2e20*/  LDL R27, [R1+0x124c] ;  /* 0x00124c00011b7983 */ /* 0x000ea20000100800 */
[----:B------:R1:W-:Y:S02]  /*e2e30*/  STL [R1+0xa0e4], R3 ;  /* 0x00a0e40301007387 */ /* 0x0003e40000100800 */
[----:B------:R-:W-:Y:S02]  /*e2e40*/  STL [R1+0xa0e0], R0 ;  /* 0x00a0e00001007387 */ /* 0x000fe40000100800 */
[----:B------:R-:W2:Y:S01]  /*e2e50*/  LDL R118, [R1+0x1218] ;  /* 0x0012180001767983 */ /* 0x000ea20000100800 */
[----:B------:R-:W-:Y:S01]  /*e2e60*/  STL.64 [R1+0x3090], R220 ;  /* 0x003090dc01007387 */ /* 0x000fe20000100a00 */
[----:B------:R-:W-:Y:S02]  /*e2e70*/  STL.64 [R1+0x3098], R222 ;  /* 0x003098de01007387 */ /* 0x000fe40000100a00 */
[----:B------:R-:W2:Y:S02]  /*e2e80*/  LDL R119, [R1+0x121c] ;  /* 0x00121c0001777983 */ /* 0x000ea40000100800 */
[----:B------:R-:W-:Y:S01]  /*e2e90*/  STL.64 [R1+0x3080], R128 ;  /* 0x0030808001007387 */ /* 0x000fe20000100a00 */
[----:B------:R1:W-:Y:S01]  /*e2ea0*/  STL.64 [R1+0x3088], R130 ;  /* 0x0030888201007387 */ /* 0x0003e20000100a00 */
[----:B------:R-:W2:Y:S02]  /*e2eb0*/  LDL R236, [R1] ;  /* 0x0000000001ec7983 */ /* 0x000ea40000100800 */
[----:B------:R-:W2:Y:S02]  /*e2ec0*/  LDL R237, [R1+0x4] ;  /* 0x0000040001ed7983 */ /* 0x000ea40000100800 */
[----:B-1----:R-:W-:Y:S01]  /*e2ed0*/  IMAD.MOV.U32 R3, RZ, RZ, R238 ;  /* 0x000000ffff037224 */ /* 0x002fe200078e00ee */
[----:B------:R-:W2:Y:S04]  /*e2ee0*/  LDL R130, [R1+0x1208] ;  /* 0x0012080001827983 */ /* 0x000ea80000100800 */
[----:B------:R-:W2:Y:S01]  /*e2ef0*/  LDL R131, [R1+0x120c] ;  /* 0x00120c0001837983 */ /* 0x000ea20000100800 */
        /* <DEDUP_REMOVED lines=8> */
[----:B------:R-:W-:Y:S02]  /*e2f80*/  STL [R1+0xa108], R3 ;  /* 0x00a1080301007387 */ /* 0x000fe40000100800 */
[----:B------:R-:W2:Y:S02]  /*e2f90*/  LDL.LU.64 R234, [R1+0xa498] ;  /* 0x00a4980001ea7983 */ /* 0x000ea40000300a00 */
[----:B------:R-:W2:Y:S01]  /*e2fa0*/  LDL.LU.64 R232, [R1+0xa490] ;  /* 0x00a4900001e87983 */ /* 0x000ea20000300a00 */
[----:B------:R-:W-:Y:S01]  /*e2fb0*/  STL.64 [R1+0x3070], R8 ;  /* 0x0030700801007387 */ /* 0x000fe20000100a00 */
[----:B------:R1:W-:Y:S03]  /*e2fc0*/  STL.64 [R1+0x3078], R10 ;  /* 0x0030780a01007387 */ /* 0x0003e60000100a00 */
[----:B-1----:R-:W2:Y:S04]  /*e2fd0*/  LDL R10, [R1+0x11e8] ;  /* 0x0011e800010a7983 */ /* 0x002ea80000100800 */
[----:B------:R-:W2:Y:S01]  /*e2fe0*/  LDL R11, [R1+0x11ec] ;  /* 0x0011ec00010b7983 */ /* 0x000ea20000100800 */
[----:B------:R-:W2:Y:S02]  /*e2ff0*/  LDL.LU.64 R242, [R1+0xa488] ;  /* 0x00a4880001f27983 */ /* 0x000ea40000300a00 */
[----:B------:R-:W2:Y:S02]  /*e3000*/  LDL.LU.64 R240, [R1+0xa480] ;  /* 0x00a4800001f07983 */ /* 0x000ea40000300a00 */
[----:B------:R-:W-:Y:S01]  /*e3010*/  STL.64 [R1+0x3060], R12 ;  /* 0x0030600c01007387 */ /* 0x000fe20000100a00 */
[----:B------:R1:W-:Y:S04]  /*e3020*/  STL.64 [R1+0x3068], R14 ;  /* 0x0030680e01007387 */ /* 0x0003e80000100a00 */
        /* <DEDUP_REMOVED lines=13> */
[----:B------:R-:W2:Y:S02]  /*e3100*/  LDL R99, [R1+0x11cc] ;  /* 0x0011cc0001637983 */ /* 0x000ea40000100800 */
[C---:B--2---:R-:W-:Y:S08]  /*e3110*/  HMMA.1688.F32.TF32 R96, R132.reuse, R98, R100 ;  /* 0x000000628460723c */ /* 0x044ff00000081064 */
[C---:B------:R-:W-:Y:S08]  /*e3120*/  HMMA.1688.F32.TF32 R100, R132.reuse, R18, R108 ;  /* 0x000000128464723c */ /* 0x040ff0000008106c */
[C---:B------:R-:W-:Y:S08]  /*e3130*/  HMMA.1688.F32.TF32 R16, R132.reuse, R10, R120 ;  /* 0x0000000a8410723c */ /* 0x040ff00000081078 */
[C---:B------:R-:W-:Y:S01]  /*e3140*/  HMMA.1688.F32.TF32 R8, R132.reuse, R118, R32 ;  /* 0x000000768408723c */ /* 0x040fe20000081020 */
[----:B------:R-:W-:Y:S01]  /*e3150*/  STL.64 [R1+0x3030], R96 ;  /* 0x0030306001007387 */ /* 0x000fe20000100a00 */
[----:B------:R1:W-:Y:S06]  /*e3160*/  STL.64 [R1+0x3038], R98 ;  /* 0x0030386201007387 */ /* 0x0003ec0000100a00 */
[C---:B-1----:R-:W-:Y:S08]  /*e3170*/  HMMA.1688.F32.TF32 R96, R132.reuse, R14, R112 ;  /* 0x0000000e8460723c */ /* 0x042ff00000081070 */
[C---:B------:R-:W-:Y:S01]  /*e3180*/  HMMA.1688.F32.TF32 R12, R132.reuse, R130, R124 ;  /* 0x00000082840c723c */ /* 0x040fe2000008107c */
[----:B------:R-:W-:Y:S01]  /*e3190*/  STL.64 [R1+0x3020], R100 ;  /* 0x0030206401007387 */ /* 0x000fe20000100a00 */
[----:B------:R-:W-:Y:S11]  /*e31a0*/  STL.64 [R1+0x3028], R102 ;  /* 0x0030286601007387 */ /* 0x000ff60000100a00 */
[----:B------:R-:W-:Y:S02]  /*e31b0*/  @!UPT UIADD3 URZ, URZ, URZ, URZ ;  /* 0x0000003f3f3ff290 */ /* 0x000fe4000fffe03f */
[----:B------:R-:W-:Y:S01]  /*e31c0*/  STL.64 [R1+0x3010], R96 ;  /* 0x0030106001007387 */ /* 0x000fe20000100a00 */
[----:B------:R-:W-:Y:S02]  /*e31d0*/  STL.64 [R1+0x3018], R98 ;  /* 0x0030186201007387 */ /* 0x000fe40000100a00 */
[----:B------:R-:W-:Y:S02]  /*e31e0*/  STL.64 [R1+0x3000], R16 ;  /* 0x0030001001007387 */ /* 0x000fe40000100a00 */
[----:B------:R4:W-:Y:S03]  /*e31f0*/  STL.64 [R1+0x3008], R18 ;  /* 0x0030081201007387 */ /* 0x0009e60000100a00 */
[----:B------:R-:W-:Y:S01]  /*e3200*/  STL.64 [R1+0x2ff0], R12 ;  /* 0x002ff00c01007387 */ /* 0x000fe20000100a00 */
[----:B------:R1:W-:Y:S02]  /*e3210*/  STL.64 [R1+0x2ff8], R14 ;  /* 0x002ff80e01007387 */ /* 0x0003e40000100a00 */
[----:B------:R-:W-:Y:S02]  /*e3220*/  STL.64 [R1+0x2fe0], R8 ;  /* 0x002fe00801007387 */ /* 0x000fe40000100a00 */
[----:B------:R2:W-:Y:S01]  /*e3230*/  STL.64 [R1+0x2fe8], R10 ;  /* 0x002fe80a01007387 */ /* 0x0005e20000100a00 */
[C---:B----4-:R-:W-:Y:S08]  /*e3240*/  HMMA.1688.F32.TF32 R16, R132.reuse, R30, R36 ;  /* 0x0000001e8410723c */ /* 0x050ff00000081024 */
[C---:B-1----:R-:W-:Y:S08]  /*e3250*/  HMMA.1688.F32.TF32 R12, R132.reuse, R106, R40 ;  /* 0x0000006a840c723c */ /* 0x042ff00000081028 */
[C---:B--2---:R-:W-:Y:S07]  /*e3260*/  HMMA.1688.F32.TF32 R8, R132.reuse, R26, R44 ;  /* 0x0000001a8408723c */ /* 0x044fee000008102c */
[----:B------:R-:W-:Y:S01]  /*e3270*/  STL.64 [R1+0x2fd0], R16 ;  /* 0x002fd01001007387 */ /* 0x000fe20000100a00 */
[----:B------:R1:W-:Y:S07]  /*e3280*/  STL.64 [R1+0x2fd8], R18 ;  /* 0x002fd81201007387 */ /* 0x0003ee0000100a00 */
[----:B------:R-:W-:Y:S02]  /*e3290*/  STL.64 [R1+0x2fc0], R12 ;  /* 0x002fc00c01007387 */ /* 0x000fe40000100a00 */
[----:B------:R3:W-:Y:S06]  /*e32a0*/  STL.64 [R1+0x2fc8], R14 ;  /* 0x002fc80e01007387 */ /* 0x0007ec0000100a00 */
[----:B------:R-:W-:Y:S01]  /*e32b0*/  STL.64 [R1+0x2fb0], R8 ;  /* 0x002fb00801007387 */ /* 0x000fe20000100a00 */
[----:B------:R2:W-:Y:S01]  /*e32c0*/  STL.64 [R1+0x2fb8], R10 ;  /* 0x002fb80a01007387 */ /* 0x0005e20000100a00 */
[C---:B-1----:R-:W-:Y:S08]  /*e32d0*/  HMMA.1688.F32.TF32 R16, R132.reuse, R94, R48 ;  /* 0x0000005e8410723c */ /* 0x042ff00000081030 */
[C---:B---3--:R-:W-:Y:S08]  /*e32e0*/  HMMA.1688.F32.TF32 R12, R132.reuse, R22, R52 ;  /* 0x00000016840c723c */ /* 0x048ff00000081034 */
[C---:B--2---:R-:W-:Y:S07]  /*e32f0*/  HMMA.1688.F32.TF32 R8, R132.reuse, R142, R56 ;  /* 0x0000008e8408723c */ /* 0x044fee0000081038 */
[----:B------:R-:W-:Y:S01]  /*e3300*/  STL.64 [R1+0x2fa0], R16 ;  /* 0x002fa01001007387 */ /* 0x000fe20000100a00 */
[----:B------:R1:W-:Y:S02]  /*e3310*/  STL.64 [R1+0x2fa8], R18 ;  /* 0x002fa81201007387 */ /* 0x0003e40000100a00 */
[----:B------:R-:W2:Y:S05]  /*e3320*/  LDL R3, [R1+0x21e8] ;  /* 0x0021e80001037983 */ /* 0x000eaa0000100800 */
[----:B------:R-:W-:Y:S01]  /*e3330*/  STL.64 [R1+0x2f90], R12 ;  /* 0x002f900c01007387 */ /* 0x000fe20000100a00 */
[----:B------:R3:W-:Y:S07]  /*e3340*/  STL.64 [R1+0x2f98], R14 ;  /* 0x002f980e01007387 */ /* 0x0007ee0000100a00 */
[----:B------:R-:W-:Y:S02]  /*e3350*/  STL.64 [R1+0x2f80], R8 ;  /* 0x002f800801007387 */ /* 0x000fe40000100a00 */
[----:B------:R4:W-:Y:S01]  /*e3360*/  STL.64 [R1+0x2f88], R10 ;  /* 0x002f880a01007387 */ /* 0x0009e20000100a00 */
[C---:B-1----:R-:W-:Y:S08]  /*e3370*/  HMMA.1688.F32.TF32 R16, R132.reuse, R150, R60 ;  /* 0x000000968410723c */ /* 0x042ff0000008103c */
        /* <DEDUP_REMOVED lines=19> */
[----:B----4-:R-:W-:Y:S08]  /*e34b0*/  HMMA.1688.F32.TF32 R8, R132, R214, R136 ;  /* 0x000000d68408723c */ /* 0x010ff00000081088 */
[----:B------:R-:W-:Y:S01]  /*e34c0*/  HMMA.1688.F32.TF32 R20, R4, R248, R220 ;  /* 0x000000f80414723c */ /* 0x000fe200000810dc */
[----:B------:R-:W-:Y:S01]  /*e34d0*/  MOV R174, R208 ;  /* 0x000000d000ae7202 */ /* 0x000fe20000000f00 */
[----:B------:R-:W-:-:S02]  /*e34e0*/  IMAD.MOV.U32 R175, RZ, RZ, R216 ;  /* 0x000000ffffaf7224 */ /* 0x000fc400078e00d8 */
[----:B------:R-:W-:Y:S02]  /*e34f0*/  IMAD.MOV.U32 R142, RZ, RZ, R224 ;  /* 0x000000ffff8e7224 */ /* 0x000fe400078e00e0 */
[----:B------:R-:W-:Y:S02]  /*e3500*/  IMAD.MOV.U32 R198, RZ, RZ, R200 ;  /* 0x000000ffffc67224 */ /* 0x000fe400078e00c8 */
[----:B------:R-:W-:Y:S01]  /*e3510*/  IMAD.MOV.U32 R206, RZ, RZ, R192 ;  /* 0x000000ffffce7224 */ /* 0x000fe200078e00c0 */
[----:B------:R-:W-:Y:S02]  /*e3520*/  MOV R207, R193 ;  /* 0x000000c100cf7202 */ /* 0x000fe40000000f00 */
[----:B------:R-:W-:Y:S01]  /*e3530*/  MOV R222, R184 ;  /* 0x000000b800de7202 */ /* 0x000fe20000000f00 */
[----:B------:R-:W-:Y:S02]  /*e3540*/  IMAD.MOV.U32 R223, RZ, RZ, R185 ;  /* 0x000000ffffdf7224 */ /* 0x000fe400078e00b9 */
[----:B------:R-:W-:Y:S01]  /*e3550*/  IMAD.MOV.U32 R199, RZ, RZ, R201 ;  /* 0x000000ffffc77224 */ /* 0x000fe200078e00c9 */
[----:B------:R-:W-:Y:S01]  /*e3560*/  MOV R143, R232 ;  /* 0x000000e8008f7202 */ /* 0x000fe20000000f00 */
[----:B------:R-:W-:-:S02]  /*e3570*/  IMAD.MOV.U32 R158, RZ, RZ, R240 ;  /* 0x000000ffff9e7224 */ /* 0x000fc400078e00f0 */
[----:B------:R-:W-:Y:S01]  /*e3580*/  IMAD.MOV.U32 R159, RZ, RZ, R241 ;  /* 0x000000ffff9f7224 */ /* 0x000fe200078e00f1 */
[----:B------:R-:W-:Y:S01]  /*e3590*/  MOV R166, R245 ;  /* 0x000000f500a67202 */ /* 0x000fe20000000f00 */
[----:B------:R-:W-:Y:S02]  /*e35a0*/  IMAD.MOV.U32 R167, RZ, RZ, R244 ;  /* 0x000000ffffa77224 */ /* 0x000fe400078e00f4 */
[----:B------:R-:W-:Y:S01]  /*e35b0*/  IMAD.MOV.U32 R0, RZ, RZ, R239 ;  /* 0x000000ffff007224 */ /* 0x000fe200078e00ef */
[----:B------:R-:W-:Y:S01]  /*e35c0*/  HMMA.1688.F32.TF32 R92, R4, R236, R228 ;  /* 0x000000ec045c723c */ /* 0x000fe200000810e4 */
[----:B------:R-:W-:Y:S04]  /*e35d0*/  LDS R133, [R252+0x8e100] ;  /* 0x08e10000fc857984 */ /* 0x000fe80000000800 */
[----:B------:R1:W-:Y:S01]  /*e35e0*/  STL.64 [R1+0x2f10], R16 ;  /* 0x002f101001007387 */ /* 0x0003e20000100a00 */
[----:B------:R3:W-:Y:S02]  /*e35f0*/  STL.64 [R1+0x2f18], R18 ;  /* 0x002f181201007387 */ /* 0x0007e40000100a00 */
[----:B------:R-:W-:Y:S02]  /*e3600*/  STL.64 [R1+0x2f00], R12 ;  /* 0x002f000c01007387 */ /* 0x000fe40000100a00 */
[----:B------:R-:W-:Y:S01]  /*e3610*/  STL.64 [R1+0x2f08], R14 ;  /* 0x002f080e01007387 */ /* 0x000fe20000100a00 */
[----:B------:R-:W-:Y:S01]  /*e3620*/  STL [R1+0xa07c], R248 ;  /* 0x00a07cf801007387 */ /* 0x000fe20000100800 */
[----:B------:R4:W-:Y:S02]  /*e3630*/  STL.64 [R1+0x2ef0], R8 ;  /* 0x002ef00801007387 */ /* 0x0009e40000100a00 */
[----:B------:R1:W-:Y:S02]  /*e3640*/  STL.64 [R1+0x2ef8], R10 ;  /* 0x002ef80a01007387 */ /* 0x0003e40000100a00 */
[----:B------:R1:W-:Y:S01]  /*e3650*/  STL [R1+0xa078], R249 ;  /* 0x00a078f901007387 */ /* 0x0003e20000100800 */
[----:B------:R-:W4:Y:S04]  /*e3660*/  LDL R220, [R1+0xf0] ;  /* 0x0000f00001dc7983 */ /* 0x000f280000100800 */
[----:B------:R-:W4:Y:S01]  /*e3670*/  LDL R221, [R1+0xf4] ;  /* 0x0000f40001dd7983 */ /* 0x000f220000100800 */
[----:B------:R-:W4:Y:S02]  /*e3680*/  LDL.LU R184, [R1+0xa45c] ;  /* 0x00a45c0001b87983 */ /* 0x000f240000300800 */
[----:B------:R-:W4:Y:S02]  /*e3690*/  LDL.LU R185, [R1+0xa458] ;  /* 0x00a4580001b97983 */ /* 0x000f240000300800 */
[----:B------:R-:W4:Y:S01]  /*e36a0*/  LDL R204, [R1+0xd0] ;  /* 0x0000d00001cc7983 */ /* 0x000f220000100800 */
        /* <DEDUP_REMOVED lines=15> */
[----:B------:R-:W4:Y:S01]  /*e37a0*/  LDL.64 R148, [R1+0x60] ;  /* 0x0000600001947983 */ /* 0x000f220000100a00 */
[----:B------:R-:W4:Y:S04]  /*e37b0*/  LDL.64 R150, [R1+0x68] ;  /* 0x0000680001967983 */ /* 0x000f280000100a00 */
        /* <DEDUP_REMOVED lines=22> */
[----:B---3--:R-:W3:Y:S02]  /*e3920*/  LDL.LU R18, [R1+0x938] ;  /* 0x0009380001127983 */ /* 0x008ee40000300800 */
[----:B------:R-:W3:Y:S02]  /*e3930*/  LDL.LU R19, [R1+0x93c] ;  /* 0x00093c0001137983 */ /* 0x000ee40000300800 */
[----:B------:R-:W3:Y:S01]  /*e3940*/  LDL.LU R128, [R1+0x950] ;  /* 0x0009500001807983 */ /* 0x000ee20000300800 */
[----:B------:R-:W3:Y:S01]  /*e3950*/  LDL.LU R129, [R1+0x954] ;  /* 0x0009540001817983 */ /* 0x000ee20000300800 */
[----:B------:R-:W3:Y:S02]  /*e3960*/  LDL.LU R130, [R1+0x958] ;  /* 0x0009580001827983 */ /* 0x000ee40000300800 */
[----:B------:R-:W3:Y:S01]  /*e3970*/  LDL.LU R131, [R1+0x95c] ;  /* 0x00095c0001837983 */ /* 0x000ee20000300800 */
[----:B------:R-:W-:Y:S04]  /*e3980*/  LDS R135, [R252+0x8f100] ;  /* 0x08f10000fc877984 */ /* 0x000fe80000000800 */
[----:B--2---:R-:W-:Y:S04]  /*e3990*/  LDS R132, [R3+0x8e100] ;  /* 0x08e1000003847984 */ /* 0x004fe80000000800 */
[----:B------:R-:W1:Y:S01]  /*e39a0*/  LDS R134, [R3+0x8f100] ;  /* 0x08f1000003867984 */ /* 0x000e620000000800 */
[----:B----4-:R-:W-:Y:S01]  /*e39b0*/  MOV R117, R245 ;  /* 0x000000f500757202 */ /* 0x010fe20000000f00 */
[----:B------:R-:W-:-:S02]  /*e39c0*/  IMAD.MOV.U32 R116, RZ, RZ, R244 ;  /* 0x000000ffff747224 */ /* 0x000fc400078e00f4 */
[----:B------:R-:W2:Y:S01]  /*e39d0*/  LDL.LU R244, [R1+0xa424] ;  /* 0x00a4240001f47983 */ /* 0x000ea20000300800 */
[----:B------:R-:W2:Y:S02]  /*e39e0*/  LDL.LU R245, [R1+0xa420] ;  /* 0x00a4200001f57983 */ /* 0x000ea40000300800 */
[----:B------:R-:W4:Y:S02]  /*e39f0*/  LDL.LU R24, [R1+0x990] ;  /* 0x0009900001187983 */ /* 0x000f240000300800 */
[----:B------:R-:W4:Y:S01]  /*e3a00*/  LDL.LU R25, [R1+0x994] ;  /* 0x0009940001197983 */ /* 0x000f220000300800 */
[----:B------:R-:W4:Y:S01]  /*e3a10*/  LDL.LU R26, [R1+0x998] ;  /* 0x00099800011a7983 */ /* 0x000f220000300800 */
[----:B------:R-:W4:Y:S02]  /*e3a20*/  LDL.LU R27, [R1+0x99c] ;  /* 0x00099c00011b7983 */ /* 0x000f240000300800 */
[----:B------:R-:W4:Y:S02]  /*e3a30*/  LDL.64 R124, [R1+0x10] ;  /* 0x00001000017c7983 */ /* 0x000f240000100a00 */
        /* <DEDUP_REMOVED lines=8> */
[----:B------:R-:W3:Y:S01]  /*e3ac0*/  LDL.64 R120, [R1+0x30] ;  /* 0x0000300001787983 */ /* 0x000ee20000100a00 */
        /* <DEDUP_REMOVED lines=22> */
[----:B------:R-:W-:Y:S01]  /*e3c30*/  IMAD.MOV.U32 R249, RZ, RZ, R148 ;  /* 0x000000fffff97224 */ /* 0x000fe200078e0094 */
[C---:B----4-:R-:W-:Y:S08]  /*e3c40*/  HMMA.1688.F32.TF32 R24, R4.reuse, R124, R24 ;  /* 0x0000007c0418723c */ /* 0x050ff00000081018 */
[----:B--2---:R-:W-:Y:S01]  /*e3c50*/  HMMA.1688.F32.TF32 R104, R4, R244, R104 ;  /* 0x000000f40468723c */ /* 0x004fe20000081068 */
[----:B------:R-:W-:Y:S11]  /*e3c60*/  IMAD.MOV.U32 R248, RZ, RZ, R125 ;  /* 0x000000fffff87224 */ /* 0x000ff600078e007d */
[----:B------:R-:W-:Y:S03]  /*e3c70*/  @!UPT UIADD3 URZ, URZ, URZ, URZ ;  /* 0x0000003f3f3ff290 */ /* 0x000fe6000fffe03f */
[----:B------:R-:W-:Y:S01]  /*e3c80*/  STL.64 [R1+0xa408], R26 ;  /* 0x00a4081a01007387 */ /* 0x000fe20000100a00 */
[----:B------:R-:W-:Y:S02]  /*e3c90*/  STL.64 [R1+0xa400], R24 ;  /* 0x00a4001801007387 */ /* 0x000fe40000100a00 */
[----:B------:R3:W-:Y:S05]  /*e3ca0*/  STL [R1+0xa080], R248 ;  /* 0x00a080f801007387 */ /* 0x0007ea0000100800 */
[----:B------:R-:W-:Y:S01]  /*e3cb0*/  STL.64 [R1+0xa3f8], R106 ;  /* 0x00a3f86a01007387 */ /* 0x000fe20000100a00 */
[----:B------:R-:W-:Y:S01]  /*e3cc0*/  STL.64 [R1+0xa3f0], R104 ;  /* 0x00a3f06801007387 */ /* 0x000fe20000100a00 */
[----:B------:R-:W-:Y:S02]  /*e3cd0*/  STL [R1+0xa074], R244 ;  /* 0x00a074f401007387 */ /* 0x000fe40000100800 */
[----:B------:R-:W-:Y:S02]  /*e3ce0*/  STL [R1+0xa070], R245 ;  /* 0x00a070f501007387 */ /* 0x000fe40000100800 */
[----:B---3--:R-:W-:-:S05]  /*e3cf0*/  IMAD.MOV.U32 R248, RZ, RZ, R121 ;  /* 0x000000fffff87224 */ /* 0x008fca00078e0079 */
[----:B------:R2:W-:Y:S02]  /*e3d00*/  STL [R1+0xa084], R248 ;  /* 0x00a084f801007387 */ /* 0x0005e40000100800 */
[----:B--2---:R-:W-:-:S05]  /*e3d10*/  MOV R248, R141 ;  /* 0x0000008d00f87202 */ /* 0x004fca0000000f00 */
[----:B------:R-:W-:Y:S01]  /*e3d20*/  STL [R1+0xa088], R248 ;  /* 0x00a088f801007387 */ /* 0x000fe20000100800 */
[----:B------:R-:W-:Y:S02]  /*e3d30*/  STL [R1+0xa08c], R249 ;  /* 0x00a08cf901007387 */ /* 0x000fe40000100800 */
        /* <DEDUP_REMOVED lines=35> */
[C---:B------:R-:W-:Y:S01]  /*e3f70*/  HMMA.1688.F32.TF32 R28, R4.reuse, R120, R28 ;  /* 0x00000078041c723c */ /* 0x040fe2000008101c */
[----:B------:R-:W2:Y:S02]  /*e3f80*/  LDL.LU R35, [R1+0x8cc] ;  /* 0x0008cc0001237983 */ /* 0x000ea40000300800 */
[----:B------:R-:W2:Y:S01]  /*e3f90*/  LDL.LU R120, [R1+0x8e0] ;  /* 0x0008e00001787983 */ /* 0x000ea20000300800 */
[----:B------:R-:W2:Y:S01]  /*e3fa0*/  LDL.LU R121, [R1+0x8e4] ;  /* 0x0008e40001797983 */ /* 0x000ea20000300800 */
[----:B------:R-:W2:Y:S03]  /*e3fb0*/  LDL.LU R122, [R1+0x8e8] ;  /* 0x0008e800017a7983 */ /* 0x000ea60000300800 */
[----:B------:R-:W-:Y:S01]  /*e3fc0*/  HMMA.1688.F32.TF32 R116, R4, R116, R112 ;  /* 0x000000740474723c */ /* 0x000fe20000081070 */
        /* <DEDUP_REMOVED lines=38> */
[----:B------:R-:W-:Y:S01]  /*e4230*/  MOV R27, R225 ;  /* 0x000000e1001b7202 */ /* 0x000fe20000000f00 */
[----:B------:R-:W2:Y:S01]  /*e4240*/  LDL.LU R233, [R1+0xa41c] ;  /* 0x00a41c0001e97983 */ /* 0x000ea20000300800 */
[----:B------:R-:W3:Y:S02]  /*e4250*/  LDL.LU R225, [R1+0xa418] ;  /* 0x00a4180001e17983 */ /* 0x000ee40000300800 */
[----:B------:R-:W-:-:S02]  /*e4260*/  IMAD.MOV.U32 R106, RZ, RZ, R217 ;  /* 0x000000ffff6a7224 */ /* 0x000fc400078e00d9 */
[----:B------:R-:W4:Y:S01]  /*e4270*/  LDL.LU R217, [R1+0xa414] ;  /* 0x00a4140001d97983 */ /* 0x000f220000300800 */
[----:B------:R-:W-:Y:S02]  /*e4280*/  IMAD.MOV.U32 R107, RZ, RZ, R209 ;  /* 0x000000ffff6b7224 */ /* 0x000fe400078e00d1 */
[----:B------:R-:W4:Y:S02]  /*e4290*/  LDL.LU R209, [R1+0xa410] ;  /* 0x00a4100001d17983 */ /* 0x000f240000300800 */
[----:B------:R-:W-:Y:S01]  /*e42a0*/  STL [R1+0xa094], R240 ;  /* 0x00a094f001007387 */ /* 0x000fe20000100800 */
[----:B------:R-:W-:Y:S01]  /*e42b0*/  STL [R1+0xa090], R241 ;  /* 0x00a090f101007387 */ /* 0x000fe20000100800 */
[----:B------:R-:W-:Y:S01]  /*e42c0*/  STL [R1+0xa09c], R232 ;  /* 0x00a09ce801007387 */ /* 0x000fe20000100800 */
[----:B-1----:R-:W-:Y:S02]  /*e42d0*/  HMMA.1688.F32.TF32 R92, R132, R26, R92 ;  /* 0x0000001a845c723c */ /* 0x002fe4000008105c */
[----:B--2---:R-:W-:Y:S01]  /*e42e0*/  STL [R1+0xa098], R233 ;  /* 0x00a098e901007387 */ /* 0x004fe20000100800 */
[----:B------:R-:W-:Y:S02]  /*e42f0*/  STL [R1+0xa0a4], R224 ;  /* 0x00a0a4e001007387 */ /* 0x000fe40000100800 */
[----:B---3--:R-:W-:Y:S02]  /*e4300*/  STL [R1+0xa0a0], R225 ;  /* 0x00a0a0e101007387 */ /* 0x008fe40000100800 */
[----:B------:R-:W-:Y:S01]  /*e4310*/  STL [R1+0xa0ac], R216 ;  /* 0x00a0acd801007387 */ /* 0x000fe20000100800 */
[----:B----4-:R-:W-:Y:S01]  /*e4320*/  STL [R1+0xa0a8], R217 ;  /* 0x00a0a8d901007387 */ /* 0x010fe20000100800 */
[----:B------:R-:W2:Y:S02]  /*e4330*/  LDL.LU.64 R26, [R1+0xa408] ;  /* 0x00a40800011a7983 */ /* 0x000ea40000300a00 */
[----:B------:R-:W2:Y:S11]  /*e4340*/  LDL.LU.64 R24, [R1+0xa400] ;  /* 0x00a4000001187983 */ /* 0x000eb60000300a00 */
[----:B------:R-:W-:Y:S01]  /*e4350*/  @!UPT UIADD3 URZ, URZ, URZ, URZ ;  /* 0x0000003f3f3ff290 */ /* 0x000fe2000fffe03f */
[----:B------:R1:W-:Y:S01]  /*e4360*/  STL.64 [R1+0xa3e8], R94 ;  /* 0x00a3e85e01007387 */ /* 0x0003e20000100a00 */
[----:B------:R-:W-:Y:S04]  /*e4370*/  STL.64 [R1+0xa3e0], R92 ;  /* 0x00a3e05c01007387 */ /* 0x000fe80000100a00 */
[----:B-1----:R-:W3:Y:S01]  /*e4380*/  LDL R94, [R1+0x48] ;  /* 0x00004800015e7983 */ /* 0x002ee20000100800 */
        /* <DEDUP_REMOVED lines=9> */
[----:B--2---:R-:W-:Y:S01]  /*e4420*/  HMMA.1688.F32.TF32 R24, R132, R106, R24 ;  /* 0x0000006a8418723c */ /* 0x004fe20000081018 */
[----:B------:R-:W2:Y:S01]  /*e4430*/  LDL.LU.64 R106, [R1+0xa3f8] ;  /* 0x00a3f800016a7983 */ /* 0x000ea20000300a00 */
[----:B------:R-:W2:Y:S06]  /*e4440*/  LDL.LU.64 R104, [R1+0xa3f0] ;  /* 0x00a3f00001687983 */ /* 0x000eac0000300a00 */
[C---:B------:R-:W-:Y:S08]  /*e4450*/  HMMA.1688.F32.TF32 R40, R4.reuse, R236, R40 ;  /* 0x000000ec0428723c */ /* 0x040ff00000081028 */
[C---:B------:R-:W-:Y:S08]  /*e4460*/  HMMA.1688.F32.TF32 R44, R4.reuse, R240, R44 ;  /* 0x000000f0042c723c */ /* 0x040ff0000008102c */
[C---:B------:R-:W-:Y:S08]  /*e4470*/  HMMA.1688.F32.TF32 R48, R4.reuse, R232, R48 ;  /* 0x000000e80430723c */ /* 0x040ff00000081030 */
[C---:B------:R-:W-:Y:S08]  /*e4480*/  HMMA.1688.F32.TF32 R52, R4.reuse, R224, R52 ;  /* 0x000000e00434723c */ /* 0x040ff00000081034 */
[C---:B------:R-:W-:Y:S08]  /*e4490*/  HMMA.1688.F32.TF32 R56, R4.reuse, R216, R56 ;  /* 0x000000d80438723c */ /* 0x040ff00000081038 */
[----:B------:R-:W-:Y:S01]  /*e44a0*/  HMMA.1688.F32.TF32 R60, R4, R208, R60 ;  /* 0x000000d0043c723c */ /* 0x000fe2000008103c */
[----:B------:R-:W-:Y:S01]  /*e44b0*/  IMAD.MOV.U32 R244, RZ, RZ, R150 ;  /* 0x000000fffff47224 */ /* 0x000fe200078e0096 */
[----:B------:R-:W-:-:S06]  /*e44c0*/  MOV R245, R151 ;  /* 0x0000009700f57202 */ /* 0x000fcc0000000f00 */
[----:B------:R-:W-:Y:S01]  /*e44d0*/  HMMA.1688.F32.TF32 R64, R4, R200, R64 ;  /* 0x000000c80440723c */ /* 0x000fe20000081040 */
[----:B------:R-:W-:Y:S02]  /*e44e0*/  IMAD.MOV.U32 R249, RZ, RZ, R182 ;  /* 0x000000fffff97224 */ /* 0x000fe400078e00b6 */
[----:B------:R-:W-:-:S05]  /*e44f0*/  IMAD.MOV.U32 R248, RZ, RZ, R183 ;  /* 0x000000fffff87224 */ /* 0x000fca00078e00b7 */
[----:B------:R-:W-:Y:S01]  /*e4500*/  HMMA.1688.F32.TF32 R68, R4, R192, R68 ;  /* 0x000000c00444723c */ /* 0x000fe20000081044 */
[----:B------:R-:W-:Y:S01]  /*e4510*/  MOV R240, R190 ;  /* 0x000000be00f07202 */ /* 0x000fe20000000f00 */
[----:B------:R-:W-:-:S06]  /*e4520*/  IMAD.MOV.U32 R241, RZ, RZ, R191 ;  /* 0x000000fffff17224 */ /* 0x000fcc00078e00bf */
[----:B------:R-:W-:Y:S01]  /*e4530*/  HMMA.1688.F32.TF32 R72, R4, R184, R72 ;  /* 0x000000b80448723c */ /* 0x000fe20000081048 */
[----:B------:R1:W-:Y:S01]  /*e4540*/  STL.64 [R1+0xa3d8], R26 ;  /* 0x00a3d81a01007387 */ /* 0x0003e20000100a00 */
[----:B------:R-:W-:Y:S06]  /*e4550*/  STL.64 [R1+0xa3d0], R24 ;  /* 0x00a3d01801007387 */ /* 0x000fec0000100a00 */
[C---:B------:R-:W-:Y:S08]  /*e4560*/  HMMA.1688.F32.TF32 R20, R132.reuse, R250, R20 ;  /* 0x000000fa8414723c */ /* 0x040ff00000081014 */
[C---:B------:R-:W-:Y:S08]  /*e4570*/  HMMA.1688.F32.TF32 R16, R132.reuse, R166, R16 ;  /* 0x000000a68410723c */ /* 0x040ff00000081010 */
[C---:B------:R-:W-:Y:S08]  /*e4580*/  HMMA.1688.F32.TF32 R96, R132.reuse, R174, R96 ;  /* 0x000000ae8460723c */ /* 0x040ff00000081060 */
[C---:B------:R-:W-:Y:S08]  /*e4590*/  HMMA.1688.F32.TF32 R100, R132.reuse, R182, R100 ;  /* 0x000000b68464723c */ /* 0x040ff00000081064 */
[C---:B------:R-:W-:Y:S08]  /*e45a0*/  HMMA.1688.F32.TF32 R108, R132.reuse, R190, R108 ;  /* 0x000000be846c723c */ /* 0x040ff0000008106c */
[C---:B------:R-:W-:Y:S08]  /*e45b0*/  HMMA.1688.F32.TF32 R112, R132.reuse, R198, R112 ;  /* 0x000000c68470723c */ /* 0x040ff00000081070 */
[C---:B------:R-:W-:Y:S01]  /*e45c0*/  HMMA.1688.F32.TF32 R120, R132.reuse, R206, R120 ;  /* 0x000000ce8478723c */ /* 0x040fe20000081078 */
[----:B-1----:R-:W4:Y:S01]  /*e45d0*/  LDL.64 R26, [R1+0x38] ;  /* 0x00003800011a7983 */ /* 0x002f220000100a00 */
[----:B------:R-:W-:Y:S02]  /*e45e0*/  STL.64 [R1+0xa0b8], R246 ;  /* 0x00a0b8f601007387 */ /* 0x000fe40000100a00 */
[----:B------:R1:W-:Y:S02]  /*e45f0*/  STL.64 [R1+0xa0b0], R244 ;  /* 0x00a0b0f401007387 */ /* 0x0003e40000100a00 */
[----:B------:R-:W-:Y:S01]  /*e4600*/  STL.64 [R1+0xa0c8], R250 ;  /* 0x00a0c8fa01007387 */ /* 0x000fe20000100a00 */
[----:B------:R1:W-:Y:S01]  /*e4610*/  STL.64 [R1+0xa0c0], R248 ;  /* 0x00a0c0f801007387 */ /* 0x0003e20000100a00 */
[----:B------:R-:W-:Y:S01]  /*e4620*/  HMMA.1688.F32.TF32 R124, R132, R214, R124 ;  /* 0x000000d6847c723c */ /* 0x000fe2000008107c */
[----:B------:R-:W-:Y:S01]  /*e4630*/  IMAD.MOV.U32 R232, RZ, RZ, R214 ;  /* 0x000000ffffe87224 */ /* 0x000fe200078e00d6 */
[----:B------:R-:W-:-:S06]  /*e4640*/  MOV R233, R215 ;  /* 0x000000d700e97202 */ /* 0x000fcc0000000f00 */
[C---:B------:R-:W-:Y:S08]  /*e4650*/  HMMA.1688.F32.TF32 R32, R132.reuse, R222, R32 ;  /* 0x000000de8420723c */ /* 0x040ff00000081020 */
[----:B------:R-:W-:Y:S01]  /*e4660*/  HMMA.1688.F32.TF32 R36, R132, R230, R36 ;  /* 0x000000e68424723c */ /* 0x000fe20000081024 */
[----:B------:R-:W-:Y:S02]  /*e4670*/  IMAD.MOV.U32 R224, RZ, RZ, R230 ;  /* 0x000000ffffe07224 */ /* 0x000fe400078e00e6 */
[----:B------:R-:W-:-:S05]  /*e4680*/  IMAD.MOV.U32 R225, RZ, RZ, R231 ;  /* 0x000000ffffe17224 */ /* 0x000fca00078e00e7 */
[C---:B------:R-:W-:Y:S01]  /*e4690*/  HMMA.1688.F32.TF32 R40, R132.reuse, R238, R40 ;  /* 0x000000ee8428723c */ /* 0x040fe20000081028 */
[----:B------:R-:W-:Y:S01]  /*e46a0*/  MOV R216, R238 ;  /* 0x000000ee00d87202 */ /* 0x000fe20000000f00 */
[----:B------:R-:W-:Y:S01]  /*e46b0*/  IMAD.MOV.U32 R217, RZ, RZ, R239 ;  /* 0x000000ffffd97224 */ /* 0x000fe200078e00ef */
        /* <DEDUP_REMOVED lines=54> */
[----:B--2---:R-:W-:Y:S01]  /*e4a20*/  HMMA.1688.F32.TF32 R104, R132, R246, R104 ;  /* 0x000000f68468723c */ /* 0x004fe20000081068 */
[----:B------:R-:W2:Y:S04]  /*e4a30*/  LDL R246, [R1+0x348] ;  /* 0x0003480001f67983 */ /* 0x000ea80000100800 */
[----:B------:R-:W2:Y:S01]  /*e4a40*/  LDL R247, [R1+0x34c] ;  /* 0x00034c0001f77983 */ /* 0x000ea20000100800 */
[----:B------:R1:W-:Y:S02]  /*e4a50*/  STL.64 [R1+0xa0d8], R242 ;  /* 0x00a0d8f201007387 */ /* 0x0003e40000100a00 */
[----:B------:R1:W-:Y:S02]  /*e4a60*/  STL.64 [R1+0xa0d0], R240 ;  /* 0x00a0d0f001007387 */ /* 0x0003e40000100a00 */
[----:B-1----:R-:W2:Y:S04]  /*e4a70*/  LDL R242, [R1+0x328] ;  /* 0x0003280001f27983 */ /* 0x002ea80000100800 */
[----:B------:R-:W2:Y:S04]  /*e4a80*/  LDL R240, [R1+0x320] ;  /* 0x0003200001f07983 */ /* 0x000ea80000100800 */
        /* <DEDUP_REMOVED lines=9> */
[----:B------:R4:W-:Y:S01]  /*e4b20*/  STL.64 [R1+0xa0f8], R224 ;  /* 0x00a0f8e001007387 */ /* 0x0009e20000100a00 */
[----:B-1----:R-:W2:Y:S04]  /*e4b30*/  LDL R226, [R1+0x308] ;  /* 0x0003080001e27983 */ /* 0x002ea80000100800 */
[----:B----4-:R-:W4:Y:S04]  /*e4b40*/  LDL R224, [R1+0x300] ;  /* 0x0003000001e07983 */ /* 0x010f280000100800 */
[----:B------:R-:W4:Y:S04]  /*e4b50*/  LDL R225, [R1+0x304] ;  /* 0x0003040001e17983 */ /* 0x000f280000100800 */
        /* <DEDUP_REMOVED lines=16> */
[----:B---3--:R-:W3:Y:S04]  /*e4c60*/  LDL R200, [R1+0x2d0] ;  /* 0x0002d00001c87983 */ /* 0x008ee80000100800 */
[----:B------:R-:W3:Y:S04]  /*e4c70*/  LDL R201, [R1+0x2d4] ;  /* 0x0002d40001c97983 */ /* 0x000ee80000100800 */
        /* <DEDUP_REMOVED lines=13> */
[----:B------:R-:W-:Y:S02]  /*e4d50*/  STL.64 [R1+0xa168], R178 ;  /* 0x00a168b201007387 */ /* 0x000fe40000100a00 */
[----:B------:R1:W-:Y:S02]  /*e4d60*/  STL.64 [R1+0xa160], R176 ;  /* 0x00a160b001007387 */ /* 0x0003e40000100a00 */
[----:B------:R-:W2:Y:S01]  /*e4d70*/  LDL R92, [R1+0x1f0] ;  /* 0x0001f000015c7983 */ /* 0x000ea20000100800 */
[----:B------:R-:W2:Y:S01]  /*e4d80*/  LDL R93, [R1+0x1f4] ;  /* 0x0001f400015d7983 */ /* 0x000ea20000100800 */
        /* <DEDUP_REMOVED lines=22> */
[----:B------:R-:W-:Y:S01]  /*e4ef0*/  MOV R95, R2 ;  /* 0x00000002005f7202 */ /* 0x000fe20000000f00 */
        /* <DEDUP_REMOVED lines=12> */
[----:B------:R-:W-:Y:S01]  /*e4fc0*/  STL.64 [R1+0xa178], R170 ;  /* 0x00a178aa01007387 */ /* 0x000fe20000100a00 */
[C---:B------:R-:W-:Y:S01]  /*e4fd0*/  HMMA.1688.F32.TF32 R80, R132.reuse, R170, R80 ;  /* 0x000000aa8450723c */ /* 0x040fe20000081050 */
[----:B------:R1:W-:Y:S07]  /*e4fe0*/  STL.64 [R1+0xa170], R168 ;  /* 0x00a170a801007387 */ /* 0x0003ee0000100a00 */
[C---:B------:R-:W-:Y:S08]  /*e4ff0*/  HMMA.1688.F32.TF32 R84, R132.reuse, R162, R84 ;  /* 0x000000a28454723c */ /* 0x040ff00000081054 */
[C---:B------:R-:W-:Y:S08]  /*e5000*/  HMMA.1688.F32.TF32 R28, R132.reuse, R26, R28 ;  /* 0x0000001a841c723c */ /* 0x040ff0000008101c */
[C---:B------:R-:W-:Y:S08]  /*e5010*/  HMMA.1688.F32.TF32 R116, R132.reuse, R94, R116 ;  /* 0x0000005e8474723c */ /* 0x040ff00000081074 */
[C---:B------:R-:W-:Y:S08]  /*e5020*/  HMMA.1688.F32.TF32 R88, R132.reuse, R154, R88 ;  /* 0x0000009a8458723c */ /* 0x040ff00000081058 */
[----:B------:R-:W-:Y:S08]  /*e5030*/  HMMA.1688.F32.TF32 R136, R132, R146, R136 ;  /* 0x000000928488723c */ /* 0x000ff00000081088 */
[C---:B--2---:R-:W-:Y:S01]  /*e5040*/  HMMA.1688.F32.TF32 R20, R4.reuse, R92, R20 ;  /* 0x0000005c0414723c */ /* 0x044fe20000081014 */
[----:B-1----:R-:W2:Y:S04]  /*e5050*/  LDL R168, [R1+0x290] ;  /* 0x0002900001a87983 */ /* 0x002ea80000100800 */
[----:B------:R-:W2:Y:S04]  /*e5060*/  LDL R169, [R1+0x294] ;  /* 0x0002940001a97983 */ /* 0x000ea80000100800 */
[----:B------:R-:W2:Y:S04]  /*e5070*/  LDL R170, [R1+0x298] ;  /* 0x0002980001aa7983 */ /* 0x000ea80000100800 */
[----:B------:R-:W2:Y:S01]  /*e5080*/  LDL R171, [R1+0x29c] ;  /* 0x00029c0001ab7983 */ /* 0x000ea20000100800 */
[----:B------:R1:W-:Y:S02]  /*e5090*/  STL.64 [R1+0xa188], R162 ;  /* 0x00a188a201007387 */ /* 0x0003e40000100a00 */
[----:B------:R4:W-:Y:S02]  /*e50a0*/  STL.64 [R1+0xa180], R160 ;  /* 0x00a180a001007387 */ /* 0x0009e40000100a00 */
[----:B------:R-:W-:Y:S01]  /*e50b0*/  IMAD.MOV.U32 R2, RZ, RZ, R27 ;  /* 0x000000ffff027224 */ /* 0x000fe200078e001b */
[----:B------:R-:W-:Y:S04]  /*e50c0*/  LDS R134, [R3+0x93100] ;  /* 0x0931000003867984 */ /* 0x000fe80000000800 */
[----:B------:R-:W-:Y:S04]  /*e50d0*/  LDS R135, [R252+0x93100] ;  /* 0x09310000fc877984 */ /* 0x000fe80000000800 */
[----:B-1----:R-:W2:Y:S04]  /*e50e0*/  LDL R162, [R1+0x288] ;  /* 0x0002880001a27983 */ /* 0x002ea80000100800 */
[----:B----4-:R-:W4:Y:S04]  /*e50f0*/  LDL R160, [R1+0x280] ;  /* 0x0002800001a07983 */ /* 0x010f280000100800 */
[----:B------:R-:W4:Y:S04]  /*e5100*/  LDL R161, [R1+0x284] ;  /* 0x0002840001a17983 */ /* 0x000f280000100800 */
[----:B------:R-:W2:Y:S01]  /*e5110*/  LDL R163, [R1+0x28c] ;  /* 0x00028c0001a37983 */ /* 0x000ea20000100800 */
[----:B------:R1:W-:Y:S02]  /*e5120*/  STL.64 [R1+0xa198], R154 ;  /* 0x00a1989a01007387 */ /* 0x0003e40000100a00 */
[----:B------:R1:W-:Y:S02]  /*e5130*/  STL.64 [R1+0xa190], R152 ;  /* 0x00a1909801007387 */ /* 0x0003e40000100a00 */
[----:B------:R-:W2:Y:S01]  /*e5140*/  LDL R132, [R1+0x220] ;  /* 0x0002200001847983 */ /* 0x000ea20000100800 */
[----:B------:R-:W2:Y:S04]  /*e5150*/  LDL R133, [R1+0x224] ;  /* 0x0002240001857983 */ /* 0x000ea80000100800 */
        /* <DEDUP_REMOVED lines=84> */
[C---:B--2---:R-:W-:Y:S03]  /*e56a0*/  HMMA.1688.F32.TF32 R28, R132.reuse, R142, R28 ;  /* 0x0000008e841c723c */ /* 0x044fe6000008101c */
[----:B------:R-:W2:Y:S01]  /*e56b0*/  LDL.LU.64 R142, [R1+0xa390] ;  /* 0x00a39000018e7983 */ /* 0x000ea20000300a00 */
[----:B------:R-:W3:Y:S02]  /*e56c0*/  LDL.LU.64 R140, [R1+0xa388] ;  /* 0x00a38800018c7983 */ /* 0x000ee40000300a00 */
[----:B------:R-:W4:Y:S02]  /*e56d0*/  LDL.LU.64 R150, [R1+0xa380] ;  /* 0x00a3800001967983 */ /* 0x000f240000300a00 */
[----:B------:R-:W2:Y:S01]  /*e56e0*/  LDL.LU.64 R148, [R1+0xa378] ;  /* 0x00a3780001947983 */ /* 0x000ea20000300a00 */
[----:B------:R-:W2:Y:S01]  /*e56f0*/  LDL.LU.64 R158, [R1+0xa370] ;  /* 0x00a37000019e7983 */ /* 0x000ea20000300a00 */
[----:B------:R-:W2:Y:S02]  /*e5700*/  LDL.LU.64 R156, [R1+0xa368] ;  /* 0x00a36800019c7983 */ /* 0x000ea40000300a00 */
[----:B------:R-:W1:Y:S02]  /*e5710*/  LDL R236, [R1+0x400] ;  /* 0x0004000001ec7983 */ /* 0x000e640000100800 */
[----:B------:R-:W1:Y:S01]  /*e5720*/  LDL R237, [R1+0x404] ;  /* 0x0004040001ed7983 */ /* 0x000e620000100800 */
[----:B------:R-:W2:Y:S04]  /*e5730*/  LDL R228, [R1+0x3f0] ;  /* 0x0003f00001e47983 */ /* 0x000ea80000100800 */
        /* <DEDUP_REMOVED lines=76> */
[C---:B------:R-:W-:Y:S01]  /*e5c00*/  HMMA.1688.F32.TF32 R64, R132.reuse, R166, R64 ;  /* 0x000000a68440723c */ /* 0x040fe20000081040 */
[----:B------:R-:W3:Y:S02]  /*e5c10*/  LDL.LU.64 R166, [R1+0xa360] ;  /* 0x00a3600001a67983 */ /* 0x000ee40000300a00 */
[----:B------:R-:W3:Y:S05]  /*e5c20*/  LDL.LU.64 R164, [R1+0xa358] ;  /* 0x00a3580001a47983 */ /* 0x000eea0000300a00 */
[C---:B------:R-:W-:Y:S01]  /*e5c30*/  HMMA.1688.F32.TF32 R68, R132.reuse, R174, R68 ;  /* 0x000000ae8444723c */ /* 0x040fe20000081044 */
[----:B------:R-:W3:Y:S01]  /*e5c40*/  LDL.LU.64 R174, [R1+0xa350] ;  /* 0x00a3500001ae7983 */ /* 0x000ee20000300a00 */
[----:B------:R-:W3:Y:S06]  /*e5c50*/  LDL.LU.64 R172, [R1+0xa348] ;  /* 0x00a3480001ac7983 */ /* 0x000eec0000300a00 */
[C---:B------:R-:W-:Y:S01]  /*e5c60*/  HMMA.1688.F32.TF32 R72, R132.reuse, R182, R72 ;  /* 0x000000b68448723c */ /* 0x040fe20000081048 */
[----:B------:R-:W3:Y:S01]  /*e5c70*/  LDL.LU.64 R182, [R1+0xa340] ;  /* 0x00a3400001b67983 */ /* 0x000ee20000300a00 */
[----:B------:R-:W3:Y:S06]  /*e5c80*/  LDL.LU.64 R180, [R1+0xa338] ;  /* 0x00a3380001b47983 */ /* 0x000eec0000300a00 */
        /* <DEDUP_REMOVED lines=13> */
[----:B------:R-:W3:Y:S07]  /*e5d60*/  LDL.LU.64 R222, [R1+0xa2f0] ;  /* 0x00a2f00001de7983 */ /* 0x000eee0000300a00 */
[C---:B------:R-:W-:Y:S08]  /*e5d70*/  HMMA.1688.F32.TF32 R56, R132.reuse, R230, R56 ;  /* 0x000000e68438723c */ /* 0x040ff00000081038 */
[----:B------:R-:W-:Y:S01]  /*e5d80*/  HMMA.1688.F32.TF32 R60, R132, R238, R60 ;  /* 0x000000ee843c723c */ /* 0x000fe2000008103c */
[----:B------:R-:W3:Y:S01]  /*e5d90*/  LDL.LU.64 R220, [R1+0xa2e8] ;  /* 0x00a2e80001dc7983 */ /* 0x000ee20000300a00 */
[----:B------:R-:W3:Y:S04]  /*e5da0*/  LDL R132, [R1+0x420] ;  /* 0x0004200001847983 */ /* 0x000ee80000100800 */
[----:B------:R-:W3:Y:S01]  /*e5db0*/  LDL R133, [R1+0x424] ;  /* 0x0004240001857983 */ /* 0x000ee20000100800 */
[----:B------:R-:W4:Y:S03]  /*e5dc0*/  LDL.LU.64 R230, [R1+0xa2e0] ;  /* 0x00a2e00001e67983 */ /* 0x000f260000300a00 */
[----:B------:R-:W-:Y:S04]  /*e5dd0*/  LDS R134, [R3+0x97100] ;  /* 0x0971000003867984 */ /* 0x000fe80000000800 */
[----:B------:R-:W-:Y:S01]  /*e5de0*/  LDS R135, [R252+0x97100] ;  /* 0x09710000fc877984 */ /* 0x000fe20000000800 */
[C---:B-1----:R-:W-:Y:S08]  /*e5df0*/  HMMA.1688.F32.TF32 R92, R4.reuse, R236, R92 ;  /* 0x000000ec045c723c */ /* 0x042ff0000008105c */
[C---:B--2---:R-:W-:Y:S01]  /*e5e00*/  HMMA.1688.F32.TF32 R20, R4.reuse, R228, R20 ;  /* 0x000000e40414723c */ /* 0x044fe20000081014 */
[----:B------:R-:W2:Y:S01]  /*e5e10*/  LDL.LU.64 R228, [R1+0xa2d8] ;  /* 0x00a2d80001e47983 */ /* 0x000ea20000300a00 */
[----:B------:R-:W2:Y:S02]  /*e5e20*/  LDL.LU.64 R238, [R1+0xa2d0] ;  /* 0x00a2d00001ee7983 */ /* 0x000ea40000300a00 */
[----:B------:R-:W2:Y:S11]  /*e5e30*/  LDL.LU.64 R236, [R1+0xa2c8] ;  /* 0x00a2c80001ec7983 */ /* 0x000eb60000300a00 */
[----:B------:R-:W-:Y:S01]  /*e5e40*/  STL.64 [R1+0xa2c0], R94 ;  /* 0x00a2c05e01007387 */ /* 0x000fe20000100a00 */
[----:B------:R1:W-:Y:S03]  /*e5e50*/  STL.64 [R1+0xa2b8], R92 ;  /* 0x00a2b85c01007387 */ /* 0x0003e60000100a00 */
[----:B-1----:R-:W2:Y:S04]  /*e5e60*/  LDL R92, [R1+0x410] ;  /* 0x00041000015c7983 */ /* 0x002ea80000100800 */
[----:B------:R-:W2:Y:S01]  /*e5e70*/  LDL R93, [R1+0x414] ;  /* 0x00041400015d7983 */ /* 0x000ea20000100800 */
[C---:B---3--:R-:W-:Y:S03]  /*e5e80*/  HMMA.1688.F32.TF32 R104, R4.reuse, R132, R104 ;  /* 0x000000840468723c */ /* 0x048fe60000081068 */
[----:B------:R-:W-:Y:S04]  /*e5e90*/  LDS R132, [R3+0x96100] ;  /* 0x0961000003847984 */ /* 0x000fe80000000800 */
[----:B------:R-:W1:Y:S01]  /*e5ea0*/  LDS R133, [R252+0x96100] ;  /* 0x09610000fc857984 */ /* 0x000e620000000800 */
[----:B--2---:R-:W-:Y:S11]  /*e5eb0*/  HMMA.1688.F32.TF32 R24, R4, R92, R24 ;  /* 0x0000005c0418723c */ /* 0x004ff60000081018 */
        /* <DEDUP_REMOVED lines=18> */
[----:B--2---:R-:W-:Y:S01]  /*e5fe0*/  HMMA.1688.F32.TF32 R92, R132, R26, R92 ;  /* 0x0000001a845c723c */ /* 0x004fe2000008105c */
[----:B------:R-:W3:Y:S01]  /*e5ff0*/  LDL.LU.64 R26, [R1+0xa2b0] ;  /* 0x00a2b000011a7983 */ /* 0x000ee20000300a00 */
[----:B------:R-:W3:Y:S06]  /*e6000*/  LDL.LU.64 R24, [R1+0xa2a8] ;  /* 0x00a2a80001187983 */ /* 0x000eec0000300a00 */
        /* <DEDUP_REMOVED lines=13> */
[C---:B---3--:R-:W-:Y:S01]  /*e60e0*/  HMMA.1688.F32.TF32 R24, R132.reuse, R106, R24 ;  /* 0x0000006a8418723c */ /* 0x048fe20000081018 */
[----:B------:R-:W2:Y:S01]  /*e60f0*/  LDL.LU.64 R106, [R1+0xa2a0] ;  /* 0x00a2a000016a7983 */ /* 0x000ea20000300a00 */
[----:B------:R-:W2:Y:S06]  /*e6100*/  LDL.LU.64 R104, [R1+0xa298] ;  /* 0x00a2980001687983 */ /* 0x000eac0000300a00 */
        /* <DEDUP_REMOVED lines=14> */
[----:B------:R-:W2:Y:S01]  /*e61f0*/  LDL.LU.64 R146, [R1+0xa290] ;  /* 0x00a2900001927983 */ /* 0x000ea20000300a00 */
[----:B------:R-:W-:Y:S02]  /*e6200*/  STL.64 [R1+0xa288], R10 ;  /* 0x00a2880a01007387 */ /* 0x000fe40000100a00 */
[----:B------:R1:W-:Y:S02]  /*e6210*/  STL.64 [R1+0xa280], R8 ;  /* 0x00a2800801007387 */ /* 0x0003e40000100a00 */
        /* <DEDUP_REMOVED lines=20> */
[----:B------:R-:W3:Y:S01]  /*e6360*/  LDL R224, [R1+0x1120] ;  /* 0x0011200001e07983 */ /* 0x000ee20000100800 */
[----:B------:R-:W3:Y:S04]  /*e6370*/  LDL R225, [R1+0x1124] ;  /* 0x0011240001e17983 */ /* 0x000ee80000100800 */
[----:B------:R-:W4:Y:S04]  /*e6380*/  LDL R226, [R1+0x1128] ;  /* 0x0011280001e27983 */ /* 0x000f280000100800 */
[----:B------:R-:W4:Y:S04]  /*e6390*/  LDL R227, [R1+0x112c] ;  /* 0x00112c0001e37983 */ /* 0x000f280000100800 */
[----:B------:R-:W3:Y:S04]  /*e63a0*/  LDL R216, [R1+0x1150] ;  /* 0x0011500001d87983 */ /* 0x000ee80000100800 */
[----:B------:R-:W3:Y:S04]  /*e63b0*/  LDL R217, [R1+0x1154] ;  /* 0x0011540001d97983 */ /* 0x000ee80000100800 */
        /* <DEDUP_REMOVED lines=8> */
[----:B------:R-:W-:Y:S02]  /*e6440*/  STL.64 [R1+0xa1d8], R46 ;  /* 0x00a1d82e01007387 */ /* 0x000fe40000100a00 */
[----:B------:R-:W-:Y:S02]  /*e6450*/  STL.64 [R1+0xa1d0], R44 ;  /* 0x00a1d02c01007387 */ /* 0x000fe40000100a00 */
[----:B------:R-:W-:Y:S01]  /*e6460*/  STL [R1+0x9e9c], R238 ;  /* 0x009e9cee01007387 */ /* 0x000fe20000100800 */
[----:B------:R-:W-:Y:S01]  /*e6470*/  STL [R1+0x9e98], R239 ;  /* 0x009e98ef01007387 */ /* 0x000fe20000100800 */
[----:B------:R-:W-:Y:S02]  /*e6480*/  STL.64 [R1+0xa1b0], R236 ;  /* 0x00a1b0ec01007387 */ /* 0x000fe40000100a00 */
[----:B------:R-:W-:Y:S02]  /*e6490*/  STL.64 [R1+0xa1c8], R50 ;  /* 0x00a1c83201007387 */ /* 0x000fe40000100a00 */
[----:B------:R-:W-:Y:S01]  /*e64a0*/  STL.64 [R1+0xa1c0], R48 ;  /* 0x00a1c03001007387 */ /* 0x000fe20000100a00 */
[----:B------:R-:W-:Y:S01]  /*e64b0*/  STL [R1+0x9e94], R230 ;  /* 0x009e94e601007387 */ /* 0x000fe20000100800 */
[----:B------:R-:W-:Y:S02]  /*e64c0*/  STL [R1+0x9e90], R231 ;  /* 0x009e90e701007387 */ /* 0x000fe40000100800 */
[----:B------:R1:W-:Y:S02]  /*e64d0*/  STL.64 [R1+0xa1b8], R228 ;  /* 0x00a1b8e401007387 */ /* 0x0003e40000100a00 */
        /* <DEDUP_REMOVED lines=22> */
[----:B-1----:R-:W4:Y:S02]  /*e6640*/  LDL R8, [R1+0x1170] ;  /* 0x0011700001087983 */ /* 0x002f240000100800 */
        /* <DEDUP_REMOVED lines=19> */
[----:B------:R-:W3:Y:S04]  /*e6780*/  LDS R7, [R252+0x99100] ;  /* 0x09910000fc077984 */ /* 0x000ee80000000800 */
        /* <DEDUP_REMOVED lines=60> */
[----:B--2---:R-:W-:Y:S03]  /*e6b50*/  HMMA.1688.F32.TF32 R28, R132, R146, R28 ;  /* 0x00000092841c723c */ /* 0x004fe6000008101c */
[----:B------:R-:W2:Y:S04]  /*e6b60*/  LDL R132, [R1+0x1190] ;  /* 0x0011900001847983 */ /* 0x000ea80000100800 */
[----:B------:R-:W2:Y:S04]  /*e6b70*/  LDL R133, [R1+0x1194] ;  /* 0x0011940001857983 */ /* 0x000ea80000100800 */
[----:B------:R-:W-:Y:S04]  /*e6b80*/  LDS R134, [R3+0x9b100] ;  /* 0x09b1000003867984 */ /* 0x000fe80000000800 */
[----:B------:R-:W-:Y:S09]  /*e6b90*/  LDS R135, [R252+0x9b100] ;  /* 0x09b10000fc877984 */ /* 0x000ff20000000800 */
[C---:B---3--:R-:W-:Y:S01]  /*e6ba0*/  HMMA.1688.F32.TF32 R28, R4.reuse, R216, R28 ;  /* 0x000000d8041c723c */ /* 0x048fe2000008101c */
[----:B------:R-:W3:Y:S04]  /*e6bb0*/  LDL R216, [R1+0x12f0] ;  /* 0x0012f00001d87983 */ /* 0x000ee80000100800 */
[----:B------:R-:W3:Y:S01]  /*e6bc0*/  LDL R217, [R1+0x12f4] ;  /* 0x0012f40001d97983 */ /* 0x000ee20000100800 */
[----:B------:R-:W2:Y:S02]  /*e6bd0*/  LDL.LU.64 R10, [R1+0xa288] ;  /* 0x00a28800010a7983 */ /* 0x000ea40000300a00 */
[C---:B----4-:R-:W-:Y:S01]  /*e6be0*/  HMMA.1688.F32.TF32 R128, R4.reuse, R8, R128 ;  /* 0x000000080480723c */ /* 0x050fe20000081080 */
[----:B------:R-:W2:Y:S01]  /*e6bf0*/  LDL.LU.64 R8, [R1+0xa280] ;  /* 0x00a2800001087983 */ /* 0x000ea20000300a00 */
[----:B------:R-:W4:Y:S06]  /*e6c00*/  LDL.LU.64 R14, [R1+0xa278] ;  /* 0x00a27800010e7983 */ /* 0x000f2c0000300a00 */
[C---:B------:R-:W-:Y:S08]  /*e6c10*/  HMMA.1688.F32.TF32 R16, R4.reuse, R96, R16 ;  /* 0x000000600410723c */ /* 0x040ff00000081010 */
[C---:B--2---:R-:W-:Y:S01]  /*e6c20*/  HMMA.1688.F32.TF32 R8, R4.reuse, R12, R8 ;  /* 0x0000000c0408723c */ /* 0x044fe20000081008 */
[----:B------:R-:W4:Y:S01]  /*e6c30*/  LDL.LU.64 R12, [R1+0xa270] ;  /* 0x00a27000010c7983 */ /* 0x000f220000300a00 */
[----:B------:R-:W2:Y:S02]  /*e6c40*/  LDL.LU.64 R98, [R1+0xa268] ;  /* 0x00a2680001627983 */ /* 0x000ea40000300a00 */
[----:B------:R-:W2:Y:S02]  /*e6c50*/  LDL.LU.64 R96, [R1+0xa260] ;  /* 0x00a2600001607983 */ /* 0x000ea40000300a00 */
[----:B------:R-:W3:Y:S02]  /*e6c60*/  LDL.LU.64 R102, [R1+0xa258] ;  /* 0x00a2580001667983 */ /* 0x000ee40000300a00 */
[C---:B--2---:R-:W-:Y:S01]  /*e6c70*/  HMMA.1688.F32.TF32 R96, R4.reuse, R100, R96 ;  /* 0x000000640460723c */ /* 0x044fe20000081060 */
[----:B------:R-:W3:Y:S01]  /*e6c80*/  LDL.LU.64 R100, [R1+0xa250] ;  /* 0x00a2500001647983 */ /* 0x000ee20000300a00 */
[----:B------:R-:W2:Y:S06]  /*e6c90*/  LDL.LU.64 R110, [R1+0xa248] ;  /* 0x00a24800016e7983 */ /* 0x000eac0000300a00 */
[C---:B---3--:R-:W-:Y:S01]  /*e6ca0*/  HMMA.1688.F32.TF32 R100, R4.reuse, R108, R100 ;  /* 0x0000006c0464723c */ /* 0x048fe20000081064 */
[----:B------:R-:W2:Y:S01]  /*e6cb0*/  LDL.LU.64 R108, [R1+0xa240] ;  /* 0x00a24000016c7983 */ /* 0x000ea20000300a00 */
[----:B------:R-:W3:Y:S06]  /*e6cc0*/  LDL.LU.64 R114, [R1+0xa238] ;  /* 0x00a2380001727983 */ /* 0x000eec0000300a00 */
        /* <DEDUP_REMOVED lines=22> */
[----:B------:R-:W2:Y:S07]  /*e6e30*/  LDL.LU.64 R48, [R1+0xa1c0] ;  /* 0x00a1c00001307983 */ /* 0x000eae0000300a00 */
        /* <DEDUP_REMOVED lines=16> */
[C---:B------:R-:W-:Y:S01]  /*e6f40*/  HMMA.1688.F32.TF32 R136, R4.reuse, R216, R136 ;  /* 0x000000d80488723c */ /* 0x040fe20000081088 */
[----:B------:R-:W-:Y:S04]  /*e6f50*/  LDS R132, [R3+0x9a100] ;  /* 0x09a1000003847984 */ /* 0x000fe80000000800 */
[----:B------:R-:W1:Y:S03]  /*e6f60*/  LDS R133, [R252+0x9a100] ;  /* 0x09a10000fc857984 */ /* 0x000e660000000800 */
        /* <DEDUP_REMOVED lines=22> */
[----:B------:R-:W2:Y:S03]  /*e70d0*/  LDL.LU.64 R216, [R1+0xa110] ;  /* 0x00a1100001d87983 */ /* 0x000ea60000300a00 */
[----:B------:R-:W-:Y:S04]  /*e70e0*/  LDS R4, [R3+0x8c180] ;  /* 0x08c1800003047984 */ /* 0x000fe80000000800 */
[----:B------:R1:W-:Y:S02]  /*e70f0*/  LDS R6, [R3+0x8d180] ;  /* 0x08d1800003067984 */ /* 0x0003e40000000800 */
[C---:B-1----:R-:W-:Y:S08]  /*e7100*/  HMMA.1688.F32.TF32 R20, R132.reuse, R226, R20 ;  /* 0x000000e28414723c */ /* 0x042ff00000081014 */
[----:B------:R-:W-:Y:S01]  /*e7110*/  HMMA.1688.F32.TF32 R92, R132, R234, R92 ;  /* 0x000000ea845c723c */ /* 0x000fe2000008105c */
[----:B------:R-:W-:Y:S01]  /*e7120*/  IMAD.MOV.U32 R166, RZ, RZ, R234 ;  /* 0x000000ffffa67224 */ /* 0x000fe200078e00ea */
[----:B------:R-:W-:-:S06]  /*e7130*/  MOV R167, R235 ;  /* 0x000000eb00a77202 */ /* 0x000fcc0000000f00 */
[C---:B------:R-:W-:Y:S08]  /*e7140*/  HMMA.1688.F32.TF32 R24, R132.reuse, R242, R24 ;  /* 0x000000f28418723c */ /* 0x040ff00000081018 */
[C---:B------:R-:W-:Y:S08]  /*e7150*/  HMMA.1688.F32.TF32 R104, R132.reuse, R250, R104 ;  /* 0x000000fa8468723c */ /* 0x040ff00000081068 */
[----:B------:R-:W-:Y:S01]  /*e7160*/  HMMA.1688.F32.TF32 R116, R132, R246, R116 ;  /* 0x000000f68474723c */ /* 0x000fe20000081074 */
[----:B------:R-:W2:Y:S01]  /*e7170*/  LDL.LU R3, [R1+0xa108] ;  /* 0x00a1080001037983 */ /* 0x000ea20000300800 */
[----:B------:R-:W3:Y:S02]  /*e7180*/  LDL.LU.64 R226, [R1+0xa100] ;  /* 0x00a1000001e27983 */ /* 0x000ee40000300a00 */
[----:B------:R-:W3:Y:S02]  /*e7190*/  LDL.LU.64 R224, [R1+0xa0f8] ;  /* 0x00a0f80001e07983 */ /* 0x000ee40000300a00 */
[----:B------:R-:W-:Y:S01]  /*e71a0*/  IMAD.MOV.U32 R158, RZ, RZ, R243 ;  /* 0x000000ffff9e7224 */ /* 0x000fe200078e00f3 */
[----:B------:R-:W-:Y:S01]  /*e71b0*/  MOV R150, R242 ;  /* 0x000000f200967202 */ /* 0x000fe20000000f00 */
[----:B------:R-:W-:Y:S04]  /*e71c0*/  LDS R5, [R252+0x8c180] ;  /* 0x08c18000fc057984 */ /* 0x000fe80000000800 */
[----:B------:R-:W1:Y:S04]  /*e71d0*/  LDS R7, [R252+0x8d180] ;  /* 0x08d18000fc077984 */ /* 0x000e680000000800 */
[----:B------:R-:W-:Y:S01]  /*e71e0*/  STL.64 [R1+0x2b80], R20 ;  /* 0x002b801401007387 */ /* 0x000fe20000100a00 */
[----:B------:R1:W-:Y:S03]  /*e71f0*/  STL.64 [R1+0x2b88], R22 ;  /* 0x002b881601007387 */ /* 0x0003e60000100a00 */
[----:B-1----:R-:W3:Y:S01]  /*e7200*/  LDL.64 R22, [R1+0x1188] ;  /* 0x0011880001167983 */ /* 0x002ee20000100a00 */
[----:B------:R-:W-:Y:S02]  /*e7210*/  STL.64 [R1+0x2b70], R92 ;  /* 0x002b705c01007387 */ /* 0x000fe40000100a00 */
[----:B------:R1:W-:Y:S02]  /*e7220*/  STL.64 [R1+0x2b78], R94 ;  /* 0x002b785e01007387 */ /* 0x0003e40000100a00 */
[----:B------:R-:W4:Y:S01]  /*e7230*/  LDL.LU.64 R234, [R1+0xa0f0] ;  /* 0x00a0f00001ea7983 */ /* 0x000f220000300a00 */
[----:B------:R-:W4:Y:S01]  /*e7240*/  LDL.LU.64 R232, [R1+0xa0e8] ;  /* 0x00a0e80001e87983 */ /* 0x000f220000300a00 */
[----:B-1----:R-:W-:-:S02]  /*e7250*/  IMAD.MOV.U32 R95, RZ, RZ, R0 ;  /* 0x000000ffff5f7224 */ /* 0x002fc400078e0000 */
[----:B--2---:R-:W-:Y:S02]  /*e7260*/  IMAD.MOV.U32 R94, RZ, RZ, R3 ;  /* 0x000000ffff5e7224 */ /* 0x004fe400078e0003 */
[----:B------:R-:W2:Y:S01]  /*e7270*/  LDL.LU R3, [R1+0xa0e4] ;  /* 0x00a0e40001037983 */ /* 0x000ea20000300800 */
[----:B------:R-:W4:Y:S02]  /*e7280*/  LDL.LU R0, [R1+0xa0e0] ;  /* 0x00a0e00001007983 */ /* 0x000f240000300800 */
[----:B------:R-:W-:Y:S02]  /*e7290*/  STL [R1+0x9e54], R167 ;  /* 0x009e54a701007387 */ /* 0x000fe40000100800 */
[----:B------:R-:W-:Y:S01]  /*e72a0*/  STL [R1+0x9e50], R166 ;  /* 0x009e50a601007387 */ /* 0x000fe20000100800 */
[----:B------:R-:W-:Y:S01]  /*e72b0*/  STL.64 [R1+0x2b60], R24 ;  /* 0x002b601801007387 */ /* 0x000fe20000100a00 */
[----:B------:R2:W-:Y:S02]  /*e72c0*/  STL.64 [R1+0x2b68], R26 ;  /* 0x002b681a01007387 */ /* 0x0005e40000100a00 */
[----:B------:R-:W4:Y:S02]  /*e72d0*/  LDL.LU.64 R242, [R1+0xa0d8] ;  /* 0x00a0d80001f27983 */ /* 0x000f240000300a00 */
[----:B------:R-:W4:Y:S01]  /*e72e0*/  LDL.LU.64 R240, [R1+0xa0d0] ;  /* 0x00a0d00001f07983 */ /* 0x000f220000300a00 */
[----:B------:R-:W-:Y:S01]  /*e72f0*/  STL [R1+0x9e4c], R158 ;  /* 0x009e4c9e01007387 */ /* 0x000fe20000100800 */
[----:B------:R-:W-:Y:S02]  /*e7300*/  STL [R1+0x9e48], R150 ;  /* 0x009e489601007387 */ /* 0x000fe40000100800 */
[----:B------:R-:W-:Y:S02]  /*e7310*/  STL.64 [R1+0x2b50], R104 ;  /* 0x002b506801007387 */ /* 0x000fe40000100a00 */
[----:B------:R1:W-:Y:S01]  /*e7320*/  STL.64 [R1+0x2b58], R106 ;  /* 0x002b586a01007387 */ /* 0x0003e20000100a00 */
[C---:B------:R-:W-:Y:S08]  /*e7330*/  HMMA.1688.F32.TF32 R128, R132.reuse, R94, R128 ;  /* 0x0000005e8480723c */ /* 0x040ff00000081080 */
[----:B---3--:R-:W-:Y:S01]  /*e7340*/  HMMA.1688.F32.TF32 R8, R132, R22, R8 ;  /* 0x000000168408723c */ /* 0x008fe20000081008 */
[----:B--2---:R-:W-:Y:S01]  /*e7350*/  IMAD.MOV.U32 R26, RZ, RZ, R3 ;  /* 0x000000ffff1a7224 */ /* 0x004fe200078e0003 */
[----:B----4-:R-:W-:-:S07]  /*e7360*/  MOV R27, R0 ;  /* 0x00000000001b7202 */ /* 0x010fce0000000f00 */
[----:B------:R-:W-:Y:S01]  /*e7370*/  HMMA.1688.F32.TF32 R24, R132, R26, R28 ;  /* 0x0000001a8418723c */ /* 0x000fe2000008101c */
[----:B------:R-:W-:Y:S02]  /*e7380*/  IMAD.MOV.U32 R0, RZ, RZ, R251 ;  /* 0x000000ffff007224 */ /* 0x000fe400078e00fb */
[----:B------:R-:W-:Y:S02]  /*e7390*/  IMAD.MOV.U32 R3, RZ, RZ, R250 ;  /* 0x000000ffff037224 */ /* 0x000fe400078e00fa */
[----:B------:R-:W2:Y:S01]  /*e73a0*/  LDL.LU.64 R250, [R1+0xa0c8] ;  /* 0x00a0c80001fa7983 */ /* 0x000ea20000300a00 */
[----:B------:R-:W3:Y:S02]  /*e73b0*/  LDL.LU.64 R248, [R1+0xa0c0] ;  /* 0x00a0c00001f87983 */ /* 0x000ee40000300a00 */
[----:B-1----:R-:W4:Y:S02]  /*e73c0*/  LDL.64 R106, [R1+0x11b8] ;  /* 0x0011b800016a7983 */ /* 0x002f240000100a00 */
[----:B------:R1:W-:Y:S01]  /*e73d0*/  STL [R1+0x9ddc], R0 ;  /* 0x009ddc0001007387 */ /* 0x0003e20000100800 */
[----:B------:R1:W-:Y:S01]  /*e73e0*/  STL [R1+0x9dd8], R3 ;  /* 0x009dd80301007387 */ /* 0x0003e20000100800 */
[----:B------:R-:W2:Y:S01]  /*e73f0*/  LDL.64 R30, [R1+0x11a8] ;  /* 0x0011a800011e7983 */ /* 0x000ea20000100a00 */
[----:B-1----:R-:W-:Y:S01]  /*e7400*/  MOV R0, R246 ;  /* 0x000000f600007202 */ /* 0x002fe20000000f00 */
[----:B------:R-:W-:-:S09]  /*e7410*/  IMAD.MOV.U32 R3, RZ, RZ, R247 ;  /* 0x000000ffff037224 */ /* 0x000fd200078e00f7 */
[----:B------:R-:W-:Y:S01]  /*e7420*/  STL.64 [R1+0x2b40], R24 ;  /* 0x002b401801007387 */ /* 0x000fe20000100a00 */
[----:B------:R1:W-:Y:S03]  /*e7430*/  STL.64 [R1+0x2b48], R26 ;  /* 0x002b481a01007387 */ /* 0x0003e60000100a00 */
[----:B-1----:R-:W2:Y:S01]  /*e7440*/  LDL.64 R26, [R1+0x11c8] ;  /* 0x0011c800011a7983 */ /* 0x002ea20000100a00 */
[----:B------:R-:W-:Y:S02]  /*e7450*/  STL.64 [R1+0x2b30], R116 ;  /* 0x002b307401007387 */ /* 0x000fe40000100a00 */
[----:B------:R1:W-:Y:S02]  /*e7460*/  STL.64 [R1+0x2b38], R118 ;  /* 0x002b387601007387 */ /* 0x0003e40000100a00 */
[----:B------:R-:W2:Y:S01]  /*e7470*/  LDL.LU.64 R246, [R1+0xa0b8] ;  /* 0x00a0b80001f67983 */ /* 0x000ea20000300a00 */
[----:B------:R-:W2:Y:S04]  /*e7480*/  LDL.LU.64 R244, [R1+0xa0b0] ;  /* 0x00a0b00001f47983 */ /* 0x000ea80000300a00 */
[----:B-1----:R-:W2:Y:S01]  /*e7490*/  LDL.64 R118, [R1+0x1198] ;  /* 0x0011980001767983 */ /* 0x002ea20000100a00 */
[----:B------:R1:W-:Y:S02]  /*e74a0*/  STL [R1+0x9e24], R3 ;  /* 0x009e240301007387 */ /* 0x0003e40000100800 */
[----:B------:R1:W-:Y:S02]  /*e74b0*/  STL [R1+0x9e20], R0 ;  /* 0x009e200001007387 */ /* 0x0003e40000100800 */
[----:B------:R-:W3:Y:S01]  /*e74c0*/  LDL.64 R94, [R1+0x11d8] ;  /* 0x0011d800015e7983 */ /* 0x000ee20000100a00 */
[----:B------:R-:W-:Y:S01]  /*e74d0*/  STL.64 [R1+0x2b20], R128 ;  /* 0x002b208001007387 */ /* 0x000fe20000100a00 */
[----:B------:R-:W-:Y:S02]  /*e74e0*/  STL.64 [R1+0x2b28], R130 ;  /* 0x002b288201007387 */ /* 0x000fe40000100a00 */
[----:B------:R-:W-:Y:S02]  /*e74f0*/  STL.64 [R1+0x2b10], R8 ;  /* 0x002b100801007387 */ /* 0x000fe40000100a00 */
[----:B------:R2:W-:Y:S02]  /*e7500*/  STL.64 [R1+0x2b18], R10 ;  /* 0x002b180a01007387 */ /* 0x0005e40000100a00 */
[----:B-1----:R-:W-:Y:S01]  /*e7510*/  IMAD.MOV.U32 R3, RZ, RZ, R22 ;  /* 0x000000ffff037224 */ /* 0x002fe200078e0016 */
[----:B------:R-:W-:-:S02]  /*e7520*/  MOV R0, R23 ;  /* 0x0000001700007202 */ /* 0x000fc40000000f00 */
[----:B------:R-:W3:Y:S03]  /*e7530*/  LDL.64 R22, [R1+0x11f8] ;  /* 0x0011f80001167983 */ /* 0x000ee60000100a00 */
[----:B------:R-:W-:Y:S02]  /*e7540*/  STL [R1+0x9ea4], R0 ;  /* 0x009ea40001007387 */ /* 0x000fe40000100800 */
[----:B------:R-:W-:Y:S01]  /*e7550*/  STL [R1+0x9ea0], R3 ;  /* 0x009ea00301007387 */ /* 0x000fe20000100800 */
[C---:B--2---:R-:W-:Y:S01]  /*e7560*/  HMMA.1688.F32.TF32 R8, R132.reuse, R118, R12 ;  /* 0x000000768408723c */ /* 0x044fe2000008100c */
[----:B------:R-:W-:Y:S02]  /*e7570*/  IMAD.MOV.U32 R142, RZ, RZ, R118 ;  /* 0x000000ffff8e7224 */ /* 0x000fe400078e0076 */
[----:B------:R-:W-:Y:S11]  /*e7580*/  IMAD.MOV.U32 R143, RZ, RZ, R119 ;  /* 0x000000ffff8f7224 */ /* 0x000ff600078e0077 */
[----:B------:R-:W-:Y:S09]  /*e7590*/  @!UPT UIADD3 URZ, URZ, URZ, URZ ;  /* 0x0000003f3f3ff290 */ /* 0x000ff2000fffe03f */
[----:B------:R-:W-:Y:S01]  /*e75a0*/  STL.64 [R1+0x2b00], R8 ;  /* 0x002b000801007387 */ /* 0x000fe20000100a00 */
[----:B------:R1:W-:Y:S02]  /*e75b0*/  STL.64 [R1+0x2b08], R10 ;  /* 0x002b080a01007387 */ /* 0x0003e40000100a00 */
[----:B------:R-:W2:Y:S01]  /*e75c0*/  LDL.64 R118, [R1+0x11e8] ;  /* 0x0011e80001767983 */ /* 0x000ea20000100a00 */
[C---:B-1----:R-:W-:Y:S01]  /*e75d0*/  HMMA.1688.F32.TF32 R8, R132.reuse, R30, R16 ;  /* 0x0000001e8408723c */ /* 0x042fe20000081010 */
[----:B------:R-:W-:Y:S01]  /*e75e0*/  STL [R1+0x9eac], R143 ;  /* 0x009eac8f01007387 */ /* 0x000fe20000100800 */
[----:B------:R-:W-:Y:S01]  /*e75f0*/  STL [R1+0x9ea8], R142 ;  /* 0x009ea88e01007387 */ /* 0x000fe20000100800 */
[----:B------:R-:W-:Y:S01]  /*e7600*/  MOV R159, R30 ;  /* 0x0000001e009f7202 */ /* 0x000fe20000000f00 */
[----:B------:R-:W-:Y:S11]  /*e7610*/  IMAD.MOV.U32 R151, RZ, RZ, R31 ;  /* 0x000000ffff977224 */ /* 0x000ff600078e001f */
[----:B------:R-:W-:Y:S08]  /*e7620*/  @!UPT UIADD3 URZ, URZ, URZ, URZ ;  /* 0x0000003f3f3ff290 */ /* 0x000ff0000fffe03f */
[----:B------:R-:W-:Y:S01]  /*e7630*/  STL.64 [R1+0x2af0], R8 ;  /* 0x002af00801007387 */ /* 0x000fe20000100a00 */
[----:B------:R4:W-:Y:S02]  /*e7640*/  STL.64 [R1+0x2af8], R10 ;  /* 0x002af80a01007387 */ /* 0x0009e40000100a00 */
[----:B------:R-:W2:Y:S01]  /*e7650*/  LDL.64 R30, [R1+0x1208] ;  /* 0x00120800011e7983 */ /* 0x000ea20000100a00 */
[C---:B----4-:R-:W-:Y:S01]  /*e7660*/  HMMA.1688.F32.TF32 R8, R132.reuse, R106, R96 ;  /* 0x0000006a8408723c */ /* 0x050fe20000081060 */
[----:B------:R-:W-:Y:S01]  /*e7670*/  STL [R1+0x9eb4], R151 ;  /* 0x009eb49701007387 */ /* 0x000fe20000100800 */
[----:B------:R-:W-:Y:S02]  /*e7680*/  STL [R1+0x9eb0], R159 ;  /* 0x009eb09f01007387 */ /* 0x000fe40000100800 */
[----:B------:R-:W-:Y:S01]  /*e7690*/  IMAD.MOV.U32 R158, RZ, RZ, R106 ;  /* 0x000000ffff9e7224 */ /* 0x000fe200078e006a */
[----:B------:R-:W-:Y:S11]  /*e76a0*/  MOV R150, R107 ;  /* 0x0000006b00967202 */ /* 0x000ff60000000f00 */
[----:B------:R-:W-:Y:S07]  /*e76b0*/  @!UPT UIADD3 URZ, URZ, URZ, URZ ;  /* 0x0000003f3f3ff290 */ /* 0x000fee000fffe03f */
[----:B------:R-:W-:Y:S01]  /*e76c0*/  STL.64 [R1+0x2ae0], R8 ;  /* 0x002ae00801007387 */ /* 0x000fe20000100a00 */
[----:B------:R1:W-:Y:S02]  /*e76d0*/  STL.64 [R1+0x2ae8], R10 ;  /* 0x002ae80a01007387 */ /* 0x0003e40000100a00 */
[----:B------:R-:W4:Y:S01]  /*e76e0*/  LDL.64 R106, [R1+0x1218] ;  /* 0x00121800016a7983 */ /* 0x000f220000100a00 */
[C---:B-1----:R-:W-:Y:S01]  /*e76f0*/  HMMA.1688.F32.TF32 R8, R132.reuse, R26, R100 ;  /* 0x0000001a8408723c */ /* 0x042fe20000081064 */
[----:B------:R-:W-:Y:S01]  /*e7700*/  STL [R1+0x9ebc], R150 ;  /* 0x009ebc9601007387 */ /* 0x000fe20000100800 */
[----:B------:R-:W-:Y:S02]  /*e7710*/  STL [R1+0x9eb8], R158 ;  /* 0x009eb89e01007387 */ /* 0x000fe40000100800 */
[----:B------:R-:W-:Y:S02]  /*e7720*/  IMAD.MOV.U32 R167, RZ, RZ, R26 ;  /* 0x000000ffffa77224 */ /* 0x000fe400078e001a */
[----:B------:R-:W-:Y:S11]  /*e7730*/  IMAD.MOV.U32 R166, RZ, RZ, R27 ;  /* 0x000000ffffa67224 */ /* 0x000ff600078e001b */
[----:B------:R-:W-:Y:S06]  /*e7740*/  @!UPT UIADD3 URZ, URZ, URZ, URZ ;  /* 0x0000003f3f3ff290 */ /* 0x000fec000fffe03f */
[----:B------:R-:W-:Y:S01]  /*e7750*/  STL.64 [R1+0x2ad0], R8 ;  /* 0x002ad00801007387 */ /* 0x000fe20000100a00 */
[----:B------:R3:W-:Y:S02]  /*e7760*/  STL.64 [R1+0x2ad8], R10 ;  /* 0x002ad80a01007387 */ /* 0x0007e40000100a00 */
[----:B------:R-:W4:Y:S01]  /*e7770*/  LDL.64 R26, [R1+0x1228] ;  /* 0x00122800011a7983 */ /* 0x000f220000100a00 */
[C---:B---3--:R-:W-:Y:S01]  /*e7780*/  HMMA.1688.F32.TF32 R8, R132.reuse, R94, R108 ;  /* 0x0000005e8408723c */ /* 0x048fe2000008106c */
[----:B------:R-:W-:Y:S01]  /*e7790*/  STL [R1+0x9ec4], R166 ;  /* 0x009ec4a601007387 */ /* 0x000fe20000100800 */
[----:B------:R-:W-:Y:S01]  /*e77a0*/  STL [R1+0x9ec0], R167 ;  /* 0x009ec0a701007387 */ /* 0x000fe20000100800 */
[----:B------:R-:W-:Y:S01]  /*e77b0*/  MOV R174, R94 ;  /* 0x0000005e00ae7202 */ /* 0x000fe20000000f00 */
[----:B------:R-:W-:Y:S11]  /*e77c0*/  IMAD.MOV.U32 R175, RZ, RZ, R95 ;  /* 0x000000ffffaf7224 */ /* 0x000ff600078e005f */
[----:B------:R-:W-:Y:S08]  /*e77d0*/  @!UPT UIADD3 URZ, URZ, URZ, URZ ;  /* 0x0000003f3f3ff290 */ /* 0x000ff0000fffe03f */
[----:B------:R-:W-:Y:S01]  /*e77e0*/  STL.64 [R1+0x2ac0], R8 ;  /* 0x002ac00801007387 */ /* 0x000fe20000100a00 */
[----:B------:R1:W-:Y:S02]  /*e77f0*/  STL.64 [R1+0x2ac8], R10 ;  /* 0x002ac80a01007387 */ /* 0x0003e40000100a00 */
[----:B------:R-:W3:Y:S01]  /*e7800*/  LDL.64 R94, [R1+0x1238] ;  /* 0x00123800015e7983 */ /* 0x000ee20000100a00 */
[C---:B-1----:R-:W-:Y:S01]  /*e7810*/  HMMA.1688.F32.TF32 R8, R132.reuse, R22, R112 ;  /* 0x000000168408723c */ /* 0x042fe20000081070 */
[----:B------:R-:W-:Y:S01]  /*e7820*/  STL [R1+0x9ecc], R175 ;  /* 0x009eccaf01007387 */ /* 0x000fe20000100800 */
[----:B------:R-:W-:Y:S02]  /*e7830*/  STL [R1+0x9ec8], R174 ;  /* 0x009ec8ae01007387 */ /* 0x000fe40000100800 */
[----:B------:R-:W-:Y:S01]  /*e7840*/  IMAD.MOV.U32 R182, RZ, RZ, R22 ;  /* 0x000000ffffb67224 */ /* 0x000fe200078e0016 */
[----:B------:R-:W-:Y:S11]  /*e7850*/  MOV R183, R23 ;  /* 0x0000001700b77202 */ /* 0x000ff60000000f00 */
[----:B------:R-:W-:Y:S07]  /*e7860*/  @!UPT UIADD3 URZ, URZ, URZ, URZ ;  /* 0x0000003f3f3ff290 */ /* 0x000fee000fffe03f */
[----:B------:R-:W-:Y:S01]  /*e7870*/  STL.64 [R1+0x2ab0], R8 ;  /* 0x002ab00801007387 */ /* 0x000fe20000100a00 */
[----:B------:R2:W-:Y:S02]  /*e7880*/  STL.64 [R1+0x2ab8], R10 ;  /* 0x002ab80a01007387 */ /* 0x0005e40000100a00 */
[----:B------:R-:W3:Y:S02]  /*e7890*/  LDL.64 R22, [R1+0x1248] ;  /* 0x0012480001167983 */ /* 0x000ee40000100a00 */
[----:B------:R-:W-:Y:S01]  /*e78a0*/  STL [R1+0x9ed4], R183 ;  /* 0x009ed4b701007387 */ /* 0x000fe20000100800 */
[----:B------:R-:W-:Y:S01]  /*e78b0*/  STL [R1+0x9ed0], R182 ;  /* 0x009ed0b601007387 */ /* 0x000fe20000100800 */
[C---:B--2---:R-:W-:Y:S01]  /*e78c0*/  HMMA.1688.F32.TF32 R8, R132.reuse, R118, R120 ;  /* 0x000000768408723c */ /* 0x044fe20000081078 */
[----:B------:R-:W-:Y:S11]  /*e78d0*/  IMAD.MOV.U32 R190, RZ, RZ, R118 ;  /* 0x000000ffffbe7224 */ /* 0x000ff600078e0076 */
[----:B------:R-:W-:Y:S11]  /*e78e0*/  @!UPT UIADD3 URZ, URZ, URZ, URZ ;  /* 0x0000003f3f3ff290 */ /* 0x000ff6000fffe03f */
[----:B------:R-:W-:Y:S01]  /*e78f0*/  STL.64 [R1+0x2aa0], R8 ;  /* 0x002aa00801007387 */ /* 0x000fe20000100a00 */
[----:B------:R1:W-:Y:S02]  /*e7900*/  STL.64 [R1+0x2aa8], R10 ;  /* 0x002aa80a01007387 */ /* 0x0003e40000100a00 */
[C---:B-1----:R-:W-:Y:S01]  /*e7910*/  HMMA.1688.F32.TF32 R8, R132.reuse, R30, R124 ;  /* 0x0000001e8408723c */ /* 0x042fe2000008107c */
[----:B------:R-:W-:Y:S01]  /*e7920*/  STL [R1+0x9f10], R190 ;  /* 0x009f10be01007387 */ /* 0x000fe20000100800 */
[----:B------:R-:W-:Y:S01]  /*e7930*/  MOV R198, R30 ;  /* 0x0000001e00c67202 */ /* 0x000fe20000000f00 */
[----:B------:R-:W-:Y:S11]  /*e7940*/  IMAD.MOV.U32 R199, RZ, RZ, R31 ;  /* 0x000000ffffc77224 */ /* 0x000ff600078e001f */
[----:B------:R-:W-:Y:S09]  /*e7950*/  @!UPT UIADD3 URZ, URZ, URZ, URZ ;  /* 0x0000003f3f3ff290 */ /* 0x000ff2000fffe03f */
[----:B------:R-:W-:Y:S01]  /*e7960*/  STL.64 [R1+0x2a90], R8 ;  /* 0x002a900801007387 */ /* 0x000fe20000100a00 */
[----:B------:R1:W-:Y:S02]  /*e7970*/  STL.64 [R1+0x2a98], R10 ;  /* 0x002a980a01007387 */ /* 0x0003e40000100a00 */
[----:B------:R-:W2:Y:S01]  /*e7980*/  LDL.64 R130, [R1+0x1268] ;  /* 0x0012680001827983 */ /* 0x000ea20000100a00 */
[----:B-1----:R-:W2:Y:S01]  /*e7990*/  LDL.64 R10, [R1+0x1258] ;  /* 0x00125800010a7983 */ /* 0x002ea20000100a00 */
[----:B----4-:R-:W-:Y:S01]  /*e79a0*/  HMMA.1688.F32.TF32 R12, R132, R106, R32 ;  /* 0x0000006a840c723c */ /* 0x010fe20000081020 */
[----:B------:R-:W-:Y:S02]  /*e79b0*/  STL.64 [R1+0x9f20], R198 ;  /* 0x009f20c601007387 */ /* 0x000fe40000100a00 */
[----:B------:R-:W-:Y:S02]  /*e79c0*/  STL.64 [R1+0x9f18], R196 ;  /* 0x009f18c401007387 */ /* 0x000fe40000100a00 */
[----:B------:R-:W-:-:S02]  /*e79d0*/  IMAD.MOV.U32 R191, RZ, RZ, R119 ;  /* 0x000000ffffbf7224 */ /* 0x000fc400078e0077 */
[----:B------:R-:W-:Y:S01]  /*e79e0*/  IMAD.MOV.U32 R206, RZ, RZ, R106 ;  /* 0x000000ffffce7224 */ /* 0x000fe200078e006a */
[----:B------:R-:W-:Y:S11]  /*e79f0*/  MOV R207, R107 ;  /* 0x0000006b00cf7202 */ /* 0x000ff60000000f00 */
[----:B------:R-:W-:Y:S04]  /*e7a00*/  @!UPT UIADD3 URZ, URZ, URZ, URZ ;  /* 0x0000003f3f3ff290 */ /* 0x000fe8000fffe03f */
[----:B------:R-:W-:Y:S01]  /*e7a10*/  STL.64 [R1+0x2a80], R12 ;  /* 0x002a800c01007387 */ /* 0x000fe20000100a00 */
[----:B------:R1:W-:Y:S02]  /*e7a20*/  STL.64 [R1+0x2a88], R14 ;  /* 0x002a880e01007387 */ /* 0x0003e40000100a00 */
[----:B------:R-:W4:Y:S01]  /*e7a30*/  LDL.64 R118, [R1+0x1278] ;  /* 0x0012780001767983 */ /* 0x000f220000100a00 */
[C---:B-1----:R-:W-:Y:S01]  /*e7a40*/  HMMA.1688.F32.TF32 R12, R132.reuse, R26, R36 ;  /* 0x0000001a840c723c */ /* 0x042fe20000081024 */
[----:B------:R-:W-:Y:S01]  /*e7a50*/  STL.64 [R1+0x9f30], R206 ;  /* 0x009f30ce01007387 */ /* 0x000fe20000100a00 */
[----:B------:R-:W-:Y:S11]  /*e7a60*/  STL.64 [R1+0x9f28], R204 ;  /* 0x009f28cc01007387 */ /* 0x000ff60000100a00 */
[----:B------:R-:W-:Y:S10]  /*e7a70*/  @!UPT UIADD3 URZ, URZ, URZ, URZ ;  /* 0x0000003f3f3ff290 */ /* 0x000ff4000fffe03f */
[----:B------:R-:W-:Y:S01]  /*e7a80*/  STL.64 [R1+0x2a70], R12 ;  /* 0x002a700c01007387 */ /* 0x000fe20000100a00 */
[----:B------:R3:W-:Y:S02]  /*e7a90*/  STL.64 [R1+0x2a78], R14 ;  /* 0x002a780e01007387 */ /* 0x0007e40000100a00 */
[----:B------:R-:W4:Y:S02]  /*e7aa0*/  LDL R30, [R1+0x1288] ;  /* 0x00128800011e7983 */ /* 0x000f240000100800 */
[----:B------:R-:W4:Y:S01]  /*e7ab0*/  LDL R31, [R1+0x128c] ;  /* 0x00128c00011f7983 */ /* 0x000f220000100800 */
[----:B------:R-:W4:Y:S01]  /*e7ac0*/  LDL.64 R106, [R1+0x1298] ;  /* 0x00129800016a7983 */ /* 0x000f220000100a00 */
[----:B------:R-:W-:Y:S02]  /*e7ad0*/  IMAD.MOV.U32 R214, RZ, RZ, R26 ;  /* 0x000000ffffd67224 */ /* 0x000fe400078e001a */
[----:B------:R-:W-:Y:S02]  /*e7ae0*/  IMAD.MOV.U32 R215, RZ, RZ, R27 ;  /* 0x000000ffffd77224 */ /* 0x000fe400078e001b */
[----:B------:R-:W4:Y:S01]  /*e7af0*/  LDL.64 R26, [R1+0x12a8] ;  /* 0x0012a800011a7983 */ /* 0x000f220000100a00 */
[C---:B---3--:R-:W-:Y:S03]  /*e7b00*/  HMMA.1688.F32.TF32 R12, R132.reuse, R94, R40 ;  /* 0x0000005e840c723c */ /* 0x048fe60000081028 */
[----:B------:R-:W-:Y:S01]  /*e7b10*/  STL.64 [R1+0x9f40], R214 ;  /* 0x009f40d601007387 */ /* 0x000fe20000100a00 */
[----:B------:R-:W-:Y:S01]  /*e7b20*/  STL.64 [R1+0x9f38], R212 ;  /* 0x009f38d401007387 */ /* 0x000fe20000100a00 */
[----:B------:R-:W-:Y:S01]  /*e7b30*/  MOV R222, R94 ;  /* 0x0000005e00de7202 */ /* 0x000fe20000000f00 */
[----:B------:R-:W-:Y:S11]  /*e7b40*/  IMAD.MOV.U32 R223, RZ, RZ, R95 ;  /* 0x000000ffffdf7224 */ /* 0x000ff600078e005f */
[----:B------:R-:W-:Y:S06]  /*e7b50*/  @!UPT UIADD3 URZ, URZ, URZ, URZ ;  /* 0x0000003f3f3ff290 */ /* 0x000fec000fffe03f */
[----:B------:R-:W-:Y:S01]  /*e7b60*/  STL.64 [R1+0x2a60], R12 ;  /* 0x002a600c01007387 */ /* 0x000fe20000100a00 */
[----:B------:R1:W-:Y:S02]  /*e7b70*/  STL.64 [R1+0x2a68], R14 ;  /* 0x002a680e01007387 */ /* 0x0003e40000100a00 */
[----:B------:R-:W3:Y:S01]  /*e7b80*/  LDL.64 R94, [R1+0x12b8] ;  /* 0x0012b800015e7983 */ /* 0x000ee20000100a00 */
[C---:B-1----:R-:W-:Y:S01]  /*e7b90*/  HMMA.1688.F32.TF32 R12, R132.reuse, R22, R44 ;  /* 0x00000016840c723c */ /* 0x042fe2000008102c */
[----:B------:R-:W-:Y:S01]  /*e7ba0*/  STL.64 [R1+0x9f50], R222 ;  /* 0x009f50de01007387 */ /* 0x000fe20000100a00 */
[----:B------:R-:W-:Y:S02]  /*e7bb0*/  STL.64 [R1+0x9f48], R220 ;  /* 0x009f48dc01007387 */ /* 0x000fe40000100a00 */
[----:B------:R-:W-:Y:S01]  /*e7bc0*/  IMAD.MOV.U32 R230, RZ, RZ, R22 ;  /* 0x000000ffffe67224 */ /* 0x000fe200078e0016 */
[----:B------:R-:W-:Y:S11]  /*e7bd0*/  MOV R231, R23 ;  /* 0x0000001700e77202 */ /* 0x000ff60000000f00 */
[----:B------:R-:W-:Y:S07]  /*e7be0*/  @!UPT UIADD3 URZ, URZ, URZ, URZ ;  /* 0x0000003f3f3ff290 */ /* 0x000fee000fffe03f */
[----:B------:R-:W-:Y:S01]  /*e7bf0*/  STL.64 [R1+0x2a50], R12 ;  /* 0x002a500c01007387 */ /* 0x000fe20000100a00 */
[----:B------:R2:W-:Y:S02]  /*e7c00*/  STL.64 [R1+0x2a58], R14 ;  /* 0x002a580e01007387 */ /* 0x0005e40000100a00 */
[----:B------:R-:W3:Y:S02]  /*e7c10*/  LDL.64 R22, [R1+0x12c8] ;  /* 0x0012c80001167983 */ /* 0x000ee40000100a00 */
[----:B------:R-:W-:Y:S01]  /*e7c20*/  STL.64 [R1+0x9f60], R230 ;  /* 0x009f60e601007387 */ /* 0x000fe20000100a00 */
[----:B------:R-:W-:Y:S01]  /*e7c30*/  STL.64 [R1+0x9f58], R228 ;  /* 0x009f58e401007387 */ /* 0x000fe20000100a00 */
[----:B------:R-:W-:Y:S01]  /*e7c40*/  MOV R198, R216 ;  /* 0x000000d800c67202 */ /* 0x000fe20000000f00 */
[----:B------:R-:W-:Y:S02]  /*e7c50*/  IMAD.MOV.U32 R199, RZ, RZ, R217 ;  /* 0x000000ffffc77224 */ /* 0x000fe400078e00d9 */
[----:B------:R-:W-:Y:S01]  /*e7c60*/  IMAD.MOV.U32 R206, RZ, RZ, R224 ;  /* 0x000000ffffce7224 */ /* 0x000fe200078e00e0 */
[----:B------:R-:W-:Y:S01]  /*e7c70*/  MOV R207, R225 ;  /* 0x000000e100cf7202 */ /* 0x000fe20000000f00 */
[----:B--2---:R-:W-:Y:S01]  /*e7c80*/  HMMA.1688.F32.TF32 R12, R132, R10, R48 ;  /* 0x0000000a840c723c */ /* 0x004fe20000081030 */
[----:B------:R-:W-:-:S02]  /*e7c90*/  IMAD.MOV.U32 R238, RZ, RZ, R10 ;  /* 0x000000ffffee7224 */ /* 0x000fc400078e000a */
[----:B------:R-:W-:-:S05]  /*e7ca0*/  IMAD.MOV.U32 R239, RZ, RZ, R11 ;  /* 0x000000ffffef7224 */ /* 0x000fca00078e000b */
[C---:B------:R-:W-:Y:S11]  /*e7cb0*/  HMMA.1688.F32.TF32 R8, R132.reuse, R130, R52 ;  /* 0x000000828408723c */ /* 0x040ff60000081034 */
[----:B------:R-:W-:Y:S04]  /*e7cc0*/  @!UPT UIADD3 URZ, URZ, URZ, URZ ;  /* 0x0000003f3f3ff290 */ /* 0x000fe8000fffe03f */
[----:B------:R-:W-:Y:S01]  /*e7cd0*/  STL.64 [R1+0x2a40], R12 ;  /* 0x002a400c01007387 */ /* 0x000fe20000100a00 */
[----:B------:R-:W-:Y:S02]  /*e7ce0*/  STL.64 [R1+0x2a48], R14 ;  /* 0x002a480e01007387 */ /* 0x000fe40000100a00 */
[----:B------:R-:W-:Y:S02]  /*e7cf0*/  STL.64 [R1+0x9f70], R238 ;  /* 0x009f70ee01007387 */ /* 0x000fe40000100a00 */
[----:B------:R-:W-:Y:S03]  /*e7d00*/  STL.64 [R1+0x9f68], R236 ;  /* 0x009f68ec01007387 */ /* 0x000fe60000100a00 */
[----:B------:R-:W-:Y:S01]  /*e7d10*/  STL.64 [R1+0x2a30], R8 ;  /* 0x002a300801007387 */ /* 0x000fe20000100a00 */
[----:B------:R4:W-:Y:S02]  /*e7d20*/  STL.64 [R1+0x2a38], R10 ;  /* 0x002a380a01007387 */ /* 0x0009e40000100a00 */
[----:B------:R-:W2:Y:S01]  /*e7d30*/  LDL R190, [R1+0x21e8] ;  /* 0x0021e80001be7983 */ /* 0x000ea20000100800 */
[C---:B----4-:R-:W-:Y:S01]  /*e7d40*/  HMMA.1688.F32.TF32 R8, R132.reuse, R118, R56 ;  /* 0x000000768408723c */ /* 0x050fe20000081038 */
[----:B------:R-:W-:Y:S01]  /*e7d50*/  IMAD.MOV.U32 R143, RZ, RZ, R118 ;  /* 0x000000ffff8f7224 */ /* 0x000fe200078e0076 */
[----:B------:R-:W-:Y:S11]  /*e7d60*/  MOV R142, R119 ;  /* 0x00000077008e7202 */ /* 0x000ff60000000f00 */
[----:B------:R-:W-:Y:S10]  /*e7d70*/  @!UPT UIADD3 URZ, URZ, URZ, URZ ;  /* 0x0000003f3f3ff290 */ /* 0x000ff4000fffe03f */
[----:B------:R-:W-:Y:S01]  /*e7d80*/  STL.64 [R1+0x2a20], R8 ;  /* 0x002a200801007387 */ /* 0x000fe20000100a00 */
[C---:B------:R-:W-:Y:S01]  /*e7d90*/  HMMA.1688.F32.TF32 R12, R132.reuse, R30, R60 ;  /* 0x0000001e840c723c */ /* 0x040fe2000008103c */
[----:B------:R1:W-:Y:S07]  /*e7da0*/  STL.64 [R1+0x2a28], R10 ;  /* 0x002a280a01007387 */ /* 0x0003ee0000100a00 */
[C---:B-1----:R-:W-:Y:S01]  /*e7db0*/  HMMA.1688.F32.TF32 R8, R132.reuse, R106, R64 ;  /* 0x0000006a8408723c */ /* 0x042fe20000081040 */
[----:B------:R-:W-:Y:S01]  /*e7dc0*/  STL.64 [R1+0x9f80], R142 ;  /* 0x009f808e01007387 */ /* 0x000fe20000100a00 */
[----:B------:R-:W-:Y:S11]  /*e7dd0*/  STL.64 [R1+0x9f78], R140 ;  /* 0x009f788c01007387 */ /* 0x000ff60000100a00 */
[----:B------:R-:W-:Y:S02]  /*e7de0*/  @!UPT UIADD3 URZ, URZ, URZ, URZ ;  /* 0x0000003f3f3ff290 */ /* 0x000fe4000fffe03f */
[----:B------:R-:W-:Y:S01]  /*e7df0*/  STL.64 [R1+0x2a10], R12 ;  /* 0x002a100c01007387 */ /* 0x000fe20000100a00 */
[----:B------:R-:W-:Y:S07]  /*e7e00*/  STL.64 [R1+0x2a18], R14 ;  /* 0x002a180e01007387 */ /* 0x000fee0000100a00 */
[----:B------:R-:W-:Y:S01]  /*e7e10*/  STL.64 [R1+0x2a00], R8 ;  /* 0x002a000801007387 */ /* 0x000fe20000100a00 */
[----:B------:R1:W-:Y:S02]  /*e7e20*/  STL.64 [R1+0x2a08], R10 ;  /* 0x002a080a01007387 */ /* 0x0003e40000100a00 */
[----:B-1----:R-:W-:Y:S01]  /*e7e30*/  HMMA.1688.F32.TF32 R8, R132, R26, R68 ;  /* 0x0000001a8408723c */ /* 0x002fe20000081044 */
[----:B------:R-:W-:-:S02]  /*e7e40*/  IMAD.MOV.U32 R159, RZ, RZ, R107 ;  /* 0x000000ffff9f7224 */ /* 0x000fc400078e006b */
[----:B------:R-:W-:Y:S02]  /*e7e50*/  IMAD.MOV.U32 R158, RZ, RZ, R27 ;  /* 0x000000ffff9e7224 */ /* 0x000fe400078e001b */
[----:B------:R-:W-:Y:S01]  /*e7e60*/  IMAD.MOV.U32 R151, RZ, RZ, R106 ;  /* 0x000000ffff977224 */ /* 0x000fe200078e006a */
[----:B------:R-:W-:Y:S11]  /*e7e70*/  MOV R150, R26 ;  /* 0x0000001a00967202 */ /* 0x000ff60000000f00 */
[----:B------:R-:W-:Y:S06]  /*e7e80*/  @!UPT UIADD3 URZ, URZ, URZ, URZ ;  /* 0x0000003f3f3ff290 */ /* 0x000fec000fffe03f */
[----:B------:R-:W-:Y:S01]  /*e7e90*/  STL.64 [R1+0x29f0], R8 ;  /* 0x0029f00801007387 */ /* 0x000fe20000100a00 */
[----:B------:R3:W-:Y:S02]  /*e7ea0*/  STL.64 [R1+0x29f8], R10 ;  /* 0x0029f80a01007387 */ /* 0x0007e40000100a00 */
[C---:B---3--:R-:W-:Y:S01]  /*e7eb0*/  HMMA.1688.F32.TF32 R8, R132.reuse, R94, R72 ;  /* 0x0000005e8408723c */ /* 0x048fe20000081048 */
[----:B------:R-:W-:Y:S01]  /*e7ec0*/  STL.64 [R1+0x9fa0], R158 ;  /* 0x009fa09e01007387 */ /* 0x000fe20000100a00 */
[----:B------:R-:W-:Y:S02]  /*e7ed0*/  STL.64 [R1+0x9f98], R156 ;  /* 0x009f989c01007387 */ /* 0x000fe40000100a00 */
[----:B------:R-:W-:Y:S02]  /*e7ee0*/  STL.64 [R1+0x9f90], R150 ;  /* 0x009f909601007387 */ /* 0x000fe40000100a00 */
[----:B------:R-:W-:Y:S02]  /*e7ef0*/  STL.64 [R1+0x9f88], R148 ;  /* 0x009f889401007387 */ /* 0x000fe40000100a00 */
[----:B------:R-:W-:Y:S11]  /*e7f00*/  IMAD.MOV.U32 R166, RZ, RZ, R94 ;  /* 0x000000ffffa67224 */ /* 0x000ff600078e005e */
[----:B------:R-:W-:Y:S04]  /*e7f10*/  @!UPT UIADD3 URZ, URZ, URZ, URZ ;  /* 0x0000003f3f3ff290 */ /* 0x000fe8000fffe03f */
[----:B------:R-:W-:Y:S01]  /*e7f20*/  STL.64 [R1+0x29e0], R8 ;  /* 0x0029e00801007387 */ /* 0x000fe20000100a00 */
[----:B------:R1:W-:Y:S02]  /*e7f30*/  STL.64 [R1+0x29e8], R10 ;  /* 0x0029e80a01007387 */ /* 0x0003e40000100a00 */
[----:B-1----:R-:W-:Y:S01]  /*e7f40*/  HMMA.1688.F32.TF32 R8, R132, R22, R76 ;  /* 0x000000168408723c */ /* 0x002fe2000008104c */
[----:B------:R-:W-:-:S05]  /*e7f50*/  MOV R167, R95 ;  /* 0x0000005f00a77202 */ /* 0x000fca0000000f00 */
[----:B------:R-:W-:Y:S01]  /*e7f60*/  STL.64 [R1+0x9fb0], R166 ;  /* 0x009fb0a601007387 */ /* 0x000fe20000100a00 */
[----:B------:R-:W-:Y:S02]  /*e7f70*/  STL.64 [R1+0x9fa8], R164 ;  /* 0x009fa8a401007387 */ /* 0x000fe40000100a00 */
[----:B------:R-:W-:Y:S02]  /*e7f80*/  IMAD.MOV.U32 R222, RZ, RZ, R232 ;  /* 0x000000ffffde7224 */ /* 0x000fe400078e00e8 */
[----:B------:R-:W-:Y:S01]  /*e7f90*/  IMAD.MOV.U32 R223, RZ, RZ, R233 ;  /* 0x000000ffffdf7224 */ /* 0x000fe200078e00e9 */
[----:B------:R-:W-:Y:S01]  /*e7fa0*/  MOV R142, R240 ;  /* 0x000000f0008e7202 */ /* 0x000fe20000000f00 */
[----:B------:R-:W-:-:S10]  /*e7fb0*/  IMAD.MOV.U32 R143, RZ, RZ, R241 ;  /* 0x000000ffff8f7224 */ /* 0x000fd400078e00f1 */
[----:B------:R1:W-:Y:S01]  /*e7fc0*/  STL.64 [R1+0x29d0], R8 ;  /* 0x0029d00801007387 */ /* 0x0003e20000100a00 */
[----:B------:R3:W-:Y:S02]  /*e7fd0*/  STL.64 [R1+0x29d8], R10 ;  /* 0x0029d80a01007387 */ /* 0x0007e40000100a00 */
[----:B------:R-:W4:Y:S02]  /*e7fe0*/  LDL R196, [R1+0x110] ;  /* 0x0001100001c47983 */ /* 0x000f240000100800 */
[----:B------:R-:W4:Y:S01]  /*e7ff0*/  LDL R197, [R1+0x114] ;  /* 0x0001140001c57983 */ /* 0x000f220000100800 */
[----:B------:R-:W2:Y:S01]  /*e8000*/  LDL.LU R216, [R1+0xa0ac] ;  /* 0x00a0ac0001d87983 */ /* 0x000ea20000300800 */
[----:B------:R-:W2:Y:S02]  /*e8010*/  LDL.LU R217, [R1+0xa0a8] ;  /* 0x00a0a80001d97983 */ /* 0x000ea40000300800 */
[----:B------:R-:W2:Y:S02]  /*e8020*/  LDL R204, [R1+0x100] ;  /* 0x0001000001cc7983 */ /* 0x000ea40000100800 */
[----:B------:R-:W2:Y:S01]  /*e8030*/  LDL R205, [R1+0x104] ;  /* 0x0001040001cd7983 */ /* 0x000ea20000100800 */
        /* <DEDUP_REMOVED lines=11> */
[----:B------:R-:W2:Y:S02]  /*e80f0*/  LDL R157, [R1+0xa4] ;  /* 0x0000a400019d7983 */ /* 0x000ea40000100800 */
[----:B------:R-:W-:Y:S01]  /*e8100*/  IMAD.MOV.U32 R158, RZ, RZ, R249 ;  /* 0x000000ffff9e7224 */ /* 0x000fe200078e00f9 */
[----:B------:R-:W-:Y:S01]  /*e8110*/  MOV R159, R248 ;  /* 0x000000f8009f7202 */ /* 0x000fe20000000f00 */
[----:B------:R-:W2:Y:S01]  /*e8120*/  LDL.LU R249, [R1+0xa08c] ;  /* 0x00a08c0001f97983 */ /* 0x000ea20000300800 */
        /* <DEDUP_REMOVED lines=9> */
[----:B-1----:R-:W4:Y:S02]  /*e81c0*/  LDL.LU R8, [R1+0x600] ;  /* 0x0006000001087983 */ /* 0x002f240000300800 */
[----:B------:R-:W4:Y:S01]  /*e81d0*/  LDL.LU R9, [R1+0x604] ;  /* 0x0006040001097983 */ /* 0x000f220000300800 */
[----:B---3--:R-:W4:Y:S01]  /*e81e0*/  LDL.LU R10, [R1+0x608] ;  /* 0x00060800010a7983 */ /* 0x008f220000300800 */
[----:B------:R-:W4:Y:S02]  /*e81f0*/  LDL.LU R11, [R1+0x60c] ;  /* 0x00060c00010b7983 */ /* 0x000f240000300800 */
[----:B------:R-:W3:Y:S02]  /*e8200*/  LDL R128, [R1+0x50] ;  /* 0x0000500001807983 */ /* 0x000ee40000100800 */
[----:B--2---:R-:W-:-:S02]  /*e8210*/  IMAD.MOV.U32 R129, RZ, RZ, R248 ;  /* 0x000000ffff817224 */ /* 0x004fc400078e00f8 */
[----:B------:R-:W2:Y:S01]  /*e8220*/  LDL.LU R248, [R1+0xa084] ;  /* 0x00a0840001f87983 */ /* 0x000ea20000300800 */
[----:B------:R-:W3:Y:S02]  /*e8230*/  LDL.LU R96, [R1+0x610] ;  /* 0x0006100001607983 */ /* 0x000ee40000300800 */
[----:B------:R-:W3:Y:S02]  /*e8240*/  LDL.LU R97, [R1+0x614] ;  /* 0x0006140001617983 */ /* 0x000ee40000300800 */
[----:B------:R-:W3:Y:S01]  /*e8250*/  LDL.LU R98, [R1+0x618] ;  /* 0x0006180001627983 */ /* 0x000ee20000300800 */
[----:B------:R-:W3:Y:S01]  /*e8260*/  LDL.LU R99, [R1+0x61c] ;  /* 0x00061c0001637983 */ /* 0x000ee20000300800 */
[----:B------:R-:W3:Y:S02]  /*e8270*/  LDL R116, [R1+0x40] ;  /* 0x0000400001747983 */ /* 0x000ee40000100800 */
[----:B------:R-:W3:Y:S02]  /*e8280*/  LDL R117, [R1+0x44] ;  /* 0x0000440001757983 */ /* 0x000ee40000100800 */
[----:B------:R-:W3:Y:S01]  /*e8290*/  LDL.LU R100, [R1+0x620] ;  /* 0x0006200001647983 */ /* 0x000ee20000300800 */
[----:B------:R-:W3:Y:S01]  /*e82a0*/  LDL.LU R101, [R1+0x624] ;  /* 0x0006240001657983 */ /* 0x000ee20000300800 */
[----:B------:R-:W3:Y:S02]  /*e82b0*/  LDL.LU R102, [R1+0x628] ;  /* 0x0006280001667983 */ /* 0x000ee40000300800 */
[----:B------:R-:W3:Y:S02]  /*e82c0*/  LDL.LU R103, [R1+0x62c] ;  /* 0x00062c0001677983 */ /* 0x000ee40000300800 */
[----:B------:R-:W3:Y:S02]  /*e82d0*/  LDL R28, [R1+0x30] ;  /* 0x00003000011c7983 */ /* 0x000ee40000100800 */
[----:B--2---:R-:W-:-:S02]  /*e82e0*/  IMAD.MOV.U32 R29, RZ, RZ, R248 ;  /* 0x000000ffff1d7224 */ /* 0x004fc400078e00f8 */
[----:B------:R-:W2:Y:S01]  /*e82f0*/  LDL.LU R248, [R1+0xa080] ;  /* 0x00a0800001f87983 */ /* 0x000ea20000300800 */
[----:B------:R-:W3:Y:S02]  /*e8300*/  LDL.LU R108, [R1+0x630] ;  /* 0x00063000016c7983 */ /* 0x000ee40000300800 */
[----:B------:R-:W3:Y:S02]  /*e8310*/  LDL.LU R109, [R1+0x634] ;  /* 0x00063400016d7983 */ /* 0x000ee40000300800 */
[----:B------:R-:W3:Y:S01]  /*e8320*/  LDL.LU R110, [R1+0x638] ;  /* 0x00063800016e7983 */ /* 0x000ee20000300800 */
[----:B------:R-:W3:Y:S01]  /*e8330*/  LDL.LU R111, [R1+0x63c] ;  /* 0x00063c00016f7983 */ /* 0x000ee20000300800 */
[----:B------:R-:W3:Y:S01]  /*e8340*/  LDL R24, [R1+0x10] ;  /* 0x0000100001187983 */ /* 0x000ee20000100800 */
[----:B--2---:R-:W-:Y:S02]  /*e8350*/  MOV R25, R248 ;  /* 0x000000f800197202 */ /* 0x004fe40000000f00 */
[----:B------:R-:W2:Y:S01]  /*e8360*/  LDL.LU R248, [R1+0xa07c] ;  /* 0x00a07c0001f87983 */ /* 0x000ea20000300800 */
[----:B------:R-:W3:Y:S02]  /*e8370*/  LDL.LU R112, [R1+0x650] ;  /* 0x0006500001707983 */ /* 0x000ee40000300800 */
[----:B------:R-:W3:Y:S02]  /*e8380*/  LDL.LU R113, [R1+0x654] ;  /* 0x0006540001717983 */ /* 0x000ee40000300800 */
[----:B------:R-:W3:Y:S01]  /*e8390*/  LDL.LU R114, [R1+0x658] ;  /* 0x0006580001727983 */ /* 0x000ee20000300800 */
[----:B------:R-:W3:Y:S01]  /*e83a0*/  LDL.LU R115, [R1+0x65c] ;  /* 0x00065c0001737983 */ /* 0x000ee20000300800 */
[----:B------:R-:W2:Y:S02]  /*e83b0*/  LDL.64 R42, [R1+0x12d8] ;  /* 0x0012d800012a7983 */ /* 0x000ea40000100a00 */
[----:B------:R-:W3:Y:S02]  /*e83c0*/  LDL R92, [R1] ;  /* 0x00000000015c7983 */ /* 0x000ee40000100800 */
[----:B------:R-:W3:Y:S01]  /*e83d0*/  LDL R93, [R1+0x4] ;  /* 0x00000400015d7983 */ /* 0x000ee20000100800 */
[----:B------:R-:W3:Y:S01]  /*e83e0*/  LDL.LU R120, [R1+0x660] ;  /* 0x0006600001787983 */ /* 0x000ee20000300800 */
[----:B------:R-:W3:Y:S02]  /*e83f0*/  LDL.LU R121, [R1+0x664] ;  /* 0x0006640001797983 */ /* 0x000ee40000300800 */
[----:B------:R-:W3:Y:S02]  /*e8400*/  LDL.LU R122, [R1+0x668] ;  /* 0x00066800017a7983 */ /* 0x000ee40000300800 */
[----:B------:R-:W3:Y:S01]  /*e8410*/  LDL.LU R123, [R1+0x66c] ;  /* 0x00066c00017b7983 */ /* 0x000ee20000300800 */
[----:B------:R-:W3:Y:S04]  /*e8420*/  LDL R38, [R1+0x12e8] ;  /* 0x0012e80001267983 */ /* 0x000ee80000100800 */
[----:B------:R-:W3:Y:S04]  /*e8430*/  LDL R39, [R1+0x12ec] ;  /* 0x0012ec0001277983 */ /* 0x000ee80000100800 */
[----:B------:R-:W3:Y:S04]  /*e8440*/  LDL R34, [R1+0x1308] ;  /* 0x0013080001227983 */ /* 0x000ee80000100800 */
[----:B------:R-:W3:Y:S04]  /*e8450*/  LDL R35, [R1+0x130c] ;  /* 0x00130c0001237983 */ /* 0x000ee80000100800 */
[----:B------:R-:W3:Y:S04]  /*e8460*/  LDL R126, [R1+0x12f8] ;  /* 0x0012f800017e7983 */ /* 0x000ee80000100800 */
[----:B------:R-:W3:Y:S01]  /*e8470*/  LDL R127, [R1+0x12fc] ;  /* 0x0012fc00017f7983 */ /* 0x000ee20000100800 */
[----:B------:R-:W3:Y:S02]  /*e8480*/  LDL.LU R20, [R1+0x670] ;  /* 0x0006700001147983 */ /* 0x000ee40000300800 */
[----:B------:R-:W-:-:S02]  /*e8490*/  IMAD.MOV.U32 R175, RZ, RZ, R22 ;  /* 0x000000ffffaf7224 */ /* 0x000fc400078e0016 */
[----:B------:R-:W3:Y:S02]  /*e84a0*/  LDL.LU R21, [R1+0x674] ;  /* 0x0006740001157983 */ /* 0x000ee40000300800 */
[----:B------:R-:W-:Y:S01]  /*e84b0*/  IMAD.MOV.U32 R174, RZ, RZ, R23 ;  /* 0x000000ffffae7224 */ /* 0x000fe200078e0017 */
[----:B------:R-:W3:Y:S01]  /*e84c0*/  LDL.LU R22, [R1+0x678] ;  /* 0x0006780001167983 */ /* 0x000ee20000300800 */
[----:B------:R-:W3:Y:S02]  /*e84d0*/  LDL.LU R23, [R1+0x67c] ;  /* 0x00067c0001177983 */ /* 0x000ee40000300800 */
[----:B------:R-:W3:Y:S02]  /*e84e0*/  LDL.LU R104, [R1+0x640] ;  /* 0x0006400001687983 */ /* 0x000ee40000300800 */
[----:B------:R-:W3:Y:S01]  /*e84f0*/  LDL.LU R105, [R1+0x644] ;  /* 0x0006440001697983 */ /* 0x000ee20000300800 */
[----:B------:R-:W3:Y:S01]  /*e8500*/  LDL.LU R106, [R1+0x648] ;  /* 0x00064800016a7983 */ /* 0x000ee20000300800 */
[----:B------:R-:W3:Y:S02]  /*e8510*/  LDL.LU R107, [R1+0x64c] ;  /* 0x00064c00016b7983 */ /* 0x000ee40000300800 */
        /* <DEDUP_REMOVED lines=10> */
[----:B------:R1:W-:Y:S02]  /*e85c0*/  STL.64 [R1+0x9fc0], R174 ;  /* 0x009fc0ae01007387 */ /* 0x0003e40000100a00 */
[----:B------:R4:W-:Y:S01]  /*e85d0*/  STL.64 [R1+0x9fb8], R172 ;  /* 0x009fb8ac01007387 */ /* 0x0009e20000100a00 */
[----:B-1----:R-:W3:Y:S04]  /*e85e0*/  LDL.64 R174, [R1+0x78] ;  /* 0x0000780001ae7983 */ /* 0x002ee80000100a00 */
[----:B----4-:R-:W4:Y:S01]  /*e85f0*/  LDL.64 R172, [R1+0x70] ;  /* 0x0000700001ac7983 */ /* 0x010f220000100a00 */
[----:B--2---:R-:W-:Y:S01]  /*e8600*/  HMMA.1688.F32.TF32 R44, R132, R42, R80 ;  /* 0x0000002a842c723c */ /* 0x004fe20000081050 */
[----:B------:R-:W-:-:S02]  /*e8610*/  IMAD.MOV.U32 R183, RZ, RZ, R42 ;  /* 0x000000ffffb77224 */ /* 0x000fc400078e002a */
[----:B------:R-:W-:Y:S11]  /*e8620*/  IMAD.MOV.U32 R182, RZ, RZ, R43 ;  /* 0x000000ffffb67224 */ /* 0x000ff600078e002b */
[----:B------:R-:W-:Y:S09]  /*e8630*/  @!UPT UIADD3 URZ, URZ, URZ, URZ ;  /* 0x0000003f3f3ff290 */ /* 0x000ff2000fffe03f */
[----:B------:R-:W-:Y:S01]  /*e8640*/  STL.64 [R1+0x29c0], R44 ;  /* 0x0029c02c01007387 */ /* 0x000fe20000100a00 */
[----:B------:R-:W-:Y:S02]  /*e8650*/  STL.64 [R1+0x29c8], R46 ;  /* 0x0029c82e01007387 */ /* 0x000fe40000100a00 */
[----:B------:R-:W-:Y:S02]  /*e8660*/  STL.64 [R1+0x9fd0], R182 ;  /* 0x009fd0b601007387 */ /* 0x000fe40000100a00 */
[----:B------:R1:W-:Y:S02]  /*e8670*/  STL.64 [R1+0x9fc8], R180 ;  /* 0x009fc8b401007387 */ /* 0x0003e40000100a00 */
[----:B-1----:R-:W-:Y:S01]  /*e8680*/  MOV R180, R249 ;  /* 0x000000f900b47202 */ /* 0x002fe20000000f00 */
[----:B------:R-:W-:Y:S01]  /*e8690*/  IMAD.MOV.U32 R182, RZ, RZ, R244 ;  /* 0x000000ffffb67224 */ /* 0x000fe200078e00f4 */
[----:B------:R-:W2:Y:S01]  /*e86a0*/  LDL.LU R249, [R1+0xa078] ;  /* 0x00a0780001f97983 */ /* 0x000ea20000300800 */
[----:B------:R-:W2:Y:S02]  /*e86b0*/  LDL R181, [R1+0x64] ;  /* 0x0000640001b57983 */ /* 0x000ea40000100800 */
[----:B------:R-:W2:Y:S02]  /*e86c0*/  LDL.LU R244, [R1+0xa074] ;  /* 0x00a0740001f47983 */ /* 0x000ea40000300800 */
[----:B------:R-:W-:-:S02]  /*e86d0*/  IMAD.MOV.U32 R183, RZ, RZ, R245 ;  /* 0x000000ffffb77224 */ /* 0x000fc400078e00f5 */
[----:B------:R-:W2:Y:S01]  /*e86e0*/  LDL.LU R245, [R1+0xa070] ;  /* 0x00a0700001f57983 */ /* 0x000ea20000300800 */
[C---:B---3--:R-:W-:Y:S08]  /*e86f0*/  HMMA.1688.F32.TF32 R40, R132.reuse, R38, R84 ;  /* 0x000000268428723c */ /* 0x048ff00000081054 */
[C---:B------:R-:W-:Y:S08]  /*e8700*/  HMMA.1688.F32.TF32 R36, R132.reuse, R34, R88 ;  /* 0x000000228424723c */ /* 0x040ff00000081058 */
[----:B------:R-:W-:Y:S08]  /*e8710*/  HMMA.1688.F32.TF32 R32, R132, R126, R136 ;  /* 0x0000007e8420723c */ /* 0x000ff00000081088 */
[C---:B------:R-:W-:Y:S08]  /*e8720*/  HMMA.1688.F32.TF32 R24, R4.reuse, R24, R112 ;  /* 0x000000180418723c */ /* 0x040ff00000081070 */
[C---:B------:R-:W-:Y:S08]  /*e8730*/  HMMA.1688.F32.TF32 R92, R4.reuse, R92, R120 ;  /* 0x0000005c045c723c */ /* 0x040ff00000081078 */
[C---:B------:R-:W-:Y:S01]  /*e8740*/  HMMA.1688.F32.TF32 R28, R4.reuse, R28, R108 ;  /* 0x0000001c041c723c */ /* 0x040fe2000008106c */
[----:B------:R-:W-:Y:S01]  /*e8750*/  MOV R0, R130 ;  /* 0x0000008200007202 */ /* 0x000fe20000000f00 */
[----:B------:R-:W-:Y:S01]  /*e8760*/  IMAD.MOV.U32 R3, RZ, RZ, R131 ;  /* 0x000000ffff037224 */ /* 0x000fe200078e0083 */
[----:B------:R1:W-:Y:S01]  /*e8770*/  STL.64 [R1+0x29b0], R40 ;  /* 0x0029b02801007387 */ /* 0x0003e20000100a00 */
[----:B------:R3:W-:Y:S02]  /*e8780*/  STL.64 [R1+0x29b8], R42 ;  /* 0x0029b82a01007387 */ /* 0x0007e40000100a00 */
[----:B------:R1:W-:Y:S02]  /*e8790*/  STL.64 [R1+0x29a0], R36 ;  /* 0x0029a02401007387 */ /* 0x0003e40000100a00 */
[----:B------:R1:W-:Y:S01]  /*e87a0*/  STL.64 [R1+0x29a8], R38 ;  /* 0x0029a82601007387 */ /* 0x0003e20000100a00 */
[----:B------:R1:W-:Y:S01]  /*e87b0*/  STL.64 [R1+0x2990], R32 ;  /* 0x0029902001007387 */ /* 0x0003e20000100a00 */
[----:B------:R1:W-:Y:S02]  /*e87c0*/  STL.64 [R1+0x2998], R34 ;  /* 0x0029982201007387 */ /* 0x0003e40000100a00 */
[----:B------:R1:W-:Y:S02]  /*e87d0*/  STL.64 [R1+0xa068], R26 ;  /* 0x00a0681a01007387 */ /* 0x0003e40000100a00 */
[----:B------:R-:W-:Y:S01]  /*e87e0*/  STL.64 [R1+0xa060], R24 ;  /* 0x00a0601801007387 */ /* 0x000fe20000100a00 */
[----:B------:R1:W-:Y:S01]  /*e87f0*/  STL.64 [R1+0xa058], R246 ;  /* 0x00a058f601007387 */ /* 0x0003e20000100a00 */
[C---:B------:R-:W-:Y:S08]  /*e8800*/  HMMA.1688.F32.TF32 R128, R4.reuse, R128, R96 ;  /* 0x000000800480723c */ /* 0x040ff00000081060 */
[C---:B------:R-:W-:Y:S01]  /*e8810*/  HMMA.1688.F32.TF32 R116, R4.reuse, R116, R100 ;  /* 0x000000740474723c */ /* 0x040fe20000081064 */
[----:B------:R-:W-:Y:S04]  /*e8820*/  LDS R132, [R190+0x8e180] ;  /* 0x08e18000be847984 */ /* 0x000fe80000000800 */
[----:B------:R-:W-:Y:S04]  /*e8830*/  LDS R134, [R190+0x8f180] ;  /* 0x08f18000be867984 */ /* 0x000fe80000000800 */
[----:B------:R-:W-:Y:S04]  /*e8840*/  LDS R133, [R252+0x8e180] ;  /* 0x08e18000fc857984 */ /* 0x000fe80000000800 */
[----:B------:R-:W1:Y:S04]  /*e8850*/  LDS R135, [R252+0x8f180] ;  /* 0x08f18000fc877984 */ /* 0x000e680000000800 */
[----:B--2---:R-:W-:Y:S01]  /*e8860*/  STL.64 [R1+0xa050], R244 ;  /* 0x00a050f401007387 */ /* 0x004fe20000100a00 */
        /* <DEDUP_REMOVED lines=88> */
[----:B------:R-:W3:Y:S01]  /*e8df0*/  LDL.64 R26, [R1+0x8] ;  /* 0x00000800011a7983 */ /* 0x000ee20000100a00 */
[C---:B------:R-:W-:Y:S01]  /*e8e00*/  HMMA.1688.F32.TF32 R20, R4.reuse, R248, R20 ;  /* 0x000000f80414723c */ /* 0x040fe20000081014 */
[----:B------:R-:W-:Y:S01]  /*e8e10*/  STL [R1+0x9d04], R224 ;  /* 0x009d04e001007387 */ /* 0x000fe20000100800 */
[----:B------:R-:W-:Y:S01]  /*e8e20*/  STL [R1+0x9d00], R225 ;  /* 0x009d00e101007387 */ /* 0x000fe20000100800 */
[----:B------:R-:W3:Y:S02]  /*e8e30*/  LDL.64 R246, [R1+0x18] ;  /* 0x0000180001f67983 */ /* 0x000ee40000100a00 */
[----:B------:R-:W-:Y:S02]  /*e8e40*/  STL [R1+0x9dac], R160 ;  /* 0x009daca001007387 */ /* 0x000fe40000100800 */
[----:B------:R-:W-:Y:S01]  /*e8e50*/  STL [R1+0x9da8], R161 ;  /* 0x009da8a101007387 */ /* 0x000fe20000100800 */
[----:B------:R-:W-:Y:S01]  /*e8e60*/  STL [R1+0x9db4], R152 ;  /* 0x009db49801007387 */ /* 0x000fe20000100800 */
[----:B------:R-:W-:Y:S01]  /*e8e70*/  STL [R1+0x9db0], R153 ;  /* 0x009db09901007387 */ /* 0x000fe20000100800 */
[C---:B------:R-:W-:Y:S08]  /*e8e80*/  HMMA.1688.F32.TF32 R104, R4.reuse, R244, R104 ;  /* 0x000000f40468723c */ /* 0x040ff00000081068 */
[C---:B------:R-:W-:Y:S08]  /*e8e90*/  HMMA.1688.F32.TF32 R8, R4.reuse, R180, R8 ;  /* 0x000000b40408723c */ /* 0x040ff00000081008 */
[C---:B----4-:R-:W-:Y:S08]  /*e8ea0*/  HMMA.1688.F32.TF32 R12, R4.reuse, R172, R12 ;  /* 0x000000ac040c723c */ /* 0x050ff0000008100c */
[----:B------:R-:W-:Y:S01]  /*e8eb0*/  HMMA.1688.F32.TF32 R16, R4, R164, R16 ;  /* 0x000000a40410723c */ /* 0x000fe20000081010 */
[----:B------:R1:W-:Y:S01]  /*e8ec0*/  STL.64 [R1+0xa028], R190 ;  /* 0x00a028be01007387 */ /* 0x0003e20000100a00 */
[----:B------:R-:W-:Y:S03]  /*e8ed0*/  STL.64 [R1+0xa020], R188 ;  /* 0x00a020bc01007387 */ /* 0x000fe60000100a00 */
[----:B-1----:R-:W4:Y:S03]  /*e8ee0*/  LDL R191, [R1+0x5c] ;  /* 0x00005c0001bf7983 */ /* 0x002f260000100800 */
[----:B------:R-:W-:Y:S08]  /*e8ef0*/  HMMA.1688.F32.TF32 R20, R132, R250, R20 ;  /* 0x000000fa8414723c */ /* 0x000ff00000081014 */
        /* <DEDUP_REMOVED lines=23> */
[----:B------:R1:W-:Y:S03]  /*e9070*/  LDS R6, [R190+0x91180] ;  /* 0x09118000be067984 */ /* 0x0003e60000000800 */
[----:B------:R-:W-:Y:S01]  /*e9080*/  HMMA.1688.F32.TF32 R92, R132, R26, R92 ;  /* 0x0000001a845c723c */ /* 0x000fe2000008105c */
[----:B------:R-:W-:Y:S01]  /*e9090*/  MOV R224, R26 ;  /* 0x0000001a00e07202 */ /* 0x000fe20000000f00 */
[----:B------:R-:W-:-:S06]  /*e90a0*/  IMAD.MOV.U32 R225, RZ, RZ, R27 ;  /* 0x000000ffffe17224 */ /* 0x000fcc00078e001b */
[C---:B------:R-:W-:Y:S08]  /*e90b0*/  HMMA.1688.F32.TF32 R16, R132.reuse, R166, R16 ;  /* 0x000000a68410723c */ /* 0x040ff00000081010 */
[C---:B------:R-:W-:Y:S08]  /*e90c0*/  HMMA.1688.F32.TF32 R96, R132.reuse, R150, R96 ;  /* 0x000000968460723c */ /* 0x040ff00000081060 */
[C---:B------:R-:W-:Y:S08]  /*e90d0*/  HMMA.1688.F32.TF32 R100, R132.reuse, R158, R100 ;  /* 0x0000009e8464723c */ /* 0x040ff00000081064 */
[C---:B------:R-:W-:Y:S01]  /*e90e0*/  HMMA.1688.F32.TF32 R108, R132.reuse, R142, R108 ;  /* 0x0000008e846c723c */ /* 0x040fe2000008106c */
[----:B-1----:R-:W4:Y:S01]  /*e90f0*/  LDL R190, [R1+0x58] ;  /* 0x0000580001be7983 */ /* 0x002f220000100800 */
[----:B------:R1:W-:Y:S02]  /*e9100*/  STL.64 [R1+0x9d30], R250 ;  /* 0x009d30fa01007387 */ /* 0x0003e40000100a00 */
[----:B------:R-:W-:Y:S04]  /*e9110*/  STL.64 [R1+0x9d28], R248 ;  /* 0x009d28f801007387 */ /* 0x000fe80000100a00 */
[C---:B------:R-:W-:Y:S08]  /*e9120*/  HMMA.1688.F32.TF32 R112, R132.reuse, R238, R112 ;  /* 0x000000ee8470723c */ /* 0x040ff00000081070 */
[----:B------:R-:W-:Y:S01]  /*e9130*/  HMMA.1688.F32.TF32 R120, R132, R230, R120 ;  /* 0x000000e68478723c */ /* 0x000fe20000081078 */
[----:B------:R-:W-:Y:S01]  /*e9140*/  MOV R152, R230 ;  /* 0x000000e600987202 */ /* 0x000fe20000000f00 */
[----:B------:R-:W-:-:S06]  /*e9150*/  IMAD.MOV.U32 R153, RZ, RZ, R231 ;  /* 0x000000ffff997224 */ /* 0x000fcc00078e00e7 */
[C---:B------:R-:W-:Y:S08]  /*e9160*/  HMMA.1688.F32.TF32 R124, R132.reuse, R222, R124 ;  /* 0x000000de847c723c */ /* 0x040ff0000008107c */
[C---:B------:R-:W-:Y:S08]  /*e9170*/  HMMA.1688.F32.TF32 R32, R132.reuse, R214, R32 ;  /* 0x000000d68420723c */ /* 0x040ff00000081020 */
[C---:B------:R-:W-:Y:S08]  /*e9180*/  HMMA.1688.F32.TF32 R36, R132.reuse, R206, R36 ;  /* 0x000000ce8424723c */ /* 0x040ff00000081024 */
[C---:B------:R-:W-:Y:S08]  /*e9190*/  HMMA.1688.F32.TF32 R40, R132.reuse, R198, R40 ;  /* 0x000000c68428723c */ /* 0x040ff00000081028 */
[C---:B------:R-:W-:Y:S08]  /*e91a0*/  HMMA.1688.F32.TF32 R44, R132.reuse, R242, R44 ;  /* 0x000000f2842c723c */ /* 0x040ff0000008102c */
[C---:B------:R-:W-:Y:S01]  /*e91b0*/  HMMA.1688.F32.TF32 R48, R132.reuse, R234, R48 ;  /* 0x000000ea8430723c */ /* 0x040fe20000081030 */
[----:B-1----:R-:W2:Y:S04]  /*e91c0*/  LDL R250, [R1+0x48] ;  /* 0x0000480001fa7983 */ /* 0x002ea80000100800 */
[----:B------:R-:W2:Y:S01]  /*e91d0*/  LDL R251, [R1+0x4c] ;  /* 0x00004c0001fb7983 */ /* 0x000ea20000100800 */
[----:B------:R-:W3:Y:S02]  /*e91e0*/  LDL.LU.64 R26, [R1+0xa068] ;  /* 0x00a06800011a7983 */ /* 0x000ee40000300a00 */
[----:B------:R-:W3:Y:S02]  /*e91f0*/  LDL.LU.64 R24, [R1+0xa060] ;  /* 0x00a0600001187983 */ /* 0x000ee40000300a00 */
[----:B------:R1:W-:Y:S01]  /*e9200*/  STL.64 [R1+0xa048], R94 ;  /* 0x00a0485e01007387 */ /* 0x0003e20000100a00 */
[----:B------:R-:W-:Y:S01]  /*e9210*/  STL.64 [R1+0xa040], R92 ;  /* 0x00a0405c01007387 */ /* 0x000fe20000100a00 */
[C---:B------:R-:W-:Y:S08]  /*e9220*/  HMMA.1688.F32.TF32 R52, R132.reuse, R226, R52 ;  /* 0x000000e28434723c */ /* 0x040ff00000081034 */
[C---:B------:R-:W-:Y:S08]  /*e9230*/  HMMA.1688.F32.TF32 R56, R132.reuse, R218, R56 ;  /* 0x000000da8438723c */ /* 0x040ff00000081038 */
[C---:B------:R-:W-:Y:S08]  /*e9240*/  HMMA.1688.F32.TF32 R60, R132.reuse, R210, R60 ;  /* 0x000000d2843c723c */ /* 0x040ff0000008103c */
[C---:B------:R-:W-:Y:S08]  /*e9250*/  HMMA.1688.F32.TF32 R64, R132.reuse, R202, R64 ;  /* 0x000000ca8440723c */ /* 0x040ff00000081040 */
[C---:B------:R-:W-:Y:S08]  /*e9260*/  HMMA.1688.F32.TF32 R68, R132.reuse, R194, R68 ;  /* 0x000000c28444723c */ /* 0x040ff00000081044 */
[C---:B------:R-:W-:Y:S01]  /*e9270*/  HMMA.1688.F32.TF32 R72, R132.reuse, R186, R72 ;  /* 0x000000ba8448723c */ /* 0x040fe20000081048 */
[----:B------:R-:W-:Y:S04]  /*e9280*/  LDS R5, [R252+0x90180] ;  /* 0x09018000fc057984 */ /* 0x000fe80000000800 */
[----:B------:R-:W2:Y:S04]  /*e9290*/  LDS R7, [R252+0x91180] ;  /* 0x09118000fc077984 */ /* 0x000ea80000000800 */
[----:B-1----:R-:W4:Y:S01]  /*e92a0*/  LDL R94, [R1+0x38] ;  /* 0x00003800015e7983 */ /* 0x002f220000100800 */
[----:B------:R-:W-:Y:S01]  /*e92b0*/  IMAD.MOV.U32 R95, RZ, RZ, R2 ;  /* 0x000000ffff5f7224 */ /* 0x000fe200078e0002 */
[----:B------:R-:W-:Y:S01]  /*e92c0*/  MOV R2, R247 ;  /* 0x000000f700027202 */ /* 0x000fe20000000f00 */
[C---:B---3--:R-:W-:Y:S01]  /*e92d0*/  HMMA.1688.F32.TF32 R24, R132.reuse, R246, R24 ;  /* 0x000000f68418723c */ /* 0x048fe20000081018 */
[----:B------:R-:W3:Y:S01]  /*e92e0*/  LDL.LU.64 R246, [R1+0xa058] ;  /* 0x00a0580001f67983 */ /* 0x000ee20000300a00 */
[----:B------:R-:W4:Y:S06]  /*e92f0*/  LDL.LU.64 R244, [R1+0xa050] ;  /* 0x00a0500001f47983 */ /* 0x000f2c0000300a00 */
[----:B--2---:R-:W-:Y:S01]  /*e9300*/  HMMA.1688.F32.TF32 R116, R132, R250, R116 ;  /* 0x000000fa8474723c */ /* 0x004fe20000081074 */
[----:B------:R-:W-:Y:S01]  /*e9310*/  IMAD.MOV.U32 R249, RZ, RZ, R150 ;  /* 0x000000fffff97224 */ /* 0x000fe200078e0096 */
[----:B------:R-:W-:-:S05]  /*e9320*/  MOV R248, R151 ;  /* 0x0000009700f87202 */ /* 0x000fca0000000f00 */
[----:B------:R-:W-:Y:S02]  /*e9330*/  IMAD.MOV.U32 R251, RZ, RZ, R238 ;  /* 0x000000fffffb7224 */ /* 0x000fe400078e00ee */
[----:B------:R-:W-:-:S06]  /*e9340*/  IMAD.MOV.U32 R250, RZ, RZ, R239 ;  /* 0x000000fffffa7224 */ /* 0x000fcc00078e00ef */
[----:B------:R-:W-:Y:S01]  /*e9350*/  STL.64 [R1+0xa038], R26 ;  /* 0x00a0381a01007387 */ /* 0x000fe20000100a00 */
[----:B------:R-:W-:Y:S01]  /*e9360*/  STL.64 [R1+0xa030], R24 ;  /* 0x00a0301801007387 */ /* 0x000fe20000100a00 */
[----:B---3--:R-:W-:Y:S02]  /*e9370*/  HMMA.1688.F32.TF32 R104, R132, R246, R104 ;  /* 0x000000f68468723c */ /* 0x008fe40000081068 */
[----:B------:R1:W-:Y:S01]  /*e9380*/  STL.64 [R1+0x9d10], R246 ;  /* 0x009d10f601007387 */ /* 0x0003e20000100a00 */
[----:B----4-:R2:W-:Y:S02]  /*e9390*/  STL.64 [R1+0x9d08], R244 ;  /* 0x009d08f401007387 */ /* 0x0105e40000100a00 */
[----:B------:R-:W-:Y:S02]  /*e93a0*/  STL.64 [R1+0x9dc0], R250 ;  /* 0x009dc0fa01007387 */ /* 0x000fe40000100a00 */
[----:B------:R3:W-:Y:S02]  /*e93b0*/  STL.64 [R1+0x9db8], R248 ;  /* 0x009db8f801007387 */ /* 0x0007e40000100a00 */
[----:B-1----:R-:W-:Y:S01]  /*e93c0*/  IMAD.MOV.U32 R247, RZ, RZ, R214 ;  /* 0x000000fffff77224 */ /* 0x002fe200078e00d6 */
[----:B------:R-:W-:-:S02]  /*e93d0*/  MOV R246, R215 ;  /* 0x000000d700f67202 */ /* 0x000fc40000000f00 */
[----:B--2---:R-:W-:Y:S01]  /*e93e0*/  MOV R245, R166 ;  /* 0x000000a600f57202 */ /* 0x004fe20000000f00 */
[----:B------:R-:W-:Y:S02]  /*e93f0*/  IMAD.MOV.U32 R244, RZ, RZ, R167 ;  /* 0x000000fffff47224 */ /* 0x000fe400078e00a7 */
[----:B------:R-:W-:Y:S03]  /*e9400*/  STL.64 [R1+0x9dd0], R246 ;  /* 0x009dd0f601007387 */ /* 0x000fe60000100a00 */
[----:B------:R1:W-:Y:S02]  /*e9410*/  STL.64 [R1+0x9dc8], R244 ;  /* 0x009dc8f401007387 */ /* 0x0003e40000100a00 */
[----:B------:R-:W2:Y:S02]  /*e9420*/  LDL R212, [R1+0x3e0] ;  /* 0x0003e00001d47983 */ /* 0x000ea40000100800 */
[----:B------:R-:W2:Y:S01]  /*e9430*/  LDL R213, [R1+0x3e4] ;  /* 0x0003e40001d57983 */ /* 0x000ea20000100800 */
[----:B------:R-:W4:Y:S04]  /*e9440*/  LDL R214, [R1+0x3e8] ;  /* 0x0003e80001d67983 */ /* 0x000f280000100800 */
        /* <DEDUP_REMOVED lines=37> */
[----:B---3--:R-:W3:Y:S04]  /*e96a0*/  LDL R248, [R1+0x340] ;  /* 0x0003400001f87983 */ /* 0x008ee80000100800 */
[----:B------:R-:W3:Y:S04]  /*e96b0*/  LDL R249, [R1+0x344] ;  /* 0x0003440001f97983 */ /* 0x000ee80000100800 */
[----:B------:R-:W2:Y:S04]  /*e96c0*/  LDL R250, [R1+0x348] ;  /* 0x0003480001fa7983 */ /* 0x000ea80000100800 */
[----:B------:R-:W2:Y:S04]  /*e96d0*/  LDL R251, [R1+0x34c] ;  /* 0x00034c0001fb7983 */ /* 0x000ea80000100800 */
        /* <DEDUP_REMOVED lines=54> */
[----:B------:R-:W2:Y:S01]  /*e9a40*/  LDL R92, [R1+0x1f0] ;  /* 0x0001f000015c7983 */ /* 0x000ea20000100800 */
[----:B------:R-:W2:Y:S01]  /*e9a50*/  LDL R93, [R1+0x1f4] ;  /* 0x0001f400015d7983 */ /* 0x000ea20000100800 */
[C---:B------:R-:W-:Y:S08]  /*e9a60*/  HMMA.1688.F32.TF32 R8, R132.reuse, R182, R8 ;  /* 0x000000b68408723c */ /* 0x040ff00000081008 */
[----:B------:R-:W-:Y:S01]  /*e9a70*/  HMMA.1688.F32.TF32 R12, R132, R174, R12 ;  /* 0x000000ae840c723c */ /* 0x000fe2000008100c */
[----:B------:R-:W-:-:S02]  /*e9a80*/  IMAD.MOV.U32 R160, RZ, RZ, R174 ;  /* 0x000000ffffa07224 */ /* 0x000fc400078e00ae */
[----:B------:R-:W-:-:S05]  /*e9a90*/  IMAD.MOV.U32 R161, RZ, RZ, R175 ;  /* 0x000000ffffa17224 */ /* 0x000fca00078e00af */
[C---:B------:R-:W-:Y:S01]  /*e9aa0*/  HMMA.1688.F32.TF32 R76, R132.reuse, R178, R76 ;  /* 0x000000b2844c723c */ /* 0x040fe2000008104c */
[----:B------:R-:W3:Y:S04]  /*e9ab0*/  LDL R172, [R1+0x250] ;  /* 0x0002500001ac7983 */ /* 0x000ee80000100800 */
        /* <DEDUP_REMOVED lines=15> */
[----:B------:R1:W-:Y:S01]  /*e9bb0*/  STL.64 [R1+0x9da0], R170 ;  /* 0x009da0aa01007387 */ /* 0x0003e20000100a00 */
[C---:B------:R-:W-:Y:S01]  /*e9bc0*/  HMMA.1688.F32.TF32 R80, R132.reuse, R170, R80 ;  /* 0x000000aa8450723c */ /* 0x040fe20000081050 */
[----:B------:R1:W-:Y:S07]  /*e9bd0*/  STL.64 [R1+0x9d98], R168 ;  /* 0x009d98a801007387 */ /* 0x0003ee0000100a00 */
[C---:B------:R-:W-:Y:S08]  /*e9be0*/  HMMA.1688.F32.TF32 R84, R132.reuse, R162, R84 ;  /* 0x000000a28454723c */ /* 0x040ff00000081054 */
[C---:B------:R-:W-:Y:S08]  /*e9bf0*/  HMMA.1688.F32.TF32 R28, R132.reuse, R94, R28 ;  /* 0x0000005e841c723c */ /* 0x040ff0000008101c */
[C---:B------:R-:W-:Y:S08]  /*e9c00*/  HMMA.1688.F32.TF32 R128, R132.reuse, R190, R128 ;  /* 0x000000be8480723c */ /* 0x040ff00000081080 */
[C---:B------:R-:W-:Y:S08]  /*e9c10*/  HMMA.1688.F32.TF32 R88, R132.reuse, R154, R88 ;  /* 0x0000009a8458723c */ /* 0x040ff00000081058 */
[----:B------:R-:W-:Y:S01]  /*e9c20*/  HMMA.1688.F32.TF32 R136, R132, R146, R136 ;  /* 0x000000928488723c */ /* 0x000fe20000081088 */
[----:B------:R-:W-:Y:S04]  /*e9c30*/  LDS R135, [R252+0x93180] ;  /* 0x09318000fc877984 */ /* 0x000fe80000000800 */
[----:B-1----:R-:W3:Y:S04]  /*e9c40*/  LDL R170, [R1+0x298] ;  /* 0x0002980001aa7983 */ /* 0x002ee80000100800 */
[----:B------:R-:W3:Y:S04]  /*e9c50*/  LDL R168, [R1+0x290] ;  /* 0x0002900001a87983 */ /* 0x000ee80000100800 */
[----:B------:R-:W3:Y:S04]  /*e9c60*/  LDL R169, [R1+0x294] ;  /* 0x0002940001a97983 */ /* 0x000ee80000100800 */
[----:B------:R-:W3:Y:S01]  /*e9c70*/  LDL R171, [R1+0x29c] ;  /* 0x00029c0001ab7983 */ /* 0x000ee20000100800 */
[----:B------:R1:W-:Y:S02]  /*e9c80*/  STL.64 [R1+0x9de8], R162 ;  /* 0x009de8a201007387 */ /* 0x0003e40000100a00 */
[----:B------:R1:W-:Y:S02]  /*e9c90*/  STL.64 [R1+0x9de0], R160 ;  /* 0x009de0a001007387 */ /* 0x0003e40000100a00 */
[----:B-1----:R-:W3:Y:S04]  /*e9ca0*/  LDL R162, [R1+0x288] ;  /* 0x0002880001a27983 */ /* 0x002ee80000100800 */
[----:B------:R-:W3:Y:S04]  /*e9cb0*/  LDL R160, [R1+0x280] ;  /* 0x0002800001a07983 */ /* 0x000ee80000100800 */
[----:B------:R-:W3:Y:S04]  /*e9cc0*/  LDL R161, [R1+0x284] ;  /* 0x0002840001a17983 */ /* 0x000ee80000100800 */
[----:B------:R-:W3:Y:S01]  /*e9cd0*/  LDL R163, [R1+0x28c] ;  /* 0x00028c0001a37983 */ /* 0x000ee20000100800 */
[----:B------:R1:W-:Y:S02]  /*e9ce0*/  STL.64 [R1+0x9df8], R154 ;  /* 0x009df89a01007387 */ /* 0x0003e40000100a00 */
[----:B------:R1:W-:Y:S02]  /*e9cf0*/  STL.64 [R1+0x9df0], R152 ;  /* 0x009df09801007387 */ /* 0x0003e40000100a00 */
[----:B------:R-:W3:Y:S01]  /*e9d00*/  LDL R132, [R1+0x230] ;  /* 0x0002300001847983 */ /* 0x000ee20000100800 */
[----:B------:R-:W3:Y:S04]  /*e9d10*/  LDL R133, [R1+0x234] ;  /* 0x0002340001857983 */ /* 0x000ee80000100800 */
        /* <DEDUP_REMOVED lines=10> */
[----:B------:R-:W3:Y:S01]  /*e9dc0*/  LDL.LU.64 R94, [R1+0xa048] ;  /* 0x00a04800015e7983 */ /* 0x000ee20000300a00 */
[C---:B--2---:R-:W-:Y:S02]  /*e9dd0*/  HMMA.1688.F32.TF32 R20, R4.reuse, R92, R20 ;  /* 0x0000005c0414723c */ /* 0x044fe40000081014 */
[----:B------:R-:W3:Y:S01]  /*e9de0*/  LDL.LU.64 R92, [R1+0xa040] ;  /* 0x00a04000015c7983 */ /* 0x000ee20000300a00 */
[----:B------:R-:W2:Y:S05]  /*e9df0*/  LDL.LU.64 R26, [R1+0xa038] ;  /* 0x00a03800011a7983 */ /* 0x000eaa0000300a00 */
[C---:B---3--:R-:W-:Y:S01]  /*e9e00*/  HMMA.1688.F32.TF32 R92, R4.reuse, R24, R92 ;  /* 0x00000018045c723c */ /* 0x048fe2000008105c */
[----:B------:R-:W2:Y:S11]  /*e9e10*/  LDL.LU.64 R24, [R1+0xa030] ;  /* 0x00a0300001187983 */ /* 0x000eb60000300a00 */
[----:B------:R-:W-:Y:S11]  /*e9e20*/  @!UPT UIADD3 URZ, URZ, URZ, URZ ;  /* 0x0000003f3f3ff290 */ /* 0x000ff6000fffe03f */
[----:B------:R-:W-:Y:S01]  /*e9e30*/  STL.64 [R1+0xa018], R94 ;  /* 0x00a0185e01007387 */ /* 0x000fe20000100a00 */
[----:B------:R1:W-:Y:S03]  /*e9e40*/  STL.64 [R1+0xa010], R92 ;  /* 0x00a0105c01007387 */ /* 0x0003e60000100a00 */
[----:B-1----:R-:W3:Y:S04]  /*e9e50*/  LDL R92, [R1+0x220] ;  /* 0x00022000015c7983 */ /* 0x002ee80000100800 */
[----:B------:R-:W3:Y:S01]  /*e9e60*/  LDL R93, [R1+0x224] ;  /* 0x00022400015d7983 */ /* 0x000ee20000100800 */
[----:B------:R-:W4:Y:S01]  /*e9e70*/  LDL.LU.64 R190, [R1+0xa028] ;  /* 0x00a0280001be7983 */ /* 0x000f220000300a00 */
[C---:B------:R-:W-:Y:S01]  /*e9e80*/  HMMA.1688.F32.TF32 R28, R4.reuse, R132, R28 ;  /* 0x00000084041c723c */ /* 0x040fe2000008101c */
[----:B------:R-:W-:Y:S07]  /*e9e90*/  LDS R133, [R252+0x92180] ;  /* 0x09218000fc857984 */ /* 0x000fee0000000800 */
[C---:B--2---:R-:W-:Y:S01]  /*e9ea0*/  HMMA.1688.F32.TF32 R24, R4.reuse, R188, R24 ;  /* 0x000000bc0418723c */ /* 0x044fe20000081018 */
[----:B------:R-:W2:Y:S07]  /*e9eb0*/  LDL.LU.64 R188, [R1+0xa020] ;  /* 0x00a0200001bc7983 */ /* 0x000eae0000300a00 */
[----:B---3--:R-:W-:Y:S11]  /*e9ec0*/  HMMA.1688.F32.TF32 R104, R4, R92, R104 ;  /* 0x0000005c0468723c */ /* 0x008ff60000081068 */
[----:B------:R-:W-:Y:S04]  /*e9ed0*/  @!UPT UIADD3 URZ, URZ, URZ, URZ ;  /* 0x0000003f3f3ff290 */ /* 0x000fe8000fffe03f */
[----:B------:R1:W-:Y:S01]  /*e9ee0*/  STL.64 [R1+0xa008], R26 ;  /* 0x00a0081a01007387 */ /* 0x0003e20000100a00 */
[----:B------:R-:W-:Y:S03]  /*e9ef0*/  STL.64 [R1+0xa000], R24 ;  /* 0x00a0001801007387 */ /* 0x000fe60000100a00 */
[----:B----4-:R-:W-:Y:S04]  /*e9f00*/  LDS R132, [R190+0x92180] ;  /* 0x09218000be847984 */ /* 0x010fe80000000800 */
[----:B------:R-:W3:Y:S04]  /*e9f10*/  LDS R134, [R190+0x93180] ;  /* 0x09318000be867984 */ /* 0x000ee80000000800 */
[----:B------:R4:W-:Y:S01]  /*e9f20*/  STL.64 [R1+0x9ff8], R106 ;  /* 0x009ff86a01007387 */ /* 0x0009e20000100a00 */
[----:B------:R-:W-:Y:S02]  /*e9f30*/  STL.64 [R1+0x9ff0], R104 ;  /* 0x009ff06801007387 */ /* 0x000fe40000100a00 */
[----:B------:R4:W-:Y:S02]  /*e9f40*/  STL.64 [R1+0x9fe8], R30 ;  /* 0x009fe81e01007387 */ /* 0x0009e40000100a00 */
[----:B------:R-:W-:Y:S01]  /*e9f50*/  STL.64 [R1+0x9fe0], R28 ;  /* 0x009fe01c01007387 */ /* 0x000fe20000100a00 */
[----:B------:R4:W-:Y:S01]  /*e9f60*/  STL.64 [R1+0x9fd8], R182 ;  /* 0x009fd8b601007387 */ /* 0x0009e20000100a00 */
[----:B------:R-:W3:Y:S02]  /*e9f70*/  LDL R94, [R1+0x1f8] ;  /* 0x0001f800015e7983 */ /* 0x000ee40000100800 */
[----:B------:R-:W3:Y:S02]  /*e9f80*/  LDL R95, [R1+0x1fc] ;  /* 0x0001fc00015f7983 */ /* 0x000ee40000100800 */
[----:B-1----:R-:W2:Y:S01]  /*e9f90*/  LDL R26, [R1+0x208] ;  /* 0x00020800011a7983 */ /* 0x002ea20000100800 */
[----:B------:R-:W2:Y:S04]  /*e9fa0*/  LDL R27, [R1+0x20c] ;  /* 0x00020c00011b7983 */ /* 0x000ea80000100800 */
[----:B----4-:R-:W4:Y:S04]  /*e9fb0*/  LDL R106, [R1+0x218] ;  /* 0x00021800016a7983 */ /* 0x010f280000100800 */
[----:B------:R-:W2:Y:S04]  /*e9fc0*/  LDL R30, [R1+0x228] ;  /* 0x00022800011e7983 */ /* 0x000ea80000100800 */
[----:B------:R-:W2:Y:S04]  /*e9fd0*/  LDL R182, [R1+0x238] ;  /* 0x0002380001b67983 */ /* 0x000ea80000100800 */
[----:B------:R-:W2:Y:S04]  /*e9fe0*/  LDL R183, [R1+0x23c] ;  /* 0x00023c0001b77983 */ /* 0x000ea80000100800 */
[----:B------:R-:W2:Y:S04]  /*e9ff0*/  LDL R31, [R1+0x22c] ;  /* 0x00022c00011f7983 */ /* 0x000ea80000100800 */
[----:B------:R-:W4:Y:S01]  /*ea000*/  LDL R107, [R1+0x21c] ;  /* 0x00021c00016b7983 */ /* 0x000f220000100800 */
[C---:B---3--:R-:W-:Y:S03]  /*ea010*/  HMMA.1688.F32.TF32 R20, R132.reuse, R94, R20 ;  /* 0x0000005e8414723c */ /* 0x048fe60000081014 */
[----:B------:R-:W2:Y:S01]  /*ea020*/  LDL.LU.64 R94, [R1+0xa018] ;  /* 0x00a01800015e7983 */ /* 0x000ea20000300a00 */
[----:B------:R-:W2:Y:S04]  /*ea030*/  LDL.LU.64 R92, [R1+0xa010] ;  /* 0x00a01000015c7983 */ /* 0x000ea80000300a00 */
[C---:B--2---:R-:W-:Y:S01]  /*ea040*/  HMMA.1688.F32.TF32 R92, R132.reuse, R26, R92 ;  /* 0x0000001a845c723c */ /* 0x044fe2000008105c */
[----:B------:R-:W4:Y:S01]  /*ea050*/  LDL.LU.64 R26, [R1+0xa008] ;  /* 0x00a00800011a7983 */ /* 0x000f220000300a00 */
[----:B------:R-:W4:Y:S06]  /*ea060*/  LDL.LU.64 R24, [R1+0xa000] ;  /* 0x00a0000001187983 */ /* 0x000f2c0000300a00 */
[C---:B----4-:R-:W-:Y:S01]  /*ea070*/  HMMA.1688.F32.TF32 R24, R132.reuse, R106, R24 ;  /* 0x0000006a8418723c */ /* 0x050fe20000081018 */
[----:B------:R-:W2:Y:S01]  /*ea080*/  LDL.LU.64 R106, [R1+0x9ff8] ;  /* 0x009ff800016a7983 */ /* 0x000ea20000300a00 */
[----:B------:R-:W2:Y:S06]  /*ea090*/  LDL.LU.64 R104, [R1+0x9ff0] ;  /* 0x009ff00001687983 */ /* 0x000eac0000300a00 */
[----:B--2---:R-:W-:Y:S01]  /*ea0a0*/  HMMA.1688.F32.TF32 R104, R132, R30, R104 ;  /* 0x0000001e8468723c */ /* 0x004fe20000081068 */
[----:B------:R-:W2:Y:S01]  /*ea0b0*/  LDL.LU.64 R30, [R1+0x9fe8] ;  /* 0x009fe800011e7983 */ /* 0x000ea20000300a00 */
[----:B------:R-:W2:Y:S06]  /*ea0c0*/  LDL.LU.64 R28, [R1+0x9fe0] ;  /* 0x009fe000011c7983 */ /* 0x000eac0000300a00 */
[C---:B------:R-:W-:Y:S08]  /*ea0d0*/  HMMA.1688.F32.TF32 R116, R4.reuse, R180, R116 ;  /* 0x000000b40474723c */ /* 0x040ff00000081074 */
[----:B------:R-:W-:Y:S08]  /*ea0e0*/  HMMA.1688.F32.TF32 R128, R4, R172, R128 ;  /* 0x000000ac0480723c */ /* 0x000ff00000081080 */
[C---:B--2---:R-:W-:Y:S01]  /*ea0f0*/  HMMA.1688.F32.TF32 R28, R132.reuse, R182, R28 ;  /* 0x000000b6841c723c */ /* 0x044fe2000008101c */
[----:B------:R-:W2:Y:S11]  /*ea100*/  LDL.LU.64 R182, [R1+0x9fd8] ;  /* 0x009fd80001b67983 */ /* 0x000eb60000300a00 */
[----:B------:R-:W-:Y:S04]  /*ea110*/  @!UPT UIADD3 URZ, URZ, URZ, URZ ;  /* 0x0000003f3f3ff290 */ /* 0x000fe8000fffe03f */
        /* <DEDUP_REMOVED lines=35> */
[----:B------:R-:W1:Y:S04]  /*ea350*/  LDL R196, [R1+0x400] ;  /* 0x0004000001c47983 */ /* 0x000e680000100800 */
[----:B------:R-:W1:Y:S04]  /*ea360*/  LDL R197, [R1+0x404] ;  /* 0x0004040001c57983 */ /* 0x000e680000100800 */
        /* <DEDUP_REMOVED lines=120> */
[C---:B--2---:R-:W-:Y:S11]  /*eaaf0*/  HMMA.1688.F32.TF32 R24, R4.reuse, R92, R24 ;  /* 0x0000005c0418723c */ /* 0x044ff60000081018 */
[----:B------:R-:W-:Y:S11]  /*eab00*/  @!UPT UIADD3 URZ, URZ, URZ, URZ ;  /* 0x0000003f3f3ff290 */ /* 0x000ff6000fffe03f */
[----:B------:R-:W-:Y:S01]  /*eab10*/  @!UPT UIADD3 URZ, URZ, URZ, URZ ;  /* 0x0000003f3f3ff290 */ /* 0x000fe2000fffe03f */
[----:B------:R-:W-:Y:S01]  /*eab20*/  STL.64 [R1+0x9ef8], R26 ;  /* 0x009ef81a01007387 */ /* 0x000fe20000100a00 */
[----:B------:R-:W-:Y:S02]  /*eab30*/  STL.64 [R1+0x9ef0], R24 ;  /* 0x009ef01801007387 */ /* 0x000fe40000100a00 */
[----:B------:R-:W-:Y:S02]  /*eab40*/  STL.64 [R1+0x9ee8], R106 ;  /* 0x009ee86a01007387 */ /* 0x000fe40000100a00 */
[----:B------:R-:W-:Y:S01]  /*eab50*/  STL.64 [R1+0x9ee0], R104 ;  /* 0x009ee06801007387 */ /* 0x000fe20000100a00 */
[----:B------:R2:W-:Y:S01]  /*eab60*/  STL.64 [R1+0x9ed8], R146 ;  /* 0x009ed89201007387 */ /* 0x0005e20000100a00 */
[----:B------:R-:W1:Y:S02]  /*eab70*/  LDL R94, [R1+0x3f8] ;  /* 0x0003f800015e7983 */ /* 0x000e640000100800 */
[----:B------:R-:W1:Y:S01]  /*eab80*/  LDL R95, [R1+0x3fc] ;  /* 0x0003fc00015f7983 */ /* 0x000e620000100800 */
        /* <DEDUP_REMOVED lines=28> */
[----:B--2---:R-:W2:Y:S04]  /*ead50*/  LDL R146, [R1+0x428] ;  /* 0x0004280001927983 */ /* 0x004ea80000100800 */
[----:B------:R-:W2:Y:S04]  /*ead60*/  LDL R147, [R1+0x42c] ;  /* 0x00042c0001937983 */ /* 0x000ea80000100800 */
[----:B------:R-:W3:Y:S04]  /*ead70*/  LDL R106, [R1+0x418] ;  /* 0x00041800016a7983 */ /* 0x000ee80000100800 */
[----:B------:R-:W3:Y:S04]  /*ead80*/  LDL R107, [R1+0x41c] ;  /* 0x00041c00016b7983 */ /* 0x000ee80000100800 */
[----:B------:R-:W2:Y:S04]  /*ead90*/  LDL R26, [R1+0x408] ;  /* 0x00040800011a7983 */ /* 0x000ea80000100800 */
[----:B------:R-:W2:Y:S04]  /*eada0*/  LDL R27, [R1+0x40c] ;  /* 0x00040c00011b7983 */ /* 0x000ea80000100800 */
[----:B------:R-:W-:Y:S04]  /*eadb0*/  LDS R4, [R190+0x98180] ;  /* 0x09818000be047984 */ /* 0x000fe80000000800 */
[----:B------:R1:W-:Y:S02]  /*eadc0*/  LDS R6, [R190+0x99180] ;  /* 0x09918000be067984 */ /* 0x0003e40000000800 */
[C---:B-1----:R-:W-:Y:S02]  /*eadd0*/  HMMA.1688.F32.TF32 R20, R132.reuse, R94, R20 ;  /* 0x0000005e8414723c */ /* 0x042fe40000081014 */
[----:B------:R-:W2:Y:S01]  /*eade0*/  LDL.LU R190, [R1+0x9f10] ;  /* 0x009f100001be7983 */ /* 0x000ea20000300800 */
[----:B------:R-:W2:Y:S02]  /*eadf0*/  LDL.LU.64 R94, [R1+0x9f08] ;  /* 0x009f0800015e7983 */ /* 0x000ea40000300a00 */
        /* <DEDUP_REMOVED lines=15> */
[----:B------:R-:W-:Y:S04]  /*eaef0*/  LDS R5, [R252+0x98180] ;  /* 0x09818000fc057984 */ /* 0x000fe80000000800 */
[----:B------:R-:W1:Y:S03]  /*eaf00*/  LDS R7, [R252+0x99180] ;  /* 0x09918000fc077984 */ /* 0x000e660000000800 */
[C---:B--2---:R-:W-:Y:S01]  /*eaf10*/  HMMA.1688.F32.TF32 R92, R132.reuse, R26, R92 ;  /* 0x0000001a845c723c */ /* 0x044fe2000008105c */
[----:B------:R-:W3:Y:S01]  /*eaf20*/  LDL.LU.64 R26, [R1+0x9ef8] ;  /* 0x009ef800011a7983 */ /* 0x000ee20000300a00 */
[----:B------:R-:W3:Y:S06]  /*eaf30*/  LDL.LU.64 R24, [R1+0x9ef0] ;  /* 0x009ef00001187983 */ /* 0x000eec0000300a00 */
[----:B---3--:R-:W-:Y:S01]  /*eaf40*/  HMMA.1688.F32.TF32 R24, R132, R106, R24 ;  /* 0x0000006a8418723c */ /* 0x008fe20000081018 */
[----:B------:R-:W2:Y:S01]  /*eaf50*/  LDL.LU.64 R106, [R1+0x9ee8] ;  /* 0x009ee800016a7983 */ /* 0x000ea20000300a00 */
[----:B------:R-:W2:Y:S02]  /*eaf60*/  LDL.LU.64 R104, [R1+0x9ee0] ;  /* 0x009ee00001687983 */ /* 0x000ea40000300a00 */
[----:B------:R-:W-:-:S02]  /*eaf70*/  IMAD.MOV.U32 R242, RZ, RZ, R183 ;  /* 0x000000fffff27224 */ /* 0x000fc400078e00b7 */
[----:B------:R-:W-:Y:S01]  /*eaf80*/  IMAD.MOV.U32 R243, RZ, RZ, R182 ;  /* 0x000000fffff37224 */ /* 0x000fe200078e00b6 */
[----:B----4-:R-:W-:Y:S01]  /*eaf90*/  MOV R234, R175 ;  /* 0x000000af00ea7202 */ /* 0x010fe20000000f00 */
        /* <DEDUP_REMOVED lines=15> */
[C---:B--2---:R-:W-:Y:S01]  /*eb090*/  HMMA.1688.F32.TF32 R104, R132.reuse, R146, R104 ;  /* 0x000000928468723c */ /* 0x044fe20000081068 */
[----:B------:R-:W2:Y:S01]  /*eb0a0*/  LDL.LU.64 R146, [R1+0x9ed8] ;  /* 0x009ed80001927983 */ /* 0x000ea20000300a00 */
[----:B------:R-:W3:Y:S02]  /*eb0b0*/  LDL R240, [R1+0x12d0] ;  /* 0x0012d00001f07983 */ /* 0x000ee40000100800 */
[----:B------:R-:W3:Y:S02]  /*eb0c0*/  LDL R241, [R1+0x12d4] ;  /* 0x0012d40001f17983 */ /* 0x000ee40000100800 */
[----:B------:R-:W4:Y:S01]  /*eb0d0*/  LDL.LU R183, [R1+0x9ed4] ;  /* 0x009ed40001b77983 */ /* 0x000f220000300800 */
[----:B------:R-:W2:Y:S01]  /*eb0e0*/  LDL.LU R182, [R1+0x9ed0] ;  /* 0x009ed00001b67983 */ /* 0x000ea20000300800 */
[----:B------:R-:W2:Y:S02]  /*eb0f0*/  LDL R232, [R1+0x12c0] ;  /* 0x0012c00001e87983 */ /* 0x000ea40000100800 */
[----:B------:R-:W2:Y:S02]  /*eb100*/  LDL R233, [R1+0x12c4] ;  /* 0x0012c40001e97983 */ /* 0x000ea40000100800 */
[----:B------:R-:W2:Y:S01]  /*eb110*/  LDL.LU R175, [R1+0x9ecc] ;  /* 0x009ecc0001af7983 */ /* 0x000ea20000300800 */
        /* <DEDUP_REMOVED lines=25> */
[----:B------:R-:W3:Y:S02]  /*eb2b0*/  LDL R168, [R1+0x1240] ;  /* 0x0012400001a87983 */ /* 0x000ee40000100800 */
[----:B------:R-:W3:Y:S02]  /*eb2c0*/  LDL R169, [R1+0x1244] ;  /* 0x0012440001a97983 */ /* 0x000ee40000100800 */
[----:B------:R-:W3:Y:S01]  /*eb2d0*/  LDL.LU R230, [R1+0x9e94] ;  /* 0x009e940001e67983 */ /* 0x000ee20000300800 */
[----:B------:R-:W3:Y:S01]  /*eb2e0*/  LDL.LU R231, [R1+0x9e90] ;  /* 0x009e900001e77983 */ /* 0x000ee20000300800 */
[----:B------:R-:W4:Y:S02]  /*eb2f0*/  LDL.64 R200, [R1+0x1280] ;  /* 0x0012800001c87983 */ /* 0x000f240000100a00 */
[----:B------:R-:W4:Y:S01]  /*eb300*/  LDL.64 R202, [R1+0x1288] ;  /* 0x0012880001ca7983 */ /* 0x000f220000100a00 */
[----:B--2---:R2:W-:Y:S01]  /*eb310*/  STL.64 [R1+0x9bb0], R238 ;  /* 0x009bb0ee01007387 */ /* 0x0045e20000100a00 */
[C---:B------:R-:W-:Y:S01]  /*eb320*/  HMMA.1688.F32.TF32 R44, R132.reuse, R238, R44 ;  /* 0x000000ee842c723c */ /* 0x040fe2000008102c */
[----:B------:R1:W-:Y:S07]  /*eb330*/  STL.64 [R1+0x9ba8], R236 ;  /* 0x009ba8ec01007387 */ /* 0x0003ee0000100a00 */
[----:B---3--:R-:W-:Y:S01]  /*eb340*/  HMMA.1688.F32.TF32 R48, R132, R230, R48 ;  /* 0x000000e68430723c */ /* 0x008fe20000081030 */
[----:B--2---:R-:W-:-:S02]  /*eb350*/  IMAD.MOV.U32 R238, RZ, RZ, R222 ;  /* 0x000000ffffee7224 */ /* 0x004fc400078e00de */
[----:B------:R-:W-:Y:S01]  /*eb360*/  IMAD.MOV.U32 R239, RZ, RZ, R223 ;  /* 0x000000ffffef7224 */ /* 0x000fe200078e00df */
[----:B-1----:R-:W2:Y:S04]  /*eb370*/  LDL R236, [R1+0x1230] ;  /* 0x0012300001ec7983 */ /* 0x002ea80000100800 */
[----:B------:R-:W2:Y:S01]  /*eb380*/  LDL R237, [R1+0x1234] ;  /* 0x0012340001ed7983 */ /* 0x000ea20000100800 */
[----:B------:R-:W3:Y:S02]  /*eb390*/  LDL.LU R222, [R1+0x9e8c] ;  /* 0x009e8c0001de7983 */ /* 0x000ee40000300800 */
[----:B------:R-:W3:Y:S02]  /*eb3a0*/  LDL.LU R223, [R1+0x9e88] ;  /* 0x009e880001df7983 */ /* 0x000ee40000300800 */
[----:B------:R1:W-:Y:S01]  /*eb3b0*/  STL.64 [R1+0x9bc0], R230 ;  /* 0x009bc0e601007387 */ /* 0x0003e20000100a00 */
[----:B------:R4:W-:Y:S01]  /*eb3c0*/  STL.64 [R1+0x9bb8], R228 ;  /* 0x009bb8e401007387 */ /* 0x0009e20000100a00 */
[----:B-1----:R-:W-:-:S03]  /*eb3d0*/  MOV R230, R214 ;  /* 0x000000d600e67202 */ /* 0x002fc60000000f00 */
[----:B----4-:R-:W4:Y:S04]  /*eb3e0*/  LDL R228, [R1+0x1220] ;  /* 0x0012200001e47983 */ /* 0x010f280000100800 */
[----:B------:R-:W4:Y:S01]  /*eb3f0*/  LDL R229, [R1+0x1224] ;  /* 0x0012240001e57983 */ /* 0x000f220000100800 */
[----:B------:R-:W2:Y:S02]  /*eb400*/  LDL.LU R214, [R1+0x9e84] ;  /* 0x009e840001d67983 */ /* 0x000ea40000300800 */
[----:B------:R-:W-:Y:S02]  /*eb410*/  IMAD.MOV.U32 R231, RZ, RZ, R215 ;  /* 0x000000ffffe77224 */ /* 0x000fe400078e00d7 */
[----:B------:R-:W2:Y:S04]  /*eb420*/  LDL.LU R215, [R1+0x9e80] ;  /* 0x009e800001d77983 */ /* 0x000ea80000300800 */
[----:B---3--:R1:W-:Y:S01]  /*eb430*/  STL.64 [R1+0x9bd0], R222 ;  /* 0x009bd0de01007387 */ /* 0x0083e20000100a00 */
[C---:B------:R-:W-:Y:S01]  /*eb440*/  HMMA.1688.F32.TF32 R52, R132.reuse, R222, R52 ;  /* 0x000000de8434723c */ /* 0x040fe20000081034 */
[----:B------:R3:W-:Y:S06]  /*eb450*/  STL.64 [R1+0x9bc8], R220 ;  /* 0x009bc8dc01007387 */ /* 0x0007ec0000100a00 */
        /* <DEDUP_REMOVED lines=50> */
[----:B------:R-:W2:Y:S01]  /*eb780*/  LDL.LU R166, [R1+0x9e50] ;  /* 0x009e500001a67983 */ /* 0x000ea20000300800 */
[----:B---3--:R1:W-:Y:S01]  /*eb790*/  STL.64 [R1+0x9c30], R174 ;  /* 0x009c30ae01007387 */ /* 0x0083e20000100a00 */
[----:B------:R-:W-:Y:S01]  /*eb7a0*/  HMMA.1688.F32.TF32 R76, R132, R174, R76 ;  /* 0x000000ae844c723c */ /* 0x000fe2000008104c */
[----:B------:R3:W-:Y:S06]  /*eb7b0*/  STL.64 [R1+0x9c28], R172 ;  /* 0x009c28ac01007387 */ /* 0x0007ec0000100a00 */
[----:B-1----:R-:W-:Y:S01]  /*eb7c0*/  IMAD.MOV.U32 R174, RZ, RZ, R158 ;  /* 0x000000ffffae7224 */ /* 0x002fe200078e009e */
[----:B------:R-:W-:Y:S01]  /*eb7d0*/  MOV R175, R150 ;  /* 0x0000009600af7202 */ /* 0x000fe20000000f00 */
[----:B---3--:R-:W3:Y:S04]  /*eb7e0*/  LDL R172, [R1+0x11b0] ;  /* 0x0011b00001ac7983 */ /* 0x008ee80000100800 */
[----:B------:R-:W3:Y:S01]  /*eb7f0*/  LDL R173, [R1+0x11b4] ;  /* 0x0011b40001ad7983 */ /* 0x000ee20000100800 */
[----:B------:R-:W3:Y:S02]  /*eb800*/  LDL.LU R158, [R1+0x9e4c] ;  /* 0x009e4c00019e7983 */ /* 0x000ee40000300800 */
[----:B------:R-:W4:Y:S02]  /*eb810*/  LDL.LU R150, [R1+0x9e48] ;  /* 0x009e480001967983 */ /* 0x000f240000300800 */
[----:B------:R-:W4:Y:S01]  /*eb820*/  LDL R244, [R1+0x1110] ;  /* 0x0011100001f47983 */ /* 0x000f220000100800 */
[----:B------:R-:W4:Y:S01]  /*eb830*/  LDL R245, [R1+0x1114] ;  /* 0x0011140001f57983 */ /* 0x000f220000100800 */
[----:B--2---:R-:W-:-:S02]  /*eb840*/  IMAD.MOV.U32 R246, RZ, RZ, R166 ;  /* 0x000000fffff67224 */ /* 0x004fc400078e00a6 */
[----:B------:R-:W2:Y:S02]  /*eb850*/  LDL.LU R166, [R1+0x9e44] ;  /* 0x009e440001a67983 */ /* 0x000ea40000300800 */
[----:B------:R-:W-:Y:S02]  /*eb860*/  IMAD.MOV.U32 R247, RZ, RZ, R167 ;  /* 0x000000fffff77224 */ /* 0x000fe400078e00a7 */
[----:B------:R-:W2:Y:S01]  /*eb870*/  LDL.LU R167, [R1+0x9e40] ;  /* 0x009e400001a77983 */ /* 0x000ea20000300800 */
[----:B------:R-:W2:Y:S02]  /*eb880*/  LDL R160, [R1+0x1120] ;  /* 0x0011200001a07983 */ /* 0x000ea40000100800 */
[----:B------:R-:W2:Y:S02]  /*eb890*/  LDL R161, [R1+0x1124] ;  /* 0x0011240001a17983 */ /* 0x000ea40000100800 */
[----:B------:R-:W2:Y:S01]  /*eb8a0*/  LDL R162, [R1+0x1128] ;  /* 0x0011280001a27983 */ /* 0x000ea20000100800 */
[----:B------:R-:W2:Y:S04]  /*eb8b0*/  LDL R163, [R1+0x112c] ;  /* 0x00112c0001a37983 */ /* 0x000ea80000100800 */
[----:B------:R-:W2:Y:S04]  /*eb8c0*/  LDL R248, [R1+0x1130] ;  /* 0x0011300001f87983 */ /* 0x000ea80000100800 */
[----:B------:R-:W2:Y:S01]  /*eb8d0*/  LDL R249, [R1+0x1134] ;  /* 0x0011340001f97983 */ /* 0x000ea20000100800 */
[----:B---3--:R-:W-:Y:S01]  /*eb8e0*/  IMAD.MOV.U32 R251, RZ, RZ, R158 ;  /* 0x000000fffffb7224 */ /* 0x008fe200078e009e */
[----:B----4-:R-:W-:-:S02]  /*eb8f0*/  MOV R250, R150 ;  /* 0x0000009600fa7202 */ /* 0x010fc40000000f00 */
[----:B------:R-:W3:Y:S01]  /*eb900*/  LDL.LU R150, [R1+0x9e3c] ;  /* 0x009e3c0001967983 */ /* 0x000ee20000300800 */
[----:B------:R-:W4:Y:S03]  /*eb910*/  LDL.LU R158, [R1+0x9e38] ;  /* 0x009e3800019e7983 */ /* 0x000f260000300800 */
[----:B--2---:R1:W-:Y:S01]  /*eb920*/  STL.64 [R1+0x9c40], R166 ;  /* 0x009c40a601007387 */ /* 0x0043e20000100a00 */
[----:B------:R-:W-:Y:S01]  /*eb930*/  HMMA.1688.F32.TF32 R80, R132, R166, R80 ;  /* 0x000000a68450723c */ /* 0x000fe20000081050 */
[----:B------:R2:W-:Y:S06]  /*eb940*/  STL.64 [R1+0x9c38], R164 ;  /* 0x009c38a401007387 */ /* 0x0005ec0000100a00 */
[----:B-1----:R-:W-:Y:S01]  /*eb950*/  IMAD.MOV.U32 R166, RZ, RZ, R159 ;  /* 0x000000ffffa67224 */ /* 0x002fe200078e009f */
[----:B--2---:R-:W2:Y:S04]  /*eb960*/  LDL R164, [R1+0x11a0] ;  /* 0x0011a00001a47983 */ /* 0x004ea80000100800 */
[----:B------:R-:W2:Y:S01]  /*eb970*/  LDL R165, [R1+0x11a4] ;  /* 0x0011a40001a57983 */ /* 0x000ea20000100800 */
[----:B------:R-:W4:Y:S01]  /*eb980*/  LDL.LU R159, [R1+0x9e34] ;  /* 0x009e3400019f7983 */ /* 0x000f220000300800 */
[----:B------:R-:W-:-:S02]  /*eb990*/  MOV R167, R151 ;  /* 0x0000009700a77202 */ /* 0x000fc40000000f00 */
[----:B------:R-:W3:Y:S01]  /*eb9a0*/  LDL.LU R151, [R1+0x9e30] ;  /* 0x009e300001977983 */ /* 0x000ee20000300800 */
[----:B------:R-:W2:Y:S02]  /*eb9b0*/  LDL R144, [R1+0x1140] ;  /* 0x0011400001907983 */ /* 0x000ea40000100800 */
[----:B------:R-:W2:Y:S02]  /*eb9c0*/  LDL R145, [R1+0x1144] ;  /* 0x0011440001917983 */ /* 0x000ea40000100800 */
[----:B------:R-:W2:Y:S01]  /*eb9d0*/  LDL R152, [R1+0x1150] ;  /* 0x0011500001987983 */ /* 0x000ea20000100800 */
[----:B------:R-:W2:Y:S04]  /*eb9e0*/  LDL R153, [R1+0x1154] ;  /* 0x0011540001997983 */ /* 0x000ea80000100800 */
[----:B----4-:R1:W-:Y:S01]  /*eb9f0*/  STL.64 [R1+0x9c50], R158 ;  /* 0x009c509e01007387 */ /* 0x0103e20000100a00 */
[----:B------:R-:W-:Y:S01]  /*eba00*/  HMMA.1688.F32.TF32 R84, R132, R158, R84 ;  /* 0x0000009e8454723c */ /* 0x000fe20000081054 */
[----:B------:R4:W-:Y:S06]  /*eba10*/  STL.64 [R1+0x9c48], R156 ;  /* 0x009c489c01007387 */ /* 0x0009ec0000100a00 */
[----:B-1----:R-:W-:-:S02]  /*eba20*/  IMAD.MOV.U32 R158, RZ, RZ, R142 ;  /* 0x000000ffff9e7224 */ /* 0x002fc400078e008e */
[----:B------:R-:W-:Y:S01]  /*eba30*/  IMAD.MOV.U32 R159, RZ, RZ, R143 ;  /* 0x000000ffff9f7224 */ /* 0x000fe200078e008f */
[----:B----4-:R-:W4:Y:S04]  /*eba40*/  LDL R156, [R1+0x1190] ;  /* 0x00119000019c7983 */ /* 0x010f280000100800 */
[----:B------:R-:W4:Y:S01]  /*eba50*/  LDL R157, [R1+0x1194] ;  /* 0x00119400019d7983 */ /* 0x000f220000100800 */
[----:B------:R-:W2:Y:S02]  /*eba60*/  LDL.LU R142, [R1+0x9e2c] ;  /* 0x009e2c00018e7983 */ /* 0x000ea40000300800 */
[----:B------:R-:W2:Y:S01]  /*eba70*/  LDL.LU R143, [R1+0x9e28] ;  /* 0x009e2800018f7983 */ /* 0x000ea20000300800 */
[C---:B---3--:R-:W-:Y:S08]  /*eba80*/  HMMA.1688.F32.TF32 R88, R132.reuse, R150, R88 ;  /* 0x000000968458723c */ /* 0x048ff00000081058 */
[----:B------:R-:W-:Y:S11]  /*eba90*/  HMMA.1688.F32.TF32 R28, R132, R146, R28 ;  /* 0x00000092841c723c */ /* 0x000ff6000008101c */
[----:B------:R-:W-:Y:S04]  /*ebaa0*/  @!UPT UIADD3 URZ, URZ, URZ, URZ ;  /* 0x0000003f3f3ff290 */ /* 0x000fe8000fffe03f */
[----:B------:R-:W-:Y:S01]  /*ebab0*/  STL.64 [R1+0x9e18], R90 ;  /* 0x009e185a01007387 */ /* 0x000fe20000100a00 */
[----:B------:R-:W-:Y:S02]  /*ebac0*/  STL.64 [R1+0x9e10], R88 ;  /* 0x009e105801007387 */ /* 0x000fe40000100a00 */
[----:B------:R1:W-:Y:S02]  /*ebad0*/  STL.64 [R1+0x9c60], R150 ;  /* 0x009c609601007387 */ /* 0x0003e40000100a00 */
[----:B------:R3:W-:Y:S01]  /*ebae0*/  STL.64 [R1+0x9c58], R148 ;  /* 0x009c589401007387 */ /* 0x0007e20000100a00 */
[----:B-1----:R-:W-:Y:S01]  /*ebaf0*/  MOV R150, R3 ;  /* 0x0000000300967202 */ /* 0x002fe20000000f00 */
[----:B---3--:R-:W3:Y:S04]  /*ebb00*/  LDL R148, [R1+0x1180] ;  /* 0x0011800001947983 */ /* 0x008ee80000100800 */
[----:B------:R-:W3:Y:S01]  /*ebb10*/  LDL R149, [R1+0x1184] ;  /* 0x0011840001957983 */ /* 0x000ee20000100800 */
[----:B------:R-:W3:Y:S02]  /*ebb20*/  LDL.LU R3, [R1+0x9e24] ;  /* 0x009e240001037983 */ /* 0x000ee40000300800 */
[----:B------:R-:W-:-:S02]  /*ebb30*/  IMAD.MOV.U32 R151, RZ, RZ, R0 ;  /* 0x000000ffff977224 */ /* 0x000fc400078e0000 */
[----:B------:R-:W3:Y:S01]  /*ebb40*/  LDL.LU R0, [R1+0x9e20] ;  /* 0x009e200001007983 */ /* 0x000ee20000300800 */
[----:B------:R-:W-:Y:S08]  /*ebb50*/  HMMA.1688.F32.TF32 R20, R4, R160, R20 ;  /* 0x000000a00414723c */ /* 0x000ff00000081014 */
[----:B--2---:R-:W-:Y:S01]  /*ebb60*/  HMMA.1688.F32.TF32 R136, R132, R142, R136 ;  /* 0x0000008e8488723c */ /* 0x004fe20000081088 */
[----:B------:R-:W2:Y:S04]  /*ebb70*/  LDL R132, [R1+0x1160] ;  /* 0x0011600001847983 */ /* 0x000ea80000100800 */
[----:B------:R-:W2:Y:S01]  /*ebb80*/  LDL R133, [R1+0x1164] ;  /* 0x0011640001857983 */ /* 0x000ea20000100800 */
[----:B------:R1:W-:Y:S02]  /*ebb90*/  STL.64 [R1+0x9c70], R142 ;  /* 0x009c708e01007387 */ /* 0x0003e40000100a00 */
[----:B------:R1:W-:Y:S02]  /*ebba0*/  STL.64 [R1+0x9c68], R140 ;  /* 0x009c688c01007387 */ /* 0x0003e40000100a00 */
[----:B------:R-:W2:Y:S01]  /*ebbb0*/  LDL R88, [R1+0x12e0] ;  /* 0x0012e00001587983 */ /* 0x000ea20000100800 */
[----:B------:R-:W2:Y:S04]  /*ebbc0*/  LDL R89, [R1+0x12e4] ;  /* 0x0012e40001597983 */ /* 0x000ea80000100800 */
[----:B------:R-:W3:Y:S01]  /*ebbd0*/  LDL R161, [R1+0x21e8] ;  /* 0x0021e80001a17983 */ /* 0x000ee20000100800 */
[C---:B------:R-:W-:Y:S08]  /*ebbe0*/  HMMA.1688.F32.TF32 R104, R4.reuse, R144, R104 ;  /* 0x000000900468723c */ /* 0x040ff00000081068 */
[C---:B------:R-:W-:Y:S01]  /*ebbf0*/  HMMA.1688.F32.TF32 R28, R4.reuse, R152, R28 ;  /* 0x00000098041c723c */ /* 0x040fe2000008101c */
[----:B------:R-:W4:Y:S01]  /*ebc00*/  LDL R144, [R1+0x1300] ;  /* 0x0013000001907983 */ /* 0x000f220000100800 */
[----:B------:R-:W4:Y:S04]  /*ebc10*/  LDL R145, [R1+0x1304] ;  /* 0x0013040001917983 */ /* 0x000f280000100800 */
[----:B------:R-:W4:Y:S04]  /*ebc20*/  LDL R152, [R1+0x12f0] ;  /* 0x0012f00001987983 */ /* 0x000f280000100800 */
[----:B-1----:R-:W4:Y:S04]  /*ebc30*/  LDL R142, [R1+0x1178] ;  /* 0x00117800018e7983 */ /* 0x002f280000100800 */
[----:B------:R-:W4:Y:S04]  /*ebc40*/  LDL R140, [R1+0x1170] ;  /* 0x00117000018c7983 */ /* 0x000f280000100800 */
[----:B------:R-:W4:Y:S04]  /*ebc50*/  LDL R141, [R1+0x1174] ;  /* 0x00117400018d7983 */ /* 0x000f280000100800 */
[----:B------:R-:W4:Y:S04]  /*ebc60*/  LDL R143, [R1+0x117c] ;  /* 0x00117c00018f7983 */ /* 0x000f280000100800 */
[----:B------:R-:W4:Y:S01]  /*ebc70*/  LDL R153, [R1+0x12f4] ;  /* 0x0012f40001997983 */ /* 0x000f220000100800 */
[----:B------:R-:W4:Y:S03]  /*ebc80*/  LDL.LU.64 R90, [R1+0x9e18] ;  /* 0x009e1800015a7983 */ /* 0x000f260000300a00 */
[----:B------:R-:W-:Y:S01]  /*ebc90*/  LDS R135, [R252+0x9b180] ;  /* 0x09b18000fc877984 */ /* 0x000fe20000000800 */
[C---:B--2---:R-:W-:Y:S03]  /*ebca0*/  HMMA.1688.F32.TF32 R84, R4.reuse, R88, R84 ;  /* 0x000000580454723c */ /* 0x044fe60000081054 */
[----:B------:R-:W2:Y:S05]  /*ebcb0*/  LDL.LU.64 R88, [R1+0x9e10] ;  /* 0x009e100001587983 */ /* 0x000eaa0000300a00 */
[C---:B------:R-:W-:Y:S01]  /*ebcc0*/  HMMA.1688.F32.TF32 R116, R4.reuse, R132, R116 ;  /* 0x000000840474723c */ /* 0x040fe20000081074 */
[----:B---3--:R-:W-:Y:S01]  /*ebcd0*/  LDS R132, [R161+0x9a180] ;  /* 0x09a18000a1847984 */ /* 0x008fe20000000800 */
[----:B------:R-:W-:Y:S03]  /*ebce0*/  LDS R134, [R161+0x9b180] ;  /* 0x09b18000a1867984 */ /* 0x000fe60000000800 */
[----:B------:R-:W1:Y:S03]  /*ebcf0*/  LDS R133, [R252+0x9a180] ;  /* 0x09a18000fc857984 */ /* 0x000e660000000800 */
[C---:B------:R-:W-:Y:S01]  /*ebd00*/  HMMA.1688.F32.TF32 R92, R4.reuse, R244, R92 ;  /* 0x000000f4045c723c */ /* 0x040fe2000008105c */
[----:B------:R-:W3:Y:S07]  /*ebd10*/  LDL.LU.64 R146, [R1+0x9e08] ;  /* 0x009e080001927983 */ /* 0x000eee0000300a00 */
        /* <DEDUP_REMOVED lines=20> */
[C---:B------:R-:W-:Y:S08]  /*ebe60*/  HMMA.1688.F32.TF32 R60, R4.reuse, R200, R60 ;  /* 0x000000c8043c723c */ /* 0x040ff0000008103c */
[C---:B------:R-:W-:Y:S08]  /*ebe70*/  HMMA.1688.F32.TF32 R64, R4.reuse, R208, R64 ;  /* 0x000000d00440723c */ /* 0x040ff00000081040 */
[C---:B------:R-:W-:Y:S08]  /*ebe80*/  HMMA.1688.F32.TF32 R68, R4.reuse, R216, R68 ;  /* 0x000000d80444723c */ /* 0x040ff00000081044 */
[C---:B------:R-:W-:Y:S08]  /*ebe90*/  HMMA.1688.F32.TF32 R72, R4.reuse, R224, R72 ;  /* 0x000000e00448723c */ /* 0x040ff00000081048 */
[C---:B------:R-:W-:Y:S08]  /*ebea0*/  HMMA.1688.F32.TF32 R76, R4.reuse, R232, R76 ;  /* 0x000000e8044c723c */ /* 0x040ff0000008104c */
[----:B------:R-:W-:Y:S08]  /*ebeb0*/  HMMA.1688.F32.TF32 R80, R4, R240, R80 ;  /* 0x000000f00450723c */ /* 0x000ff00000081050 */
[----:B------:R-:W-:Y:S08]  /*ebec0*/  HMMA.1688.F32.TF32 R92, R132, R246, R92 ;  /* 0x000000f6845c723c */ /* 0x000ff0000008105c */
[----:B--2---:R-:W-:Y:S01]  /*ebed0*/  HMMA.1688.F32.TF32 R88, R4, R144, R88 ;  /* 0x000000900458723c */ /* 0x004fe20000081058 */
[----:B------:R-:W2:Y:S01]  /*ebee0*/  LDL.LU.64 R144, [R1+0x9e00] ;  /* 0x009e000001907983 */ /* 0x000ea20000300a00 */
[----:B------:R-:W4:Y:S02]  /*ebef0*/  LDL.LU.64 R154, [R1+0x9df8] ;  /* 0x009df800019a7983 */ /* 0x000f240000300a00 */
[----:B------:R-:W2:Y:S01]  /*ebf00*/  LDL.LU.64 R152, [R1+0x9df0] ;  /* 0x009df00001987983 */ /* 0x000ea20000300a00 */
[----:B------:R-:W-:Y:S04]  /*ebf10*/  LDS R4, [R161+0x8a200] ;  /* 0x08a20000a1047984 */ /* 0x000fe80000000800 */
[----:B------:R1:W-:Y:S01]  /*ebf20*/  LDS R6, [R161+0x8b200] ;  /* 0x08b20000a1067984 */ /* 0x0003e20000000800 */
[----:B------:R-:W2:Y:S01]  /*ebf30*/  LDL.LU.64 R162, [R1+0x9de8] ;  /* 0x009de80001a27983 */ /* 0x000ea20000300a00 */
[C---:B------:R-:W-:Y:S08]  /*ebf40*/  HMMA.1688.F32.TF32 R24, R132.reuse, R250, R24 ;  /* 0x000000fa8418723c */ /* 0x040ff00000081018 */
[----:B------:R-:W-:Y:S01]  /*ebf50*/  HMMA.1688.F32.TF32 R16, R132, R166, R16 ;  /* 0x000000a68410723c */ /* 0x000fe20000081010 */
[----:B------:R-:W-:Y:S04]  /*ebf60*/  LDS R5, [R252+0x8a200] ;  /* 0x08a20000fc057984 */ /* 0x000fe80000000800 */
[----:B------:R-:W2:Y:S04]  /*ebf70*/  LDS R7, [R252+0x8b200] ;  /* 0x08b20000fc077984 */ /* 0x000ea80000000800 */
[----:B-1----:R-:W2:Y:S01]  /*ebf80*/  LDL.LU.64 R160, [R1+0x9de0] ;  /* 0x009de00001a07983 */ /* 0x002ea20000300a00 */
[----:B------:R-:W-:Y:S02]  /*ebf90*/  STL.64 [R1+0x27e0], R20 ;  /* 0x0027e01401007387 */ /* 0x000fe40000100a00 */
[----:B------:R1:W-:Y:S02]  /*ebfa0*/  STL.64 [R1+0x27e8], R22 ;  /* 0x0027e81601007387 */ /* 0x0003e40000100a00 */
[----:B-1----:R-:W-:Y:S01]  /*ebfb0*/  IMAD.MOV.U32 R22, RZ, RZ, R0 ;  /* 0x000000ffff167224 */ /* 0x002fe200078e0000 */
[----:B------:R-:W-:Y:S01]  /*ebfc0*/  MOV R23, R3 ;  /* 0x0000000300177202 */ /* 0x000fe20000000f00 */
[----:B------:R-:W2:Y:S01]  /*ebfd0*/  LDL.LU R0, [R1+0x9ddc] ;  /* 0x009ddc0001007983 */ /* 0x000ea20000300800 */
[----:B------:R-:W3:Y:S02]  /*ebfe0*/  LDL.LU R3, [R1+0x9dd8] ;  /* 0x009dd80001037983 */ /* 0x000ee40000300800 */
[----:B------:R-:W4:Y:S02]  /*ebff0*/  LDL.LU.64 R246, [R1+0x9dd0] ;  /* 0x009dd00001f67983 */ /* 0x000f240000300a00 */
[----:B------:R-:W4:Y:S01]  /*ec000*/  LDL.LU.64 R244, [R1+0x9dc8] ;  /* 0x009dc80001f47983 */ /* 0x000f220000300a00 */
[----:B------:R-:W-:Y:S01]  /*ec010*/  STL.64 [R1+0x27d0], R92 ;  /* 0x0027d05c01007387 */ /* 0x000fe20000100a00 */
[----:B------:R1:W-:Y:S03]  /*ec020*/  STL.64 [R1+0x27d8], R94 ;  /* 0x0027d85e01007387 */ /* 0x0003e60000100a00 */
[----:B-1----:R-:W4:Y:S04]  /*ec030*/  LDL R94, [R1+0x1158] ;  /* 0x00115800015e7983 */ /* 0x002f280000100800 */
[----:B------:R-:W4:Y:S01]  /*ec040*/  LDL R95, [R1+0x115c] ;  /* 0x00115c00015f7983 */ /* 0x000f220000100800 */
[----:B------:R-:W4:Y:S02]  /*ec050*/  LDL.LU.64 R250, [R1+0x9dc0] ;  /* 0x009dc00001fa7983 */ /* 0x000f240000300a00 */
[----:B------:R-:W4:Y:S02]  /*ec060*/  LDL.LU.64 R248, [R1+0x9db8] ;  /* 0x009db80001f87983 */ /* 0x000f240000300a00 */
[----:B------:R-:W-:Y:S01]  /*ec070*/  STL.64 [R1+0x27c0], R24 ;  /* 0x0027c01801007387 */ /* 0x000fe20000100a00 */
[----:B------:R2:W-:Y:S02]  /*ec080*/  STL.64 [R1+0x27c8], R26 ;  /* 0x0027c81a01007387 */ /* 0x0005e40000100a00 */
[----:B--2---:R-:W-:-:S02]  /*ec090*/  IMAD.MOV.U32 R27, RZ, RZ, R0 ;  /* 0x000000ffff1b7224 */ /* 0x004fc400078e0000 */
[----:B---3--:R-:W-:-:S07]  /*ec0a0*/  IMAD.MOV.U32 R26, RZ, RZ, R3 ;  /* 0x000000ffff1a7224 */ /* 0x008fce00078e0003 */
[C---:B------:R-:W-:Y:S08]  /*ec0b0*/  HMMA.1688.F32.TF32 R24, R132.reuse, R26, R104 ;  /* 0x0000001a8418723c */ /* 0x040ff00000081068 */
[C---:B----4-:R-:W-:Y:S08]  /*ec0c0*/  HMMA.1688.F32.TF32 R92, R132.reuse, R94, R28 ;  /* 0x0000005e845c723c */ /* 0x050ff0000008101c */
[C---:B------:R-:W-:Y:S08]  /*ec0d0*/  HMMA.1688.F32.TF32 R28, R132.reuse, R22, R116 ;  /* 0x00000016841c723c */ /* 0x040ff00000081074 */
[C---:B------:R-:W-:Y:S08]  /*ec0e0*/  HMMA.1688.F32.TF32 R20, R132.reuse, R150, R8 ;  /* 0x000000968414723c */ /* 0x040ff00000081008 */
[C---:B------:R-:W-:Y:S01]  /*ec0f0*/  HMMA.1688.F32.TF32 R8, R132.reuse, R158, R12 ;  /* 0x0000009e8408723c */ /* 0x040fe2000008100c */
[----:B------:R-:W-:Y:S01]  /*ec100*/  STL.64 [R1+0x27b0], R24 ;  /* 0x0027b01801007387 */ /* 0x000fe20000100a00 */
[----:B------:R1:W-:Y:S06]  /*ec110*/  STL.64 [R1+0x27b8], R26 ;  /* 0x0027b81a01007387 */ /* 0x0003ec0000100a00 */
[C---:B-1----:R-:W-:Y:S01]  /*ec120*/  HMMA.1688.F32.TF32 R24, R132.reuse, R142, R128 ;  /* 0x0000008e8418723c */ /* 0x042fe20000081080 */
[----:B------:R-:W-:Y:S01]  /*ec130*/  STL.64 [R1+0x27a0], R92 ;  /* 0x0027a05c01007387 */ /* 0x000fe20000100a00 */
[----:B------:R-:W-:Y:S02]  /*ec140*/  STL.64 [R1+0x27a8], R94 ;  /* 0x0027a85e01007387 */ /* 0x000fe40000100a00 */
[----:B------:R-:W-:Y:S02]  /*ec150*/  STL.64 [R1+0x2790], R28 ;  /* 0x0027901c01007387 */ /* 0x000fe40000100a00 */
[----:B------:R-:W-:Y:S02]  /*ec160*/  STL.64 [R1+0x2798], R30 ;  /* 0x0027981e01007387 */ /* 0x000fe40000100a00 */
[C---:B------:R-:W-:Y:S11]  /*ec170*/  HMMA.1688.F32.TF32 R12, R132.reuse, R174, R96 ;  /* 0x000000ae840c723c */ /* 0x040ff60000081060 */
[----:B------:R-:W-:Y:S04]  /*ec180*/  @!UPT UIADD3 URZ, URZ, URZ, URZ ;  /* 0x0000003f3f3ff290 */ /* 0x000fe8000fffe03f */
[----:B------:R-:W-:Y:S01]  /*ec190*/  STL.64 [R1+0x2780], R24 ;  /* 0x0027801801007387 */ /* 0x000fe20000100a00 */
[----:B------:R-:W-:Y:S02]  /*ec1a0*/  STL.64 [R1+0x2788], R26 ;  /* 0x0027881a01007387 */ /* 0x000fe40000100a00 */
[----:B------:R-:W-:Y:S02]  /*ec1b0*/  STL.64 [R1+0x2770], R20 ;  /* 0x0027701401007387 */ /* 0x000fe40000100a00 */
[----:B------:R-:W-:Y:S01]  /*ec1c0*/  STL.64 [R1+0x2778], R22 ;  /* 0x0027781601007387 */ /* 0x000fe20000100a00 */
[----:B------:R-:W-:Y:S01]  /*ec1d0*/  STL.64 [R1+0x2760], R8 ;  /* 0x0027600801007387 */ /* 0x000fe20000100a00 */
[----:B------:R1:W-:Y:S02]  /*ec1e0*/  STL.64 [R1+0x2768], R10 ;  /* 0x0027680a01007387 */ /* 0x0003e40000100a00 */
[C---:B-1----:R-:W-:Y:S01]  /*ec1f0*/  HMMA.1688.F32.TF32 R8, R132.reuse, R182, R100 ;  /* 0x000000b68408723c */ /* 0x042fe20000081064 */
[----:B------:R-:W-:Y:S01]  /*ec200*/  STL.64 [R1+0x2750], R16 ;  /* 0x0027501001007387 */ /* 0x000fe20000100a00 */
[----:B------:R1:W-:Y:S02]  /*ec210*/  STL.64 [R1+0x2758], R18 ;  /* 0x0027581201007387 */ /* 0x0003e40000100a00 */
[----:B------:R-:W-:Y:S02]  /*ec220*/  STL.64 [R1+0x2740], R12 ;  /* 0x0027400c01007387 */ /* 0x000fe40000100a00 */
[----:B------:R2:W-:Y:S02]  /*ec230*/  STL.64 [R1+0x2748], R14 ;  /* 0x0027480e01007387 */ /* 0x0005e40000100a00 */
[C---:B-1----:R-:W-:Y:S08]  /*ec240*/  HMMA.1688.F32.TF32 R16, R132.reuse, R190, R108 ;  /* 0x000000be8410723c */ /* 0x042ff0000008106c */
        /* <DEDUP_REMOVED lines=38> */
[----:B-1----:R-:W-:Y:S01]  /*ec4b0*/  HMMA.1688.F32.TF32 R8, R132, R218, R68 ;  /* 0x000000da8408723c */ /* 0x002fe20000081044 */
[----:B------:R-:W-:Y:S01]  /*ec4c0*/  IMAD.MOV.U32 R0, RZ, RZ, R203 ;  /* 0x000000ffff007224 */ /* 0x000fe200078e00cb */
[----:B------:R-:W-:-:S06]  /*ec4d0*/  MOV R3, R202 ;  /* 0x000000ca00037202 */ /* 0x000fcc0000000f00 */
[C---:B------:R-:W-:Y:S01]  /*ec4e0*/  HMMA.1688.F32.TF32 R16, R132.reuse, R226, R72 ;  /* 0x000000e28410723c */ /* 0x040fe20000081048 */
[----:B------:R1:W-:Y:S04]  /*ec4f0*/  STL [R1+0x9064], R0 ;  /* 0x0090640001007387 */ /* 0x0003e80000100800 */
[----:B-1----:R-:W2:Y:S01]  /*ec500*/  LDL R0, [R1+0x21e8] ;  /* 0x0021e80001007983 */ /* 0x002ea20000100800 */
[----:B------:R-:W-:Y:S02]  /*ec510*/  STL [R1+0x9060], R3 ;  /* 0x0090600301007387 */ /* 0x000fe40000100800 */
[----:B------:R-:W-:Y:S02]  /*ec520*/  STL.64 [R1+0x2660], R12 ;  /* 0x0026600c01007387 */ /* 0x000fe40000100a00 */
[----:B------:R1:W-:Y:S05]  /*ec530*/  STL.64 [R1+0x2668], R14 ;  /* 0x0026680e01007387 */ /* 0x0003ea0000100a00 */
[----:B------:R-:W-:Y:S01]  /*ec540*/  STL.64 [R1+0x2650], R8 ;  /* 0x0026500801007387 */ /* 0x000fe20000100a00 */
[----:B------:R3:W-:Y:S01]  /*ec550*/  STL.64 [R1+0x2658], R10 ;  /* 0x0026580a01007387 */ /* 0x0007e20000100a00 */
[C---:B-1----:R-:W-:Y:S08]  /*ec560*/  HMMA.1688.F32.TF32 R12, R132.reuse, R234, R76 ;  /* 0x000000ea840c723c */ /* 0x042ff0000008104c */
[----:B---3--:R-:W-:Y:S01]  /*ec570*/  HMMA.1688.F32.TF32 R8, R132, R242, R80 ;  /* 0x000000f28408723c */ /* 0x008fe20000081050 */
[----:B------:R-:W-:Y:S01]  /*ec580*/  STL.64 [R1+0x2640], R16 ;  /* 0x0026401001007387 */ /* 0x000fe20000100a00 */
[----:B------:R1:W-:Y:S02]  /*ec590*/  STL.64 [R1+0x2648], R18 ;  /* 0x0026481201007387 */ /* 0x0003e40000100a00 */
[----:B------:R-:W3:Y:S11]  /*ec5a0*/  LDL R242, [R1+0x1548] ;  /* 0x0015480001f27983 */ /* 0x000ef60000100800 */
[----:B------:R-:W-:Y:S01]  /*ec5b0*/  STL.64 [R1+0x2630], R12 ;  /* 0x0026300c01007387 */ /* 0x000fe20000100a00 */
[----:B------:R4:W-:Y:S07]  /*ec5c0*/  STL.64 [R1+0x2638], R14 ;  /* 0x0026380e01007387 */ /* 0x0009ee0000100a00 */
[----:B------:R-:W-:Y:S02]  /*ec5d0*/  STL.64 [R1+0x2610], R8 ;  /* 0x0026100801007387 */ /* 0x000fe40000100a00 */
[----:B------:R1:W-:Y:S01]  /*ec5e0*/  STL.64 [R1+0x2618], R10 ;  /* 0x0026180a01007387 */ /* 0x0003e20000100a00 */
[----:B------:R-:W3:Y:S04]  /*ec5f0*/  LDL R243, [R1+0x154c] ;  /* 0x00154c0001f37983 */ /* 0x000ee80000100800 */
[----:B------:R-:W2:Y:S04]  /*ec600*/  LDL R226, [R1+0x1538] ;  /* 0x0015380001e27983 */ /* 0x000ea80000100800 */
        /* <DEDUP_REMOVED lines=12> */
[----:B------:R-:W2:Y:S01]  /*ec6d0*/  LDL R195, [R1+0x151c] ;  /* 0x00151c0001c37983 */ /* 0x000ea20000100800 */
[----:B------:R-:W2:Y:S02]  /*ec6e0*/  LDL.LU R184, [R1+0x1d90] ;  /* 0x001d900001b87983 */ /* 0x000ea40000300800 */
[----:B------:R-:W2:Y:S02]  /*ec6f0*/  LDL.LU R185, [R1+0x1d94] ;  /* 0x001d940001b97983 */ /* 0x000ea40000300800 */
[----:B------:R-:W2:Y:S01]  /*ec700*/  LDL.LU R186, [R1+0x1d98] ;  /* 0x001d980001ba7983 */ /* 0x000ea20000300800 */
[----:B------:R-:W2:Y:S01]  /*ec710*/  LDL.LU R187, [R1+0x1d9c] ;  /* 0x001d9c0001bb7983 */ /* 0x000ea20000300800 */
[----:B------:R-:W2:Y:S02]  /*ec720*/  LDL R178, [R1+0x1508] ;  /* 0x0015080001b27983 */ /* 0x000ea40000100800 */
[----:B------:R-:W2:Y:S02]  /*ec730*/  LDL R179, [R1+0x150c] ;  /* 0x00150c0001b37983 */ /* 0x000ea40000100800 */
        /* <DEDUP_REMOVED lines=46> */
[----:B-1----:R-:W3:Y:S02]  /*eca20*/  LDL R18, [R1+0x1468] ;  /* 0x0014680001127983 */ /* 0x002ee40000100800 */
[----:B------:R-:W3:Y:S02]  /*eca30*/  LDL R19, [R1+0x146c] ;  /* 0x00146c0001137983 */ /* 0x000ee40000100800 */
[----:B----4-:R-:W4:Y:S01]  /*eca40*/  LDL R14, [R1+0x1458] ;  /* 0x00145800010e7983 */ /* 0x010f220000100800 */
[----:B------:R-:W4:Y:S01]  /*eca50*/  LDL R15, [R1+0x145c] ;  /* 0x00145c00010f7983 */ /* 0x000f220000100800 */
[----:B------:R-:W4:Y:S02]  /*eca60*/  LDL.LU R32, [R1+0x1c60] ;  /* 0x001c600001207983 */ /* 0x000f240000300800 */
[----:B------:R-:W4:Y:S02]  /*eca70*/  LDL.LU R33, [R1+0x1c64] ;  /* 0x001c640001217983 */ /* 0x000f240000300800 */
[----:B------:R-:W4:Y:S01]  /*eca80*/  LDL.LU R34, [R1+0x1c68] ;  /* 0x001c680001227983 */ /* 0x000f220000300800 */
[----:B------:R-:W4:Y:S01]  /*eca90*/  LDL.LU R35, [R1+0x1c6c] ;  /* 0x001c6c0001237983 */ /* 0x000f220000300800 */
[----:B------:R-:W3:Y:S02]  /*ecaa0*/  LDL R10, [R1+0x1448] ;  /* 0x00144800010a7983 */ /* 0x000ee40000100800 */
[----:B------:R-:W3:Y:S02]  /*ecab0*/  LDL R11, [R1+0x144c] ;  /* 0x00144c00010b7983 */ /* 0x000ee40000100800 */
[----:B------:R-:W3:Y:S01]  /*ecac0*/  LDL R130, [R1+0x1418] ;  /* 0x0014180001827983 */ /* 0x000ee20000100800 */
[----:B------:R-:W3:Y:S01]  /*ecad0*/  LDL R131, [R1+0x141c] ;  /* 0x00141c0001837983 */ /* 0x000ee20000100800 */
        /* <DEDUP_REMOVED lines=39> */
[----:B------:R-:W3:Y:S04]  /*ecd50*/  LDL R75, [R1+0x130c] ;  /* 0x00130c00014b7983 */ /* 0x000ee80000100800 */
[----:B------:R-:W3:Y:S04]  /*ecd60*/  LDL R70, [R1+0x12f8] ;  /* 0x0012f80001467983 */ /* 0x000ee80000100800 */
[----:B------:R-:W3:Y:S01]  /*ecd70*/  LDL R71, [R1+0x12fc] ;  /* 0x0012fc0001477983 */ /* 0x000ee20000100800 */
        /* <DEDUP_REMOVED lines=28> */
[C---:B--2---:R-:W-:Y:S08]  /*ecf40*/  HMMA.1688.F32.TF32 R96, R4.reuse, R98, R120 ;  /* 0x000000620460723c */ /* 0x044ff00000081078 */
[C---:B------:R-:W-:Y:S08]  /*ecf50*/  HMMA.1688.F32.TF32 R120, R4.reuse, R174, R164 ;  /* 0x000000ae0478723c */ /* 0x040ff000000810a4 */
[C---:B----4-:R-:W-:Y:S08]  /*ecf60*/  HMMA.1688.F32.TF32 R12, R4.reuse, R14, R32 ;  /* 0x0000000e040c723c */ /* 0x050ff00000081020 */
[----:B------:R-:W-:Y:S01]  /*ecf70*/  HMMA.1688.F32.TF32 R32, R4, R206, R196 ;  /* 0x000000ce0420723c */ /* 0x000fe200000810c4 */
[----:B------:R-:W-:-:S06]  /*ecf80*/  IMAD.MOV.U32 R166, RZ, RZ, R245 ;  /* 0x000000ffffa67224 */ /* 0x000fcc00078e00f5 */
[----:B------:R-:W-:Y:S01]  /*ecf90*/  IMAD.MOV.U32 R206, RZ, RZ, R152 ;  /* 0x000000ffffce7224 */ /* 0x000fe200078e0098 */
[----:B------:R-:W-:Y:S02]  /*ecfa0*/  MOV R207, R153 ;  /* 0x0000009900cf7202 */ /* 0x000fe40000000f00 */
[----:B------:R-:W-:Y:S01]  /*ecfb0*/  MOV R167, R244 ;  /* 0x000000f400a77202 */ /* 0x000fe20000000f00 */
[C---:B---3--:R-:W-:Y:S08]  /*ecfc0*/  HMMA.1688.F32.TF32 R128, R4.reuse, R130, R40 ;  /* 0x000000820480723c */ /* 0x048ff00000081028 */
[----:B------:R-:W-:Y:S01]  /*ecfd0*/  HMMA.1688.F32.TF32 R40, R4, R238, R228 ;  /* 0x000000ee0428723c */ /* 0x000fe200000810e4 */
[----:B------:R-:W-:-:S07]  /*ecfe0*/  IMAD.MOV.U32 R175, RZ, RZ, R248 ;  /* 0x000000ffffaf7224 */ /* 0x000fce00078e00f8 */
[C---:B------:R-:W-:Y:S08]  /*ecff0*/  HMMA.1688.F32.TF32 R76, R132.reuse, R78, R84 ;  /* 0x0000004e844c723c */ /* 0x040ff00000081054 */
[C---:B------:R-:W-:Y:S08]  /*ed000*/  HMMA.1688.F32.TF32 R72, R132.reuse, R74, R88 ;  /* 0x0000004a8448723c */ /* 0x040ff00000081058 */
[----:B------:R-:W-:Y:S01]  /*ed010*/  HMMA.1688.F32.TF32 R68, R132, R70, R136 ;  /* 0x000000468444723c */ /* 0x000fe20000081088 */
[----:B------:R-:W-:Y:S01]  /*ed020*/  MOV R174, R249 ;  /* 0x000000f900ae7202 */ /* 0x000fe20000000f00 */
[----:B------:R-:W-:-:S06]  /*ed030*/  IMAD.MOV.U32 R199, RZ, RZ, R250 ;  /* 0x000000ffffc77224 */ /* 0x000fcc00078e00fa */
[C---:B------:R-:W-:Y:S08]  /*ed040*/  HMMA.1688.F32.TF32 R8, R4.reuse, R10, R36 ;  /* 0x0000000a0408723c */ /* 0x040ff00000081024 */
[----:B------:R-:W-:Y:S01]  /*ed050*/  HMMA.1688.F32.TF32 R36, R4, R222, R212 ;  /* 0x000000de0424723c */ /* 0x000fe200000810d4 */
[----:B------:R-:W-:-:S07]  /*ed060*/  IMAD.MOV.U32 R198, RZ, RZ, R251 ;  /* 0x000000ffffc67224 */ /* 0x000fce00078e00fb */
[C---:B------:R-:W-:Y:S01]  /*ed070*/  HMMA.1688.F32.TF32 R104, R4.reuse, R106, R52 ;  /* 0x0000006a0468723c */ /* 0x040fe20000081034 */
        /* <DEDUP_REMOVED lines=16> */
[----:B------:R-:W4:Y:S02]  /*ed180*/  LDL.LU R152, [R1+0x9db4] ;  /* 0x009db40001987983 */ /* 0x000f240000300800 */
[----:B------:R-:W4:Y:S02]  /*ed190*/  LDL.LU R153, [R1+0x9db0] ;  /* 0x009db00001997983 */ /* 0x000f240000300800 */
        /* <DEDUP_REMOVED lines=18> */
[----:B------:R-:W4:Y:S01]  /*ed2c0*/  LDL.LU R208, [R1+0x1d00] ;  /* 0x001d000001d07983 */ /* 0x000f220000300800 */
[C---:B------:R-:W-:Y:S01]  /*ed2d0*/  HMMA.1688.F32.TF32 R52, R4.reuse, R210, R200 ;  /* 0x000000d20434723c */ /* 0x040fe200000810c8 */
[----:B------:R-:W4:Y:S01]  /*ed2e0*/  LDL.LU R209, [R1+0x1d04] ;  /* 0x001d040001d17983 */ /* 0x000f220000300800 */
[----:B------:R-:W4:Y:S01]  /*ed2f0*/  LDL.LU R210, [R1+0x1d08] ;  /* 0x001d080001d27983 */ /* 0x000f220000300800 */
[----:B------:R-:W4:Y:S02]  /*ed300*/  LDL.LU R211, [R1+0x1d0c] ;  /* 0x001d0c0001d37983 */ /* 0x000f240000300800 */
[----:B------:R-:W4:Y:S02]  /*ed310*/  LDL R82, [R1+0x1598] ;  /* 0x0015980001527983 */ /* 0x000f240000100800 */
[----:B------:R-:W4:Y:S01]  /*ed320*/  LDL R83, [R1+0x159c] ;  /* 0x00159c0001537983 */ /* 0x000f220000100800 */
[----:B------:R-:W4:Y:S01]  /*ed330*/  LDL.LU R200, [R1+0x1d10] ;  /* 0x001d100001c87983 */ /* 0x000f220000300800 */
[----:B------:R-:W4:Y:S02]  /*ed340*/  LDL.LU R201, [R1+0x1d14] ;  /* 0x001d140001c97983 */ /* 0x000f240000300800 */
[----:B------:R-:W4:Y:S02]  /*ed350*/  LDL.LU R202, [R1+0x1d18] ;  /* 0x001d180001ca7983 */ /* 0x000f240000300800 */
[----:B------:R-:W4:Y:S01]  /*ed360*/  LDL.LU R203, [R1+0x1d1c] ;  /* 0x001d1c0001cb7983 */ /* 0x000f220000300800 */
[----:B-1----:R-:W4:Y:S04]  /*ed370*/  LDL R78, [R1+0x1588] ;  /* 0x00158800014e7983 */ /* 0x002f280000100800 */
[----:B------:R-:W4:Y:S01]  /*ed380*/  LDL R79, [R1+0x158c] ;  /* 0x00158c00014f7983 */ /* 0x000f220000100800 */
[C---:B------:R-:W-:Y:S01]  /*ed390*/  HMMA.1688.F32.TF32 R28, R4.reuse, R30, R48 ;  /* 0x0000001e041c723c */ /* 0x040fe20000081030 */
[----:B------:R-:W4:Y:S07]  /*ed3a0*/  LDL.LU R192, [R1+0x1d20] ;  /* 0x001d200001c07983 */ /* 0x000f2e0000300800 */
[C---:B------:R-:W-:Y:S01]  /*ed3b0*/  HMMA.1688.F32.TF32 R48, R4.reuse, R194, R184 ;  /* 0x000000c20430723c */ /* 0x040fe200000810b8 */
[----:B------:R-:W4:Y:S01]  /*ed3c0*/  LDL.LU R193, [R1+0x1d24] ;  /* 0x001d240001c17983 */ /* 0x000f220000300800 */
[----:B------:R-:W4:Y:S02]  /*ed3d0*/  LDL.LU R194, [R1+0x1d28] ;  /* 0x001d280001c27983 */ /* 0x000f240000300800 */
[----:B------:R-:W4:Y:S02]  /*ed3e0*/  LDL.LU R195, [R1+0x1d2c] ;  /* 0x001d2c0001c37983 */ /* 0x000f240000300800 */
[----:B--2---:R-:W2:Y:S01]  /*ed3f0*/  LDL R74, [R1+0x1578] ;  /* 0x00157800014a7983 */ /* 0x004ea20000100800 */
[----:B------:R-:W2:Y:S04]  /*ed400*/  LDL R75, [R1+0x157c] ;  /* 0x00157c00014b7983 */ /* 0x000ea80000100800 */
[----:B---3--:R-:W3:Y:S04]  /*ed410*/  LDL R70, [R1+0x1568] ;  /* 0x0015680001467983 */ /* 0x008ee80000100800 */
[----:B------:R-:W3:Y:S01]  /*ed420*/  LDL R71, [R1+0x156c] ;  /* 0x00156c0001477983 */ /* 0x000ee20000100800 */
[C---:B------:R-:W-:Y:S01]  /*ed430*/  HMMA.1688.F32.TF32 R116, R4.reuse, R118, R44 ;  /* 0x000000760474723c */ /* 0x040fe2000008102c */
[----:B------:R-:W3:Y:S07]  /*ed440*/  LDL.LU R176, [R1+0x1d40] ;  /* 0x001d400001b07983 */ /* 0x000eee0000300800 */
[C---:B------:R-:W-:Y:S01]  /*ed450*/  HMMA.1688.F32.TF32 R44, R4.reuse, R178, R168 ;  /* 0x000000b2042c723c */ /* 0x040fe200000810a8 */
[----:B------:R-:W3:Y:S01]  /*ed460*/  LDL.LU R177, [R1+0x1d44] ;  /* 0x001d440001b17983 */ /* 0x000ee20000300800 */
[----:B------:R-:W3:Y:S06]  /*ed470*/  LDL.LU R178, [R1+0x1d48] ;  /* 0x001d480001b27983 */ /* 0x000eec0000300800 */
[C---:B------:R-:W-:Y:S01]  /*ed480*/  HMMA.1688.F32.TF32 R20, R4.reuse, R22, R64 ;  /* 0x000000160414723c */ /* 0x040fe20000081040 */
[----:B------:R-:W3:Y:S01]  /*ed490*/  LDL.LU R179, [R1+0x1d4c] ;  /* 0x001d4c0001b37983 */ /* 0x000ee20000300800 */
        /* <DEDUP_REMOVED lines=10> */
[C---:B------:R-:W-:Y:S08]  /*ed540*/  HMMA.1688.F32.TF32 R24, R4.reuse, R26, R56 ;  /* 0x0000001a0418723c */ /* 0x040ff00000081038 */
[C---:B------:R-:W-:Y:S01]  /*ed550*/  HMMA.1688.F32.TF32 R56, R4.reuse, R226, R216 ;  /* 0x000000e20438723c */ /* 0x040fe200000810d8 */
[----:B------:R-:W2:Y:S01]  /*ed560*/  LDL.LU R216, [R1+0x1cf0] ;  /* 0x001cf00001d87983 */ /* 0x000ea20000300800 */
[----:B------:R-:W2:Y:S01]  /*ed570*/  LDL.LU R217, [R1+0x1cf4] ;  /* 0x001cf40001d97983 */ /* 0x000ea20000300800 */
[----:B------:R-:W2:Y:S02]  /*ed580*/  LDL.LU R218, [R1+0x1cf8] ;  /* 0x001cf80001da7983 */ /* 0x000ea40000300800 */
[----:B------:R-:W2:Y:S02]  /*ed590*/  LDL.LU R219, [R1+0x1cfc] ;  /* 0x001cfc0001db7983 */ /* 0x000ea40000300800 */
[----:B------:R-:W2:Y:S01]  /*ed5a0*/  LDL R224, [R1] ;  /* 0x0000000001e07983 */ /* 0x000ea20000100800 */
[----:B------:R-:W2:Y:S04]  /*ed5b0*/  LDL R225, [R1+0x4] ;  /* 0x0000040001e17983 */ /* 0x000ea80000100800 */
[----:B------:R-:W-:Y:S04]  /*ed5c0*/  LDS R132, [R0+0x8c200] ;  /* 0x08c2000000847984 */ /* 0x000fe80000000800 */
[----:B------:R-:W-:Y:S04]  /*ed5d0*/  LDS R134, [R0+0x8d200] ;  /* 0x08d2000000867984 */ /* 0x000fe80000000800 */
[----:B------:R-:W-:Y:S04]  /*ed5e0*/  LDS R133, [R252+0x8c200] ;  /* 0x08c20000fc857984 */ /* 0x000fe80000000800 */
[----:B------:R-:W1:Y:S01]  /*ed5f0*/  LDS R135, [R252+0x8d200] ;  /* 0x08d20000fc877984 */ /* 0x000e620000000800 */
[C---:B------:R-:W-:Y:S08]  /*ed600*/  HMMA.1688.F32.TF32 R92, R4.reuse, R94, R60 ;  /* 0x0000005e045c723c */ /* 0x040ff0000008103c */
[C---:B------:R-:W-:Y:S08]  /*ed610*/  HMMA.1688.F32.TF32 R100, R4.reuse, R102, R112 ;  /* 0x000000660464723c */ /* 0x040ff00000081070 */
[C---:B------:R-:W-:Y:S08]  /*ed620*/  HMMA.1688.F32.TF32 R108, R4.reuse, R142, R108 ;  /* 0x0000008e046c723c */ /* 0x040ff0000008106c */
[C---:B------:R-:W-:Y:S01]  /*ed630*/  HMMA.1688.F32.TF32 R112, R4.reuse, R158, R148 ;  /* 0x0000009e0470723c */ /* 0x040fe20000081094 */
[----:B------:R-:W2:Y:S04]  /*ed640*/  LDL.64 R140, [R1+0x50] ;  /* 0x00005000018c7983 */ /* 0x000ea80000100a00 */
[----:B------:R-:W2:Y:S04]  /*ed650*/  LDL.64 R142, [R1+0x58] ;  /* 0x00005800018e7983 */ /* 0x000ea80000100a00 */
[----:B------:R-:W2:Y:S04]  /*ed660*/  LDL.64 R148, [R1+0x60] ;  /* 0x0000600001947983 */ /* 0x000ea80000100a00 */
[----:B------:R-:W2:Y:S04]  /*ed670*/  LDL.64 R150, [R1+0x68] ;  /* 0x0000680001967983 */ /* 0x000ea80000100a00 */
[----:B------:R-:W2:Y:S04]  /*ed680*/  LDL R156, [R1+0x70] ;  /* 0x00007000019c7983 */ /* 0x000ea80000100800 */
[----:B------:R-:W2:Y:S01]  /*ed690*/  LDL R157, [R1+0x74] ;  /* 0x00007400019d7983 */ /* 0x000ea20000100800 */
[----:B------:R-:W-:Y:S01]  /*ed6a0*/  IMAD.MOV.U32 R158, RZ, RZ, R160 ;  /* 0x000000ffff9e7224 */ /* 0x000fe200078e00a0 */
[----:B------:R-:W-:Y:S01]  /*ed6b0*/  HMMA.1688.F32.TF32 R16, R4, R18, R124 ;  /* 0x000000120410723c */ /* 0x000fe2000008107c */
[----:B------:R-:W2:Y:S02]  /*ed6c0*/  LDL.LU R160, [R1+0x9dac] ;  /* 0x009dac0001a07983 */ /* 0x000ea40000300800 */
[----:B------:R-:W-:-:S05]  /*ed6d0*/  IMAD.MOV.U32 R159, RZ, RZ, R161 ;  /* 0x000000ffff9f7224 */ /* 0x000fca00078e00a1 */
[C---:B------:R-:W-:Y:S08]  /*ed6e0*/  HMMA.1688.F32.TF32 R124, R4.reuse, R190, R180 ;  /* 0x000000be047c723c */ /* 0x040ff000000810b4 */
[C---:B------:R-:W-:Y:S01]  /*ed6f0*/  HMMA.1688.F32.TF32 R60, R4.reuse, R242, R232 ;  /* 0x000000f2043c723c */ /* 0x040fe200000810e8 */
[----:B------:R-:W2:Y:S01]  /*ed700*/  LDL.LU R161, [R1+0x9da8] ;  /* 0x009da80001a17983 */ /* 0x000ea20000300800 */
[----:B------:R-:W2:Y:S02]  /*ed710*/  LDL R240, [R1+0x40] ;  /* 0x0000400001f07983 */ /* 0x000ea40000100800 */
[----:B------:R-:W2:Y:S02]  /*ed720*/  LDL R241, [R1+0x44] ;  /* 0x0000440001f17983 */ /* 0x000ea40000100800 */
[----:B------:R-:W2:Y:S01]  /*ed730*/  LDL R232, [R1+0x30] ;  /* 0x0000300001e87983 */ /* 0x000ea20000100800 */
[----:B------:R-:W2:Y:S04]  /*ed740*/  LDL R233, [R1+0x34] ;  /* 0x0000340001e97983 */ /* 0x000ea80000100800 */
[----:B------:R-:W2:Y:S04]  /*ed750*/  LDL.64 R180, [R1+0xa0] ;  /* 0x0000a00001b47983 */ /* 0x000ea80000100a00 */
[----:B------:R-:W2:Y:S04]  /*ed760*/  LDL.64 R182, [R1+0xa8] ;  /* 0x0000a80001b67983 */ /* 0x000ea80000100a00 */
[----:B------:R-:W2:Y:S04]  /*ed770*/  LDL.64 R188, [R1+0xb0] ;  /* 0x0000b00001bc7983 */ /* 0x000ea80000100a00 */
[----:B------:R-:W2:Y:S04]  /*ed780*/  LDL.64 R190, [R1+0xb8] ;  /* 0x0000b80001be7983 */ /* 0x000ea80000100a00 */
[----:B------:R-:W2:Y:S04]  /*ed790*/  LDL R220, [R1+0xf0] ;  /* 0x0000f00001dc7983 */ /* 0x000ea80000100800 */
[----:B------:R-:W2:Y:S04]  /*ed7a0*/  LDL R221, [R1+0xf4] ;  /* 0x0000f40001dd7983 */ /* 0x000ea80000100800 */
[----:B------:R-:W2:Y:S04]  /*ed7b0*/  LDL.64 R236, [R1+0x110] ;  /* 0x0001100001ec7983 */ /* 0x000ea80000100a00 */
[----:B------:R-:W2:Y:S01]  /*ed7c0*/  LDL.64 R238, [R1+0x118] ;  /* 0x0001180001ee7983 */ /* 0x000ea20000100a00 */
[C---:B----4-:R-:W-:Y:S08]  /*ed7d0*/  HMMA.1688.F32.TF32 R136, R4.reuse, R138, R248 ;  /* 0x0000008a0488723c */ /* 0x050ff000000810f8 */
[C---:B------:R-:W-:Y:S08]  /*ed7e0*/  HMMA.1688.F32.TF32 R84, R4.reuse, R86, R208 ;  /* 0x000000560454723c */ /* 0x040ff000000810d0 */
[C---:B------:R-:W-:Y:S08]  /*ed7f0*/  HMMA.1688.F32.TF32 R80, R4.reuse, R82, R200 ;  /* 0x000000520450723c */ /* 0x040ff000000810c8 */
[C---:B------:R-:W-:Y:S08]  /*ed800*/  HMMA.1688.F32.TF32 R76, R4.reuse, R78, R192 ;  /* 0x0000004e044c723c */ /* 0x040ff000000810c0 */
[C---:B---3--:R-:W-:Y:S08]  /*ed810*/  HMMA.1688.F32.TF32 R68, R4.reuse, R70, R176 ;  /* 0x000000460444723c */ /* 0x048ff000000810b0 */
[C---:B--2---:R-:W-:Y:S01]  /*ed820*/  HMMA.1688.F32.TF32 R64, R4.reuse, R66, R168 ;  /* 0x000000420440723c */ /* 0x044fe200000810a8 */
[----:B------:R-:W2:Y:S01]  /*ed830*/  LDL.LU.64 R170, [R1+0x9da0] ;  /* 0x009da00001aa7983 */ /* 0x000ea20000300a00 */
[----:B------:R-:W3:Y:S02]  /*ed840*/  LDL.LU.64 R168, [R1+0x9d98] ;  /* 0x009d980001a87983 */ /* 0x000ee40000300a00 */
[----:B------:R-:W4:Y:S02]  /*ed850*/  LDL.LU.64 R178, [R1+0x9d90] ;  /* 0x009d900001b27983 */ /* 0x000f240000300a00 */
[----:B------:R-:W2:Y:S02]  /*ed860*/  LDL.LU.64 R176, [R1+0x9d88] ;  /* 0x009d880001b07983 */ /* 0x000ea40000300a00 */
[C---:B------:R-:W-:Y:S01]  /*ed870*/  HMMA.1688.F32.TF32 R72, R4.reuse, R74, R184 ;  /* 0x0000004a0448723c */ /* 0x040fe200000810b8 */
        /* <DEDUP_REMOVED lines=8> */
[----:B------:R-:W-:Y:S01]  /*ed900*/  HMMA.1688.F32.TF32 R88, R4, R90, R216 ;  /* 0x0000005a0458723c */ /* 0x000fe200000810d8 */
[----:B------:R-:W2:Y:S01]  /*ed910*/  LDL.LU.64 R218, [R1+0x9d40] ;  /* 0x009d400001da7983 */ /* 0x000ea20000300a00 */
[----:B------:R-:W2:Y:S02]  /*ed920*/  LDL.LU.64 R216, [R1+0x9d38] ;  /* 0x009d380001d87983 */ /* 0x000ea40000300a00 */
[----:B------:R-:W2:Y:S02]  /*ed930*/  LDL.LU.64 R250, [R1+0x9d30] ;  /* 0x009d300001fa7983 */ /* 0x000ea40000300a00 */
[----:B------:R-:W2:Y:S02]  /*ed940*/  LDL.LU.64 R248, [R1+0x9d28] ;  /* 0x009d280001f87983 */ /* 0x000ea40000300a00 */
[C---:B-1----:R-:W-:Y:S01]  /*ed950*/  HMMA.1688.F32.TF32 R92, R132.reuse, R224, R92 ;  /* 0x000000e0845c723c */ /* 0x042fe2000008105c */
[----:B------:R-:W2:Y:S01]  /*ed960*/  LDL.LU.64 R226, [R1+0x9d20] ;  /* 0x009d200001e27983 */ /* 0x000ea20000300a00 */
[----:B------:R-:W2:Y:S06]  /*ed970*/  LDL.LU.64 R224, [R1+0x9d18] ;  /* 0x009d180001e07983 */ /* 0x000eac0000300a00 */
[C---:B------:R-:W-:Y:S01]  /*ed980*/  HMMA.1688.F32.TF32 R24, R132.reuse, R244, R24 ;  /* 0x000000f48418723c */ /* 0x040fe20000081018 */
[----:B------:R-:W-:Y:S01]  /*ed990*/  MOV R222, R247 ;  /* 0x000000f700de7202 */ /* 0x000fe20000000f00 */
[----:B------:R-:W-:Y:S01]  /*ed9a0*/  IMAD.MOV.U32 R223, RZ, RZ, R246 ;  /* 0x000000ffffdf7224 */ /* 0x000fe200078e00f6 */
[----:B------:R-:W-:Y:S04]  /*ed9b0*/  LDS R4, [R0+0x8e200] ;  /* 0x08e2000000047984 */ /* 0x000fe80000000800 */
[----:B------:R-:W3:Y:S01]  /*ed9c0*/  LDL.LU.64 R246, [R1+0x9d10] ;  /* 0x009d100001f67983 */ /* 0x000ee20000300a00 */
[----:B------:R-:W3:Y:S03]  /*ed9d0*/  LDL.LU.64 R244, [R1+0x9d08] ;  /* 0x009d080001f47983 */ /* 0x000ee60000300a00 */
[----:B------:R-:W-:Y:S04]  /*ed9e0*/  LDS R6, [R0+0x8f200] ;  /* 0x08f2000000067984 */ /* 0x000fe80000000800 */
[----:B------:R-:W-:Y:S04]  /*ed9f0*/  LDS R5, [R252+0x8e200] ;  /* 0x08e20000fc057984 */ /* 0x000fe80000000800 */
[----:B------:R-:W1:Y:S01]  /*eda00*/  LDS R7, [R252+0x8f200] ;  /* 0x08f20000fc077984 */ /* 0x000e620000000800 */
[C---:B------:R-:W-:Y:S08]  /*eda10*/  HMMA.1688.F32.TF32 R116, R132.reuse, R240, R116 ;  /* 0x000000f08474723c */ /* 0x040ff00000081074 */
[C---:B------:R-:W-:Y:S01]  /*eda20*/  HMMA.1688.F32.TF32 R28, R132.reuse, R232, R28 ;  /* 0x000000e8841c723c */ /* 0x040fe2000008101c */
[----:B------:R2:W-:Y:S01]  /*eda30*/  STL.64 [R1+0x9cd8], R26 ;  /* 0x009cd81a01007387 */ /* 0x0005e20000100a00 */
[----:B------:R-:W-:Y:S02]  /*eda40*/  STL.64 [R1+0x9cd0], R24 ;  /* 0x009cd01801007387 */ /* 0x000fe40000100a00 */
[----:B--2---:R-:W-:Y:S01]  /*eda50*/  IMAD.MOV.U32 R26, RZ, RZ, R224 ;  /* 0x000000ffff1a7224 */ /* 0x004fe200078e00e0 */
[----:B------:R-:W-:Y:S01]  /*eda60*/  MOV R27, R225 ;  /* 0x000000e1001b7202 */ /* 0x000fe20000000f00 */
[----:B------:R-:W2:Y:S01]  /*eda70*/  LDL.LU R224, [R1+0x9d04] ;  /* 0x009d040001e07983 */ /* 0x000ea20000300800 */
[----:B------:R-:W2:Y:S02]  /*eda80*/  LDL.LU R225, [R1+0x9d00] ;  /* 0x009d000001e17983 */ /* 0x000ea40000300800 */
[----:B------:R-:W4:Y:S02]  /*eda90*/  LDL.LU.64 R234, [R1+0x9cf8] ;  /* 0x009cf80001ea7983 */ /* 0x000f240000300a00 */
[----:B------:R-:W4:Y:S01]  /*edaa0*/  LDL.LU.64 R232, [R1+0x9cf0] ;  /* 0x009cf00001e87983 */ /* 0x000f220000300a00 */
[----:B------:R-:W4:Y:S01]  /*edab0*/  LDL.LU.64 R242, [R1+0x9ce8] ;  /* 0x009ce80001f27983 */ /* 0x000f220000300a00 */
[----:B------:R-:W4:Y:S01]  /*edac0*/  LDL.LU.64 R240, [R1+0x9ce0] ;  /* 0x009ce00001f07983 */ /* 0x000f220000300a00 */
[----:B------:R-:W-:Y:S08]  /*edad0*/  HMMA.1688.F32.TF32 R20, R132, R248, R20 ;  /* 0x000000f88414723c */ /* 0x000ff00000081014 */
[----:B-1----:R-:W-:Y:S08]  /*edae0*/  HMMA.1688.F32.TF32 R92, R4, R26, R92 ;  /* 0x0000001a045c723c */ /* 0x002ff0000008105c */
        /* <DEDUP_REMOVED lines=25> */
[C---:B--2---:R-:W-:Y:S08]  /*edc80*/  HMMA.1688.F32.TF32 R52, R132.reuse, R224, R52 ;  /* 0x000000e08434723c */ /* 0x044ff00000081034 */
[C---:B----4-:R-:W-:Y:S08]  /*edc90*/  HMMA.1688.F32.TF32 R44, R132.reuse, R240, R44 ;  /* 0x000000f0842c723c */ /* 0x050ff0000008102c */
[----:B------:R-:W-:Y:S01]  /*edca0*/  HMMA.1688.F32.TF32 R48, R132, R232, R48 ;  /* 0x000000e88430723c */ /* 0x000fe20000081030 */
[----:B------:R-:W2:Y:S04]  /*edcb0*/  LDL R134, [R1+0x48] ;  /* 0x0000480001867983 */ /* 0x000ea80000100800 */
[----:B------:R-:W2:Y:S01]  /*edcc0*/  LDL R135, [R1+0x4c] ;  /* 0x00004c0001877983 */ /* 0x000ea20000100800 */
[----:B------:R1:W-:Y:S02]  /*edcd0*/  STL.64 [R1+0x9aa8], R250 ;  /* 0x009aa8fa01007387 */ /* 0x0003e40000100a00 */
[----:B------:R-:W-:Y:S01]  /*edce0*/  STL.64 [R1+0x9aa0], R248 ;  /* 0x009aa0f801007387 */ /* 0x000fe20000100a00 */
        /* <DEDUP_REMOVED lines=10> */
[----:B-1----:R-:W3:Y:S04]  /*edd90*/  LDL R250, [R1+0x38] ;  /* 0x0000380001fa7983 */ /* 0x002ee80000100800 */
[----:B------:R-:W3:Y:S01]  /*edda0*/  LDL R251, [R1+0x3c] ;  /* 0x00003c0001fb7983 */ /* 0x000ee20000100800 */
[----:B------:R-:W4:Y:S02]  /*eddb0*/  LDL.LU.64 R26, [R1+0x9cd8] ;  /* 0x009cd800011a7983 */ /* 0x000f240000300a00 */
[----:B------:R-:W4:Y:S02]  /*eddc0*/  LDL.LU.64 R24, [R1+0x9cd0] ;  /* 0x009cd00001187983 */ /* 0x000f240000300a00 */
[----:B------:R1:W-:Y:S01]  /*eddd0*/  STL.64 [R1+0x9cc8], R94 ;  /* 0x009cc85e01007387 */ /* 0x0003e20000100a00 */
        /* <DEDUP_REMOVED lines=11> */
[----:B-1----:R-:W4:Y:S01]  /*ede90*/  LDL R94, [R1+0x18] ;  /* 0x00001800015e7983 */ /* 0x002f220000100800 */
[----:B------:R-:W-:-:S02]  /*edea0*/  IMAD.MOV.U32 R95, RZ, RZ, R2 ;  /* 0x000000ffff5f7224 */ /* 0x000fc400078e0002 */
[----:B------:R-:W-:Y:S01]  /*edeb0*/  IMAD.MOV.U32 R249, RZ, RZ, R182 ;  /* 0x000000fffff97224 */ /* 0x000fe200078e00b6 */
[----:B------:R-:W-:-:S03]  /*edec0*/  MOV R248, R183 ;  /* 0x000000b700f87202 */ /* 0x000fc60000000f00 */
[C---:B------:R-:W-:Y:S01]  /*eded0*/  HMMA.1688.F32.TF32 R48, R4.reuse, R234, R48 ;  /* 0x000000ea0430723c */ /* 0x040fe20000081030 */
[----:B------:R-:W-:Y:S04]  /*edee0*/  LDS R132, [R0+0x90200] ;  /* 0x0902000000847984 */ /* 0x000fe80000000800 */
[----:B------:R-:W-:Y:S03]  /*edef0*/  LDS R133, [R252+0x90200] ;  /* 0x09020000fc857984 */ /* 0x000fe60000000800 */
[C---:B----4-:R-:W-:Y:S08]  /*edf00*/  HMMA.1688.F32.TF32 R24, R4.reuse, R94, R24 ;  /* 0x0000005e0418723c */ /* 0x050ff00000081018 */
[----:B---3--:R-:W-:Y:S07]  /*edf10*/  HMMA.1688.F32.TF32 R28, R4, R250, R28 ;  /* 0x000000fa041c723c */ /* 0x008fee000008101c */
[----:B------:R-:W-:-:S02]  /*edf20*/  IMAD.MOV.U32 R251, RZ, RZ, R190 ;  /* 0x000000fffffb7224 */ /* 0x000fc400078e00be */
[----:B------:R-:W-:-:S06]  /*edf30*/  IMAD.MOV.U32 R250, RZ, RZ, R191 ;  /* 0x000000fffffa7224 */ /* 0x000fcc00078e00bf */
[----:B------:R-:W-:Y:S01]  /*edf40*/  STL.64 [R1+0x9cb8], R26 ;  /* 0x009cb81a01007387 */ /* 0x000fe20000100a00 */
[----:B------:R-:W-:Y:S02]  /*edf50*/  STL.64 [R1+0x9cb0], R24 ;  /* 0x009cb01801007387 */ /* 0x000fe40000100a00 */
[----:B------:R1:W-:Y:S02]  /*edf60*/  STL.64 [R1+0x9a98], R246 ;  /* 0x009a98f601007387 */ /* 0x0003e40000100a00 */
[----:B------:R3:W-:Y:S01]  /*edf70*/  STL.64 [R1+0x9a90], R244 ;  /* 0x009a90f401007387 */ /* 0x0007e20000100a00 */
[----:B------:R-:W-:Y:S01]  /*edf80*/  STL.64 [R1+0x9ca8], R10 ;  /* 0x009ca80a01007387 */ /* 0x000fe20000100a00 */
[----:B------:R-:W-:Y:S02]  /*edf90*/  STL.64 [R1+0x9ca0], R8 ;  /* 0x009ca00801007387 */ /* 0x000fe40000100a00 */
[----:B------:R-:W-:Y:S02]  /*edfa0*/  STL.64 [R1+0x9b28], R250 ;  /* 0x009b28fa01007387 */ /* 0x000fe40000100a00 */
[----:B------:R4:W-:Y:S01]  /*edfb0*/  STL.64 [R1+0x9b20], R248 ;  /* 0x009b20f801007387 */ /* 0x0009e20000100a00 */
[----:B------:R-:W2:Y:S04]  /*edfc0*/  LDL R212, [R1+0x3e0] ;  /* 0x0003e00001d47983 */ /* 0x000ea80000100800 */
[----:B------:R-:W2:Y:S04]  /*edfd0*/  LDL R213, [R1+0x3e4] ;  /* 0x0003e40001d57983 */ /* 0x000ea80000100800 */
[----:B------:R-:W2:Y:S04]  /*edfe0*/  LDL R214, [R1+0x3e8] ;  /* 0x0003e80001d67983 */ /* 0x000ea80000100800 */
[----:B------:R-:W2:Y:S04]  /*edff0*/  LDL R215, [R1+0x3ec] ;  /* 0x0003ec0001d77983 */ /* 0x000ea80000100800 */
[----:B------:R-:W2:Y:S04]  /*ee000*/  LDL R204, [R1+0x3d0] ;  /* 0x0003d00001cc7983 */ /* 0x000ea80000100800 */
[----:B------:R-:W2:Y:S01]  /*ee010*/  LDL R205, [R1+0x3d4] ;  /* 0x0003d40001cd7983 */ /* 0x000ea20000100800 */
[----:B-1----:R-:W-:Y:S01]  /*ee020*/  MOV R247, R238 ;  /* 0x000000ee00f77202 */ /* 0x002fe20000000f00 */
[----:B------:R-:W-:Y:S01]  /*ee030*/  IMAD.MOV.U32 R246, RZ, RZ, R239 ;  /* 0x000000fffff67224 */ /* 0x000fe200078e00ef */
[----:B---3--:R-:W-:Y:S01]  /*ee040*/  MOV R245, R150 ;  /* 0x0000009600f57202 */ /* 0x008fe20000000f00 */
        /* <DEDUP_REMOVED lines=35> */
[----:B----4-:R-:W4:Y:S04]  /*ee280*/  LDL R248, [R1+0x340] ;  /* 0x0003400001f87983 */ /* 0x010f280000100800 */
[----:B------:R-:W4:Y:S04]  /*ee290*/  LDL R249, [R1+0x344] ;  /* 0x0003440001f97983 */ /* 0x000f280000100800 */
        /* <DEDUP_REMOVED lines=62> */
[----:B------:R-:W-:Y:S02]  /*ee680*/  STL.64 [R1+0x9b48], R170 ;  /* 0x009b48aa01007387 */ /* 0x000fe40000100a00 */
[----:B------:R1:W-:Y:S02]  /*ee690*/  STL.64 [R1+0x9b40], R168 ;  /* 0x009b40a801007387 */ /* 0x0003e40000100a00 */
[----:B------:R-:W3:Y:S01]  /*ee6a0*/  LDL R92, [R1+0x1f0] ;  /* 0x0001f000015c7983 */ /* 0x000ee20000100800 */
[----:B------:R-:W3:Y:S01]  /*ee6b0*/  LDL R93, [R1+0x1f4] ;  /* 0x0001f400015d7983 */ /* 0x000ee20000100800 */
[C---:B--2---:R-:W-:Y:S03]  /*ee6c0*/  HMMA.1688.F32.TF32 R116, R4.reuse, R134, R116 ;  /* 0x000000860474723c */ /* 0x044fe60000081074 */
[----:B------:R-:W-:Y:S01]  /*ee6d0*/  LDS R134, [R0+0x91200] ;  /* 0x0912000000867984 */ /* 0x000fe20000000800 */
[----:B------:R-:W3:Y:S04]  /*ee6e0*/  LDS R135, [R252+0x91200] ;  /* 0x09120000fc877984 */ /* 0x000ee80000000800 */
[----:B------:R-:W-:Y:S01]  /*ee6f0*/  HMMA.1688.F32.TF32 R128, R4, R142, R128 ;  /* 0x0000008e0480723c */ /* 0x000fe20000081080 */
[----:B------:R-:W-:-:S07]  /*ee700*/  IMAD.MOV.U32 R2, RZ, RZ, R143 ;  /* 0x000000ffff027224 */ /* 0x000fce00078e008f */
[C---:B------:R-:W-:Y:S08]  /*ee710*/  HMMA.1688.F32.TF32 R12, R4.reuse, R158, R12 ;  /* 0x0000009e040c723c */ /* 0x040ff0000008100c */
[C---:B------:R-:W-:Y:S01]  /*ee720*/  HMMA.1688.F32.TF32 R80, R4.reuse, R170, R80 ;  /* 0x000000aa0450723c */ /* 0x040fe20000081050 */
[----:B------:R-:W2:Y:S04]  /*ee730*/  LDL R148, [R1+0x230] ;  /* 0x0002300001947983 */ /* 0x000ea80000100800 */
[----:B-1----:R-:W2:Y:S04]  /*ee740*/  LDL R168, [R1+0x290] ;  /* 0x0002900001a87983 */ /* 0x002ea80000100800 */
        /* <DEDUP_REMOVED lines=15> */
[----:B------:R-:W2:Y:S01]  /*ee840*/  LDL R159, [R1+0x24c] ;  /* 0x00024c00019f7983 */ /* 0x000ea20000100800 */
[----:B------:R1:W-:Y:S01]  /*ee850*/  STL.64 [R1+0x9b58], R162 ;  /* 0x009b58a201007387 */ /* 0x0003e20000100a00 */
[C---:B------:R-:W-:Y:S01]  /*ee860*/  HMMA.1688.F32.TF32 R84, R4.reuse, R162, R84 ;  /* 0x000000a20454723c */ /* 0x040fe20000081054 */
[----:B------:R1:W-:Y:S01]  /*ee870*/  STL.64 [R1+0x9b50], R160 ;  /* 0x009b50a001007387 */ /* 0x0003e20000100a00 */
[----:B------:R-:W2:Y:S04]  /*ee880*/  LDL R8, [R1+0x250] ;  /* 0x0002500001087983 */ /* 0x000ea80000100800 */
[----:B------:R-:W2:Y:S02]  /*ee890*/  LDL R9, [R1+0x254] ;  /* 0x0002540001097983 */ /* 0x000ea40000100800 */
[C---:B------:R-:W-:Y:S08]  /*ee8a0*/  HMMA.1688.F32.TF32 R88, R4.reuse, R154, R88 ;  /* 0x0000009a0458723c */ /* 0x040ff00000081058 */
[----:B------:R-:W-:Y:S01]  /*ee8b0*/  HMMA.1688.F32.TF32 R136, R4, R146, R136 ;  /* 0x000000920488723c */ /* 0x000fe20000081088 */
[----:B------:R-:W-:Y:S01]  /*ee8c0*/  LDS R4, [R0+0x92200] ;  /* 0x0922000000047984 */ /* 0x000fe20000000800 */
[----:B------:R-:W-:Y:S04]  /*ee8d0*/  LDS R6, [R0+0x93200] ;  /* 0x0932000000067984 */ /* 0x000fe80000000800 */
[----:B------:R-:W-:Y:S04]  /*ee8e0*/  LDS R5, [R252+0x92200] ;  /* 0x09220000fc057984 */ /* 0x000fe80000000800 */
[----:B-1----:R-:W2:Y:S04]  /*ee8f0*/  LDL R162, [R1+0x288] ;  /* 0x0002880001a27983 */ /* 0x002ea80000100800 */
[----:B------:R-:W2:Y:S04]  /*ee900*/  LDL R163, [R1+0x28c] ;  /* 0x00028c0001a37983 */ /* 0x000ea80000100800 */
[----:B------:R-:W2:Y:S04]  /*ee910*/  LDL R160, [R1+0x280] ;  /* 0x0002800001a07983 */ /* 0x000ea80000100800 */
[----:B------:R-:W2:Y:S01]  /*ee920*/  LDL R161, [R1+0x284] ;  /* 0x0002840001a17983 */ /* 0x000ea20000100800 */
[----:B------:R1:W-:Y:S02]  /*ee930*/  STL.64 [R1+0x9b68], R154 ;  /* 0x009b689a01007387 */ /* 0x0003e40000100a00 */
[----:B------:R1:W-:Y:S01]  /*ee940*/  STL.64 [R1+0x9b60], R152 ;  /* 0x009b609801007387 */ /* 0x0003e20000100a00 */
[----:B------:R-:W2:Y:S04]  /*ee950*/  LDS R7, [R252+0x93200] ;  /* 0x09320000fc077984 */ /* 0x000ea80000000800 */
        /* <DEDUP_REMOVED lines=11> */
[C---:B---3--:R-:W-:Y:S02]  /*eea10*/  HMMA.1688.F32.TF32 R20, R132.reuse, R92, R20 ;  /* 0x0000005c8414723c */ /* 0x048fe40000081014 */
[----:B------:R-:W2:Y:S01]  /*eea20*/  LDL.LU.64 R92, [R1+0x9cc0] ;  /* 0x009cc000015c7983 */ /* 0x000ea20000300a00 */
[----:B------:R-:W3:Y:S05]  /*eea30*/  LDL.LU.64 R26, [R1+0x9cb8] ;  /* 0x009cb800011a7983 */ /* 0x000eea0000300a00 */
[C---:B--2---:R-:W-:Y:S01]  /*eea40*/  HMMA.1688.F32.TF32 R92, R132.reuse, R24, R92 ;  /* 0x00000018845c723c */ /* 0x044fe2000008105c */
[----:B------:R-:W3:Y:S11]  /*eea50*/  LDL.LU.64 R24, [R1+0x9cb0] ;  /* 0x009cb00001187983 */ /* 0x000ef60000300a00 */
[----:B------:R-:W-:Y:S11]  /*eea60*/  @!UPT UIADD3 URZ, URZ, URZ, URZ ;  /* 0x0000003f3f3ff290 */ /* 0x000ff6000fffe03f */
[----:B------:R-:W-:Y:S01]  /*eea70*/  STL.64 [R1+0x9c98], R94 ;  /* 0x009c985e01007387 */ /* 0x000fe20000100a00 */
[----:B------:R1:W-:Y:S03]  /*eea80*/  STL.64 [R1+0x9c90], R92 ;  /* 0x009c905c01007387 */ /* 0x0003e60000100a00 */
[----:B-1----:R-:W3:Y:S04]  /*eea90*/  LDL R92, [R1+0x210] ;  /* 0x00021000015c7983 */ /* 0x002ee80000100800 */
[----:B------:R-:W3:Y:S01]  /*eeaa0*/  LDL R93, [R1+0x214] ;  /* 0x00021400015d7983 */ /* 0x000ee20000100800 */
[C---:B------:R-:W-:Y:S08]  /*eeab0*/  HMMA.1688.F32.TF32 R128, R132.reuse, R8, R128 ;  /* 0x000000088480723c */ /* 0x040ff00000081080 */
[C---:B---3--:R-:W-:Y:S11]  /*eeac0*/  HMMA.1688.F32.TF32 R24, R132.reuse, R92, R24 ;  /* 0x0000005c8418723c */ /* 0x048ff60000081018 */
[----:B------:R-:W-:Y:S11]  /*eead0*/  @!UPT UIADD3 URZ, URZ, URZ, URZ ;  /* 0x0000003f3f3ff290 */ /* 0x000ff6000fffe03f */
[----:B------:R-:W-:Y:S01]  /*eeae0*/  @!UPT UIADD3 URZ, URZ, URZ, URZ ;  /* 0x0000003f3f3ff290 */ /* 0x000fe2000fffe03f */
[----:B------:R1:W-:Y:S01]  /*eeaf0*/  STL.64 [R1+0x9c88], R26 ;  /* 0x009c881a01007387 */ /* 0x0003e20000100a00 */
[----:B------:R-:W-:Y:S02]  /*eeb00*/  STL.64 [R1+0x9c80], R24 ;  /* 0x009c801801007387 */ /* 0x000fe40000100a00 */
[----:B------:R2:W-:Y:S02]  /*eeb10*/  STL.64 [R1+0x9c78], R142 ;  /* 0x009c788e01007387 */ /* 0x0005e40000100a00 */
[----:B------:R-:W3:Y:S01]  /*eeb20*/  LDL R94, [R1+0x1f8] ;  /* 0x0001f800015e7983 */ /* 0x000ee20000100800 */
[----:B------:R-:W3:Y:S04]  /*eeb30*/  LDL R95, [R1+0x1fc] ;  /* 0x0001fc00015f7983 */ /* 0x000ee80000100800 */
[----:B-1----:R-:W3:Y:S04]  /*eeb40*/  LDL R26, [R1+0x208] ;  /* 0x00020800011a7983 */ /* 0x002ee80000100800 */
[----:B--2---:R-:W2:Y:S04]  /*eeb50*/  LDL R142, [R1+0x218] ;  /* 0x00021800018e7983 */ /* 0x004ea80000100800 */
[----:B------:R-:W2:Y:S04]  /*eeb60*/  LDL R143, [R1+0x21c] ;  /* 0x00021c00018f7983 */ /* 0x000ea80000100800 */
[----:B------:R-:W2:Y:S01]  /*eeb70*/  LDL R27, [R1+0x20c] ;  /* 0x00020c00011b7983 */ /* 0x000ea20000100800 */
[----:B------:R-:W2:Y:S02]  /*eeb80*/  LDL.LU.64 R10, [R1+0x9ca8] ;  /* 0x009ca800010a7983 */ /* 0x000ea40000300a00 */
        /* <DEDUP_REMOVED lines=28> */
[----:B---3--:R-:W-:Y:S08]  /*eed50*/  HMMA.1688.F32.TF32 R20, R4, R94, R20 ;  /* 0x0000005e0414723c */ /* 0x008ff00000081014 */
[----:B--2---:R-:W-:Y:S01]  /*eed60*/  HMMA.1688.F32.TF32 R8, R132, R144, R8 ;  /* 0x000000908408723c */ /* 0x004fe20000081008 */
[----:B------:R-:W2:Y:S04]  /*eed70*/  LDL R134, [R1+0x258] ;  /* 0x0002580001867983 */ /* 0x000ea80000100800 */
[----:B------:R-:W2:Y:S01]  /*eed80*/  LDL R135, [R1+0x25c] ;  /* 0x00025c0001877983 */ /* 0x000ea20000100800 */
[----:B------:R-:W3:Y:S02]  /*eed90*/  LDL.LU.64 R94, [R1+0x9c98] ;  /* 0x009c9800015e7983 */ /* 0x000ee40000300a00 */
[----:B------:R-:W3:Y:S01]  /*eeda0*/  LDL.LU.64 R92, [R1+0x9c90] ;  /* 0x009c9000015c7983 */ /* 0x000ee20000300a00 */
[C---:B------:R-:W-:Y:S08]  /*eedb0*/  HMMA.1688.F32.TF32 R28, R4.reuse, R150, R28 ;  /* 0x00000096041c723c */ /* 0x040ff0000008101c */
[C---:B------:R-:W-:Y:S01]  /*eedc0*/  HMMA.1688.F32.TF32 R116, R4.reuse, R158, R116 ;  /* 0x0000009e0474723c */ /* 0x040fe20000081074 */
[----:B------:R-:W-:Y:S04]  /*eedd0*/  LDS R132, [R0+0x94200] ;  /* 0x0942000000847984 */ /* 0x000fe80000000800 */
[----:B------:R-:W-:Y:S03]  /*eede0*/  LDS R133, [R252+0x94200] ;  /* 0x09420000fc857984 */ /* 0x000fe60000000800 */
[C---:B---3--:R-:W-:Y:S01]  /*eedf0*/  HMMA.1688.F32.TF32 R92, R4.reuse, R26, R92 ;  /* 0x0000001a045c723c */ /* 0x048fe2000008105c */
[----:B------:R-:W3:Y:S01]  /*eee00*/  LDL.LU.64 R26, [R1+0x9c88] ;  /* 0x009c8800011a7983 */ /* 0x000ee20000300a00 */
[----:B------:R-:W3:Y:S06]  /*eee10*/  LDL.LU.64 R24, [R1+0x9c80] ;  /* 0x009c800001187983 */ /* 0x000eec0000300a00 */
[C---:B---3--:R-:W-:Y:S01]  /*eee20*/  HMMA.1688.F32.TF32 R24, R4.reuse, R142, R24 ;  /* 0x0000008e0418723c */ /* 0x048fe20000081018 */
[----:B------:R-:W3:Y:S07]  /*eee30*/  LDL.LU.64 R142, [R1+0x9c78] ;  /* 0x009c7800018e7983 */ /* 0x000eee0000300a00 */
[C---:B--2---:R-:W-:Y:S01]  /*eee40*/  HMMA.1688.F32.TF32 R128, R4.reuse, R134, R128 ;  /* 0x000000860480723c */ /* 0x044fe20000081080 */
[----:B------:R-:W-:Y:S04]  /*eee50*/  LDS R134, [R0+0x95200] ;  /* 0x0952000000867984 */ /* 0x000fe80000000800 */
[----:B------:R-:W1:Y:S03]  /*eee60*/  LDS R135, [R252+0x95200] ;  /* 0x09520000fc877984 */ /* 0x000e660000000800 */
[C---:B---3--:R-:W-:Y:S01]  /*eee70*/  HMMA.1688.F32.TF32 R104, R4.reuse, R142, R104 ;  /* 0x0000008e0468723c */ /* 0x048fe20000081068 */
        /* <DEDUP_REMOVED lines=88> */
[----:B------:R-:W4:Y:S02]  /*ef400*/  LDL.LU.64 R166, [R1+0x9c40] ;  /* 0x009c400001a67983 */ /* 0x000f240000300a00 */
[----:B------:R-:W4:Y:S05]  /*ef410*/  LDL.LU.64 R164, [R1+0x9c38] ;  /* 0x009c380001a47983 */ /* 0x000f2a0000300a00 */
        /* <DEDUP_REMOVED lines=16> */
[----:B------:R-:W4:Y:S07]  /*ef520*/  LDL.LU.64 R214, [R1+0x9be0] ;  /* 0x009be00001d67983 */ /* 0x000f2e0000300a00 */
[C---:B------:R-:W-:Y:S01]  /*ef530*/  HMMA.1688.F32.TF32 R56, R4.reuse, R222, R56 ;  /* 0x000000de0438723c */ /* 0x040fe20000081038 */
[----:B------:R-:W4:Y:S01]  /*ef540*/  LDL.LU.64 R212, [R1+0x9bd8] ;  /* 0x009bd80001d47983 */ /* 0x000f220000300a00 */
[----:B------:R-:W4:Y:S06]  /*ef550*/  LDL.LU.64 R222, [R1+0x9bd0] ;  /* 0x009bd00001de7983 */ /* 0x000f2c0000300a00 */
[----:B------:R-:W-:Y:S08]  /*ef560*/  HMMA.1688.F32.TF32 R60, R4, R230, R60 ;  /* 0x000000e6043c723c */ /* 0x000ff0000008103c */
[C---:B-1----:R-:W-:Y:S08]  /*ef570*/  HMMA.1688.F32.TF32 R92, R132.reuse, R228, R92 ;  /* 0x000000e4845c723c */ /* 0x042ff0000008105c */
[----:B--2---:R-:W-:Y:S01]  /*ef580*/  HMMA.1688.F32.TF32 R20, R132, R220, R20 ;  /* 0x000000dc8414723c */ /* 0x004fe20000081014 */
[----:B------:R-:W2:Y:S01]  /*ef590*/  LDL.LU.64 R220, [R1+0x9bc8] ;  /* 0x009bc80001dc7983 */ /* 0x000ea20000300a00 */
[----:B------:R-:W2:Y:S02]  /*ef5a0*/  LDL.LU.64 R230, [R1+0x9bc0] ;  /* 0x009bc00001e67983 */ /* 0x000ea40000300a00 */
[----:B------:R-:W2:Y:S11]  /*ef5b0*/  LDL.LU.64 R228, [R1+0x9bb8] ;  /* 0x009bb80001e47983 */ /* 0x000eb60000300a00 */
[----:B------:R-:W-:Y:S01]  /*ef5c0*/  STL.64 [R1+0x9ba0], R94 ;  /* 0x009ba05e01007387 */ /* 0x000fe20000100a00 */
[----:B------:R1:W-:Y:S03]  /*ef5d0*/  STL.64 [R1+0x9b98], R92 ;  /* 0x009b985c01007387 */ /* 0x0003e60000100a00 */
[----:B-1----:R-:W2:Y:S04]  /*ef5e0*/  LDL R92, [R1+0x410] ;  /* 0x00041000015c7983 */ /* 0x002ea80000100800 */
[----:B------:R-:W2:Y:S01]  /*ef5f0*/  LDL R93, [R1+0x414] ;  /* 0x00041400015d7983 */ /* 0x000ea20000100800 */
[----:B------:R-:W-:Y:S01]  /*ef600*/  HMMA.1688.F32.TF32 R64, R4, R238, R64 ;  /* 0x000000ee0440723c */ /* 0x000fe20000081040 */
[----:B------:R-:W-:Y:S04]  /*ef610*/  LDS R4, [R0+0x96200] ;  /* 0x0962000000047984 */ /* 0x000fe80000000800 */
[----:B------:R-:W-:Y:S01]  /*ef620*/  LDS R6, [R0+0x97200] ;  /* 0x0972000000067984 */ /* 0x000fe20000000800 */
[----:B------:R-:W-:Y:S04]  /*ef630*/  LDS R5, [R252+0x96200] ;  /* 0x09620000fc057984 */ /* 0x000fe80000000800 */
[----:B------:R-:W1:Y:S01]  /*ef640*/  LDS R7, [R252+0x97200] ;  /* 0x09720000fc077984 */ /* 0x000e620000000800 */
[C---:B---3--:R-:W-:Y:S08]  /*ef650*/  HMMA.1688.F32.TF32 R12, R132.reuse, R236, R12 ;  /* 0x000000ec840c723c */ /* 0x048ff0000008100c */
[C---:B--2---:R-:W-:Y:S11]  /*ef660*/  HMMA.1688.F32.TF32 R24, R132.reuse, R92, R24 ;  /* 0x0000005c8418723c */ /* 0x044ff60000081018 */
[----:B------:R-:W-:Y:S11]  /*ef670*/  @!UPT UIADD3 URZ, URZ, URZ, URZ ;  /* 0x0000003f3f3ff290 */ /* 0x000ff6000fffe03f */
[----:B------:R-:W-:Y:S01]  /*ef680*/  @!UPT UIADD3 URZ, URZ, URZ, URZ ;  /* 0x0000003f3f3ff290 */ /* 0x000fe2000fffe03f */
[----:B------:R2:W-:Y:S01]  /*ef690*/  STL.64 [R1+0x9b90], R26 ;  /* 0x009b901a01007387 */ /* 0x0005e20000100a00 */
[----:B------:R-:W-:Y:S02]  /*ef6a0*/  STL.64 [R1+0x9b88], R24 ;  /* 0x009b881801007387 */ /* 0x000fe40000100a00 */
[----:B------:R3:W-:Y:S02]  /*ef6b0*/  STL.64 [R1+0x9b80], R146 ;  /* 0x009b809201007387 */ /* 0x0007e40000100a00 */
[----:B------:R-:W1:Y:S01]  /*ef6c0*/  LDL R94, [R1+0x3f8] ;  /* 0x0003f800015e7983 */ /* 0x000e620000100800 */
[----:B------:R-:W1:Y:S04]  /*ef6d0*/  LDL R95, [R1+0x3fc] ;  /* 0x0003fc00015f7983 */ /* 0x000e680000100800 */
[----:B--2---:R-:W2:Y:S04]  /*ef6e0*/  LDL R26, [R1+0x408] ;  /* 0x00040800011a7983 */ /* 0x004ea80000100800 */
[----:B---3--:R-:W3:Y:S04]  /*ef6f0*/  LDL R146, [R1+0x418] ;  /* 0x0004180001927983 */ /* 0x008ee80000100800 */
[----:B------:R-:W3:Y:S04]  /*ef700*/  LDL R147, [R1+0x41c] ;  /* 0x00041c0001937983 */ /* 0x000ee80000100800 */
        /* <DEDUP_REMOVED lines=31> */
[----:B--2---:R-:W-:Y:S01]  /*ef900*/  HMMA.1688.F32.TF32 R44, R132, R236, R44 ;  /* 0x000000ec842c723c */ /* 0x004fe2000008102c */
[----:B------:R-:W2:Y:S04]  /*ef910*/  LDL R134, [R1+0x1c8] ;  /* 0x0001c80001867983 */ /* 0x000ea80000100800 */
[----:B------:R-:W2:Y:S01]  /*ef920*/  LDL R135, [R1+0x1cc] ;  /* 0x0001cc0001877983 */ /* 0x000ea20000100800 */
[----:B------:R-:W4:Y:S02]  /*ef930*/  LDL.LU.64 R94, [R1+0x9ba0] ;  /* 0x009ba000015e7983 */ /* 0x000f240000300a00 */
[----:B------:R-:W4:Y:S01]  /*ef940*/  LDL.LU.64 R92, [R1+0x9b98] ;  /* 0x009b9800015c7983 */ /* 0x000f220000300a00 */
[C---:B------:R-:W-:Y:S08]  /*ef950*/  HMMA.1688.F32.TF32 R28, R4.reuse, R154, R28 ;  /* 0x0000009a041c723c */ /* 0x040ff0000008101c */
[C---:B------:R-:W-:Y:S08]  /*ef960*/  HMMA.1688.F32.TF32 R116, R4.reuse, R162, R116 ;  /* 0x000000a20474723c */ /* 0x040ff00000081074 */
[C---:B------:R-:W-:Y:S08]  /*ef970*/  HMMA.1688.F32.TF32 R128, R4.reuse, R170, R128 ;  /* 0x000000aa0480723c */ /* 0x040ff00000081080 */
[C---:B------:R-:W-:Y:S01]  /*ef980*/  HMMA.1688.F32.TF32 R8, R4.reuse, R246, R8 ;  /* 0x000000f60408723c */ /* 0x040fe20000081008 */
[----:B------:R-:W-:Y:S04]  /*ef990*/  LDS R132, [R0+0x98200] ;  /* 0x0982000000847984 */ /* 0x000fe80000000800 */
[----:B------:R-:W-:Y:S03]  /*ef9a0*/  LDS R133, [R252+0x98200] ;  /* 0x09820000fc857984 */ /* 0x000fe60000000800 */
[C---:B----4-:R-:W-:Y:S01]  /*ef9b0*/  HMMA.1688.F32.TF32 R92, R4.reuse, R26, R92 ;  /* 0x0000001a045c723c */ /* 0x050fe2000008105c */
[----:B------:R-:W3:Y:S01]  /*ef9c0*/  LDL.LU.64 R26, [R1+0x9b90] ;  /* 0x009b9000011a7983 */ /* 0x000ee20000300a00 */
[----:B------:R-:W3:Y:S06]  /*ef9d0*/  LDL.LU.64 R24, [R1+0x9b88] ;  /* 0x009b880001187983 */ /* 0x000eec0000300a00 */
[C---:B---3--:R-:W-:Y:S01]  /*ef9e0*/  HMMA.1688.F32.TF32 R24, R4.reuse, R146, R24 ;  /* 0x000000920418723c */ /* 0x048fe20000081018 */
[----:B------:R-:W3:Y:S07]  /*ef9f0*/  LDL.LU.64 R146, [R1+0x9b80] ;  /* 0x009b800001927983 */ /* 0x000eee0000300a00 */
[C---:B--2---:R-:W-:Y:S01]  /*efa00*/  HMMA.1688.F32.TF32 R12, R4.reuse, R134, R12 ;  /* 0x00000086040c723c */ /* 0x044fe2000008100c */
[----:B------:R-:W-:Y:S04]  /*efa10*/  LDS R134, [R0+0x99200] ;  /* 0x0992000000867984 */ /* 0x000fe80000000800 */
[----:B------:R-:W1:Y:S03]  /*efa20*/  LDS R135, [R252+0x99200] ;  /* 0x09920000fc877984 */ /* 0x000e660000000800 */
[C---:B------:R-:W-:Y:S08]  /*efa30*/  HMMA.1688.F32.TF32 R52, R4.reuse, R222, R52 ;  /* 0x000000de0434723c */ /* 0x040ff00000081034 */
[C---:B---3--:R-:W-:Y:S01]  /*efa40*/  HMMA.1688.F32.TF32 R104, R4.reuse, R146, R104 ;  /* 0x000000920468723c */ /* 0x048fe20000081068 */
[----:B------:R-:W2:Y:S01]  /*efa50*/  LDL.LU.64 R146, [R1+0x9b78] ;  /* 0x009b780001927983 */ /* 0x000ea20000300a00 */
[----:B------:R-:W3:Y:S02]  /*efa60*/  LDL.LU.64 R144, [R1+0x9b70] ;  /* 0x009b700001907983 */ /* 0x000ee40000300a00 */
[----:B------:R-:W1:Y:S02]  /*efa70*/  LDL.LU.64 R154, [R1+0x9b68] ;  /* 0x009b6800019a7983 */ /* 0x000e640000300a00 */
[----:B------:R-:W2:Y:S01]  /*efa80*/  LDL.LU.64 R152, [R1+0x9b60] ;  /* 0x009b600001987983 */ /* 0x000ea20000300a00 */
[----:B------:R-:W2:Y:S01]  /*efa90*/  LDL.LU.64 R162, [R1+0x9b58] ;  /* 0x009b580001a27983 */ /* 0x000ea20000300a00 */
[----:B------:R-:W2:Y:S02]  /*efaa0*/  LDL.LU.64 R160, [R1+0x9b50] ;  /* 0x009b500001a07983 */ /* 0x000ea40000300a00 */
[----:B------:R-:W2:Y:S02]  /*efab0*/  LDL.LU.64 R170, [R1+0x9b48] ;  /* 0x009b480001aa7983 */ /* 0x000ea40000300a00 */
[----:B------:R-:W2:Y:S01]  /*efac0*/  LDL.LU.64 R168, [R1+0x9b40] ;  /* 0x009b400001a87983 */ /* 0x000ea20000300a00 */
[----:B------:R-:W2:Y:S01]  /*efad0*/  LDL.LU.64 R246, [R1+0x9b38] ;  /* 0x009b380001f67983 */ /* 0x000ea20000300a00 */
[----:B------:R-:W2:Y:S02]  /*efae0*/  LDL.LU.64 R244, [R1+0x9b30] ;  /* 0x009b300001f47983 */ /* 0x000ea40000300a00 */
[----:B------:R-:W1:Y:S02]  /*efaf0*/  LDL R224, [R1+0x1120] ;  /* 0x0011200001e07983 */ /* 0x000e640000100800 */
[----:B------:R-:W1:Y:S01]  /*efb00*/  LDL R225, [R1+0x1124] ;  /* 0x0011240001e17983 */ /* 0x000e620000100800 */
[----:B------:R-:W2:Y:S04]  /*efb10*/  LDL.64 R232, [R1+0x1110] ;  /* 0x0011100001e87983 */ /* 0x000ea80000100a00 */
[----:B------:R-:W3:Y:S04]  /*efb20*/  LDL.64 R240, [R1+0x1130] ;  /* 0x0011300001f07983 */ /* 0x000ee80000100a00 */
[----:B------:R-:W3:Y:S01]  /*efb30*/  LDL.64 R248, [R1+0x1140] ;  /* 0x0011400001f87983 */ /* 0x000ee20000100a00 */
[----:B------:R-:W-:Y:S02]  /*efb40*/  STL [R1+0x98ac], R238 ;  /* 0x0098acee01007387 */ /* 0x000fe40000100800 */
[----:B------:R-:W-:Y:S02]  /*efb50*/  STL [R1+0x98a8], R239 ;  /* 0x0098a8ef01007387 */ /* 0x000fe40000100800 */
[----:B------:R-:W-:Y:S01]  /*efb60*/  STL [R1+0x98a4], R230 ;  /* 0x0098a4e601007387 */ /* 0x000fe20000100800 */
[----:B------:R-:W-:Y:S01]  /*efb70*/  STL [R1+0x98a0], R231 ;  /* 0x0098a0e701007387 */ /* 0x000fe20000100800 */
[----:B------:R4:W-:Y:S03]  /*efb80*/  STL [R1+0x98b0], R222 ;  /* 0x0098b0de01007387 */ /* 0x0009e60000100800 */
[----:B----4-:R-:W4:Y:S01]  /*efb90*/  LDL R222, [R1+0x21e8] ;  /* 0x0021e80001de7983 */ /* 0x010f220000100800 */
[----:B------:R-:W-:Y:S02]  /*efba0*/  STL [R1+0x989c], R223 ;  /* 0x00989cdf01007387 */ /* 0x000fe40000100800 */
[----:B------:R-:W-:Y:S02]  /*efbb0*/  STL [R1+0x9898], R215 ;  /* 0x009898d701007387 */ /* 0x000fe40000100800 */
        /* <DEDUP_REMOVED lines=17> */
[C---:B------:R-:W-:Y:S01]  /*efcd0*/  HMMA.1688.F32.TF32 R136, R4.reuse, R142, R136 ;  /* 0x0000008e0488723c */ /* 0x040fe20000081088 */
[----:B------:R1:W-:Y:S07]  /*efce0*/  STL.64 [R1+0x99b0], R140 ;  /* 0x0099b08c01007387 */ /* 0x0003ee0000100a00 */
[C---:B------:R-:W-:Y:S08]  /*efcf0*/  HMMA.1688.F32.TF32 R56, R4.reuse, R214, R56 ;  /* 0x000000d60438723c */ /* 0x040ff00000081038 */
[----:B------:R-:W-:Y:S08]  /*efd00*/  HMMA.1688.F32.TF32 R48, R4, R230, R48 ;  /* 0x000000e60430723c */ /* 0x000ff00000081030 */
[C---:B-1----:R-:W-:Y:S08]  /*efd10*/  HMMA.1688.F32.TF32 R140, R132.reuse, R224, R20 ;  /* 0x000000e0848c723c */ /* 0x042ff00000081014 */
[C---:B--2---:R-:W-:Y:S11]  /*efd20*/  HMMA.1688.F32.TF32 R20, R132.reuse, R232, R92 ;  /* 0x000000e88414723c */ /* 0x044ff6000008105c */
[----:B------:R-:W-:Y:S04]  /*efd30*/  @!UPT UIADD3 URZ, URZ, URZ, URZ ;  /* 0x0000003f3f3ff290 */ /* 0x000fe8000fffe03f */
[----:B------:R-:W-:Y:S01]  /*efd40*/  STL.64 [R1+0x2230], R140 ;  /* 0x0022308c01007387 */ /* 0x000fe20000100a00 */
[----:B------:R-:W-:Y:S07]  /*efd50*/  STL.64 [R1+0x2238], R142 ;  /* 0x0022388e01007387 */ /* 0x000fee0000100a00 */
[----:B------:R-:W-:Y:S02]  /*efd60*/  STL.64 [R1+0x2220], R20 ;  /* 0x0022201401007387 */ /* 0x000fe40000100a00 */
[----:B------:R3:W-:Y:S02]  /*efd70*/  STL.64 [R1+0x2228], R22 ;  /* 0x0022281601007387 */ /* 0x0007e40000100a00 */
[C---:B---3--:R-:W-:Y:S01]  /*efd80*/  HMMA.1688.F32.TF32 R20, R132.reuse, R240, R24 ;  /* 0x000000f08414723c */ /* 0x048fe20000081018 */
[----:B------:R-:W-:Y:S11]  /*efd90*/  IMAD.MOV.U32 R215, RZ, RZ, R241 ;  /* 0x000000ffffd77224 */ /* 0x000ff600078e00f1 */
[----:B------:R-:W-:Y:S11]  /*efda0*/  @!UPT UIADD3 URZ, URZ, URZ, URZ ;  /* 0x0000003f3f3ff290 */ /* 0x000ff6000fffe03f */
[----:B------:R-:W-:Y:S01]  /*efdb0*/  STL.64 [R1+0x2210], R20 ;  /* 0x0022101401007387 */ /* 0x000fe20000100a00 */
[----:B------:R1:W-:Y:S02]  /*efdc0*/  STL.64 [R1+0x2218], R22 ;  /* 0x0022181601007387 */ /* 0x0003e40000100a00 */
[----:B-1----:R-:W-:Y:S01]  /*efdd0*/  HMMA.1688.F32.TF32 R20, R132, R248, R104 ;  /* 0x000000f88414723c */ /* 0x002fe20000081068 */
[----:B------:R-:W-:Y:S01]  /*efde0*/  STL.64 [R1+0x99c8], R214 ;  /* 0x0099c8d601007387 */ /* 0x000fe20000100a00 */
[----:B------:R-:W-:Y:S01]  /*efdf0*/  MOV R230, R248 ;  /* 0x000000f800e67202 */ /* 0x000fe20000000f00 */
[----:B------:R-:W-:Y:S02]  /*efe00*/  IMAD.MOV.U32 R231, RZ, RZ, R249 ;  /* 0x000000ffffe77224 */ /* 0x000fe400078e00f9 */
[----:B------:R-:W-:Y:S02]  /*efe10*/  STL.64 [R1+0x99c0], R212 ;  /* 0x0099c0d401007387 */ /* 0x000fe40000100a00 */
[----:B------:R-:W-:Y:S01]  /*efe20*/  IMAD.MOV.U32 R3, RZ, RZ, R232 ;  /* 0x000000ffff037224 */ /* 0x000fe200078e00e8 */
[----:B------:R-:W-:Y:S01]  /*efe30*/  MOV R0, R233 ;  /* 0x000000e900007202 */ /* 0x000fe20000000f00 */
[----:B------:R-:W-:Y:S11]  /*efe40*/  IMAD.MOV.U32 R223, RZ, RZ, R240 ;  /* 0x000000ffffdf7224 */ /* 0x000ff600078e00f0 */
[----:B------:R-:W-:Y:S03]  /*efe50*/  @!UPT UIADD3 URZ, URZ, URZ, URZ ;  /* 0x0000003f3f3ff290 */ /* 0x000fe6000fffe03f */
[----:B------:R1:W-:Y:S01]  /*efe60*/  STL.64 [R1+0x2200], R20 ;  /* 0x0022001401007387 */ /* 0x0003e20000100a00 */
[----:B------:R-:W-:Y:S02]  /*efe70*/  STL.64 [R1+0x2208], R22 ;  /* 0x0022081601007387 */ /* 0x000fe40000100a00 */
[----:B------:R-:W2:Y:S02]  /*efe80*/  LDL R240, [R1+0x12c0] ;  /* 0x0012c00001f07983 */ /* 0x000ea40000100800 */
[----:B------:R-:W2:Y:S01]  /*efe90*/  LDL R241, [R1+0x12c4] ;  /* 0x0012c40001f17983 */ /* 0x000ea20000100800 */
[----:B------:R-:W3:Y:S04]  /*efea0*/  LDL R224, [R1+0x12a0] ;  /* 0x0012a00001e07983 */ /* 0x000ee80000100800 */
[----:B------:R-:W3:Y:S04]  /*efeb0*/  LDL R225, [R1+0x12a4] ;  /* 0x0012a40001e17983 */ /* 0x000ee80000100800 */
        /* <DEDUP_REMOVED lines=14> */
[----:B-1----:R-:W2:Y:S04]  /*effa0*/  LDL R20, [R1+0x11a0] ;  /* 0x0011a00001147983 */ /* 0x002ea80000100800 */
[----:B------:R-:W2:Y:S04]  /*effb0*/  LDL R21, [R1+0x11a4] ;  /* 0x0011a40001157983 */ /* 0x000ea80000100800 */
[----:B------:R-:W2:Y:S04]  /*effc0*/  LDL R24, [R1+0x1180] ;  /* 0x0011800001187983 */ /* 0x000ea80000100800 */
[----:B------:R-:W2:Y:S04]  /*effd0*/  LDL R25, [R1+0x1184] ;  /* 0x0011840001197983 */ /* 0x000ea80000100800 */
[----:B------:R-:W2:Y:S04]  /*effe0*/  LDL R104, [R1+0x1160] ;  /* 0x0011600001687983 */ /* 0x000ea80000100800 */
[----:B------:R-:W2:Y:S04]  /*efff0*/  LDL R105, [R1+0x1164] ;  /* 0x0011640001697983 */ /* 0x000ea80000100800 */
        /* <DEDUP_REMOVED lines=24> */
[----:B------:R-:W-:Y:S02]  /*f0180*/  STL.64 [R1+0x99d8], R230 ;  /* 0x0099d8e601007387 */ /* 0x000fe40000100a00 */
[----:B------:R1:W-:Y:S02]  /*f0190*/  STL.64 [R1+0x99d0], R228 ;  /* 0x0099d0e401007387 */ /* 0x0003e40000100a00 */
[----:B-1----:R-:W3:Y:S01]  /*f01a0*/  LDL.64 R228, [R1+0x1150] ;  /* 0x0011500001e47983 */ /* 0x002ee20000100a00 */
        /* <DEDUP_REMOVED lines=19> */
[----:B----4-:R-:W-:Y:S04]  /*f02e0*/  LDS R4, [R222+0x8a280] ;  /* 0x08a28000de047984 */ /* 0x010fe80000000800 */
[----:B------:R-:W-:Y:S04]  /*f02f0*/  LDS R6, [R222+0x8b280] ;  /* 0x08b28000de067984 */ /* 0x000fe80000000800 */
[----:B------:R-:W-:Y:S04]  /*f0300*/  LDS R5, [R252+0x8a280] ;  /* 0x08a28000fc057984 */ /* 0x000fe80000000800 */
[----:B------:R-:W1:Y:S01]  /*f0310*/  LDS R7, [R252+0x8b280] ;  /* 0x08b28000fc077984 */ /* 0x000e620000000800 */
[C---:B--2---:R-:W-:Y:S08]  /*f0320*/  HMMA.1688.F32.TF32 R104, R132.reuse, R104, R116 ;  /* 0x000000688468723c */ /* 0x044ff00000081074 */
[C---:B------:R-:W-:Y:S08]  /*f0330*/  HMMA.1688.F32.TF32 R8, R132.reuse, R24, R8 ;  /* 0x000000188408723c */ /* 0x040ff00000081008 */
[C---:B---3--:R-:W-:Y:S01]  /*f0340*/  HMMA.1688.F32.TF32 R28, R132.reuse, R228, R28 ;  /* 0x000000e4841c723c */ /* 0x048fe2000008101c */
[----:B------:R-:W-:Y:S01]  /*f0350*/  IMAD.MOV.U32 R238, RZ, RZ, R228 ;  /* 0x000000ffffee7224 */ /* 0x000fe200078e00e4 */
[----:B------:R-:W-:Y:S11]  /*f0360*/  MOV R239, R229 ;  /* 0x000000e500ef7202 */ /* 0x000ff60000000f00 */
[----:B------:R-:W-:Y:S10]  /*f0370*/  @!UPT UIADD3 URZ, URZ, URZ, URZ ;  /* 0x0000003f3f3ff290 */ /* 0x000ff4000fffe03f */
[----:B------:R-:W-:Y:S01]  /*f0380*/  STL.64 [R1+0x21f0], R28 ;  /* 0x0021f01c01007387 */ /* 0x000fe20000100a00 */
[----:B------:R2:W-:Y:S02]  /*f0390*/  STL.64 [R1+0x21f8], R30 ;  /* 0x0021f81e01007387 */ /* 0x0005e40000100a00 */
[C---:B--2---:R-:W-:Y:S01]  /*f03a0*/  HMMA.1688.F32.TF32 R28, R132.reuse, R212, R128 ;  /* 0x000000d4841c723c */ /* 0x044fe20000081080 */
[----:B------:R-:W-:Y:S01]  /*f03b0*/  STL.64 [R1+0x99e8], R238 ;  /* 0x0099e8ee01007387 */ /* 0x000fe20000100a00 */
[----:B------:R-:W-:Y:S02]  /*f03c0*/  STL.64 [R1+0x99e0], R236 ;  /* 0x0099e0ec01007387 */ /* 0x000fe40000100a00 */
[----:B------:R-:W-:Y:S02]  /*f03d0*/  STL.64 [R1+0x21d0], R104 ;  /* 0x0021d06801007387 */ /* 0x000fe40000100a00 */
[----:B------:R-:W-:Y:S02]  /*f03e0*/  STL.64 [R1+0x21d8], R106 ;  /* 0x0021d86a01007387 */ /* 0x000fe40000100a00 */
[C---:B------:R-:W-:Y:S08]  /*f03f0*/  HMMA.1688.F32.TF32 R24, R132.reuse, R92, R12 ;  /* 0x0000005c8418723c */ /* 0x040ff0000008100c */
[C---:B------:R-:W-:Y:S07]  /*f0400*/  HMMA.1688.F32.TF32 R12, R132.reuse, R20, R16 ;  /* 0x00000014840c723c */ /* 0x040fee0000081010 */
[----:B------:R-:W-:Y:S01]  /*f0410*/  STL.64 [R1+0x21c0], R28 ;  /* 0x0021c01c01007387 */ /* 0x000fe20000100a00 */
[----:B------:R-:W-:Y:S02]  /*f0420*/  STL.64 [R1+0x21c8], R30 ;  /* 0x0021c81e01007387 */ /* 0x000fe40000100a00 */
[----:B------:R-:W-:Y:S02]  /*f0430*/  STL.64 [R1+0x21b0], R8 ;  /* 0x0021b00801007387 */ /* 0x000fe40000100a00 */
[----:B------:R2:W-:Y:S02]  /*f0440*/  STL.64 [R1+0x21b8], R10 ;  /* 0x0021b80a01007387 */ /* 0x0005e40000100a00 */
[C---:B--2---:R-:W-:Y:S01]  /*f0450*/  HMMA.1688.F32.TF32 R8, R132.reuse, R140, R96 ;  /* 0x0000008c8408723c */ /* 0x044fe20000081060 */
[----:B------:R-:W-:Y:S01]  /*f0460*/  STL.64 [R1+0x21a0], R24 ;  /* 0x0021a01801007387 */ /* 0x000fe20000100a00 */
[----:B------:R-:W-:Y:S06]  /*f0470*/  STL.64 [R1+0x21a8], R26 ;  /* 0x0021a81a01007387 */ /* 0x000fec0000100a00 */
        /* <DEDUP_REMOVED lines=53> */
[----:B------:R2:W-:Y:S02]  /*f07d0*/  STL.64 [R1+0x2288], R18 ;  /* 0x0022881201007387 */ /* 0x0005e40000100a00 */
[----:B------:R-:W3:Y:S05]  /*f07e0*/  LDL R242, [R1+0x1548] ;  /* 0x0015480001f27983 */ /* 0x000eea0000100800 */
[----:B------:R-:W-:Y:S01]  /*f07f0*/  STL.64 [R1+0x2270], R12 ;  /* 0x0022700c01007387 */ /* 0x000fe20000100a00 */
[----:B------:R4:W-:Y:S07]  /*f0800*/  STL.64 [R1+0x2278], R14 ;  /* 0x0022780e01007387 */ /* 0x0009ee0000100a00 */
[----:B------:R-:W-:Y:S01]  /*f0810*/  STL.64 [R1+0x2260], R8 ;  /* 0x0022600801007387 */ /* 0x000fe20000100a00 */
[----:B------:R1:W-:Y:S02]  /*f0820*/  STL.64 [R1+0x2268], R10 ;  /* 0x0022680a01007387 */ /* 0x0003e40000100a00 */
        /* <DEDUP_REMOVED lines=67> */
[----:B--2---:R-:W2:Y:S02]  /*f0c60*/  LDL R18, [R1+0x1468] ;  /* 0x0014680001127983 */ /* 0x004ea40000100800 */
[----:B------:R-:W2:Y:S02]  /*f0c70*/  LDL R19, [R1+0x146c] ;  /* 0x00146c0001137983 */ /* 0x000ea40000100800 */
[----:B----4-:R-:W4:Y:S01]  /*f0c80*/  LDL R14, [R1+0x1458] ;  /* 0x00145800010e7983 */ /* 0x010f220000100800 */
[----:B------:R-:W4:Y:S01]  /*f0c90*/  LDL R15, [R1+0x145c] ;  /* 0x00145c00010f7983 */ /* 0x000f220000100800 */
[----:B------:R-:W4:Y:S02]  /*f0ca0*/  LDL.LU R40, [R1+0x1810] ;  /* 0x0018100001287983 */ /* 0x000f240000300800 */
[----:B------:R-:W4:Y:S02]  /*f0cb0*/  LDL.LU R41, [R1+0x1814] ;  /* 0x0018140001297983 */ /* 0x000f240000300800 */
[----:B------:R-:W4:Y:S01]  /*f0cc0*/  LDL.LU R42, [R1+0x1818] ;  /* 0x00181800012a7983 */ /* 0x000f220000300800 */
[----:B------:R-:W4:Y:S01]  /*f0cd0*/  LDL.LU R43, [R1+0x181c] ;  /* 0x00181c00012b7983 */ /* 0x000f220000300800 */
[----:B-1----:R-:W2:Y:S02]  /*f0ce0*/  LDL R10, [R1+0x1448] ;  /* 0x00144800010a7983 */ /* 0x002ea40000100800 */
        /* <DEDUP_REMOVED lines=41> */
[----:B------:R-:W3:Y:S01]  /*f0f80*/  LDL R80, [R1+0x1300] ;  /* 0x0013000001507983 */ /* 0x000ee20000100800 */
[----:B------:R-:W3:Y:S04]  /*f0f90*/  LDL R81, [R1+0x1304] ;  /* 0x0013040001517983 */ /* 0x000ee80000100800 */
[----:B------:R-:W4:Y:S04]  /*f0fa0*/  LDL R76, [R1+0x12f0] ;  /* 0x0012f000014c7983 */ /* 0x000f280000100800 */
        /* <DEDUP_REMOVED lines=29> */
[----:B------:R-:W4:Y:S01]  /*f1180*/  LDL.LU.64 R250, [R1+0x9b28] ;  /* 0x009b280001fa7983 */ /* 0x000f220000300a00 */
[C---:B--2---:R-:W-:Y:S02]  /*f1190*/  HMMA.1688.F32.TF32 R84, R132.reuse, R248, R84 ;  /* 0x000000f88454723c */ /* 0x044fe40000081054 */
[----:B------:R-:W2:Y:S06]  /*f11a0*/  LDL.LU.64 R248, [R1+0x9b20] ;  /* 0x009b200001f87983 */ /* 0x000eac0000300a00 */
[C---:B---3--:R-:W-:Y:S08]  /*f11b0*/  HMMA.1688.F32.TF32 R80, R132.reuse, R80, R88 ;  /* 0x000000508450723c */ /* 0x048ff00000081058 */
[----:B----4-:R-:W-:Y:S08]  /*f11c0*/  HMMA.1688.F32.TF32 R76, R132, R76, R136 ;  /* 0x0000004c844c723c */ /* 0x010ff00000081088 */
        /* <DEDUP_REMOVED lines=9> */
[----:B------:R1:W-:Y:S02]  /*f1260*/  STL.64 [R1+0x2258], R86 ;  /* 0x0022585601007387 */ /* 0x0003e40000100a00 */
[----:B------:R-:W-:Y:S02]  /*f1270*/  STL.64 [R1+0x2240], R80 ;  /* 0x0022405001007387 */ /* 0x000fe40000100a00 */
[----:B------:R3:W-:Y:S01]  /*f1280*/  STL.64 [R1+0x2248], R82 ;  /* 0x0022485201007387 */ /* 0x0007e20000100a00 */
[----:B------:R-:W-:Y:S01]  /*f1290*/  STL.64 [R1+0x2190], R76 ;  /* 0x0021904c01007387 */ /* 0x000fe20000100a00 */
[----:B------:R4:W-:Y:S01]  /*f12a0*/  STL.64 [R1+0x2198], R78 ;  /* 0x0021984e01007387 */ /* 0x0009e20000100a00 */
[----:B------:R-:W-:Y:S01]  /*f12b0*/  HMMA.1688.F32.TF32 R36, R4, R182, R172 ;  /* 0x000000b60424723c */ /* 0x000fe200000810ac */
        /* <DEDUP_REMOVED lines=18> */
[----:B------:R-:W-:-:S02]  /*f13e0*/  IMAD.MOV.U32 R159, RZ, RZ, R250 ;  /* 0x000000ffff9f7224 */ /* 0x000fc400078e00fa */
[----:B------:R-:W-:Y:S01]  /*f13f0*/  IMAD.MOV.U32 R158, RZ, RZ, R251 ;  /* 0x000000ffff9e7224 */ /* 0x000fe200078e00fb */
        /* <DEDUP_REMOVED lines=18> */
[----:B------:R-:W-:-:S02]  /*f1520*/  MOV R150, R249 ;  /* 0x000000f900967202 */ /* 0x000fc40000000f00 */
[----:B------:R-:W2:Y:S01]  /*f1530*/  LDL.LU R248, [R1+0x1710] ;  /* 0x0017100001f87983 */ /* 0x000ea20000300800 */
[----:B------:R-:W2:Y:S02]  /*f1540*/  LDL.LU R249, [R1+0x1714] ;  /* 0x0017140001f97983 */ /* 0x000ea40000300800 */
[----:B------:R-:W2:Y:S02]  /*f1550*/  LDL.LU R250, [R1+0x1718] ;  /* 0x0017180001fa7983 */ /* 0x000ea40000300800 */
[----:B------:R-:W2:Y:S01]  /*f1560*/  LDL.LU R251, [R1+0x171c] ;  /* 0x00171c0001fb7983 */ /* 0x000ea20000300800 */
[----:B------:R-:W2:Y:S04]  /*f1570*/  LDL R90, [R1+0x15b8] ;  /* 0x0015b800015a7983 */ /* 0x000ea80000100800 */
[----:B------:R-:W2:Y:S01]  /*f1580*/  LDL R91, [R1+0x15bc] ;  /* 0x0015bc00015b7983 */ /* 0x000ea20000100800 */
[----:B------:R-:W2:Y:S02]  /*f1590*/  LDL.LU R224, [R1+0x1720] ;  /* 0x0017200001e07983 */ /* 0x000ea40000300800 */
[----:B------:R-:W2:Y:S02]  /*f15a0*/  LDL.LU R225, [R1+0x1724] ;  /* 0x0017240001e17983 */ /* 0x000ea40000300800 */
[----:B------:R-:W2:Y:S01]  /*f15b0*/  LDL.LU R226, [R1+0x1728] ;  /* 0x0017280001e27983 */ /* 0x000ea20000300800 */
[----:B------:R-:W2:Y:S01]  /*f15c0*/  LDL.LU R227, [R1+0x172c] ;  /* 0x00172c0001e37983 */ /* 0x000ea20000300800 */
[----:B-1----:R-:W2:Y:S02]  /*f15d0*/  LDL R86, [R1+0x15a8] ;  /* 0x0015a80001567983 */ /* 0x002ea40000100800 */
[----:B------:R-:W2:Y:S02]  /*f15e0*/  LDL R87, [R1+0x15ac] ;  /* 0x0015ac0001577983 */ /* 0x000ea40000100800 */
[----:B------:R-:W2:Y:S01]  /*f15f0*/  LDL.LU R216, [R1+0x1730] ;  /* 0x0017300001d87983 */ /* 0x000ea20000300800 */
[----:B------:R-:W2:Y:S01]  /*f1600*/  LDL.LU R217, [R1+0x1734] ;  /* 0x0017340001d97983 */ /* 0x000ea20000300800 */
[----:B------:R-:W2:Y:S02]  /*f1610*/  LDL.LU R218, [R1+0x1738] ;  /* 0x0017380001da7983 */ /* 0x000ea40000300800 */
[----:B------:R-:W2:Y:S02]  /*f1620*/  LDL.LU R219, [R1+0x173c] ;  /* 0x00173c0001db7983 */ /* 0x000ea40000300800 */
[----:B---3--:R-:W3:Y:S01]  /*f1630*/  LDL R82, [R1+0x1598] ;  /* 0x0015980001527983 */ /* 0x008ee20000100800 */
[----:B------:R-:W3:Y:S04]  /*f1640*/  LDL R83, [R1+0x159c] ;  /* 0x00159c0001537983 */ /* 0x000ee80000100800 */
[----:B----4-:R-:W4:Y:S04]  /*f1650*/  LDL R78, [R1+0x1588] ;  /* 0x00158800014e7983 */ /* 0x010f280000100800 */
[----:B------:R-:W4:Y:S01]  /*f1660*/  LDL R79, [R1+0x158c] ;  /* 0x00158c00014f7983 */ /* 0x000f220000100800 */
[----:B------:R-:W4:Y:S02]  /*f1670*/  LDL.LU R200, [R1+0x1750] ;  /* 0x0017500001c87983 */ /* 0x000f240000300800 */
[----:B------:R-:W4:Y:S02]  /*f1680*/  LDL.LU R201, [R1+0x1754] ;  /* 0x0017540001c97983 */ /* 0x000f240000300800 */
[----:B------:R-:W4:Y:S01]  /*f1690*/  LDL.LU R202, [R1+0x1758] ;  /* 0x0017580001ca7983 */ /* 0x000f220000300800 */
[----:B------:R-:W4:Y:S01]  /*f16a0*/  LDL.LU R203, [R1+0x175c] ;  /* 0x00175c0001cb7983 */ /* 0x000f220000300800 */
        /* <DEDUP_REMOVED lines=22> */
[C---:B------:R-:W-:Y:S08]  /*f1810*/  HMMA.1688.F32.TF32 R120, R4.reuse, R214, R228 ;  /* 0x000000d60478723c */ /* 0x040ff000000810e4 */
[C---:B------:R-:W-:Y:S01]  /*f1820*/  HMMA.1688.F32.TF32 R60, R4.reuse, R242, R232 ;  /* 0x000000f2043c723c */ /* 0x040fe200000810e8 */
[----:B------:R-:W-:Y:S01]  /*f1830*/  IMAD.MOV.U32 R238, RZ, RZ, R245 ;  /* 0x000000ffffee7224 */ /* 0x000fe200078e00f5 */
[----:B------:R-:W-:Y:S01]  /*f1840*/  MOV R239, R244 ;  /* 0x000000f400ef7202 */ /* 0x000fe20000000f00 */
        /* <DEDUP_REMOVED lines=10> */
[----:B------:R-:W3:Y:S04]  /*f18f0*/  LDL R244, [R1] ;  /* 0x0000000001f47983 */ /* 0x000ee80000100800 */
[----:B------:R-:W3:Y:S04]  /*f1900*/  LDL R245, [R1+0x4] ;  /* 0x0000040001f57983 */ /* 0x000ee80000100800 */
        /* <DEDUP_REMOVED lines=8> */
[----:B------:R-:W3:Y:S04]  /*f1990*/  LDL R204, [R1+0x110] ;  /* 0x0001100001cc7983 */ /* 0x000ee80000100800 */
[----:B------:R-:W3:Y:S01]  /*f19a0*/  LDL R205, [R1+0x114] ;  /* 0x0001140001cd7983 */ /* 0x000ee20000100800 */
[C---:B--2---:R-:W-:Y:S08]  /*f19b0*/  HMMA.1688.F32.TF32 R136, R4.reuse, R138, R248 ;  /* 0x0000008a0488723c */ /* 0x044ff000000810f8 */
[C---:B------:R-:W-:Y:S08]  /*f19c0*/  HMMA.1688.F32.TF32 R88, R4.reuse, R90, R224 ;  /* 0x0000005a0458723c */ /* 0x040ff000000810e0 */
[C---:B------:R-:W-:Y:S08]  /*f19d0*/  HMMA.1688.F32.TF32 R84, R4.reuse, R86, R216 ;  /* 0x000000560454723c */ /* 0x040ff000000810d8 */
[C---:B----4-:R-:W-:Y:S08]  /*f19e0*/  HMMA.1688.F32.TF32 R76, R4.reuse, R78, R200 ;  /* 0x0000004e044c723c */ /* 0x050ff000000810c8 */
[C---:B---3--:R-:W-:Y:S08]  /*f19f0*/  HMMA.1688.F32.TF32 R72, R4.reuse, R74, R192 ;  /* 0x0000004a0448723c */ /* 0x048ff000000810c0 */
[C---:B------:R-:W-:Y:S08]  /*f1a00*/  HMMA.1688.F32.TF32 R68, R4.reuse, R70, R184 ;  /* 0x000000460444723c */ /* 0x040ff000000810b8 */
[C---:B------:R-:W-:Y:S01]  /*f1a10*/  HMMA.1688.F32.TF32 R64, R4.reuse, R66, R176 ;  /* 0x000000420440723c */ /* 0x040fe200000810b0 */
        /* <DEDUP_REMOVED lines=17> */
[----:B------:R-:W-:Y:S04]  /*f1b30*/  STL.64 [R1+0x9a60], R222 ;  /* 0x009a60de01007387 */ /* 0x000fe80000100a00 */
[----:B------:R-:W-:Y:S04]  /*f1b40*/  LDS R4, [R222+0x8e280] ;  /* 0x08e28000de047984 */ /* 0x000fe80000000800 */
[----:B------:R1:W-:Y:S01]  /*f1b50*/  LDS R6, [R222+0x8f280] ;  /* 0x08f28000de067984 */ /* 0x0003e20000000800 */
[----:B------:R1:W-:Y:S02]  /*f1b60*/  STL.64 [R1+0x9a58], R220 ;  /* 0x009a58dc01007387 */ /* 0x0003e40000100a00 */
[----:B------:R-:W-:-:S02]  /*f1b70*/  IMAD.MOV.U32 R206, RZ, RZ, R247 ;  /* 0x000000ffffce7224 */ /* 0x000fc400078e00f7 */
[----:B------:R-:W-:Y:S01]  /*f1b80*/  IMAD.MOV.U32 R207, RZ, RZ, R246 ;  /* 0x000000ffffcf7224 */ /* 0x000fe200078e00f6 */
[C---:B------:R-:W-:Y:S08]  /*f1b90*/  HMMA.1688.F32.TF32 R92, R132.reuse, R244, R92 ;  /* 0x000000f4845c723c */ /* 0x040ff0000008105c */
[C---:B------:R-:W-:Y:S08]  /*f1ba0*/  HMMA.1688.F32.TF32 R28, R132.reuse, R232, R28 ;  /* 0x000000e8841c723c */ /* 0x040ff0000008101c */
[C---:B------:R-:W-:Y:S01]  /*f1bb0*/  HMMA.1688.F32.TF32 R128, R132.reuse, R240, R128 ;  /* 0x000000f08480723c */ /* 0x040fe20000081080 */
[----:B------:R-:W-:Y:S04]  /*f1bc0*/  LDS R5, [R252+0x8e280] ;  /* 0x08e28000fc057984 */ /* 0x000fe80000000800 */
[----:B-1----:R-:W2:Y:S04]  /*f1bd0*/  LDL R222, [R1+0x18] ;  /* 0x0000180001de7983 */ /* 0x002ea80000100800 */
[----:B------:R-:W2:Y:S04]  /*f1be0*/  LDL R223, [R1+0x1c] ;  /* 0x00001c0001df7983 */ /* 0x000ea80000100800 */
[----:B------:R-:W1:Y:S04]  /*f1bf0*/  LDS R7, [R252+0x8f280] ;  /* 0x08f28000fc077984 */ /* 0x000e680000000800 */
[----:B------:R-:W3:Y:S04]  /*f1c00*/  LDL R220, [R1+0x10] ;  /* 0x0000100001dc7983 */ /* 0x000ee80000100800 */
[----:B------:R-:W3:Y:S01]  /*f1c10*/  LDL R221, [R1+0x14] ;  /* 0x0000140001dd7983 */ /* 0x000ee20000100800 */
[----:B------:R-:W4:Y:S02]  /*f1c20*/  LDL.LU.64 R246, [R1+0x9a98] ;  /* 0x009a980001f67983 */ /* 0x000f240000300a00 */
[----:B------:R-:W4:Y:S01]  /*f1c30*/  LDL.LU.64 R244, [R1+0x9a90] ;  /* 0x009a900001f47983 */ /* 0x000f220000300a00 */
[----:B--2---:R2:W-:Y:S01]  /*f1c40*/  STL.64 [R1+0x9a68], R222 ;  /* 0x009a68de01007387 */ /* 0x0045e20000100a00 */
[C---:B---3--:R-:W-:Y:S03]  /*f1c50*/  HMMA.1688.F32.TF32 R24, R132.reuse, R220, R24 ;  /* 0x000000dc8418723c */ /* 0x048fe60000081018 */
[----:B------:R-:W3:Y:S04]  /*f1c60*/  LDL R220, [R1+0x40] ;  /* 0x0000400001dc7983 */ /* 0x000ee80000100800 */
[----:B------:R-:W3:Y:S01]  /*f1c70*/  LDL R221, [R1+0x44] ;  /* 0x0000440001dd7983 */ /* 0x000ee20000100800 */
[----:B------:R-:W3:Y:S02]  /*f1c80*/  LDL.LU.64 R234, [R1+0x9a88] ;  /* 0x009a880001ea7983 */ /* 0x000ee40000300a00 */
[----:B------:R-:W3:Y:S01]  /*f1c90*/  LDL.LU.64 R232, [R1+0x9a80] ;  /* 0x009a800001e87983 */ /* 0x000ee20000300a00 */
[----:B--2---:R-:W2:Y:S04]  /*f1ca0*/  LDL R222, [R1+0x8] ;  /* 0x0000080001de7983 */ /* 0x004ea80000100800 */
[----:B------:R-:W2:Y:S01]  /*f1cb0*/  LDL R223, [R1+0xc] ;  /* 0x00000c0001df7983 */ /* 0x000ea20000100800 */
[----:B------:R-:W2:Y:S02]  /*f1cc0*/  LDL.LU.64 R242, [R1+0x9a78] ;  /* 0x009a780001f27983 */ /* 0x000ea40000300a00 */
[----:B------:R-:W2:Y:S01]  /*f1cd0*/  LDL.LU.64 R240, [R1+0x9a70] ;  /* 0x009a700001f07983 */ /* 0x000ea20000300a00 */
        /* <DEDUP_REMOVED lines=26> */
[C---:B---3--:R-:W-:Y:S08]  /*f1e80*/  HMMA.1688.F32.TF32 R116, R132.reuse, R220, R116 ;  /* 0x000000dc8474723c */ /* 0x048ff00000081074 */
[----:B------:R-:W-:Y:S08]  /*f1e90*/  HMMA.1688.F32.TF32 R48, R132, R232, R48 ;  /* 0x000000e88430723c */ /* 0x000ff00000081030 */
[----:B--2---:R-:W-:Y:S08]  /*f1ea0*/  HMMA.1688.F32.TF32 R92, R4, R222, R92 ;  /* 0x000000de045c723c */ /* 0x004ff0000008105c */
[----:B------:R-:W-:Y:S01]  /*f1eb0*/  HMMA.1688.F32.TF32 R44, R132, R240, R44 ;  /* 0x000000f0842c723c */ /* 0x000fe2000008102c */
[----:B------:R-:W2:Y:S01]  /*f1ec0*/  LDL R134, [R1+0x58] ;  /* 0x0000580001867983 */ /* 0x000ea20000100800 */
[----:B------:R1:W-:Y:S02]  /*f1ed0*/  STL.64 [R1+0x9820], R250 ;  /* 0x009820fa01007387 */ /* 0x0003e40000100a00 */
[----:B------:R-:W-:Y:S04]  /*f1ee0*/  STL.64 [R1+0x9818], R248 ;  /* 0x009818f801007387 */ /* 0x000fe80000100a00 */
[C---:B------:R-:W-:Y:S08]  /*f1ef0*/  HMMA.1688.F32.TF32 R8, R4.reuse, R238, R8 ;  /* 0x000000ee0408723c */ /* 0x040ff00000081008 */
[----:B------:R-:W-:Y:S01]  /*f1f00*/  HMMA.1688.F32.TF32 R104, R4, R246, R104 ;  /* 0x000000f60468723c */ /* 0x000fe20000081068 */
[----:B------:R-:W-:-:S07]  /*f1f10*/  MOV R244, R191 ;  /* 0x000000bf00f47202 */ /* 0x000fce0000000f00 */
[C---:B------:R-:W-:Y:S08]  /*f1f20*/  HMMA.1688.F32.TF32 R16, R4.reuse, R214, R16 ;  /* 0x000000d60410723c */ /* 0x040ff00000081010 */
[C---:B------:R-:W-:Y:S08]  /*f1f30*/  HMMA.1688.F32.TF32 R96, R4.reuse, R142, R96 ;  /* 0x0000008e0460723c */ /* 0x040ff00000081060 */
[C---:B------:R-:W-:Y:S08]  /*f1f40*/  HMMA.1688.F32.TF32 R100, R4.reuse, R150, R100 ;  /* 0x000000960464723c */ /* 0x040ff00000081064 */
[C---:B------:R-:W-:Y:S08]  /*f1f50*/  HMMA.1688.F32.TF32 R108, R4.reuse, R158, R108 ;  /* 0x0000009e046c723c */ /* 0x040ff0000008106c */
[C---:B------:R-:W-:Y:S08]  /*f1f60*/  HMMA.1688.F32.TF32 R112, R4.reuse, R166, R112 ;  /* 0x000000a60470723c */ /* 0x040ff00000081070 */
[C---:B------:R-:W-:Y:S08]  /*f1f70*/  HMMA.1688.F32.TF32 R120, R4.reuse, R174, R120 ;  /* 0x000000ae0478723c */ /* 0x040ff00000081078 */
[C---:B------:R-:W-:Y:S01]  /*f1f80*/  HMMA.1688.F32.TF32 R124, R4.reuse, R182, R124 ;  /* 0x000000b6047c723c */ /* 0x040fe2000008107c */
[----:B-1----:R-:W3:Y:S01]  /*f1f90*/  LDL.64 R250, [R1+0x48] ;  /* 0x0000480001fa7983 */ /* 0x002ee20000100a00 */
[----:B------:R-:W4:Y:S03]  /*f1fa0*/  LDL.LU.64 R222, [R1+0x9a68] ;  /* 0x009a680001de7983 */ /* 0x000f260000300a00 */
[----:B------:R1:W-:Y:S01]  /*f1fb0*/  STL.64 [R1+0x9a50], R94 ;  /* 0x009a505e01007387 */ /* 0x0003e20000100a00 */
[----:B------:R-:W-:Y:S02]  /*f1fc0*/  STL.64 [R1+0x9a48], R92 ;  /* 0x009a485c01007387 */ /* 0x000fe40000100a00 */
        /* <DEDUP_REMOVED lines=10> */
[----:B-1----:R-:W2:Y:S01]  /*f2070*/  LDL.64 R94, [R1+0x38] ;  /* 0x00003800015e7983 */ /* 0x002ea20000100a00 */
[----:B------:R-:W-:-:S02]  /*f2080*/  IMAD.MOV.U32 R249, RZ, RZ, R142 ;  /* 0x000000fffff97224 */ /* 0x000fc400078e008e */
[----:B------:R-:W-:-:S04]  /*f2090*/  IMAD.MOV.U32 R248, RZ, RZ, R143 ;  /* 0x000000fffff87224 */ /* 0x000fc800078e008f */
[C---:B------:R-:W-:Y:S08]  /*f20a0*/  HMMA.1688.F32.TF32 R44, R4.reuse, R242, R44 ;  /* 0x000000f2042c723c */ /* 0x040ff0000008102c */
[C---:B------:R-:W-:Y:S01]  /*f20b0*/  HMMA.1688.F32.TF32 R76, R4.reuse, R178, R76 ;  /* 0x000000b2044c723c */ /* 0x040fe2000008104c */
[----:B------:R-:W-:Y:S07]  /*f20c0*/  LDS R133, [R252+0x90280] ;  /* 0x09028000fc857984 */ /* 0x000fee0000000800 */
[C---:B----4-:R-:W-:Y:S01]  /*f20d0*/  HMMA.1688.F32.TF32 R24, R4.reuse, R222, R24 ;  /* 0x000000de0418723c */ /* 0x050fe20000081018 */
[----:B---3--:R-:W-:Y:S01]  /*f20e0*/  MOV R247, R250 ;  /* 0x000000fa00f77202 */ /* 0x008fe20000000f00 */
[----:B------:R-:W-:Y:S01]  /*f20f0*/  IMAD.MOV.U32 R246, RZ, RZ, R251 ;  /* 0x000000fffff67224 */ /* 0x000fe200078e00fb */
[----:B------:R-:W3:Y:S01]  /*f2100*/  LDL.LU.64 R222, [R1+0x9a60] ;  /* 0x009a600001de7983 */ /* 0x000ee20000300a00 */
[----:B------:R-:W4:Y:S04]  /*f2110*/  LDL.LU.64 R220, [R1+0x9a58] ;  /* 0x009a580001dc7983 */ /* 0x000f280000300a00 */
[----:B------:R-:W-:Y:S01]  /*f2120*/  HMMA.1688.F32.TF32 R116, R4, R250, R116 ;  /* 0x000000fa0474723c */ /* 0x000fe20000081074 */
[----:B--2---:R-:W-:-:S06]  /*f2130*/  IMAD.MOV.U32 R245, RZ, RZ, R94 ;  /* 0x000000fffff57224 */ /* 0x004fcc00078e005e */
[----:B------:R-:W-:Y:S01]  /*f2140*/  MOV R251, R174 ;  /* 0x000000ae00fb7202 */ /* 0x000fe20000000f00 */
[----:B------:R-:W-:-:S07]  /*f2150*/  IMAD.MOV.U32 R250, RZ, RZ, R175 ;  /* 0x000000fffffa7224 */ /* 0x000fce00078e00af */
[----:B------:R-:W-:Y:S01]  /*f2160*/  STL.64 [R1+0x9a40], R26 ;  /* 0x009a401a01007387 */ /* 0x000fe20000100a00 */
[----:B------:R-:W-:Y:S02]  /*f2170*/  STL.64 [R1+0x9a38], R24 ;  /* 0x009a381801007387 */ /* 0x000fe40000100a00 */
[----:B------:R-:W-:Y:S02]  /*f2180*/  STL.64 [R1+0x9830], R246 ;  /* 0x009830f601007387 */ /* 0x000fe40000100a00 */
[----:B------:R1:W-:Y:S01]  /*f2190*/  STL [R1+0x9828], R245 ;  /* 0x009828f501007387 */ /* 0x0003e20000100800 */
[----:B------:R-:W-:Y:S01]  /*f21a0*/  STL.64 [R1+0x9a30], R10 ;  /* 0x009a300a01007387 */ /* 0x000fe20000100a00 */
[----:B------:R-:W-:Y:S02]  /*f21b0*/  STL.64 [R1+0x9a28], R8 ;  /* 0x009a280801007387 */ /* 0x000fe40000100a00 */
[----:B------:R-:W-:Y:S02]  /*f21c0*/  STL.64 [R1+0x9870], R250 ;  /* 0x009870fa01007387 */ /* 0x000fe40000100a00 */
[----:B------:R2:W-:Y:S02]  /*f21d0*/  STL.64 [R1+0x9868], R248 ;  /* 0x009868f801007387 */ /* 0x0005e40000100a00 */
[----:B-1----:R-:W-:-:S02]  /*f21e0*/  IMAD.MOV.U32 R245, RZ, RZ, R190 ;  /* 0x000000fffff57224 */ /* 0x002fc400078e00be */
[----:B------:R-:W-:Y:S01]  /*f21f0*/  IMAD.MOV.U32 R247, RZ, RZ, R230 ;  /* 0x000000fffff77224 */ /* 0x000fe200078e00e6 */
[----:B------:R-:W-:-:S05]  /*f2200*/  MOV R246, R231 ;  /* 0x000000e700f67202 */ /* 0x000fca0000000f00 */
        /* <DEDUP_REMOVED lines=42> */
[----:B--2---:R-:W2:Y:S04]  /*f24b0*/  LDL R248, [R1+0x340] ;  /* 0x0003400001f87983 */ /* 0x004ea80000100800 */
[----:B------:R-:W2:Y:S04]  /*f24c0*/  LDL R249, [R1+0x344] ;  /* 0x0003440001f97983 */ /* 0x000ea80000100800 */
        /* <DEDUP_REMOVED lines=64> */
[----:B------:R-:W-:Y:S01]  /*f28d0*/  MOV R135, R2 ;  /* 0x0000000200877202 */ /* 0x000fe20000000f00 */
[C---:B------:R-:W-:Y:S08]  /*f28e0*/  HMMA.1688.F32.TF32 R12, R4.reuse, R230, R12 ;  /* 0x000000e6040c723c */ /* 0x040ff0000008100c */
[C---:B------:R-:W-:Y:S08]  /*f28f0*/  HMMA.1688.F32.TF32 R128, R4.reuse, R134, R128 ;  /* 0x000000860480723c */ /* 0x040ff00000081080 */
[C---:B------:R-:W-:Y:S01]  /*f2900*/  HMMA.1688.F32.TF32 R80, R4.reuse, R170, R80 ;  /* 0x000000aa0450723c */ /* 0x040fe20000081050 */
[----:B------:R-:W2:Y:S04]  /*f2910*/  LDL R236, [R1+0x230] ;  /* 0x0002300001ec7983 */ /* 0x000ea80000100800 */
[----:B------:R-:W-:Y:S04]  /*f2920*/  LDS R135, [R252+0x91280] ;  /* 0x09128000fc877984 */ /* 0x000fe80000000800 */
        /* <DEDUP_REMOVED lines=13> */
[----:B------:R-:W-:Y:S01]  /*f2a00*/  STL.64 [R1+0x98e0], R162 ;  /* 0x0098e0a201007387 */ /* 0x000fe20000100a00 */
[C---:B------:R-:W-:Y:S01]  /*f2a10*/  HMMA.1688.F32.TF32 R84, R4.reuse, R162, R84 ;  /* 0x000000a20454723c */ /* 0x040fe20000081054 */
[----:B------:R1:W-:Y:S07]  /*f2a20*/  STL.64 [R1+0x98d8], R160 ;  /* 0x0098d8a001007387 */ /* 0x0003ee0000100a00 */
[C---:B------:R-:W-:Y:S08]  /*f2a30*/  HMMA.1688.F32.TF32 R88, R4.reuse, R154, R88 ;  /* 0x0000009a0458723c */ /* 0x040ff00000081058 */
[C---:B------:R-:W-:Y:S08]  /*f2a40*/  HMMA.1688.F32.TF32 R136, R4.reuse, R146, R136 ;  /* 0x000000920488723c */ /* 0x040ff00000081088 */
[----:B------:R-:W-:Y:S01]  /*f2a50*/  HMMA.1688.F32.TF32 R28, R4, R94, R28 ;  /* 0x0000005e041c723c */ /* 0x000fe2000008101c */
[----:B---3--:R-:W-:Y:S04]  /*f2a60*/  LDS R132, [R222+0x90280] ;  /* 0x09028000de847984 */ /* 0x008fe80000000800 */
[----:B------:R-:W2:Y:S04]  /*f2a70*/  LDS R134, [R222+0x91280] ;  /* 0x09128000de867984 */ /* 0x000ea80000000800 */
        /* <DEDUP_REMOVED lines=8> */
[----:B------:R-:W-:Y:S04]  /*f2b00*/  LDS R4, [R222+0x92280] ;  /* 0x09228000de047984 */ /* 0x000fe80000000800 */
[----:B------:R-:W-:Y:S01]  /*f2b10*/  LDS R6, [R222+0x93280] ;  /* 0x09328000de067984 */ /* 0x000fe20000000800 */
[----:B------:R-:W-:-:S03]  /*f2b20*/  IMAD.MOV.U32 R2, RZ, RZ, R95 ;  /* 0x000000ffff027224 */ /* 0x000fc600078e005f */
[----:B------:R-:W-:Y:S04]  /*f2b30*/  LDS R5, [R252+0x92280] ;  /* 0x09228000fc057984 */ /* 0x000fe80000000800 */
[----:B------:R-:W2:Y:S04]  /*f2b40*/  LDS R7, [R252+0x93280] ;  /* 0x09328000fc077984 */ /* 0x000ea80000000800 */
        /* <DEDUP_REMOVED lines=11> */
[----:B----4-:R4:W-:Y:S01]  /*f2c00*/  STL.64 [R1+0x99f0], R220 ;  /* 0x0099f0dc01007387 */ /* 0x0109e20000100a00 */
[----:B-1----:R-:W3:Y:S04]  /*f2c10*/  LDL R222, [R1+0x228] ;  /* 0x0002280001de7983 */ /* 0x002ee80000100800 */
[----:B----4-:R-:W4:Y:S04]  /*f2c20*/  LDL R220, [R1+0x220] ;  /* 0x0002200001dc7983 */ /* 0x010f280000100800 */
[----:B------:R-:W4:Y:S04]  /*f2c30*/  LDL R221, [R1+0x224] ;  /* 0x0002240001dd7983 */ /* 0x000f280000100800 */
        /* <DEDUP_REMOVED lines=10> */
[----:B-1----:R-:W2:Y:S04]  /*f2ce0*/  LDL R92, [R1+0x210] ;  /* 0x00021000015c7983 */ /* 0x002ea80000100800 */
[----:B------:R-:W2:Y:S01]  /*f2cf0*/  LDL R93, [R1+0x214] ;  /* 0x00021400015d7983 */ /* 0x000ea20000100800 */
[C---:B------:R-:W-:Y:S08]  /*f2d00*/  HMMA.1688.F32.TF32 R128, R132.reuse, R8, R128 ;  /* 0x000000088480723c */ /* 0x040ff00000081080 */
[C---:B--2---:R-:W-:Y:S11]  /*f2d10*/  HMMA.1688.F32.TF32 R24, R132.reuse, R92, R24 ;  /* 0x0000005c8418723c */ /* 0x044ff60000081018 */
        /* <DEDUP_REMOVED lines=48> */
[----:B------:R-:W-:Y:S07]  /*f3020*/  LDS R133, [R252+0x94280] ;  /* 0x09428000fc857984 */ /* 0x000fee0000000800 */
[C---:B---3--:R-:W-:Y:S01]  /*f3030*/  HMMA.1688.F32.TF32 R92, R4.reuse, R26, R92 ;  /* 0x0000001a045c723c */ /* 0x048fe2000008105c */
[----:B------:R-:W3:Y:S01]  /*f3040*/  LDL.LU.64 R26, [R1+0x9a10] ;  /* 0x009a1000011a7983 */ /* 0x000ee20000300a00 */
[----:B------:R-:W3:Y:S06]  /*f3050*/  LDL.LU.64 R24, [R1+0x9a08] ;  /* 0x009a080001187983 */ /* 0x000eec0000300a00 */
[C---:B---3--:R-:W-:Y:S01]  /*f3060*/  HMMA.1688.F32.TF32 R24, R4.reuse, R222, R24 ;  /* 0x000000de0418723c */ /* 0x048fe20000081018 */
[----:B------:R-:W3:Y:S07]  /*f3070*/  LDL.LU.64 R222, [R1+0x9a00] ;  /* 0x009a000001de7983 */ /* 0x000eee0000300a00 */
[C---:B---3--:R-:W-:Y:S01]  /*f3080*/  HMMA.1688.F32.TF32 R104, R4.reuse, R222, R104 ;  /* 0x000000de0468723c */ /* 0x048fe20000081068 */
[----:B------:R-:W3:Y:S01]  /*f3090*/  LDL.LU.64 R222, [R1+0x99f8] ;  /* 0x0099f80001de7983 */ /* 0x000ee20000300a00 */
[----:B------:R-:W4:Y:S02]  /*f30a0*/  LDL.LU.64 R220, [R1+0x99f0] ;  /* 0x0099f00001dc7983 */ /* 0x000f240000300a00 */
[----:B------:R-:W4:Y:S02]  /*f30b0*/  LDL.LU.64 R238, [R1+0x99e8] ;  /* 0x0099e80001ee7983 */ /* 0x000f240000300a00 */
[----:B------:R-:W4:Y:S01]  /*f30c0*/  LDL.LU.64 R236, [R1+0x99e0] ;  /* 0x0099e00001ec7983 */ /* 0x000f220000300a00 */
[----:B------:R-:W4:Y:S01]  /*f30d0*/  LDL.LU.64 R230, [R1+0x99d8] ;  /* 0x0099d80001e67983 */ /* 0x000f220000300a00 */
[----:B------:R-:W4:Y:S02]  /*f30e0*/  LDL.LU.64 R228, [R1+0x99d0] ;  /* 0x0099d00001e47983 */ /* 0x000f240000300a00 */
[----:B------:R-:W4:Y:S02]  /*f30f0*/  LDL R196, [R1+0x400] ;  /* 0x0004000001c47983 */ /* 0x000f240000100800 */
[----:B------:R-:W4:Y:S01]  /*f3100*/  LDL R197, [R1+0x404] ;  /* 0x0004040001c57983 */ /* 0x000f220000100800 */
[----:B------:R-:W4:Y:S04]  /*f3110*/  LDL R188, [R1+0x3f0] ;  /* 0x0003f00001bc7983 */ /* 0x000f280000100800 */
[----:B------:R-:W4:Y:S01]  /*f3120*/  LDL R189, [R1+0x3f4] ;  /* 0x0003f40001bd7983 */ /* 0x000f220000100800 */
[C---:B--2---:R-:W-:Y:S01]  /*f3130*/  HMMA.1688.F32.TF32 R128, R4.reuse, R134, R128 ;  /* 0x000000860480723c */ /* 0x044fe20000081080 */
[----:B------:R-:W-:Y:S07]  /*f3140*/  LDS R135, [R252+0x95280] ;  /* 0x09528000fc877984 */ /* 0x000fee0000000800 */
        /* <DEDUP_REMOVED lines=77> */
[C---:B------:R-:W-:Y:S01]  /*f3620*/  HMMA.1688.F32.TF32 R68, R4.reuse, R214, R68 ;  /* 0x000000d60444723c */ /* 0x040fe20000081044 */
[----:B------:R-:W2:Y:S02]  /*f3630*/  LDL.LU.64 R214, [R1+0x99c8] ;  /* 0x0099c80001d67983 */ /* 0x000ea40000300a00 */
[----:B------:R-:W2:Y:S05]  /*f3640*/  LDL.LU.64 R212, [R1+0x99c0] ;  /* 0x0099c00001d47983 */ /* 0x000eaa0000300a00 */
[C---:B------:R-:W-:Y:S01]  /*f3650*/  HMMA.1688.F32.TF32 R72, R4.reuse, R142, R72 ;  /* 0x0000008e0448723c */ /* 0x040fe20000081048 */
[----:B------:R-:W2:Y:S01]  /*f3660*/  LDL.LU.64 R142, [R1+0x99b8] ;  /* 0x0099b800018e7983 */ /* 0x000ea20000300a00 */
[----:B------:R-:W2:Y:S06]  /*f3670*/  LDL.LU.64 R140, [R1+0x99b0] ;  /* 0x0099b000018c7983 */ /* 0x000eac0000300a00 */
[C---:B------:R-:W-:Y:S01]  /*f3680*/  HMMA.1688.F32.TF32 R76, R4.reuse, R150, R76 ;  /* 0x00000096044c723c */ /* 0x040fe2000008104c */
[----:B------:R-:W2:Y:S01]  /*f3690*/  LDL.LU.64 R150, [R1+0x99a8] ;  /* 0x0099a80001967983 */ /* 0x000ea20000300a00 */
[----:B------:R-:W2:Y:S06]  /*f36a0*/  LDL.LU.64 R148, [R1+0x99a0] ;  /* 0x0099a00001947983 */ /* 0x000eac0000300a00 */
        /* <DEDUP_REMOVED lines=10> */
[----:B------:R-:W2:Y:S07]  /*f3750*/  LDL.LU.64 R182, [R1+0x9968] ;  /* 0x0099680001b67983 */ /* 0x000eae0000300a00 */
[C---:B------:R-:W-:Y:S01]  /*f3760*/  HMMA.1688.F32.TF32 R56, R4.reuse, R190, R56 ;  /* 0x000000be0438723c */ /* 0x040fe20000081038 */
[----:B------:R-:W2:Y:S01]  /*f3770*/  LDL.LU.64 R180, [R1+0x9960] ;  /* 0x0099600001b47983 */ /* 0x000ea20000300a00 */
[----:B------:R-:W2:Y:S06]  /*f3780*/  LDL.LU.64 R190, [R1+0x9958] ;  /* 0x0099580001be7983 */ /* 0x000eac0000300a00 */
[----:B------:R-:W-:Y:S01]  /*f3790*/  HMMA.1688.F32.TF32 R60, R4, R198, R60 ;  /* 0x000000c6043c723c */ /* 0x000fe2000008103c */
[----:B---3--:R-:W-:Y:S04]  /*f37a0*/  LDS R132, [R222+0x94280] ;  /* 0x09428000de847984 */ /* 0x008fe80000000800 */
[----:B------:R-:W4:Y:S03]  /*f37b0*/  LDS R134, [R222+0x95280] ;  /* 0x09528000de867984 */ /* 0x000f260000000800 */
[C---:B----4-:R-:W-:Y:S08]  /*f37c0*/  HMMA.1688.F32.TF32 R92, R132.reuse, R196, R92 ;  /* 0x000000c4845c723c */ /* 0x050ff0000008105c */
[----:B------:R-:W-:Y:S01]  /*f37d0*/  HMMA.1688.F32.TF32 R20, R132, R188, R20 ;  /* 0x000000bc8414723c */ /* 0x000fe20000081014 */
[----:B------:R-:W3:Y:S01]  /*f37e0*/  LDL.LU.64 R188, [R1+0x9950] ;  /* 0x0099500001bc7983 */ /* 0x000ee20000300a00 */
[----:B------:R-:W4:Y:S02]  /*f37f0*/  LDL.LU.64 R198, [R1+0x9948] ;  /* 0x0099480001c67983 */ /* 0x000f240000300a00 */
[----:B------:R-:W3:Y:S11]  /*f3800*/  LDL.LU.64 R196, [R1+0x9940] ;  /* 0x0099400001c47983 */ /* 0x000ef60000300a00 */
[----:B------:R-:W-:Y:S01]  /*f3810*/  STL.64 [R1+0x9928], R94 ;  /* 0x0099285e01007387 */ /* 0x000fe20000100a00 */
[----:B------:R1:W-:Y:S03]  /*f3820*/  STL.64 [R1+0x9920], R92 ;  /* 0x0099205c01007387 */ /* 0x0003e60000100a00 */
[----:B-1----:R-:W3:Y:S04]  /*f3830*/  LDL R92, [R1+0x410] ;  /* 0x00041000015c7983 */ /* 0x002ee80000100800 */
[----:B------:R-:W3:Y:S01]  /*f3840*/  LDL R93, [R1+0x414] ;  /* 0x00041400015d7983 */ /* 0x000ee20000100800 */
[----:B------:R-:W-:Y:S01]  /*f3850*/  HMMA.1688.F32.TF32 R64, R4, R206, R64 ;  /* 0x000000ce0440723c */ /* 0x000fe20000081040 */
[----:B------:R-:W-:Y:S04]  /*f3860*/  LDS R4, [R222+0x96280] ;  /* 0x09628000de047984 */ /* 0x000fe80000000800 */
[----:B------:R-:W-:Y:S01]  /*f3870*/  LDS R6, [R222+0x97280] ;  /* 0x09728000de067984 */ /* 0x000fe20000000800 */
[----:B------:R-:W-:Y:S04]  /*f3880*/  LDS R5, [R252+0x96280] ;  /* 0x09628000fc057984 */ /* 0x000fe80000000800 */
[----:B------:R-:W1:Y:S01]  /*f3890*/  LDS R7, [R252+0x97280] ;  /* 0x09728000fc077984 */ /* 0x000e620000000800 */
[C---:B--2---:R-:W-:Y:S08]  /*f38a0*/  HMMA.1688.F32.TF32 R12, R132.reuse, R204, R12 ;  /* 0x000000cc840c723c */ /* 0x044ff0000008100c */
[C---:B---3--:R-:W-:Y:S11]  /*f38b0*/  HMMA.1688.F32.TF32 R24, R132.reuse, R92, R24 ;  /* 0x0000005c8418723c */ /* 0x048ff60000081018 */
        /* <DEDUP_REMOVED lines=44> */
[----:B------:R-:W2:Y:S02]  /*f3b80*/  LDL.LU.64 R94, [R1+0x9928] ;  /* 0x00992800015e7983 */ /* 0x000ea40000300a00 */
[----:B------:R-:W2:Y:S01]  /*f3b90*/  LDL.LU.64 R92, [R1+0x9920] ;  /* 0x00992000015c7983 */ /* 0x000ea20000300a00 */
[C---:B------:R-:W-:Y:S08]  /*f3ba0*/  HMMA.1688.F32.TF32 R28, R4.reuse, R154, R28 ;  /* 0x0000009a041c723c */ /* 0x040ff0000008101c */
[C---:B------:R-:W-:Y:S08]  /*f3bb0*/  HMMA.1688.F32.TF32 R116, R4.reuse, R162, R116 ;  /* 0x000000a20474723c */ /* 0x040ff00000081074 */
[C---:B------:R-:W-:Y:S08]  /*f3bc0*/  HMMA.1688.F32.TF32 R128, R4.reuse, R170, R128 ;  /* 0x000000aa0480723c */ /* 0x040ff00000081080 */
[----:B------:R-:W-:Y:S01]  /*f3bd0*/  HMMA.1688.F32.TF32 R8, R4, R178, R8 ;  /* 0x000000b20408723c */ /* 0x000fe20000081008 */
[----:B------:R-:W-:Y:S01]  /*f3be0*/  LDS R132, [R222+0x98280] ;  /* 0x09828000de847984 */ /* 0x000fe20000000800 */
[----:B------:R-:W-:-:S02]  /*f3bf0*/  IMAD.MOV.U32 R248, RZ, RZ, R238 ;  /* 0x000000fffff87224 */ /* 0x000fc400078e00ee */
[----:B------:R-:W-:Y:S01]  /*f3c00*/  IMAD.MOV.U32 R249, RZ, RZ, R239 ;  /* 0x000000fffff97224 */ /* 0x000fe200078e00ef */
[----:B------:R-:W-:Y:S01]  /*f3c10*/  MOV R244, R230 ;  /* 0x000000e600f47202 */ /* 0x000fe20000000f00 */
[----:B------:R-:W-:Y:S02]  /*f3c20*/  IMAD.MOV.U32 R245, RZ, RZ, R231 ;  /* 0x000000fffff57224 */ /* 0x000fe400078e00e7 */
[----:B------:R-:W-:Y:S01]  /*f3c30*/  IMAD.MOV.U32 R240, RZ, RZ, R223 ;  /* 0x000000fffff07224 */ /* 0x000fe200078e00df */
[----:B------:R-:W-:Y:S01]  /*f3c40*/  MOV R241, R215 ;  /* 0x000000d700f17202 */ /* 0x000fe20000000f00 */
[----:B------:R-:W-:Y:S01]  /*f3c50*/  LDS R133, [R252+0x98280] ;  /* 0x09828000fc857984 */ /* 0x000fe20000000800 */
[C---:B--2---:R-:W-:Y:S03]  /*f3c60*/  HMMA.1688.F32.TF32 R92, R4.reuse, R26, R92 ;  /* 0x0000001a045c723c */ /* 0x044fe6000008105c */
[----:B------:R-:W3:Y:S01]  /*f3c70*/  LDL.LU.64 R26, [R1+0x9918] ;  /* 0x00991800011a7983 */ /* 0x000ee20000300a00 */
[----:B------:R-:W3:Y:S04]  /*f3c80*/  LDL.LU.64 R24, [R1+0x9910] ;  /* 0x0099100001187983 */ /* 0x000ee80000300a00 */
[C---:B---3--:R-:W-:Y:S01]  /*f3c90*/  HMMA.1688.F32.TF32 R24, R4.reuse, R146, R24 ;  /* 0x000000920418723c */ /* 0x048fe20000081018 */
[----:B------:R-:W2:Y:S07]  /*f3ca0*/  LDL.LU.64 R146, [R1+0x9908] ;  /* 0x0099080001927983 */ /* 0x000eae0000300a00 */
[C---:B------:R-:W-:Y:S01]  /*f3cb0*/  HMMA.1688.F32.TF32 R12, R4.reuse, R134, R12 ;  /* 0x00000086040c723c */ /* 0x040fe2000008100c */
[----:B------:R1:W-:Y:S04]  /*f3cc0*/  LDS R134, [R222+0x99280] ;  /* 0x09928000de867984 */ /* 0x0003e80000000800 */
[----:B------:R-:W3:Y:S03]  /*f3cd0*/  LDS R135, [R252+0x99280] ;  /* 0x09928000fc877984 */ /* 0x000ee60000000800 */
[----:B--2---:R-:W-:Y:S01]  /*f3ce0*/  HMMA.1688.F32.TF32 R104, R4, R146, R104 ;  /* 0x000000920468723c */ /* 0x004fe20000081068 */
        /* <DEDUP_REMOVED lines=10> */
[----:B-1----:R-:W2:Y:S02]  /*f3d90*/  LDL.LU R222, [R1+0x98b0] ;  /* 0x0098b00001de7983 */ /* 0x002ea40000300800 */
[----:B------:R-:W2:Y:S01]  /*f3da0*/  LDL.LU R238, [R1+0x98ac] ;  /* 0x0098ac0001ee7983 */ /* 0x000ea20000300800 */
[----:B------:R-:W3:Y:S01]  /*f3db0*/  LDL.LU R239, [R1+0x98a8] ;  /* 0x0098a80001ef7983 */ /* 0x000ee20000300800 */
[----:B------:R-:W4:Y:S02]  /*f3dc0*/  LDL.LU R230, [R1+0x98a4] ;  /* 0x0098a40001e67983 */ /* 0x000f240000300800 */
[----:B------:R-:W4:Y:S02]  /*f3dd0*/  LDL.LU R231, [R1+0x98a0] ;  /* 0x0098a00001e77983 */ /* 0x000f240000300800 */
[----:B------:R-:W4:Y:S01]  /*f3de0*/  LDL.LU R223, [R1+0x989c] ;  /* 0x00989c0001df7983 */ /* 0x000f220000300800 */
[----:B------:R-:W4:Y:S01]  /*f3df0*/  LDL.LU R215, [R1+0x9898] ;  /* 0x0098980001d77983 */ /* 0x000f220000300800 */
[----:B------:R-:W4:Y:S02]  /*f3e00*/  LDL.64 R224, [R1+0x1120] ;  /* 0x0011200001e07983 */ /* 0x000f240000100a00 */
[----:B------:R-:W-:-:S02]  /*f3e10*/  IMAD.MOV.U32 R232, RZ, RZ, R3 ;  /* 0x000000ffffe87224 */ /* 0x000fc400078e0003 */
[----:B------:R-:W-:Y:S01]  /*f3e20*/  IMAD.MOV.U32 R233, RZ, RZ, R0 ;  /* 0x000000ffffe97224 */ /* 0x000fe200078e0000 */
[----:B--2---:R1:W-:Y:S01]  /*f3e30*/  STL [R1+0x9618], R238 ;  /* 0x009618ee01007387 */ /* 0x0043e20000100800 */
[----:B---3--:R-:W-:Y:S08]  /*f3e40*/  HMMA.1688.F32.TF32 R44, R4, R238, R44 ;  /* 0x000000ee042c723c */ /* 0x008ff0000008102c */
[C---:B----4-:R-:W-:Y:S01]  /*f3e50*/  HMMA.1688.F32.TF32 R20, R132.reuse, R224, R20 ;  /* 0x000000e08414723c */ /* 0x050fe20000081014 */
[----:B-1----:R-:W2:Y:S01]  /*f3e60*/  LDL R238, [R1+0x21e8] ;  /* 0x0021e80001ee7983 */ /* 0x002ea20000100800 */
        /* <DEDUP_REMOVED lines=25> */
[----:B------:R1:W-:Y:S02]  /*f4000*/  STL.64 [R1+0x1ce8], R22 ;  /* 0x001ce81601007387 */ /* 0x0003e40000100a00 */
[C---:B-1----:R-:W-:Y:S08]  /*f4010*/  HMMA.1688.F32.TF32 R20, R132.reuse, R232, R92 ;  /* 0x000000e88414723c */ /* 0x042ff0000008105c */
[C---:B------:R-:W-:Y:S08]  /*f4020*/  HMMA.1688.F32.TF32 R92, R132.reuse, R240, R24 ;  /* 0x000000f0845c723c */ /* 0x040ff00000081018 */
[C---:B------:R-:W-:Y:S07]  /*f4030*/  HMMA.1688.F32.TF32 R24, R132.reuse, R244, R104 ;  /* 0x000000f48418723c */ /* 0x040fee0000081068 */
[----:B------:R-:W-:Y:S01]  /*f4040*/  STL.64 [R1+0x1cc0], R20 ;  /* 0x001cc01401007387 */ /* 0x000fe20000100a00 */
[----:B------:R1:W-:Y:S02]  /*f4050*/  STL.64 [R1+0x1cc8], R22 ;  /* 0x001cc81601007387 */ /* 0x0003e40000100a00 */
[----:B-1----:R-:W-:Y:S05]  /*f4060*/  HMMA.1688.F32.TF32 R20, R132, R248, R28 ;  /* 0x000000f88414723c */ /* 0x002fea000008101c */
[----:B------:R1:W-:Y:S01]  /*f4070*/  STL.64 [R1+0x1ca0], R92 ;  /* 0x001ca05c01007387 */ /* 0x0003e20000100a00 */
[----:B------:R-:W-:Y:S02]  /*f4080*/  STL.64 [R1+0x1ca8], R94 ;  /* 0x001ca85e01007387 */ /* 0x000fe40000100a00 */
[----:B------:R-:W3:Y:S05]  /*f4090*/  LDL R244, [R1+0x1300] ;  /* 0x0013000001f47983 */ /* 0x000eea0000100800 */
[----:B------:R4:W-:Y:S01]  /*f40a0*/  STL.64 [R1+0x1c70], R24 ;  /* 0x001c701801007387 */ /* 0x0009e20000100a00 */
[----:B------:R-:W-:Y:S09]  /*f40b0*/  STL.64 [R1+0x1c78], R26 ;  /* 0x001c781a01007387 */ /* 0x000ff20000100a00 */
[----:B------:R1:W-:Y:S01]  /*f40c0*/  STL.64 [R1+0x1c20], R20 ;  /* 0x001c201401007387 */ /* 0x0003e20000100a00 */
[----:B------:R-:W-:Y:S02]  /*f40d0*/  STL.64 [R1+0x1c28], R22 ;  /* 0x001c281601007387 */ /* 0x000fe40000100a00 */
[----:B------:R-:W2:Y:S02]  /*f40e0*/  LDL R184, [R1+0x1160] ;  /* 0x0011600001b87983 */ /* 0x000ea40000100800 */
[----:B------:R-:W2:Y:S01]  /*f40f0*/  LDL R185, [R1+0x1164] ;  /* 0x0011640001b97983 */ /* 0x000ea20000100800 */
[----:B------:R-:W-:Y:S01]  /*f4100*/  MOV R3, R224 ;  /* 0x000000e000037202 */ /* 0x000fe20000000f00 */
[----:B------:R-:W-:Y:S01]  /*f4110*/  IMAD.MOV.U32 R0, RZ, RZ, R225 ;  /* 0x000000ffff007224 */ /* 0x000fe200078e00e1 */
[----:B------:R-:W-:Y:S01]  /*f4120*/  HMMA.1688.F32.TF32 R16, R4, R186, R16 ;  /* 0x000000ba0410723c */ /* 0x000fe20000081010 */
        /* <DEDUP_REMOVED lines=28> */
[----:B------:R-:W3:Y:S04]  /*f42f0*/  LDL R21, [R1+0x11c4] ;  /* 0x0011c40001157983 */ /* 0x000ee80000100800 */
[----:B------:R-:W3:Y:S04]  /*f4300*/  LDL R148, [R1+0x11f0] ;  /* 0x0011f00001947983 */ /* 0x000ee80000100800 */
[----:B------:R-:W3:Y:S04]  /*f4310*/  LDL R149, [R1+0x11f4] ;  /* 0x0011f40001957983 */ /* 0x000ee80000100800 */
[----:B------:R-:W3:Y:S04]  /*f4320*/  LDL R164, [R1+0x1200] ;  /* 0x0012000001a47983 */ /* 0x000ee80000100800 */
[----:B------:R-:W3:Y:S04]  /*f4330*/  LDL R165, [R1+0x1204] ;  /* 0x0012040001a57983 */ /* 0x000ee80000100800 */
        /* <DEDUP_REMOVED lines=16> */
[----:B------:R-:W4:Y:S01]  /*f4440*/  LDL.LU.64 R186, [R1+0x9890] ;  /* 0x0098900001ba7983 */ /* 0x000f220000300a00 */
[C---:B--2---:R-:W-:Y:S02]  /*f4450*/  HMMA.1688.F32.TF32 R116, R132.reuse, R184, R116 ;  /* 0x000000b88474723c */ /* 0x044fe40000081074 */
[----:B------:R-:W2:Y:S11]  /*f4460*/  LDL.LU.64 R184, [R1+0x9888] ;  /* 0x0098880001b87983 */ /* 0x000eb60000300a00 */
[----:B------:R-:W-:Y:S10]  /*f4470*/  @!UPT UIADD3 URZ, URZ, URZ, URZ ;  /* 0x0000003f3f3ff290 */ /* 0x000ff4000fffe03f */
[----:B------:R1:W-:Y:S01]  /*f4480*/  STL.64 [R1+0x1c10], R116 ;  /* 0x001c107401007387 */ /* 0x0003e20000100a00 */
[----:B------:R-:W-:Y:S03]  /*f4490*/  STL.64 [R1+0x1c18], R118 ;  /* 0x001c187601007387 */ /* 0x000fe60000100a00 */
[----:B-1----:R-:W2:Y:S01]  /*f44a0*/  LDL.64 R116, [R1+0x1170] ;  /* 0x0011700001747983 */ /* 0x002ea20000100a00 */
[----:B---3--:R-:W-:Y:S08]  /*f44b0*/  HMMA.1688.F32.TF32 R8, R132, R28, R8 ;  /* 0x0000001c8408723c */ /* 0x008ff00000081008 */
[C---:B------:R-:W-:Y:S08]  /*f44c0*/  HMMA.1688.F32.TF32 R96, R4.reuse, R194, R96 ;  /* 0x000000c20460723c */ /* 0x040ff00000081060 */
[C---:B------:R-:W-:Y:S08]  /*f44d0*/  HMMA.1688.F32.TF32 R48, R4.reuse, R230, R48 ;  /* 0x000000e60430723c */ /* 0x040ff00000081030 */
[----:B------:R-:W-:Y:S08]  /*f44e0*/  HMMA.1688.F32.TF32 R100, R4, R202, R100 ;  /* 0x000000ca0464723c */ /* 0x000ff00000081064 */
[C---:B------:R-:W-:Y:S08]  /*f44f0*/  HMMA.1688.F32.TF32 R28, R132.reuse, R104, R12 ;  /* 0x00000068841c723c */ /* 0x040ff0000008100c */
[----:B----4-:R-:W-:Y:S08]  /*f4500*/  HMMA.1688.F32.TF32 R12, R132, R24, R16 ;  /* 0x00000018840c723c */ /* 0x010ff00000081010 */
[C---:B------:R-:W-:Y:S08]  /*f4510*/  HMMA.1688.F32.TF32 R108, R4.reuse, R210, R108 ;  /* 0x000000d2046c723c */ /* 0x040ff0000008106c */
[C---:B------:R-:W-:Y:S08]  /*f4520*/  HMMA.1688.F32.TF32 R112, R4.reuse, R218, R112 ;  /* 0x000000da0470723c */ /* 0x040ff00000081070 */
[C---:B------:R-:W-:Y:S08]  /*f4530*/  HMMA.1688.F32.TF32 R120, R4.reuse, R226, R120 ;  /* 0x000000e20478723c */ /* 0x040ff00000081078 */
[C---:B------:R-:W-:Y:S08]  /*f4540*/  HMMA.1688.F32.TF32 R124, R4.reuse, R234, R124 ;  /* 0x000000ea047c723c */ /* 0x040ff0000008107c */
[----:B------:R-:W-:Y:S08]  /*f4550*/  HMMA.1688.F32.TF32 R32, R4, R242, R32 ;  /* 0x000000f20420723c */ /* 0x000ff00000081020 */
        /* <DEDUP_REMOVED lines=18> */
[C---:B--2---:R-:W-:Y:S01]  /*f4680*/  HMMA.1688.F32.TF32 R128, R132.reuse, R116, R128 ;  /* 0x000000748480723c */ /* 0x044fe20000081080 */
[----:B------:R-:W-:Y:S11]  /*f4690*/  MOV R231, R117 ;  /* 0x0000007500e77202 */ /* 0x000ff60000000f00 */
[----:B------:R-:W-:Y:S11]  /*f46a0*/  @!UPT UIADD3 URZ, URZ, URZ, URZ ;  /* 0x0000003f3f3ff290 */ /* 0x000ff6000fffe03f */
[----:B------:R-:W-:Y:S01]  /*f46b0*/  STL.64 [R1+0x1c00], R128 ;  /* 0x001c008001007387 */ /* 0x000fe20000100a00 */
[----:B------:R-:W-:Y:S02]  /*f46c0*/  STL.64 [R1+0x1c08], R130 ;  /* 0x001c088201007387 */ /* 0x000fe40000100a00 */
[----:B------:R-:W-:Y:S02]  /*f46d0*/  STL.64 [R1+0x9750], R230 ;  /* 0x009750e601007387 */ /* 0x000fe40000100a00 */
[----:B------:R-:W-:Y:S01]  /*f46e0*/  STL.64 [R1+0x9748], R228 ;  /* 0x009748e401007387 */ /* 0x000fe20000100a00 */
[----:B------:R-:W-:Y:S01]  /*f46f0*/  STL.64 [R1+0x1bf0], R8 ;  /* 0x001bf00801007387 */ /* 0x000fe20000100a00 */
[----:B------:R2:W-:Y:S02]  /*f4700*/  STL.64 [R1+0x1bf8], R10 ;  /* 0x001bf80a01007387 */ /* 0x0005e40000100a00 */
[C---:B--2---:R-:W-:Y:S01]  /*f4710*/  HMMA.1688.F32.TF32 R8, R132.reuse, R92, R96 ;  /* 0x0000005c8408723c */ /* 0x044fe20000081060 */
[----:B------:R-:W-:Y:S01]  /*f4720*/  STL.64 [R1+0x1be0], R28 ;  /* 0x001be01c01007387 */ /* 0x000fe20000100a00 */
[----:B------:R-:W-:Y:S02]  /*f4730*/  STL.64 [R1+0x1be8], R30 ;  /* 0x001be81e01007387 */ /* 0x000fe40000100a00 */
[----:B------:R-:W-:Y:S02]  /*f4740*/  STL.64 [R1+0x1fc0], R12 ;  /* 0x001fc00c01007387 */ /* 0x000fe40000100a00 */
[----:B------:R2:W-:Y:S02]  /*f4750*/  STL.64 [R1+0x1fc8], R14 ;  /* 0x001fc80e01007387 */ /* 0x0005e40000100a00 */
[C---:B--2---:R-:W-:Y:S11]  /*f4760*/  HMMA.1688.F32.TF32 R12, R132.reuse, R140, R108 ;  /* 0x0000008c840c723c */ /* 0x044ff6000008106c */
        /* <DEDUP_REMOVED lines=57> */
[----:B--2---:R-:W-:Y:S07]  /*f4b00*/  HMMA.1688.F32.TF32 R8, R132, R248, R136 ;  /* 0x000000f88408723c */ /* 0x004fee0000081088 */
        /* <DEDUP_REMOVED lines=88> */
[----:B--2---:R-:W2:Y:S01]  /*f5090*/  LDL R18, [R1+0x1468] ;  /* 0x0014680001127983 */ /* 0x004ea20000100800 */
[----:B------:R-:W2:Y:S04]  /*f50a0*/  LDL R19, [R1+0x146c] ;  /* 0x00146c0001137983 */ /* 0x000ea80000100800 */
[----:B----4-:R-:W4:Y:S04]  /*f50b0*/  LDL R14, [R1+0x1458] ;  /* 0x00145800010e7983 */ /* 0x010f280000100800 */
[----:B------:R-:W4:Y:S01]  /*f50c0*/  LDL R15, [R1+0x145c] ;  /* 0x00145c00010f7983 */ /* 0x000f220000100800 */
[----:B------:R-:W4:Y:S02]  /*f50d0*/  LDL.LU R72, [R1+0x1940] ;  /* 0x0019400001487983 */ /* 0x000f240000300800 */
[----:B------:R-:W4:Y:S02]  /*f50e0*/  LDL.LU R73, [R1+0x1944] ;  /* 0x0019440001497983 */ /* 0x000f240000300800 */
[----:B------:R-:W4:Y:S01]  /*f50f0*/  LDL.LU R74, [R1+0x1948] ;  /* 0x00194800014a7983 */ /* 0x000f220000300800 */
[----:B------:R-:W4:Y:S01]  /*f5100*/  LDL.LU R75, [R1+0x194c] ;  /* 0x00194c00014b7983 */ /* 0x000f220000300800 */
[----:B-1----:R-:W2:Y:S02]  /*f5110*/  LDL R10, [R1+0x1448] ;  /* 0x00144800010a7983 */ /* 0x002ea40000100800 */
        /* <DEDUP_REMOVED lines=33> */
[----:B------:R-:W3:Y:S02]  /*f5330*/  LDL R22, [R1+0x1408] ;  /* 0x0014080001167983 */ /* 0x000ee40000100800 */
[----:B------:R-:W3:Y:S02]  /*f5340*/  LDL R23, [R1+0x140c] ;  /* 0x00140c0001177983 */ /* 0x000ee40000100800 */
        /* <DEDUP_REMOVED lines=37> */
[C---:B---3--:R-:W-:Y:S01]  /*f55a0*/  HMMA.1688.F32.TF32 R20, R4.reuse, R22, R244 ;  /* 0x000000160414723c */ /* 0x048fe200000810f4 */
[----:B------:R-:W2:Y:S01]  /*f55b0*/  LDL.LU.64 R246, [R1+0x9880] ;  /* 0x0098800001f67983 */ /* 0x000ea20000300a00 */
[----:B------:R-:W3:Y:S02]  /*f55c0*/  LDL.LU.64 R244, [R1+0x9878] ;  /* 0x0098780001f47983 */ /* 0x000ee40000300a00 */
[----:B------:R-:W3:Y:S02]  /*f55d0*/  LDL.LU.64 R250, [R1+0x9870] ;  /* 0x0098700001fa7983 */ /* 0x000ee40000300a00 */
[----:B------:R-:W3:Y:S02]  /*f55e0*/  LDL.LU.64 R248, [R1+0x9868] ;  /* 0x0098680001f87983 */ /* 0x000ee40000300a00 */
        /* <DEDUP_REMOVED lines=20> */
[C---:B----4-:R-:W-:Y:S08]  /*f5730*/  HMMA.1688.F32.TF32 R40, R4.reuse, R150, R140 ;  /* 0x000000960428723c */ /* 0x050ff0000008108c */
[C---:B------:R-:W-:Y:S01]  /*f5740*/  HMMA.1688.F32.TF32 R56, R4.reuse, R214, R204 ;  /* 0x000000d60438723c */ /* 0x040fe200000810cc */
[----:B------:R-:W4:Y:S04]  /*f5750*/  LDL R214, [R1+0x108] ;  /* 0x0001080001d67983 */ /* 0x000f280000100800 */
[----:B------:R-:W4:Y:S04]  /*f5760*/  LDL R215, [R1+0x10c] ;  /* 0x00010c0001d77983 */ /* 0x000f280000100800 */
[----:B------:R-:W4:Y:S04]  /*f5770*/  LDL R140, [R1+0x70] ;  /* 0x00007000018c7983 */ /* 0x000f280000100800 */
[----:B------:R-:W4:Y:S01]  /*f5780*/  LDL R141, [R1+0x74] ;  /* 0x00007400018d7983 */ /* 0x000f220000100800 */
[----:B------:R-:W4:Y:S02]  /*f5790*/  LDL.LU R88, [R1+0x19e0] ;  /* 0x0019e00001587983 */ /* 0x000f240000300800 */
[----:B------:R-:W4:Y:S02]  /*f57a0*/  LDL.LU R89, [R1+0x19e4] ;  /* 0x0019e40001597983 */ /* 0x000f240000300800 */
[----:B------:R-:W-:Y:S01]  /*f57b0*/  IMAD.MOV.U32 R239, RZ, RZ, R116 ;  /* 0x000000ffffef7224 */ /* 0x000fe200078e0074 */
[----:B------:R-:W4:Y:S01]  /*f57c0*/  LDL.LU R90, [R1+0x19e8] ;  /* 0x0019e800015a7983 */ /* 0x000f220000300800 */
[C---:B------:R-:W-:Y:S01]  /*f57d0*/  HMMA.1688.F32.TF32 R116, R4.reuse, R118, R84 ;  /* 0x000000760474723c */ /* 0x040fe20000081054 */
[----:B------:R-:W4:Y:S02]  /*f57e0*/  LDL.LU R91, [R1+0x19ec] ;  /* 0x0019ec00015b7983 */ /* 0x000f240000300800 */
[----:B------:R-:W4:Y:S01]  /*f57f0*/  LDL R86, [R1+0x15a8] ;  /* 0x0015a80001567983 */ /* 0x000f220000100800 */
[----:B------:R-:W4:Y:S04]  /*f5800*/  LDL R87, [R1+0x15ac] ;  /* 0x0015ac0001577983 */ /* 0x000f280000100800 */
[C---:B------:R-:W-:Y:S01]  /*f5810*/  HMMA.1688.F32.TF32 R96, R4.reuse, R98, R64 ;  /* 0x000000620460723c */ /* 0x040fe20000081040 */
[----:B------:R-:W4:Y:S07]  /*f5820*/  LDL.LU R208, [R1+0x19f0] ;  /* 0x0019f00001d07983 */ /* 0x000f2e0000300800 */
[C---:B------:R-:W-:Y:S01]  /*f5830*/  HMMA.1688.F32.TF32 R64, R4.reuse, R210, R200 ;  /* 0x000000d20440723c */ /* 0x040fe200000810c8 */
[----:B------:R-:W4:Y:S01]  /*f5840*/  LDL.LU R209, [R1+0x19f4] ;  /* 0x0019f40001d17983 */ /* 0x000f220000300800 */
[----:B------:R-:W4:Y:S06]  /*f5850*/  LDL.LU R210, [R1+0x19f8] ;  /* 0x0019f80001d27983 */ /* 0x000f2c0000300800 */
[C---:B------:R-:W-:Y:S01]  /*f5860*/  HMMA.1688.F32.TF32 R128, R4.reuse, R130, R80 ;  /* 0x000000820480723c */ /* 0x040fe20000081050 */
[----:B------:R-:W4:Y:S01]  /*f5870*/  LDL.LU R211, [R1+0x19fc] ;  /* 0x0019fc0001d37983 */ /* 0x000f220000300800 */
[----:B------:R-:W4:Y:S04]  /*f5880*/  LDL R82, [R1+0x1598] ;  /* 0x0015980001527983 */ /* 0x000f280000100800 */
[----:B------:R-:W4:Y:S01]  /*f5890*/  LDL R83, [R1+0x159c] ;  /* 0x00159c0001537983 */ /* 0x000f220000100800 */
[----:B------:R-:W4:Y:S02]  /*f58a0*/  LDL.LU R200, [R1+0x1a10] ;  /* 0x001a100001c87983 */ /* 0x000f240000300800 */
[----:B------:R-:W4:Y:S02]  /*f58b0*/  LDL.LU R201, [R1+0x1a14] ;  /* 0x001a140001c97983 */ /* 0x000f240000300800 */
[----:B------:R-:W4:Y:S01]  /*f58c0*/  LDL.LU R202, [R1+0x1a18] ;  /* 0x001a180001ca7983 */ /* 0x000f220000300800 */
[C---:B------:R-:W-:Y:S01]  /*f58d0*/  HMMA.1688.F32.TF32 R8, R4.reuse, R10, R76 ;  /* 0x0000000a0408723c */ /* 0x040fe2000008104c */
[----:B------:R-:W4:Y:S01]  /*f58e0*/  LDL.LU R203, [R1+0x1a1c] ;  /* 0x001a1c0001cb7983 */ /* 0x000f220000300800 */
[----:B------:R-:W4:Y:S02]  /*f58f0*/  LDL R78, [R1+0x1588] ;  /* 0x00158800014e7983 */ /* 0x000f240000100800 */
[----:B------:R-:W4:Y:S04]  /*f5900*/  LDL R79, [R1+0x158c] ;  /* 0x00158c00014f7983 */ /* 0x000f280000100800 */
[C---:B------:R-:W-:Y:S01]  /*f5910*/  HMMA.1688.F32.TF32 R100, R4.reuse, R102, R60 ;  /* 0x000000660464723c */ /* 0x040fe2000008103c */
[----:B------:R-:W4:Y:S07]  /*f5920*/  LDL.LU R192, [R1+0x1a20] ;  /* 0x001a200001c07983 */ /* 0x000f2e0000300800 */
[----:B------:R-:W-:Y:S01]  /*f5930*/  HMMA.1688.F32.TF32 R60, R4, R194, R220 ;  /* 0x000000c2043c723c */ /* 0x000fe200000810dc */
[----:B------:R-:W4:Y:S02]  /*f5940*/  LDL.LU R193, [R1+0x1a24] ;  /* 0x001a240001c17983 */ /* 0x000f240000300800 */
[----:B------:R-:W4:Y:S01]  /*f5950*/  LDL.LU R194, [R1+0x1a28] ;  /* 0x001a280001c27983 */ /* 0x000f220000300800 */
[----:B------:R-:W4:Y:S01]  /*f5960*/  LDL.LU R195, [R1+0x1a2c] ;  /* 0x001a2c0001c37983 */ /* 0x000f220000300800 */
[----:B--2---:R-:W-:Y:S01]  /*f5970*/  IMAD.MOV.U32 R142, RZ, RZ, R247 ;  /* 0x000000ffff8e7224 */ /* 0x004fe200078e00f7 */
[----:B------:R-:W-:-:S02]  /*f5980*/  MOV R143, R246 ;  /* 0x000000f6008f7202 */ /* 0x000fc40000000f00 */
[----:B------:R-:W2:Y:S01]  /*f5990*/  LDL.64 R246, [R1+0x15b8] ;  /* 0x0015b80001f67983 */ /* 0x000ea20000100a00 */
[----:B---3--:R-:W-:Y:S01]  /*f59a0*/  IMAD.MOV.U32 R159, RZ, RZ, R248 ;  /* 0x000000ffff9f7224 */ /* 0x008fe200078e00f8 */
[----:B------:R-:W-:Y:S02]  /*f59b0*/  MOV R158, R249 ;  /* 0x000000f9009e7202 */ /* 0x000fe40000000f00 */
[----:B------:R-:W3:Y:S01]  /*f59c0*/  LDL.LU R248, [R1+0x1930] ;  /* 0x0019300001f87983 */ /* 0x000ee20000300800 */
[----:B------:R-:W-:-:S03]  /*f59d0*/  IMAD.MOV.U32 R191, RZ, RZ, R250 ;  /* 0x000000ffffbf7224 */ /* 0x000fc600078e00fa */
[----:B------:R-:W3:Y:S01]  /*f59e0*/  LDL.LU R249, [R1+0x1934] ;  /* 0x0019340001f97983 */ /* 0x000ee20000300800 */
[----:B------:R-:W-:Y:S02]  /*f59f0*/  IMAD.MOV.U32 R190, RZ, RZ, R251 ;  /* 0x000000ffffbe7224 */ /* 0x000fe400078e00fb */
[----:B------:R-:W3:Y:S02]  /*f5a00*/  LDL.LU R250, [R1+0x1938] ;  /* 0x0019380001fa7983 */ /* 0x000ee40000300800 */
[----:B------:R-:W3:Y:S01]  /*f5a10*/  LDL.LU R251, [R1+0x193c] ;  /* 0x00193c0001fb7983 */ /* 0x000ee20000300800 */
        /* <DEDUP_REMOVED lines=28> */
[----:B------:R-:W3:Y:S04]  /*f5be0*/  LDL R205, [R1+0xf4] ;  /* 0x0000f40001cd7983 */ /* 0x000ee80000100800 */
[----:B------:R-:W3:Y:S04]  /*f5bf0*/  LDL.64 R220, [R1+0x110] ;  /* 0x0001100001dc7983 */ /* 0x000ee80000100a00 */
[----:B------:R-:W3:Y:S01]  /*f5c00*/  LDL.64 R222, [R1+0x118] ;  /* 0x0001180001de7983 */ /* 0x000ee20000100a00 */
[----:B------:R-:W-:Y:S01]  /*f5c10*/  IMAD.MOV.U32 R207, RZ, RZ, R244 ;  /* 0x000000ffffcf7224 */ /* 0x000fe200078e00f4 */
[C---:B----4-:R-:W-:Y:S08]  /*f5c20*/  HMMA.1688.F32.TF32 R84, R4.reuse, R86, R208 ;  /* 0x000000560454723c */ /* 0x050ff000000810d0 */
[----:B------:R-:W-:Y:S01]  /*f5c30*/  HMMA.1688.F32.TF32 R80, R4, R82, R200 ;  /* 0x000000520450723c */ /* 0x000fe200000810c8 */
[----:B------:R-:W-:-:S07]  /*f5c40*/  IMAD.MOV.U32 R206, RZ, RZ, R245 ;  /* 0x000000ffffce7224 */ /* 0x000fce00078e00f5 */
[C---:B------:R-:W-:Y:S01]  /*f5c50*/  HMMA.1688.F32.TF32 R24, R4.reuse, R26, R132 ;  /* 0x0000001a0418723c */ /* 0x040fe20000081084 */
[----:B------:R-:W-:Y:S04]  /*f5c60*/  LDS R132, [R238+0x8c300] ;  /* 0x08c30000ee847984 */ /* 0x000fe80000000800 */
[----:B------:R-:W-:Y:S04]  /*f5c70*/  LDS R134, [R238+0x8d300] ;  /* 0x08d30000ee867984 */ /* 0x000fe80000000800 */
[----:B------:R-:W-:Y:S04]  /*f5c80*/  LDS R133, [R252+0x8c300] ;  /* 0x08c30000fc857984 */ /* 0x000fe80000000800 */
[----:B------:R-:W1:Y:S01]  /*f5c90*/  LDS R135, [R252+0x8d300] ;  /* 0x08d30000fc877984 */ /* 0x000e620000000800 */
[C---:B------:R-:W-:Y:S03]  /*f5ca0*/  HMMA.1688.F32.TF32 R76, R4.reuse, R78, R192 ;  /* 0x0000004e044c723c */ /* 0x040fe600000810c0 */
[----:B------:R-:W4:Y:S01]  /*f5cb0*/  LDL.LU.64 R194, [R1+0x9860] ;  /* 0x0098600001c27983 */ /* 0x000f220000300a00 */
[----:B------:R-:W4:Y:S02]  /*f5cc0*/  LDL.LU.64 R192, [R1+0x9858] ;  /* 0x0098580001c07983 */ /* 0x000f240000300a00 */
[----:B------:R-:W4:Y:S02]  /*f5cd0*/  LDL.LU.64 R202, [R1+0x9850] ;  /* 0x0098500001ca7983 */ /* 0x000f240000300a00 */
[----:B------:R-:W4:Y:S01]  /*f5ce0*/  LDL.LU.64 R200, [R1+0x9848] ;  /* 0x0098480001c87983 */ /* 0x000f220000300a00 */
[----:B------:R-:W4:Y:S01]  /*f5cf0*/  LDL.LU.64 R210, [R1+0x9840] ;  /* 0x0098400001d27983 */ /* 0x000f220000300a00 */
[----:B------:R-:W4:Y:S01]  /*f5d00*/  LDL.LU.64 R208, [R1+0x9838] ;  /* 0x0098380001d07983 */ /* 0x000f220000300a00 */
[----:B--2---:R-:W-:Y:S01]  /*f5d10*/  MOV R244, R247 ;  /* 0x000000f700f47202 */ /* 0x004fe20000000f00 */
[C---:B------:R-:W-:Y:S01]  /*f5d20*/  HMMA.1688.F32.TF32 R88, R4.reuse, R246, R88 ;  /* 0x000000f60458723c */ /* 0x040fe20000081058 */
[----:B------:R-:W2:Y:S01]  /*f5d30*/  LDL.LU.64 R246, [R1+0x9830] ;  /* 0x0098300001f67983 */ /* 0x000ea20000300a00 */
[----:B------:R-:W2:Y:S02]  /*f5d40*/  LDL.LU R245, [R1+0x9828] ;  /* 0x0098280001f57983 */ /* 0x000ea40000300800 */
[----:B------:R-:W-:Y:S04]  /*f5d50*/  STL [R1+0x95d8], R244 ;  /* 0x0095d8f401007387 */ /* 0x000fe80000100800 */
[----:B---3--:R-:W-:Y:S01]  /*f5d60*/  HMMA.1688.F32.TF32 R136, R4, R138, R248 ;  /* 0x0000008a0488723c */ /* 0x008fe200000810f8 */
[----:B------:R-:W-:Y:S04]  /*f5d70*/  LDS R4, [R238+0x8e300] ;  /* 0x08e30000ee047984 */ /* 0x000fe80000000800 */
[----:B------:R-:W3:Y:S01]  /*f5d80*/  LDL.LU.64 R250, [R1+0x9820] ;  /* 0x0098200001fa7983 */ /* 0x000ee20000300a00 */
[----:B------:R-:W2:Y:S02]  /*f5d90*/  LDL.LU.64 R248, [R1+0x9818] ;  /* 0x0098180001f87983 */ /* 0x000ea40000300a00 */
[----:B------:R-:W-:Y:S01]  /*f5da0*/  STL.64 [R1+0x97c8], R238 ;  /* 0x0097c8ee01007387 */ /* 0x000fe20000100a00 */
[----:B------:R1:W-:Y:S01]  /*f5db0*/  LDS R6, [R238+0x8f300] ;  /* 0x08f30000ee067984 */ /* 0x0003e20000000800 */
[----:B------:R1:W-:Y:S03]  /*f5dc0*/  STL.64 [R1+0x97c0], R236 ;  /* 0x0097c0ec01007387 */ /* 0x0003e60000100a00 */
[----:B------:R-:W-:Y:S04]  /*f5dd0*/  LDS R5, [R252+0x8e300] ;  /* 0x08e30000fc057984 */ /* 0x000fe80000000800 */
[----:B------:R-:W2:Y:S04]  /*f5de0*/  LDS R7, [R252+0x8f300] ;  /* 0x08f30000fc077984 */ /* 0x000ea80000000800 */
[----:B-1----:R-:W2:Y:S04]  /*f5df0*/  LDL.64 R238, [R1+0x18] ;  /* 0x0000180001ee7983 */ /* 0x002ea80000100a00 */
[----:B------:R-:W3:Y:S01]  /*f5e00*/  LDL.64 R236, [R1+0x10] ;  /* 0x0000100001ec7983 */ /* 0x000ee20000100a00 */
[----:B------:R-:W4:Y:S01]  /*f5e10*/  LDL.LU.64 R218, [R1+0x9810] ;  /* 0x0098100001da7983 */ /* 0x000f220000300a00 */
[C---:B------:R-:W-:Y:S02]  /*f5e20*/  HMMA.1688.F32.TF32 R92, R132.reuse, R216, R92 ;  /* 0x000000d8845c723c */ /* 0x040fe4000008105c */
[----:B------:R-:W4:Y:S06]  /*f5e30*/  LDL.LU.64 R216, [R1+0x9808] ;  /* 0x0098080001d87983 */ /* 0x000f2c0000300a00 */
[C---:B------:R-:W-:Y:S08]  /*f5e40*/  HMMA.1688.F32.TF32 R104, R132.reuse, R224, R104 ;  /* 0x000000e08468723c */ /* 0x040ff00000081068 */
[C---:B------:R-:W-:Y:S08]  /*f5e50*/  HMMA.1688.F32.TF32 R116, R132.reuse, R232, R116 ;  /* 0x000000e88474723c */ /* 0x040ff00000081074 */
[C---:B------:R-:W-:Y:S01]  /*f5e60*/  HMMA.1688.F32.TF32 R128, R132.reuse, R240, R128 ;  /* 0x000000f08480723c */ /* 0x040fe20000081080 */
[----:B--2---:R1:W-:Y:S07]  /*f5e70*/  STL.64 [R1+0x97d0], R238 ;  /* 0x0097d0ee01007387 */ /* 0x0043ee0000100a00 */
[C---:B---3--:R-:W-:Y:S01]  /*f5e80*/  HMMA.1688.F32.TF32 R24, R132.reuse, R236, R24 ;  /* 0x000000ec8418723c */ /* 0x048fe20000081018 */
[----:B------:R-:W2:Y:S02]  /*f5e90*/  LDL R236, [R1+0x30] ;  /* 0x0000300001ec7983 */ /* 0x000ea40000100800 */
[----:B------:R-:W2:Y:S01]  /*f5ea0*/  LDL R237, [R1+0x34] ;  /* 0x0000340001ed7983 */ /* 0x000ea20000100800 */
[----:B------:R-:W3:Y:S01]  /*f5eb0*/  LDL.LU.64 R226, [R1+0x9800] ;  /* 0x0098000001e27983 */ /* 0x000ee20000300a00 */
[----:B------:R-:W3:Y:S03]  /*f5ec0*/  LDL.LU.64 R224, [R1+0x97f8] ;  /* 0x0097f80001e07983 */ /* 0x000ee60000300a00 */
[----:B-1----:R-:W3:Y:S04]  /*f5ed0*/  LDL R238, [R1+0x8] ;  /* 0x0000080001ee7983 */ /* 0x002ee80000100800 */
[----:B------:R-:W3:Y:S01]  /*f5ee0*/  LDL R239, [R1+0xc] ;  /* 0x00000c0001ef7983 */ /* 0x000ee20000100800 */
[----:B------:R-:W3:Y:S02]  /*f5ef0*/  LDL.LU.64 R234, [R1+0x97f0] ;  /* 0x0097f00001ea7983 */ /* 0x000ee40000300a00 */
[----:B------:R-:W3:Y:S02]  /*f5f00*/  LDL.LU.64 R232, [R1+0x97e8] ;  /* 0x0097e80001e87983 */ /* 0x000ee40000300a00 */
[----:B------:R-:W3:Y:S01]  /*f5f10*/  LDL.LU.64 R242, [R1+0x97e0] ;  /* 0x0097e00001f27983 */ /* 0x000ee20000300a00 */
[----:B------:R-:W3:Y:S01]  /*f5f20*/  LDL.LU.64 R240, [R1+0x97d8] ;  /* 0x0097d80001f07983 */ /* 0x000ee20000300a00 */
        /* <DEDUP_REMOVED lines=23> */
[C---:B--2---:R-:W-:Y:S08]  /*f60a0*/  HMMA.1688.F32.TF32 R28, R132.reuse, R236, R28 ;  /* 0x000000ec841c723c */ /* 0x044ff0000008101c */
[C---:B---3--:R-:W-:Y:S08]  /*f60b0*/  HMMA.1688.F32.TF32 R52, R132.reuse, R224, R52 ;  /* 0x000000e08434723c */ /* 0x048ff00000081034 */
[C---:B------:R-:W-:Y:S08]  /*f60c0*/  HMMA.1688.F32.TF32 R48, R132.reuse, R232, R48 ;  /* 0x000000e88430723c */ /* 0x040ff00000081030 */
[----:B------:R-:W-:Y:S01]  /*f60d0*/  HMMA.1688.F32.TF32 R44, R132, R240, R44 ;  /* 0x000000f0842c723c */ /* 0x000fe2000008102c */
[----:B------:R-:W2:Y:S04]  /*f60e0*/  LDL R134, [R1+0x58] ;  /* 0x0000580001867983 */ /* 0x000ea80000100800 */
[----:B------:R-:W2:Y:S01]  /*f60f0*/  LDL R135, [R1+0x5c] ;  /* 0x00005c0001877983 */ /* 0x000ea20000100800 */
[----:B------:R1:W-:Y:S02]  /*f6100*/  STL.64 [R1+0x9590], R250 ;  /* 0x009590fa01007387 */ /* 0x0003e40000100a00 */
[----:B------:R-:W-:Y:S01]  /*f6110*/  STL.64 [R1+0x9588], R248 ;  /* 0x009588f801007387 */ /* 0x000fe20000100a00 */
[C---:B------:R-:W-:Y:S01]  /*f6120*/  HMMA.1688.F32.TF32 R92, R4.reuse, R238, R92 ;  /* 0x000000ee045c723c */ /* 0x040fe2000008105c */
[----:B------:R-:W3:Y:S07]  /*f6130*/  LDL.LU.64 R238, [R1+0x97d0] ;  /* 0x0097d00001ee7983 */ /* 0x000eee0000300a00 */
[C---:B------:R-:W-:Y:S08]  /*f6140*/  HMMA.1688.F32.TF32 R20, R4.reuse, R250, R20 ;  /* 0x000000fa0414723c */ /* 0x040ff00000081014 */
[----:B------:R-:W-:Y:S01]  /*f6150*/  HMMA.1688.F32.TF32 R8, R4, R230, R8 ;  /* 0x000000e60408723c */ /* 0x000fe20000081008 */
[----:B------:R-:W-:-:S07]  /*f6160*/  IMAD.MOV.U32 R244, RZ, RZ, R149 ;  /* 0x000000fffff47224 */ /* 0x000fce00078e0095 */
[C---:B------:R-:W-:Y:S08]  /*f6170*/  HMMA.1688.F32.TF32 R16, R4.reuse, R150, R16 ;  /* 0x000000960410723c */ /* 0x040ff00000081010 */
[C---:B------:R-:W-:Y:S08]  /*f6180*/  HMMA.1688.F32.TF32 R96, R4.reuse, R158, R96 ;  /* 0x0000009e0460723c */ /* 0x040ff00000081060 */
[C---:B------:R-:W-:Y:S08]  /*f6190*/  HMMA.1688.F32.TF32 R100, R4.reuse, R166, R100 ;  /* 0x000000a60464723c */ /* 0x040ff00000081064 */
[C---:B------:R-:W-:Y:S08]  /*f61a0*/  HMMA.1688.F32.TF32 R108, R4.reuse, R174, R108 ;  /* 0x000000ae046c723c */ /* 0x040ff0000008106c */
[----:B------:R-:W-:Y:S01]  /*f61b0*/  HMMA.1688.F32.TF32 R112, R4, R182, R112 ;  /* 0x000000b60470723c */ /* 0x000fe20000081070 */
[----:B-1----:R-:W-:-:S07]  /*f61c0*/  IMAD.MOV.U32 R250, RZ, RZ, R247 ;  /* 0x000000fffffa7224 */ /* 0x002fce00078e00f7 */
        /* <DEDUP_REMOVED lines=13> */
[----:B------:R-:W-:Y:S06]  /*f62a0*/  STL.64 [R1+0x97b0], R92 ;  /* 0x0097b05c01007387 */ /* 0x000fec0000100a00 */
[C---:B------:R-:W-:Y:S01]  /*f62b0*/  HMMA.1688.F32.TF32 R76, R4.reuse, R178, R76 ;  /* 0x000000b2044c723c */ /* 0x040fe2000008104c */
[----:B------:R-:W-:Y:S07]  /*f62c0*/  LDS R133, [R252+0x90300] ;  /* 0x09030000fc857984 */ /* 0x000fee0000000800 */
[----:B---3--:R-:W-:Y:S01]  /*f62d0*/  HMMA.1688.F32.TF32 R24, R4, R238, R24 ;  /* 0x000000ee0418723c */ /* 0x008fe20000081018 */
[----:B------:R-:W-:-:S02]  /*f62e0*/  MOV R247, R239 ;  /* 0x000000ef00f77202 */ /* 0x000fc40000000f00 */
[----:B------:R-:W3:Y:S01]  /*f62f0*/  LDL.LU.64 R238, [R1+0x97c8] ;  /* 0x0097c80001ee7983 */ /* 0x000ee20000300a00 */
[----:B------:R-:W4:Y:S11]  /*f6300*/  LDL.LU.64 R236, [R1+0x97c0] ;  /* 0x0097c00001ec7983 */ /* 0x000f360000300a00 */
[----:B------:R-:W-:Y:S08]  /*f6310*/  @!UPT UIADD3 URZ, URZ, URZ, URZ ;  /* 0x0000003f3f3ff290 */ /* 0x000ff0000fffe03f */
[----:B------:R1:W-:Y:S01]  /*f6320*/  STL.64 [R1+0x97a8], R26 ;  /* 0x0097a81a01007387 */ /* 0x0003e20000100a00 */
[----:B------:R-:W-:Y:S03]  /*f6330*/  STL.64 [R1+0x97a0], R24 ;  /* 0x0097a01801007387 */ /* 0x000fe60000100a00 */
[----:B-1----:R-:W4:Y:S01]  /*f6340*/  LDL.64 R26, [R1+0x28] ;  /* 0x00002800011a7983 */ /* 0x002f220000100a00 */
[----:B------:R-:W-:Y:S01]  /*f6350*/  MOV R251, R246 ;  /* 0x000000f600fb7202 */ /* 0x000fe20000000f00 */
[----:B------:R-:W-:Y:S02]  /*f6360*/  IMAD.MOV.U32 R94, RZ, RZ, R245 ;  /* 0x000000ffff5e7224 */ /* 0x000fe400078e00f5 */
[----:B------:R-:W-:Y:S02]  /*f6370*/  IMAD.MOV.U32 R248, RZ, RZ, R166 ;  /* 0x000000fffff87224 */ /* 0x000fe400078e00a6 */
[----:B------:R-:W-:-:S02]  /*f6380*/  IMAD.MOV.U32 R249, RZ, RZ, R175 ;  /* 0x000000fffff97224 */ /* 0x000fc400078e00af */
[----:B------:R-:W-:Y:S01]  /*f6390*/  HMMA.1688.F32.TF32 R116, R4, R250, R116 ;  /* 0x000000fa0474723c */ /* 0x000fe20000081074 */
[----:B------:R-:W-:-:S06]  /*f63a0*/  IMAD.MOV.U32 R95, RZ, RZ, R2 ;  /* 0x000000ffff5f7224 */ /* 0x000fcc00078e0002 */
[----:B------:R-:W-:Y:S01]  /*f63b0*/  IMAD.MOV.U32 R250, RZ, RZ, R174 ;  /* 0x000000fffffa7224 */ /* 0x000fe200078e00ae */
[----:B------:R-:W-:Y:S01]  /*f63c0*/  MOV R251, R183 ;  /* 0x000000b700fb7202 */ /* 0x000fe20000000f00 */
[----:B------:R-:W-:Y:S01]  /*f63d0*/  IMAD.MOV.U32 R2, RZ, RZ, R223 ;  /* 0x000000ffff027224 */ /* 0x000fe200078e00df */
[C---:B------:R-:W-:Y:S08]  /*f63e0*/  HMMA.1688.F32.TF32 R44, R4.reuse, R242, R44 ;  /* 0x000000f2042c723c */ /* 0x040ff0000008102c */
[C---:B--2---:R-:W-:Y:S01]  /*f63f0*/  HMMA.1688.F32.TF32 R128, R4.reuse, R134, R128 ;  /* 0x000000860480723c */ /* 0x044fe20000081080 */
[----:B------:R-:W-:Y:S07]  /*f6400*/  LDS R135, [R252+0x91300] ;  /* 0x09130000fc877984 */ /* 0x000fee0000000800 */
[C---:B------:R-:W-:Y:S08]  /*f6410*/  HMMA.1688.F32.TF32 R12, R4.reuse, R142, R12 ;  /* 0x0000008e040c723c */ /* 0x040ff0000008100c */
[C---:B------:R-:W-:Y:S08]  /*f6420*/  HMMA.1688.F32.TF32 R80, R4.reuse, R170, R80 ;  /* 0x000000aa0450723c */ /* 0x040ff00000081050 */
[C---:B------:R-:W-:Y:S08]  /*f6430*/  HMMA.1688.F32.TF32 R84, R4.reuse, R162, R84 ;  /* 0x000000a20454723c */ /* 0x040ff00000081054 */
[C---:B------:R-:W-:Y:S08]  /*f6440*/  HMMA.1688.F32.TF32 R88, R4.reuse, R154, R88 ;  /* 0x0000009a0458723c */ /* 0x040ff00000081058 */
[----:B------:R-:W-:Y:S01]  /*f6450*/  HMMA.1688.F32.TF32 R136, R4, R146, R136 ;  /* 0x000000920488723c */ /* 0x000fe20000081088 */
[----:B---3--:R-:W-:Y:S04]  /*f6460*/  LDS R132, [R238+0x90300] ;  /* 0x09030000ee847984 */ /* 0x008fe80000000800 */
[----:B------:R-:W1:Y:S01]  /*f6470*/  LDS R134, [R238+0x91300] ;  /* 0x09130000ee867984 */ /* 0x000e620000000800 */
[----:B----4-:R-:W-:-:S02]  /*f6480*/  IMAD.MOV.U32 R246, RZ, RZ, R26 ;  /* 0x000000fffff67224 */ /* 0x010fc400078e001a */
[----:B------:R-:W-:-:S03]  /*f6490*/  IMAD.MOV.U32 R245, RZ, RZ, R27 ;  /* 0x000000fffff57224 */ /* 0x000fc600078e001b */
[----:B------:R-:W-:Y:S02]  /*f64a0*/  STL.64 [R1+0x95a0], R246 ;  /* 0x0095a0f601007387 */ /* 0x000fe40000100a00 */
[----:B------:R2:W-:Y:S02]  /*f64b0*/  STL [R1+0x9598], R245 ;  /* 0x009598f501007387 */ /* 0x0005e40000100800 */
[----:B------:R-:W-:Y:S02]  /*f64c0*/  STL.64 [R1+0x9798], R10 ;  /* 0x0097980a01007387 */ /* 0x000fe40000100a00 */
[----:B------:R-:W-:Y:S02]  /*f64d0*/  STL.64 [R1+0x9790], R8 ;  /* 0x0097900801007387 */ /* 0x000fe40000100a00 */
[----:B--2---:R-:W-:Y:S01]  /*f64e0*/  IMAD.MOV.U32 R245, RZ, RZ, R151 ;  /* 0x000000fffff57224 */ /* 0x004fe200078e0097 */
[----:B------:R-:W-:Y:S02]  /*f64f0*/  MOV R246, R150 ;  /* 0x0000009600f67202 */ /* 0x000fe40000000f00 */
[----:B------:R-:W-:-:S05]  /*f6500*/  MOV R247, R167 ;  /* 0x000000a700f77202 */ /* 0x000fca0000000f00 */
[----:B------:R-:W-:Y:S01]  /*f6510*/  STL.64 [R1+0x95e8], R246 ;  /* 0x0095e8f601007387 */ /* 0x000fe20000100a00 */
[----:B------:R2:W-:Y:S02]  /*f6520*/  STL.64 [R1+0x95e0], R244 ;  /* 0x0095e0f401007387 */ /* 0x0005e40000100a00 */
[----:B------:R-:W-:Y:S02]  /*f6530*/  STL.64 [R1+0x95f8], R250 ;  /* 0x0095f8fa01007387 */ /* 0x000fe40000100a00 */
[----:B------:R3:W-:Y:S01]  /*f6540*/  STL.64 [R1+0x95f0], R248 ;  /* 0x0095f0f801007387 */ /* 0x0007e20000100a00 */
        /* <DEDUP_REMOVED lines=105> */
[----:B------:R-:W2:Y:S04]  /*f6be0*/  LDL R93, [R1+0x1f4] ;  /* 0x0001f400015d7983 */ /* 0x000ea80000100800 */
        /* <DEDUP_REMOVED lines=13> */
[----:B------:R-:W3:Y:S01]  /*f6cc0*/  LDL R25, [R1+0x204] ;  /* 0x0002040001197983 */ /* 0x000ee20000100800 */
[----:B------:R1:W-:Y:S02]  /*f6cd0*/  STL.64 [R1+0x9648], R162 ;  /* 0x009648a201007387 */ /* 0x0003e40000100a00 */
[----:B------:R1:W-:Y:S01]  /*f6ce0*/  STL.64 [R1+0x9640], R160 ;  /* 0x009640a001007387 */ /* 0x0003e20000100a00 */
        /* <DEDUP_REMOVED lines=278> */
[C---:B------:R-:W-:Y:S01]  /*f7e50*/  HMMA.1688.F32.TF32 R8, R4.reuse, R178, R8 ;  /* 0x000000b20408723c */ /* 0x040fe20000081008 */
[----:B------:R-:W-:Y:S07]  /*f7e60*/  LDS R132, [R238+0x98300] ;  /* 0x09830000ee847984 */ /* 0x000fee0000000800 */
[C---:B------:R-:W-:Y:S01]  /*f7e70*/  HMMA.1688.F32.TF32 R16, R4.reuse, R186, R16 ;  /* 0x000000ba0410723c */ /* 0x040fe20000081010 */
[----:B------:R-:W-:Y:S01]  /*f7e80*/  IMAD.MOV.U32 R248, RZ, RZ, R239 ;  /* 0x000000fffff87224 */ /* 0x000fe200078e00ef */
[----:B------:R-:W-:Y:S01]  /*f7e90*/  MOV R249, R231 ;  /* 0x000000e700f97202 */ /* 0x000fe20000000f00 */
[----:B------:R-:W-:Y:S05]  /*f7ea0*/  LDS R133, [R252+0x98300] ;  /* 0x09830000fc857984 */ /* 0x000fea0000000800 */
[C---:B--2---:R-:W-:Y:S01]  /*f7eb0*/  HMMA.1688.F32.TF32 R92, R4.reuse, R26, R92 ;  /* 0x0000001a045c723c */ /* 0x044fe2000008105c */
[----:B------:R-:W3:Y:S01]  /*f7ec0*/  LDL.LU.64 R26, [R1+0x9680] ;  /* 0x00968000011a7983 */ /* 0x000ee20000300a00 */
[----:B------:R-:W3:Y:S06]  /*f7ed0*/  LDL.LU.64 R24, [R1+0x9678] ;  /* 0x0096780001187983 */ /* 0x000eec0000300a00 */
        /* <DEDUP_REMOVED lines=17> */
[----:B------:R-:W2:Y:S01]  /*f7ff0*/  LDL.LU.64 R186, [R1+0x9610] ;  /* 0x0096100001ba7983 */ /* 0x000ea20000300a00 */
[----:B------:R-:W2:Y:S01]  /*f8000*/  LDL.LU.64 R184, [R1+0x9608] ;  /* 0x0096080001b87983 */ /* 0x000ea20000300a00 */
[----:B------:R-:W2:Y:S02]  /*f8010*/  LDL.LU R239, [R1+0x9604] ;  /* 0x0096040001ef7983 */ /* 0x000ea40000300800 */
[----:B------:R-:W3:Y:S02]  /*f8020*/  LDL.LU R231, [R1+0x9600] ;  /* 0x0096000001e77983 */ /* 0x000ee40000300800 */
[----:B------:R-:W3:Y:S01]  /*f8030*/  LDL.64 R208, [R1+0x1110] ;  /* 0x0011100001d07983 */ /* 0x000ee20000100a00 */
[----:B------:R-:W3:Y:S04]  /*f8040*/  LDL.64 R216, [R1+0x1130] ;  /* 0x0011300001d87983 */ /* 0x000ee80000100a00 */
[----:B------:R-:W3:Y:S04]  /*f8050*/  LDL.64 R224, [R1+0x1140] ;  /* 0x0011400001e07983 */ /* 0x000ee80000100a00 */
[----:B------:R-:W3:Y:S04]  /*f8060*/  LDL.64 R232, [R1+0x1150] ;  /* 0x0011500001e87983 */ /* 0x000ee80000100a00 */
[----:B------:R-:W3:Y:S04]  /*f8070*/  LDL.64 R240, [R1+0x1160] ;  /* 0x0011600001f07983 */ /* 0x000ee80000100a00 */
[----:B------:R-:W3:Y:S01]  /*f8080*/  LDL.64 R244, [R1+0x1180] ;  /* 0x0011800001f47983 */ /* 0x000ee20000100a00 */
[----:B------:R-:W-:-:S02]  /*f8090*/  IMAD.MOV.U32 R200, RZ, RZ, R3 ;  /* 0x000000ffffc87224 */ /* 0x000fc400078e0003 */
[----:B------:R-:W-:Y:S01]  /*f80a0*/  IMAD.MOV.U32 R201, RZ, RZ, R0 ;  /* 0x000000ffffc97224 */ /* 0x000fe200078e0000 */
[C---:B------:R-:W-:Y:S08]  /*f80b0*/  HMMA.1688.F32.TF32 R136, R4.reuse, R142, R136 ;  /* 0x0000008e0488723c */ /* 0x040ff00000081088 */
[C---:B------:R-:W-:Y:S08]  /*f80c0*/  HMMA.1688.F32.TF32 R68, R4.reuse, R190, R68 ;  /* 0x000000be0444723c */ /* 0x040ff00000081044 */
[C---:B------:R-:W-:Y:S08]  /*f80d0*/  HMMA.1688.F32.TF32 R60, R4.reuse, R206, R60 ;  /* 0x000000ce043c723c */ /* 0x040ff0000008103c */
[C---:B------:R-:W-:Y:S08]  /*f80e0*/  HMMA.1688.F32.TF32 R64, R4.reuse, R198, R64 ;  /* 0x000000c60440723c */ /* 0x040ff00000081040 */
[C---:B------:R-:W-:Y:S08]  /*f80f0*/  HMMA.1688.F32.TF32 R72, R4.reuse, R182, R72 ;  /* 0x000000b60448723c */ /* 0x040ff00000081048 */
[----:B--2---:R-:W-:Y:S01]  /*f8100*/  HMMA.1688.F32.TF32 R44, R4, R238, R44 ;  /* 0x000000ee042c723c */ /* 0x004fe2000008102c */
[----:B------:R1:W-:Y:S04]  /*f8110*/  STL [R1+0x9388], R239 ;  /* 0x009388ef01007387 */ /* 0x0003e80000100800 */
[----:B-1----:R-:W2:Y:S01]  /*f8120*/  LDL R239, [R1+0x21e8] ;  /* 0x0021e80001ef7983 */ /* 0x002ea20000100800 */
[----:B---3--:R-:W-:Y:S02]  /*f8130*/  STL.64 [R1+0x9410], R230 ;  /* 0x009410e601007387 */ /* 0x008fe40000100a00 */
[----:B------:R-:W-:Y:S02]  /*f8140*/  STL.64 [R1+0x9408], R228 ;  /* 0x009408e401007387 */ /* 0x000fe40000100a00 */
[----:B------:R-:W-:Y:S01]  /*f8150*/  STL.64 [R1+0x9420], R222 ;  /* 0x009420de01007387 */ /* 0x000fe20000100a00 */
[----:B------:R-:W-:Y:S01]  /*f8160*/  STL.64 [R1+0x9418], R220 ;  /* 0x009418dc01007387 */ /* 0x000fe20000100a00 */
[----:B----4-:R-:W-:Y:S02]  /*f8170*/  STL.64 [R1+0x9430], R214 ;  /* 0x009430d601007387 */ /* 0x010fe40000100a00 */
[----:B------:R-:W-:Y:S02]  /*f8180*/  STL.64 [R1+0x9428], R212 ;  /* 0x009428d401007387 */ /* 0x000fe40000100a00 */
        /* <DEDUP_REMOVED lines=10> */
[----:B------:R-:W-:Y:S02]  /*f8230*/  STL.64 [R1+0x9440], R166 ;  /* 0x009440a601007387 */ /* 0x000fe40000100a00 */
[----:B------:R-:W-:Y:S02]  /*f8240*/  STL.64 [R1+0x9438], R164 ;  /* 0x009438a401007387 */ /* 0x000fe40000100a00 */
[----:B------:R-:W-:Y:S01]  /*f8250*/  STL.64 [R1+0x9450], R158 ;  /* 0x0094509e01007387 */ /* 0x000fe20000100a00 */
[----:B------:R-:W-:Y:S01]  /*f8260*/  STL.64 [R1+0x9448], R156 ;  /* 0x0094489c01007387 */ /* 0x000fe20000100a00 */
[----:B------:R-:W-:Y:S02]  /*f8270*/  STL.64 [R1+0x9460], R150 ;  /* 0x0094609601007387 */ /* 0x000fe40000100a00 */
[----:B------:R-:W-:Y:S02]  /*f8280*/  STL.64 [R1+0x9458], R148 ;  /* 0x0094589401007387 */ /* 0x000fe40000100a00 */
[----:B------:R-:W-:Y:S01]  /*f8290*/  STL.64 [R1+0x9470], R142 ;  /* 0x0094708e01007387 */ /* 0x000fe20000100a00 */
[----:B------:R1:W-:Y:S02]  /*f82a0*/  STL.64 [R1+0x9468], R140 ;  /* 0x0094688c01007387 */ /* 0x0003e40000100a00 */
[C---:B-1----:R-:W-:Y:S08]  /*f82b0*/  HMMA.1688.F32.TF32 R140, R132.reuse, R200, R20 ;  /* 0x000000c8848c723c */ /* 0x042ff00000081014 */
[C---:B------:R-:W-:Y:S01]  /*f82c0*/  HMMA.1688.F32.TF32 R20, R132.reuse, R208, R92 ;  /* 0x000000d08414723c */ /* 0x040fe2000008105c */
[----:B------:R-:W-:Y:S01]  /*f82d0*/  MOV R190, R208 ;  /* 0x000000d000be7202 */ /* 0x000fe20000000f00 */
[----:B------:R-:W-:Y:S11]  /*f82e0*/  IMAD.MOV.U32 R191, RZ, RZ, R209 ;  /* 0x000000ffffbf7224 */ /* 0x000ff600078e00d1 */
[----:B------:R-:W-:Y:S02]  /*f82f0*/  @!UPT UIADD3 URZ, URZ, URZ, URZ ;  /* 0x0000003f3f3ff290 */ /* 0x000fe4000fffe03f */
[----:B------:R-:W-:Y:S01]  /*f8300*/  STL.64 [R1+0x1a60], R140 ;  /* 0x001a608c01007387 */ /* 0x000fe20000100a00 */
[----:B------:R-:W-:Y:S07]  /*f8310*/  STL.64 [R1+0x1a68], R142 ;  /* 0x001a688e01007387 */ /* 0x000fee0000100a00 */
[----:B------:R-:W-:Y:S02]  /*f8320*/  STL.64 [R1+0x1a50], R20 ;  /* 0x001a501401007387 */ /* 0x000fe40000100a00 */
        /* <DEDUP_REMOVED lines=8> */
[----:B------:R-:W-:Y:S02]  /*f83b0*/  IMAD.MOV.U32 R207, RZ, RZ, R216 ;  /* 0x000000ffffcf7224 */ /* 0x000fe400078e00d8 */
[----:B------:R-:W-:Y:S01]  /*f83c0*/  IMAD.MOV.U32 R206, RZ, RZ, R225 ;  /* 0x000000ffffce7224 */ /* 0x000fe200078e00e1 */
[----:B------:R-:W-:Y:S01]  /*f83d0*/  MOV R199, R217 ;  /* 0x000000d900c77202 */ /* 0x000fe20000000f00 */
[----:B------:R-:W-:Y:S11]  /*f83e0*/  IMAD.MOV.U32 R198, RZ, RZ, R224 ;  /* 0x000000ffffc67224 */ /* 0x000ff600078e00e0 */
[----:B------:R-:W-:Y:S07]  /*f83f0*/  @!UPT UIADD3 URZ, URZ, URZ, URZ ;  /* 0x0000003f3f3ff290 */ /* 0x000fee000fffe03f */
[----:B------:R-:W-:Y:S01]  /*f8400*/  STL.64 [R1+0x1a30], R20 ;  /* 0x001a301401007387 */ /* 0x000fe20000100a00 */
[----:B------:R1:W-:Y:S02]  /*f8410*/  STL.64 [R1+0x1a38], R22 ;  /* 0x001a381601007387 */ /* 0x0003e40000100a00 */
[C---:B-1----:R-:W-:Y:S01]  /*f8420*/  HMMA.1688.F32.TF32 R20, R132.reuse, R232, R28 ;  /* 0x000000e88414723c */ /* 0x042fe2000008101c */
[----:B------:R-:W-:Y:S01]  /*f8430*/  STL.64 [R1+0x94a0], R206 ;  /* 0x0094a0ce01007387 */ /* 0x000fe20000100a00 */
[----:B------:R-:W-:Y:S02]  /*f8440*/  STL.64 [R1+0x9498], R204 ;  /* 0x009498cc01007387 */ /* 0x000fe40000100a00 */
[----:B------:R-:W-:Y:S02]  /*f8450*/  STL.64 [R1+0x9490], R198 ;  /* 0x009490c601007387 */ /* 0x000fe40000100a00 */
[----:B------:R-:W-:Y:S01]  /*f8460*/  STL.64 [R1+0x9488], R196 ;  /* 0x009488c401007387 */ /* 0x000fe20000100a00 */
[----:B------:R-:W-:Y:S11]  /*f8470*/  MOV R182, R232 ;  /* 0x000000e800b67202 */ /* 0x000ff60000000f00 */
[----:B------:R-:W-:Y:S05]  /*f8480*/  @!UPT UIADD3 URZ, URZ, URZ, URZ ;  /* 0x0000003f3f3ff290 */ /* 0x000fea000fffe03f */
[----:B------:R-:W-:Y:S01]  /*f8490*/  STL.64 [R1+0x1820], R20 ;  /* 0x0018201401007387 */ /* 0x000fe20000100a00 */
[----:B------:R1:W-:Y:S02]  /*f84a0*/  STL.64 [R1+0x1828], R22 ;  /* 0x0018281601007387 */ /* 0x0003e40000100a00 */
[----:B-1----:R-:W-:Y:S01]  /*f84b0*/  HMMA.1688.F32.TF32 R20, R132, R240, R116 ;  /* 0x000000f08414723c */ /* 0x002fe20000081074 */
[----:B------:R-:W-:-:S05]  /*f84c0*/  IMAD.MOV.U32 R183, RZ, RZ, R233 ;  /* 0x000000ffffb77224 */ /* 0x000fca00078e00e9 */
[----:B------:R-:W-:Y:S01]  /*f84d0*/  STL.64 [R1+0x94b0], R182 ;  /* 0x0094b0b601007387 */ /* 0x000fe20000100a00 */
[----:B------:R-:W-:Y:S01]  /*f84e0*/  STL.64 [R1+0x94a8], R180 ;  /* 0x0094a8b401007387 */ /* 0x000fe20000100a00 */
[C---:B------:R-:W-:Y:S11]  /*f84f0*/  HMMA.1688.F32.TF32 R8, R132.reuse, R244, R8 ;  /* 0x000000f48408723c */ /* 0x040ff60000081008 */
[----:B------:R-:W-:Y:S04]  /*f8500*/  @!UPT UIADD3 URZ, URZ, URZ, URZ ;  /* 0x0000003f3f3ff290 */ /* 0x000fe8000fffe03f */
[----:B------:R-:W-:Y:S01]  /*f8510*/  STL.64 [R1+0x1810], R20 ;  /* 0x0018101401007387 */ /* 0x000fe20000100a00 */
[----:B------:R1:W-:Y:S02]  /*f8520*/  STL.64 [R1+0x1818], R22 ;  /* 0x0018181601007387 */ /* 0x0003e40000100a00 */
[----:B-1----:R-:W-:Y:S01]  /*f8530*/  HMMA.1688.F32.TF32 R20, R132, R248, R128 ;  /* 0x000000f88414723c */ /* 0x002fe20000081080 */
[----:B------:R-:W-:Y:S01]  /*f8540*/  MOV R0, R241 ;  /* 0x000000f100007202 */ /* 0x000fe20000000f00 */
[----:B------:R-:W-:-:S04]  /*f8550*/  IMAD.MOV.U32 R3, RZ, RZ, R240 ;  /* 0x000000ffff037224 */ /* 0x000fc800078e00f0 */
[----:B------:R-:W-:Y:S01]  /*f8560*/  STL [R1+0x92c4], R0 ;  /* 0x0092c40001007387 */ /* 0x000fe20000100800 */
[----:B------:R-:W-:Y:S11]  /*f8570*/  STL [R1+0x92c0], R3 ;  /* 0x0092c00301007387 */ /* 0x000ff60000100800 */
[----:B------:R-:W-:Y:S05]  /*f8580*/  @!UPT UIADD3 URZ, URZ, URZ, URZ ;  /* 0x0000003f3f3ff290 */ /* 0x000fea000fffe03f */
[----:B------:R1:W-:Y:S01]  /*f8590*/  STL.64 [R1+0x1800], R20 ;  /* 0x0018001401007387 */ /* 0x0003e20000100a00 */
[----:B------:R-:W-:Y:S02]  /*f85a0*/  STL.64 [R1+0x1808], R22 ;  /* 0x0018081601007387 */ /* 0x000fe40000100a00 */
[----:B------:R-:W-:Y:S02]  /*f85b0*/  STL.64 [R1+0x17f0], R8 ;  /* 0x0017f00801007387 */ /* 0x000fe40000100a00 */
[----:B------:R3:W-:Y:S01]  /*f85c0*/  STL.64 [R1+0x17f8], R10 ;  /* 0x0017f80a01007387 */ /* 0x0007e20000100a00 */
[----:B------:R-:W4:Y:S04]  /*f85d0*/  LDL R28, [R1+0x1190] ;  /* 0x00119000011c7983 */ /* 0x000f280000100800 */
[----:B------:R-:W4:Y:S04]  /*f85e0*/  LDL R29, [R1+0x1194] ;  /* 0x00119400011d7983 */ /* 0x000f280000100800 */
[----:B------:R-:W3:Y:S04]  /*f85f0*/  LDL.64 R196, [R1+0x11a0] ;  /* 0x0011a00001c47983 */ /* 0x000ee80000100a00 */
[----:B------:R-:W3:Y:S04]  /*f8600*/  LDL.64 R204, [R1+0x11b0] ;  /* 0x0011b00001cc7983 */ /* 0x000ee80000100a00 */
        /* <DEDUP_REMOVED lines=40> */
[----:B------:R-:W-:-:S02]  /*f8890*/  IMAD.MOV.U32 R0, RZ, RZ, R244 ;  /* 0x000000ffff007224 */ /* 0x000fc400078e00f4 */
[----:B------:R-:W-:Y:S02]  /*f88a0*/  IMAD.MOV.U32 R3, RZ, RZ, R245 ;  /* 0x000000ffff037224 */ /* 0x000fe400078e00f5 */
[----:B------:R-:W3:Y:S01]  /*f88b0*/  LDL R244, [R1+0x12f0] ;  /* 0x0012f00001f47983 */ /* 0x000ee20000100800 */
[----:B------:R-:W3:Y:S01]  /*f88c0*/  LDL R245, [R1+0x12f4] ;  /* 0x0012f40001f57983 */ /* 0x000ee20000100800 */
[C---:B------:R-:W-:Y:S01]  /*f88d0*/  HMMA.1688.F32.TF32 R96, R4.reuse, R194, R96 ;  /* 0x000000c20460723c */ /* 0x040fe20000081060 */
[----:B------:R-:W-:Y:S02]  /*f88e0*/  STL [R1+0x92ec], R3 ;  /* 0x0092ec0301007387 */ /* 0x000fe40000100800 */
[----:B------:R-:W-:Y:S05]  /*f88f0*/  STL [R1+0x92e8], R0 ;  /* 0x0092e80001007387 */ /* 0x000fea0000100800 */
        /* <DEDUP_REMOVED lines=15> */
[----:B--2---:R-:W-:Y:S04]  /*f89f0*/  LDS R4, [R239+0x8a380] ;  /* 0x08a38000ef047984 */ /* 0x004fe80000000800 */
[----:B------:R-:W-:Y:S04]  /*f8a00*/  LDS R6, [R239+0x8b380] ;  /* 0x08b38000ef067984 */ /* 0x000fe80000000800 */
[----:B------:R-:W-:Y:S04]  /*f8a10*/  LDS R5, [R252+0x8a380] ;  /* 0x08a38000fc057984 */ /* 0x000fe80000000800 */
[----:B------:R-:W1:Y:S01]  /*f8a20*/  LDS R7, [R252+0x8b380] ;  /* 0x08b38000fc077984 */ /* 0x000e620000000800 */
[C---:B----4-:R-:W-:Y:S08]  /*f8a30*/  HMMA.1688.F32.TF32 R12, R132.reuse, R28, R12 ;  /* 0x0000001c840c723c */ /* 0x050ff0000008100c */
[C---:B---3--:R-:W-:Y:S01]  /*f8a40*/  HMMA.1688.F32.TF32 R8, R132.reuse, R196, R16 ;  /* 0x000000c48408723c */ /* 0x048fe20000081010 */
[----:B------:R-:W-:Y:S01]  /*f8a50*/  MOV R174, R196 ;  /* 0x000000c400ae7202 */ /* 0x000fe20000000f00 */
[----:B------:R-:W-:Y:S11]  /*f8a60*/  IMAD.MOV.U32 R175, RZ, RZ, R197 ;  /* 0x000000ffffaf7224 */ /* 0x000ff600078e00c5 */
[----:B------:R-:W-:Y:S02]  /*f8a70*/  @!UPT UIADD3 URZ, URZ, URZ, URZ ;  /* 0x0000003f3f3ff290 */ /* 0x000fe4000fffe03f */
[----:B------:R-:W-:Y:S01]  /*f8a80*/  STL.64 [R1+0xc70], R12 ;  /* 0x000c700c01007387 */ /* 0x000fe20000100a00 */
[----:B------:R-:W-:Y:S07]  /*f8a90*/  STL.64 [R1+0xc78], R14 ;  /* 0x000c780e01007387 */ /* 0x000fee0000100a00 */
[----:B------:R-:W-:Y:S01]  /*f8aa0*/  STL.64 [R1+0x1bc0], R8 ;  /* 0x001bc00801007387 */ /* 0x000fe20000100a00 */
[----:B------:R2:W-:Y:S02]  /*f8ab0*/  STL.64 [R1+0x1bc8], R10 ;  /* 0x001bc80a01007387 */ /* 0x0005e40000100a00 */
[C---:B--2---:R-:W-:Y:S08]  /*f8ac0*/  HMMA.1688.F32.TF32 R8, R132.reuse, R204, R96 ;  /* 0x000000cc8408723c */ /* 0x044ff00000081060 */
[C---:B------:R-:W-:Y:S01]  /*f8ad0*/  HMMA.1688.F32.TF32 R16, R132.reuse, R104, R100 ;  /* 0x000000688410723c */ /* 0x040fe20000081064 */
[----:B------:R-:W-:Y:S01]  /*f8ae0*/  STL.64 [R1+0x94c0], R174 ;  /* 0x0094c0ae01007387 */ /* 0x000fe20000100a00 */
[----:B------:R-:W-:Y:S06]  /*f8af0*/  STL.64 [R1+0x94b8], R172 ;  /* 0x0094b8ac01007387 */ /* 0x000fec0000100a00 */
        /* <DEDUP_REMOVED lines=98> */
[----:B------:R-:W-:Y:S01]  /*f9120*/  IMAD.MOV.U32 R3, RZ, RZ, R204 ;  /* 0x000000ffff037224 */ /* 0x000fe200078e00cc */
[----:B------:R-:W3:Y:S04]  /*f9130*/  LDL R190, [R1+0x1508] ;  /* 0x0015080001be7983 */ /* 0x000ee80000100800 */
[----:B------:R-:W3:Y:S01]  /*f9140*/  LDL R191, [R1+0x150c] ;  /* 0x00150c0001bf7983 */ /* 0x000ee20000100800 */
[----:B------:R-:W-:Y:S01]  /*f9150*/  MOV R0, R205 ;  /* 0x000000cd00007202 */ /* 0x000fe20000000f00 */
[----:B------:R-:W3:Y:S02]  /*f9160*/  LDL.LU R204, [R1+0xf40] ;  /* 0x000f400001cc7983 */ /* 0x000ee40000300800 */
[----:B------:R-:W3:Y:S01]  /*f9170*/  LDL.LU R205, [R1+0xf44] ;  /* 0x000f440001cd7983 */ /* 0x000ee20000300800 */
[----:B------:R-:W3:Y:S01]  /*f9180*/  LDL.LU R206, [R1+0xf48] ;  /* 0x000f480001ce7983 */ /* 0x000ee20000300800 */
[----:B------:R-:W3:Y:S02]  /*f9190*/  LDL.LU R207, [R1+0xf4c] ;  /* 0x000f4c0001cf7983 */ /* 0x000ee40000300800 */
[----:B------:R-:W3:Y:S02]  /*f91a0*/  LDL R198, [R1+0x14f8] ;  /* 0x0014f80001c67983 */ /* 0x000ee40000100800 */
[----:B------:R-:W3:Y:S01]  /*f91b0*/  LDL R199, [R1+0x14fc] ;  /* 0x0014fc0001c77983 */ /* 0x000ee20000100800 */
[----:B------:R-:W3:Y:S04]  /*f91c0*/  LDL R174, [R1+0x14e8] ;  /* 0x0014e80001ae7983 */ /* 0x000ee80000100800 */
        /* <DEDUP_REMOVED lines=123> */
[----:B------:R-:W2:Y:S02]  /*f9980*/  LDL.LU.64 R246, [R1+0x95e8] ;  /* 0x0095e80001f67983 */ /* 0x000ea40000300a00 */
[----:B------:R-:W2:Y:S02]  /*f9990*/  LDL.LU.64 R244, [R1+0x95e0] ;  /* 0x0095e00001f47983 */ /* 0x000ea40000300a00 */
        /* <DEDUP_REMOVED lines=15> */
[C---:B------:R-:W-:Y:S08]  /*f9a90*/  HMMA.1688.F32.TF32 R48, R4.reuse, R150, R140 ;  /* 0x000000960430723c */ /* 0x040ff0000008108c */
[----:B------:R-:W-:Y:S01]  /*f9aa0*/  HMMA.1688.F32.TF32 R56, R4, R222, R212 ;  /* 0x000000de0438723c */ /* 0x000fe200000810d4 */
        /* <DEDUP_REMOVED lines=9> */
[----:B--2---:R-:W-:-:S03]  /*f9b40*/  MOV R197, R244 ;  /* 0x000000f400c57202 */ /* 0x004fc60000000f00 */
[----:B------:R-:W2:Y:S01]  /*f9b50*/  LDL.LU R244, [R1+0x95d8] ;  /* 0x0095d80001f47983 */ /* 0x000ea20000300800 */
[C---:B------:R-:W-:Y:S08]  /*f9b60*/  HMMA.1688.F32.TF32 R124, R4.reuse, R126, R44 ;  /* 0x0000007e047c723c */ /* 0x040ff0000008102c */
[C---:B------:R-:W-:Y:S08]  /*f9b70*/  HMMA.1688.F32.TF32 R104, R4.reuse, R106, R136 ;  /* 0x0000006a0468723c */ /* 0x040ff00000081088 */
[----:B------:R-:W-:Y:S01]  /*f9b80*/  HMMA.1688.F32.TF32 R44, R4, R190, R204 ;  /* 0x000000be042c723c */ /* 0x000fe200000810cc */
[----:B------:R-:W4:Y:S04]  /*f9b90*/  LDL R138, [R1+0x15c8] ;  /* 0x0015c800018a7983 */ /* 0x000f280000100800 */
[----:B------:R-:W4:Y:S01]  /*f9ba0*/  LDL R139, [R1+0x15cc] ;  /* 0x0015cc00018b7983 */ /* 0x000f220000100800 */
[----:B---3--:R-:W-:Y:S01]  /*f9bb0*/  MOV R143, R249 ;  /* 0x000000f9008f7202 */ /* 0x008fe20000000f00 */
[----:B------:R-:W-:-:S02]  /*f9bc0*/  IMAD.MOV.U32 R142, RZ, RZ, R250 ;  /* 0x000000ffff8e7224 */ /* 0x000fc400078e00fa */
[----:B------:R-:W-:Y:S02]  /*f9bd0*/  IMAD.MOV.U32 R190, RZ, RZ, R248 ;  /* 0x000000ffffbe7224 */ /* 0x000fe400078e00f8 */
[----:B------:R-:W4:Y:S01]  /*f9be0*/  LDL.LU R248, [R1+0xe80] ;  /* 0x000e800001f87983 */ /* 0x000f220000300800 */
[----:B------:R-:W4:Y:S02]  /*f9bf0*/  LDL.LU R249, [R1+0xe84] ;  /* 0x000e840001f97983 */ /* 0x000f240000300800 */
[----:B------:R-:W-:Y:S02]  /*f9c00*/  IMAD.MOV.U32 R151, RZ, RZ, R251 ;  /* 0x000000ffff977224 */ /* 0x000fe400078e00fb */
[----:B------:R-:W4:Y:S01]  /*f9c10*/  LDL.LU R250, [R1+0xe88] ;  /* 0x000e880001fa7983 */ /* 0x000f220000300800 */
[C---:B------:R-:W-:Y:S08]  /*f9c20*/  HMMA.1688.F32.TF32 R28, R4.reuse, R30, R88 ;  /* 0x0000001e041c723c */ /* 0x040ff00000081058 */
[C---:B------:R-:W-:Y:S01]  /*f9c30*/  HMMA.1688.F32.TF32 R32, R4.reuse, R34, R40 ;  /* 0x000000220420723c */ /* 0x040fe20000081028 */
[----:B------:R-:W4:Y:S07]  /*f9c40*/  LDL.LU R251, [R1+0xe8c] ;  /* 0x000e8c0001fb7983 */ /* 0x000f2e0000300800 */
[----:B------:R-:W-:Y:S01]  /*f9c50*/  HMMA.1688.F32.TF32 R40, R4, R198, R180 ;  /* 0x000000c60428723c */ /* 0x000fe200000810b4 */
[----:B------:R-:W3:Y:S02]  /*f9c60*/  LDL R90, [R1+0x15b8] ;  /* 0x0015b800015a7983 */ /* 0x000ee40000100800 */
[----:B------:R-:W-:-:S05]  /*f9c70*/  IMAD.MOV.U32 R191, RZ, RZ, R247 ;  /* 0x000000ffffbf7224 */ /* 0x000fca00078e00f7 */
[C---:B------:R-:W-:Y:S08]  /*f9c80*/  HMMA.1688.F32.TF32 R116, R4.reuse, R118, R84 ;  /* 0x000000760474723c */ /* 0x040ff00000081054 */
[----:B------:R-:W-:Y:S01]  /*f9c90*/  HMMA.1688.F32.TF32 R128, R4, R130, R80 ;  /* 0x000000820480723c */ /* 0x000fe20000081050 */
[----:B------:R-:W-:Y:S02]  /*f9ca0*/  IMAD.MOV.U32 R199, RZ, RZ, R245 ;  /* 0x000000ffffc77224 */ /* 0x000fe400078e00f5 */
[----:B------:R-:W-:-:S05]  /*f9cb0*/  IMAD.MOV.U32 R198, RZ, RZ, R246 ;  /* 0x000000ffffc67224 */ /* 0x000fca00078e00f6 */
[C---:B------:R-:W-:Y:S08]  /*f9cc0*/  HMMA.1688.F32.TF32 R96, R4.reuse, R98, R64 ;  /* 0x000000620460723c */ /* 0x040ff00000081040 */
[C---:B------:R-:W-:Y:S08]  /*f9cd0*/  HMMA.1688.F32.TF32 R64, R4.reuse, R210, R200 ;  /* 0x000000d20440723c */ /* 0x040ff000000810c8 */
[C---:B------:R-:W-:Y:S08]  /*f9ce0*/  HMMA.1688.F32.TF32 R8, R4.reuse, R10, R76 ;  /* 0x0000000a0408723c */ /* 0x040ff0000008104c */
[C---:B------:R-:W-:Y:S08]  /*f9cf0*/  HMMA.1688.F32.TF32 R100, R4.reuse, R102, R60 ;  /* 0x000000660464723c */ /* 0x040ff0000008103c */
[----:B------:R-:W-:Y:S01]  /*f9d00*/  HMMA.1688.F32.TF32 R60, R4, R194, R228 ;  /* 0x000000c2043c723c */ /* 0x000fe200000810e4 */
[----:B--2---:R-:W-:-:S02]  /*f9d10*/  MOV R91, R244 ;  /* 0x000000f4005b7202 */ /* 0x004fc40000000f00 */
[----:B------:R-:W3:Y:S01]  /*f9d20*/  LDL.LU R244, [R1+0xe90] ;  /* 0x000e900001f47983 */ /* 0x000ee20000300800 */
[----:B------:R-:W3:Y:S02]  /*f9d30*/  LDL.LU R245, [R1+0xe94] ;  /* 0x000e940001f57983 */ /* 0x000ee40000300800 */
[----:B------:R-:W3:Y:S02]  /*f9d40*/  LDL.LU R246, [R1+0xe98] ;  /* 0x000e980001f67983 */ /* 0x000ee40000300800 */
[----:B------:R-:W3:Y:S01]  /*f9d50*/  LDL.LU R247, [R1+0xe9c] ;  /* 0x000e9c0001f77983 */ /* 0x000ee20000300800 */
[----:B------:R-:W2:Y:S04]  /*f9d60*/  LDL R86, [R1+0x15a8] ;  /* 0x0015a80001567983 */ /* 0x000ea80000100800 */
        /* <DEDUP_REMOVED lines=16> */
[----:B------:R-:W2:Y:S01]  /*f9e70*/  LDL.LU R211, [R1+0xeac] ;  /* 0x000eac0001d37983 */ /* 0x000ea20000300800 */
        /* <DEDUP_REMOVED lines=19> */
[----:B------:R-:W2:Y:S04]  /*f9fb0*/  LDL R216, [R1] ;  /* 0x0000000001d87983 */ /* 0x000ea80000100800 */
        /* <DEDUP_REMOVED lines=12> */
[----:B----4-:R-:W-:Y:S01]  /*fa080*/  HMMA.1688.F32.TF32 R136, R4, R138, R248 ;  /* 0x0000008a0488723c */ /* 0x010fe200000810f8 */
[----:B------:R-:W-:-:S07]  /*fa090*/  IMAD.MOV.U32 R231, RZ, RZ, R2 ;  /* 0x000000ffffe77224 */ /* 0x000fce00078e0002 */
[C---:B---3--:R-:W-:Y:S08]  /*fa0a0*/  HMMA.1688.F32.TF32 R88, R4.reuse, R90, R244 ;  /* 0x0000005a0458723c */ /* 0x048ff000000810f4 */
[C---:B--2---:R-:W-:Y:S08]  /*fa0b0*/  HMMA.1688.F32.TF32 R80, R4.reuse, R82, R200 ;  /* 0x000000520450723c */ /* 0x044ff000000810c8 */
[C---:B------:R-:W-:Y:S01]  /*fa0c0*/  HMMA.1688.F32.TF32 R76, R4.reuse, R78, R192 ;  /* 0x0000004e044c723c */ /* 0x040fe200000810c0 */
        /* <DEDUP_REMOVED lines=8> */
[----:B------:R-:W3:Y:S01]  /*fa150*/  LDL.LU R245, [R1+0x9598] ;  /* 0x0095980001f57983 */ /* 0x000ee20000300800 */
[----:B------:R-:W3:Y:S01]  /*fa160*/  LDL.LU.64 R250, [R1+0x9590] ;  /* 0x0095900001fa7983 */ /* 0x000ee20000300a00 */
[----:B------:R-:W3:Y:S02]  /*fa170*/  LDL.LU.64 R248, [R1+0x9588] ;  /* 0x0095880001f87983 */ /* 0x000ee40000300a00 */
[----:B------:R-:W3:Y:S02]  /*fa180*/  LDL R244, [R1+0x21e0] ;  /* 0x0021e00001f47983 */ /* 0x000ee40000100800 */
[----:B------:R-:W3:Y:S01]  /*fa190*/  LDL R2, [R1+0x21e4] ;  /* 0x0021e40001027983 */ /* 0x000ee20000100800 */
[----:B------:R1:W-:Y:S01]  /*fa1a0*/  STL.64 [R1+0x9538], R238 ;  /* 0x009538ee01007387 */ /* 0x0003e20000100a00 */
[----:B------:R1:W-:Y:S03]  /*fa1b0*/  STL.64 [R1+0x9530], R236 ;  /* 0x009530ec01007387 */ /* 0x0003e60000100a00 */
[----:B-1----:R-:W3:Y:S04]  /*fa1c0*/  LDL R238, [R1+0x18] ;  /* 0x0000180001ee7983 */ /* 0x002ee80000100800 */
[----:B------:R-:W4:Y:S04]  /*fa1d0*/  LDL R236, [R1+0x10] ;  /* 0x0000100001ec7983 */ /* 0x000f280000100800 */
[----:B------:R-:W4:Y:S01]  /*fa1e0*/  LDL R237, [R1+0x14] ;  /* 0x0000140001ed7983 */ /* 0x000f220000100800 */
[----:B------:R-:W-:Y:S01]  /*fa1f0*/  HMMA.1688.F32.TF32 R24, R4, R26, R132 ;  /* 0x0000001a0418723c */ /* 0x000fe20000081084 */
[----:B------:R-:W-:Y:S04]  /*fa200*/  LDS R132, [R239+0x8c380] ;  /* 0x08c38000ef847984 */ /* 0x000fe80000000800 */
[----:B------:R-:W-:Y:S01]  /*fa210*/  LDS R134, [R239+0x8d380] ;  /* 0x08d38000ef867984 */ /* 0x000fe20000000800 */
[----:B------:R-:W-:Y:S04]  /*fa220*/  LDS R133, [R252+0x8c380] ;  /* 0x08c38000fc857984 */ /* 0x000fe80000000800 */
[----:B------:R-:W1:Y:S04]  /*fa230*/  LDS R135, [R252+0x8d380] ;  /* 0x08d38000fc877984 */ /* 0x000e680000000800 */
[----:B------:R-:W-:Y:S04]  /*fa240*/  LDS R4, [R239+0x8e380] ;  /* 0x08e38000ef047984 */ /* 0x000fe80000000800 */
[----:B------:R2:W-:Y:S04]  /*fa250*/  LDS R6, [R239+0x8f380] ;  /* 0x08f38000ef067984 */ /* 0x0005e80000000800 */
[----:B------:R-:W4:Y:S04]  /*fa260*/  LDL.LU.64 R218, [R1+0x9580] ;  /* 0x0095800001da7983 */ /* 0x000f280000300a00 */
[----:B------:R-:W-:Y:S04]  /*fa270*/  LDS R5, [R252+0x8e380] ;  /* 0x08e38000fc057984 */ /* 0x000fe80000000800 */
[----:B------:R-:W2:Y:S01]  /*fa280*/  LDS R7, [R252+0x8f380] ;  /* 0x08f38000fc077984 */ /* 0x000ea20000000800 */
[C---:B-1----:R-:W-:Y:S03]  /*fa290*/  HMMA.1688.F32.TF32 R92, R132.reuse, R216, R92 ;  /* 0x000000d8845c723c */ /* 0x042fe6000008105c */
[----:B------:R-:W4:Y:S05]  /*fa2a0*/  LDL.LU.64 R216, [R1+0x9578] ;  /* 0x0095780001d87983 */ /* 0x000f2a0000300a00 */
[C---:B------:R-:W-:Y:S08]  /*fa2b0*/  HMMA.1688.F32.TF32 R104, R132.reuse, R224, R104 ;  /* 0x000000e08468723c */ /* 0x040ff00000081068 */
[C---:B------:R-:W-:Y:S08]  /*fa2c0*/  HMMA.1688.F32.TF32 R28, R132.reuse, R232, R28 ;  /* 0x000000e8841c723c */ /* 0x040ff0000008101c */
[----:B------:R-:W-:Y:S01]  /*fa2d0*/  HMMA.1688.F32.TF32 R128, R132, R240, R128 ;  /* 0x000000f08480723c */ /* 0x000fe20000081080 */
[----:B--2---:R-:W-:-:S05]  /*fa2e0*/  IMAD.MOV.U32 R239, RZ, RZ, R247 ;  /* 0x000000ffffef7224 */ /* 0x004fca00078e00f7 */
[----:B---3--:R1:W-:Y:S02]  /*fa2f0*/  STL.64 [R1+0x9540], R238 ;  /* 0x009540ee01007387 */ /* 0x0083e40000100a00 */
[C---:B----4-:R-:W-:Y:S02]  /*fa300*/  HMMA.1688.F32.TF32 R24, R132.reuse, R236, R24 ;  /* 0x000000ec8418723c */ /* 0x050fe40000081018 */
[----:B------:R-:W2:Y:S04]  /*fa310*/  LDL.64 R236, [R1+0x40] ;  /* 0x0000400001ec7983 */ /* 0x000ea80000100a00 */
[----:B------:R-:W3:Y:S01]  /*fa320*/  LDL.LU.64 R226, [R1+0x9570] ;  /* 0x0095700001e27983 */ /* 0x000ee20000300a00 */
[----:B------:R-:W4:Y:S02]  /*fa330*/  LDL.LU.64 R224, [R1+0x9568] ;  /* 0x0095680001e07983 */ /* 0x000f240000300a00 */
[----:B------:R-:W3:Y:S02]  /*fa340*/  LDL.LU.64 R234, [R1+0x9560] ;  /* 0x0095600001ea7983 */ /* 0x000ee40000300a00 */
[----:B------:R-:W3:Y:S01]  /*fa350*/  LDL.LU.64 R232, [R1+0x9558] ;  /* 0x0095580001e87983 */ /* 0x000ee20000300a00 */
[----:B-1----:R-:W3:Y:S04]  /*fa360*/  LDL R238, [R1+0x8] ;  /* 0x0000080001ee7983 */ /* 0x002ee80000100800 */
[----:B------:R-:W3:Y:S01]  /*fa370*/  LDL R239, [R1+0xc] ;  /* 0x00000c0001ef7983 */ /* 0x000ee20000100800 */
[----:B------:R-:W3:Y:S02]  /*fa380*/  LDL.LU.64 R242, [R1+0x9550] ;  /* 0x0095500001f27983 */ /* 0x000ee40000300a00 */
        /* <DEDUP_REMOVED lines=24> */
[C---:B------:R-:W-:Y:S08]  /*fa510*/  HMMA.1688.F32.TF32 R56, R132.reuse, R216, R56 ;  /* 0x000000d88438723c */ /* 0x040ff00000081038 */
[C---:B--2---:R-:W-:Y:S08]  /*fa520*/  HMMA.1688.F32.TF32 R116, R132.reuse, R236, R116 ;  /* 0x000000ec8474723c */ /* 0x044ff00000081074 */
[C---:B---3--:R-:W-:Y:S08]  /*fa530*/  HMMA.1688.F32.TF32 R48, R132.reuse, R232, R48 ;  /* 0x000000e88430723c */ /* 0x048ff00000081030 */
[C---:B----4-:R-:W-:Y:S08]  /*fa540*/  HMMA.1688.F32.TF32 R52, R132.reuse, R224, R52 ;  /* 0x000000e08434723c */ /* 0x050ff00000081034 */
[----:B------:R-:W-:Y:S01]  /*fa550*/  HMMA.1688.F32.TF32 R44, R132, R240, R44 ;  /* 0x000000f0842c723c */ /* 0x000fe2000008102c */
[----:B------:R-:W2:Y:S04]  /*fa560*/  LDL R134, [R1+0x58] ;  /* 0x0000580001867983 */ /* 0x000ea80000100800 */
[----:B------:R-:W2:Y:S01]  /*fa570*/  LDL R135, [R1+0x5c] ;  /* 0x00005c0001877983 */ /* 0x000ea20000100800 */
[----:B------:R1:W-:Y:S02]  /*fa580*/  STL.64 [R1+0x92b8], R250 ;  /* 0x0092b8fa01007387 */ /* 0x0003e40000100a00 */
[----:B------:R-:W-:Y:S01]  /*fa590*/  STL.64 [R1+0x92b0], R248 ;  /* 0x0092b0f801007387 */ /* 0x000fe20000100a00 */
        /* <DEDUP_REMOVED lines=11> */
[----:B------:R-:W4:Y:S06]  /*fa650*/  LDL.LU.64 R238, [R1+0x9540] ;  /* 0x0095400001ee7983 */ /* 0x000f2c0000300a00 */
        /* <DEDUP_REMOVED lines=11> */
[----:B------:R1:W-:Y:S01]  /*fa710*/  STL.64 [R1+0x9528], R94 ;  /* 0x0095285e01007387 */ /* 0x0003e20000100a00 */
[----:B------:R-:W-:Y:S03]  /*fa720*/  STL.64 [R1+0x9520], R92 ;  /* 0x0095205c01007387 */ /* 0x000fe60000100a00 */
[----:B------:R-:W-:Y:S04]  /*fa730*/  LDS R133, [R252+0x90380] ;  /* 0x09038000fc857984 */ /* 0x000fe80000000800 */
[----:B-1----:R-:W2:Y:S04]  /*fa740*/  LDL R94, [R1+0x38] ;  /* 0x00003800015e7983 */ /* 0x002ea80000100800 */
[----:B------:R-:W2:Y:S01]  /*fa750*/  LDL R95, [R1+0x3c] ;  /* 0x00003c00015f7983 */ /* 0x000ea20000100800 */
[C---:B------:R-:W-:Y:S08]  /*fa760*/  HMMA.1688.F32.TF32 R44, R4.reuse, R242, R44 ;  /* 0x000000f2042c723c */ /* 0x040ff0000008102c */
[C---:B----4-:R-:W-:Y:S01]  /*fa770*/  HMMA.1688.F32.TF32 R24, R4.reuse, R238, R24 ;  /* 0x000000ee0418723c */ /* 0x050fe20000081018 */
[----:B------:R-:W4:Y:S01]  /*fa780*/  LDL.LU.64 R238, [R1+0x9538] ;  /* 0x0095380001ee7983 */ /* 0x000f220000300a00 */
[----:B------:R-:W4:Y:S06]  /*fa790*/  LDL.LU.64 R236, [R1+0x9530] ;  /* 0x0095300001ec7983 */ /* 0x000f2c0000300a00 */
[----:B---3--:R-:W-:Y:S11]  /*fa7a0*/  HMMA.1688.F32.TF32 R116, R4, R250, R116 ;  /* 0x000000fa0474723c */ /* 0x008ff60000081074 */
[----:B------:R-:W-:Y:S04]  /*fa7b0*/  @!UPT UIADD3 URZ, URZ, URZ, URZ ;  /* 0x0000003f3f3ff290 */ /* 0x000fe8000fffe03f */
[----:B------:R1:W-:Y:S01]  /*fa7c0*/  STL.64 [R1+0x9518], R26 ;  /* 0x0095181a01007387 */ /* 0x0003e20000100a00 */
[----:B------:R-:W-:Y:S02]  /*fa7d0*/  STL.64 [R1+0x9510], R24 ;  /* 0x0095101801007387 */ /* 0x000fe40000100a00 */
[----:B-1----:R-:W-:Y:S02]  /*fa7e0*/  IMAD.MOV.U32 R26, RZ, RZ, R246 ;  /* 0x000000ffff1a7224 */ /* 0x002fe400078e00f6 */
[----:B------:R-:W-:Y:S01]  /*fa7f0*/  IMAD.MOV.U32 R27, RZ, RZ, R245 ;  /* 0x000000ffff1b7224 */ /* 0x000fe200078e00f5 */
[----:B------:R-:W-:Y:S01]  /*fa800*/  MOV R246, R250 ;  /* 0x000000fa00f67202 */ /* 0x000fe20000000f00 */
[----:B------:R-:W-:-:S04]  /*fa810*/  IMAD.MOV.U32 R245, RZ, RZ, R251 ;  /* 0x000000fffff57224 */ /* 0x000fc800078e00fb */
[----:B------:R-:W-:Y:S01]  /*fa820*/  STL.64 [R1+0x9330], R246 ;  /* 0x009330f601007387 */ /* 0x000fe20000100a00 */
[----:B------:R1:W-:Y:S02]  /*fa830*/  STL.64 [R1+0x9328], R244 ;  /* 0x009328f401007387 */ /* 0x0003e40000100a00 */
[----:B------:R-:W-:Y:S02]  /*fa840*/  STL.64 [R1+0x9508], R10 ;  /* 0x0095080a01007387 */ /* 0x000fe40000100a00 */
[----:B------:R-:W-:Y:S01]  /*fa850*/  STL.64 [R1+0x9500], R8 ;  /* 0x0095000801007387 */ /* 0x000fe20000100a00 */
        /* <DEDUP_REMOVED lines=47> */
[----:B------:R-:W3:Y:S01]  /*fab50*/  LDL R247, [R1+0x33c] ;  /* 0x00033c0001f77983 */ /* 0x000ee20000100800 */
[----:B------:R1:W-:Y:S02]  /*fab60*/  STL.64 [R1+0x92d0], R242 ;  /* 0x0092d0f201007387 */ /* 0x0003e40000100a00 */
[----:B------:R2:W-:Y:S01]  /*fab70*/  STL.64 [R1+0x92c8], R240 ;  /* 0x0092c8f001007387 */ /* 0x0005e20000100a00 */
[----:B-1----:R-:W3:Y:S04]  /*fab80*/  LDL R242, [R1+0x328] ;  /* 0x0003280001f27983 */ /* 0x002ee80000100800 */
[----:B--2---:R-:W2:Y:S04]  /*fab90*/  LDL R240, [R1+0x320] ;  /* 0x0003200001f07983 */ /* 0x004ea80000100800 */
        /* <DEDUP_REMOVED lines=54> */
[C---:B------:R-:W-:Y:S01]  /*faf00*/  HMMA.1688.F32.TF32 R128, R4.reuse, R134, R128 ;  /* 0x000000860480723c */ /* 0x040fe20000081080 */
[----:B------:R-:W-:Y:S07]  /*faf10*/  LDS R135, [R252+0x91380] ;  /* 0x09138000fc877984 */ /* 0x000fee0000000800 */
[C---:B------:R-:W-:Y:S08]  /*faf20*/  HMMA.1688.F32.TF32 R12, R4.reuse, R182, R12 ;  /* 0x000000b6040c723c */ /* 0x040ff0000008100c */
[C---:B------:R-:W-:Y:S01]  /*faf30*/  HMMA.1688.F32.TF32 R80, R4.reuse, R170, R80 ;  /* 0x000000aa0450723c */ /* 0x040fe20000081050 */
        /* <DEDUP_REMOVED lines=18> */
[C---:B------:R-:W-:Y:S01]  /*fb060*/  HMMA.1688.F32.TF32 R136, R4.reuse, R146, R136 ;  /* 0x000000920488723c */ /* 0x040fe20000081088 */
[----:B----4-:R-:W-:Y:S04]  /*fb070*/  LDS R132, [R239+0x90380] ;  /* 0x09038000ef847984 */ /* 0x010fe80000000800 */
[----:B------:R-:W2:Y:S04]  /*fb080*/  LDS R134, [R239+0x91380] ;  /* 0x09138000ef867984 */ /* 0x000ea80000000800 */
[----:B-1----:R-:W4:Y:S04]  /*fb090*/  LDL R160, [R1+0x280] ;  /* 0x0002800001a07983 */ /* 0x002f280000100800 */
[----:B------:R-:W4:Y:S04]  /*fb0a0*/  LDL R161, [R1+0x284] ;  /* 0x0002840001a17983 */ /* 0x000f280000100800 */
[----:B------:R-:W3:Y:S04]  /*fb0b0*/  LDL R162, [R1+0x288] ;  /* 0x0002880001a27983 */ /* 0x000ee80000100800 */
[----:B------:R-:W3:Y:S01]  /*fb0c0*/  LDL R163, [R1+0x28c] ;  /* 0x00028c0001a37983 */ /* 0x000ee20000100800 */
[----:B------:R1:W-:Y:S02]  /*fb0d0*/  STL.64 [R1+0x93c8], R154 ;  /* 0x0093c89a01007387 */ /* 0x0003e40000100a00 */
[----:B------:R1:W-:Y:S02]  /*fb0e0*/  STL.64 [R1+0x93c0], R152 ;  /* 0x0093c09801007387 */ /* 0x0003e40000100a00 */
[----:B------:R-:W3:Y:S01]  /*fb0f0*/  LDL R8, [R1+0x250] ;  /* 0x0002500001087983 */ /* 0x000ee20000100800 */
[----:B------:R-:W3:Y:S01]  /*fb100*/  LDL R9, [R1+0x254] ;  /* 0x0002540001097983 */ /* 0x000ee20000100800 */
[C---:B------:R-:W-:Y:S08]  /*fb110*/  HMMA.1688.F32.TF32 R104, R4.reuse, R26, R104 ;  /* 0x0000001a0468723c */ /* 0x040ff00000081068 */
[----:B------:R-:W-:Y:S01]  /*fb120*/  HMMA.1688.F32.TF32 R28, R4, R94, R28 ;  /* 0x0000005e041c723c */ /* 0x000fe2000008101c */
[----:B------:R-:W-:Y:S01]  /*fb130*/  LDS R4, [R239+0x92380] ;  /* 0x09238000ef047984 */ /* 0x000fe20000000800 */
        /* <DEDUP_REMOVED lines=269> */
[C---:B------:R-:W-:Y:S08]  /*fc210*/  HMMA.1688.F32.TF32 R16, R4.reuse, R186, R16 ;  /* 0x000000ba0410723c */ /* 0x040ff00000081010 */
[C---:B------:R-:W-:Y:S08]  /*fc220*/  HMMA.1688.F32.TF32 R96, R4.reuse, R194, R96 ;  /* 0x000000c20460723c */ /* 0x040ff00000081060 */
[C---:B------:R-:W-:Y:S08]  /*fc230*/  HMMA.1688.F32.TF32 R100, R4.reuse, R202, R100 ;  /* 0x000000ca0464723c */ /* 0x040ff00000081064 */
[C---:B------:R-:W-:Y:S08]  /*fc240*/  HMMA.1688.F32.TF32 R108, R4.reuse, R210, R108 ;  /* 0x000000d2046c723c */ /* 0x040ff0000008106c */
[C---:B------:R-:W-:Y:S08]  /*fc250*/  HMMA.1688.F32.TF32 R112, R4.reuse, R218, R112 ;  /* 0x000000da0470723c */ /* 0x040ff00000081070 */
[----:B------:R-:W-:Y:S01]  /*fc260*/  HMMA.1688.F32.TF32 R120, R4, R246, R120 ;  /* 0x000000f60478723c */ /* 0x000fe20000081078 */
[----:B------:R-:W-:Y:S01]  /*fc270*/  MOV R248, R198 ;  /* 0x000000c600f87202 */ /* 0x000fe20000000f00 */
[----:B------:R-:W-:-:S02]  /*fc280*/  IMAD.MOV.U32 R249, RZ, RZ, R206 ;  /* 0x000000fffff97224 */ /* 0x000fc400078e00ce */
[----:B------:R-:W-:Y:S01]  /*fc290*/  IMAD.MOV.U32 R240, RZ, RZ, R207 ;  /* 0x000000fffff07224 */ /* 0x000fe200078e00cf */
[----:B------:R-:W-:Y:S01]  /*fc2a0*/  MOV R241, R199 ;  /* 0x000000c700f17202 */ /* 0x000fe20000000f00 */
[----:B------:R-:W-:Y:S02]  /*fc2b0*/  IMAD.MOV.U32 R232, RZ, RZ, R190 ;  /* 0x000000ffffe87224 */ /* 0x000fe400078e00be */
[----:B------:R-:W-:Y:S01]  /*fc2c0*/  IMAD.MOV.U32 R233, RZ, RZ, R191 ;  /* 0x000000ffffe97224 */ /* 0x000fe200078e00bf */
        /* <DEDUP_REMOVED lines=21> */
[----:B------:R-:W3:Y:S01]  /*fc420*/  LDL.LU.64 R186, [R1+0x9380] ;  /* 0x0093800001ba7983 */ /* 0x000ee20000300a00 */
[----:B------:R-:W3:Y:S01]  /*fc430*/  LDL.LU.64 R184, [R1+0x9378] ;  /* 0x0093780001b87983 */ /* 0x000ee20000300a00 */
[----:B------:R-:W-:Y:S02]  /*fc440*/  STL [R1+0x791c], R252 ;  /* 0x00791cfc01007387 */ /* 0x000fe40000100800 */
        /* <DEDUP_REMOVED lines=8> */
[----:B------:R-:W3:Y:S02]  /*fc4d0*/  LDL.LU.64 R246, [R1+0x9330] ;  /* 0x0093300001f67983 */ /* 0x000ee40000300a00 */
[----:B------:R-:W3:Y:S01]  /*fc4e0*/  LDL.LU.64 R244, [R1+0x9328] ;  /* 0x0093280001f47983 */ /* 0x000ee20000300a00 */
[----:B--2---:R-:W-:Y:S01]  /*fc4f0*/  STL.64 [R1+0x9140], R238 ;  /* 0x009140ee01007387 */ /* 0x004fe20000100a00 */
[----:B------:R1:W-:Y:S03]  /*fc500*/  STL.64 [R1+0x9138], R236 ;  /* 0x009138ec01007387 */ /* 0x0003e60000100a00 */
[----:B-1----:R-:W2:Y:S01]  /*fc510*/  LDL.64 R236, [R1+0x11c0] ;  /* 0x0011c00001ec7983 */ /* 0x002ea20000100a00 */
[----:B------:R-:W-:Y:S02]  /*fc520*/  STL.64 [R1+0x9150], R230 ;  /* 0x009150e601007387 */ /* 0x000fe40000100a00 */
[----:B------:R1:W-:Y:S02]  /*fc530*/  STL.64 [R1+0x9148], R228 ;  /* 0x009148e401007387 */ /* 0x0003e40000100a00 */
[----:B-1----:R-:W-:Y:S01]  /*fc540*/  IMAD.MOV.U32 R228, RZ, RZ, R174 ;  /* 0x000000ffffe47224 */ /* 0x002fe200078e00ae */
[----:B------:R-:W-:Y:S01]  /*fc550*/  MOV R229, R175 ;  /* 0x000000af00e57202 */ /* 0x000fe20000000f00 */
[----:B------:R-:W2:Y:S01]  /*fc560*/  LDL.LU R174, [R1+0x9324] ;  /* 0x0093240001ae7983 */ /* 0x000ea20000300800 */
[----:B------:R-:W2:Y:S02]  /*fc570*/  LDL.LU R175, [R1+0x9320] ;  /* 0x0093200001af7983 */ /* 0x000ea40000300800 */
[----:B----4-:R-:W-:Y:S02]  /*fc580*/  STL [R1+0x90ec], R222 ;  /* 0x0090ecde01007387 */ /* 0x010fe40000100800 */
[----:B------:R-:W-:Y:S01]  /*fc590*/  STL [R1+0x90e8], R223 ;  /* 0x0090e8df01007387 */ /* 0x000fe20000100800 */
[----:B------:R-:W-:Y:S01]  /*fc5a0*/  STL.64 [R1+0x9160], R214 ;  /* 0x009160d601007387 */ /* 0x000fe20000100a00 */
[----:B------:R1:W-:Y:S02]  /*fc5b0*/  STL.64 [R1+0x9158], R212 ;  /* 0x009158d401007387 */ /* 0x0003e40000100a00 */
[----:B-1----:R-:W-:-:S02]  /*fc5c0*/  IMAD.MOV.U32 R212, RZ, RZ, R182 ;  /* 0x000000ffffd47224 */ /* 0x002fc400078e00b6 */
[----:B------:R-:W-:Y:S01]  /*fc5d0*/  IMAD.MOV.U32 R213, RZ, RZ, R183 ;  /* 0x000000ffffd57224 */ /* 0x000fe200078e00b7 */
[----:B------:R-:W4:Y:S01]  /*fc5e0*/  LDL.LU R182, [R1+0x931c] ;  /* 0x00931c0001b67983 */ /* 0x000f220000300800 */
[----:B------:R-:W4:Y:S02]  /*fc5f0*/  LDL.LU R183, [R1+0x9318] ;  /* 0x0093180001b77983 */ /* 0x000f240000300800 */
[----:B------:R-:W2:Y:S02]  /*fc600*/  LDL.LU R198, [R1+0x9314] ;  /* 0x0093140001c67983 */ /* 0x000ea40000300800 */
[----:B------:R-:W2:Y:S01]  /*fc610*/  LDL.LU R206, [R1+0x9310] ;  /* 0x0093100001ce7983 */ /* 0x000ea20000300800 */
[----:B------:R-:W3:Y:S01]  /*fc620*/  LDL.LU R207, [R1+0x930c] ;  /* 0x00930c0001cf7983 */ /* 0x000ee20000300800 */
[----:B------:R-:W4:Y:S02]  /*fc630*/  LDL.LU R199, [R1+0x9308] ;  /* 0x0093080001c77983 */ /* 0x000f240000300800 */
[----:B------:R-:W4:Y:S02]  /*fc640*/  LDL.LU R190, [R1+0x9304] ;  /* 0x0093040001be7983 */ /* 0x000f240000300800 */
[----:B------:R-:W4:Y:S01]  /*fc650*/  LDL.LU R191, [R1+0x9300] ;  /* 0x0093000001bf7983 */ /* 0x000f220000300800 */
[----:B------:R-:W4:Y:S04]  /*fc660*/  LDL R224, [R1+0x1120] ;  /* 0x0011200001e07983 */ /* 0x000f280000100800 */
[----:B------:R-:W4:Y:S01]  /*fc670*/  LDL R225, [R1+0x1124] ;  /* 0x0011240001e17983 */ /* 0x000f220000100800 */
[----:B------:R-:W-:Y:S03]  /*fc680*/  HMMA.1688.F32.TF32 R124, R4, R226, R124 ;  /* 0x000000e2047c723c */ /* 0x000fe6000008107c */
[----:B--2---:R-:W-:Y:S01]  /*fc690*/  STL [R1+0x90e4], R206 ;  /* 0x0090e4ce01007387 */ /* 0x004fe20000100800 */
[----:B---3--:R-:W-:Y:S02]  /*fc6a0*/  STL [R1+0x90e0], R207 ;  /* 0x0090e0cf01007387 */ /* 0x008fe40000100800 */
[----:B----4-:R-:W-:Y:S01]  /*fc6b0*/  STL.64 [R1+0x9170], R198 ;  /* 0x009170c601007387 */ /* 0x010fe20000100a00 */
[----:B------:R1:W-:Y:S01]  /*fc6c0*/  STL.64 [R1+0x9168], R196 ;  /* 0x009168c401007387 */ /* 0x0003e20000100a00 */
[C---:B------:R-:W-:Y:S03]  /*fc6d0*/  HMMA.1688.F32.TF32 R20, R132.reuse, R224, R20 ;  /* 0x000000e08414723c */ /* 0x040fe60000081014 */
[----:B-1----:R-:W2:Y:S01]  /*fc6e0*/  LDL.64 R196, [R1+0x11e0] ;  /* 0x0011e00001c47983 */ /* 0x002ea20000100a00 */
[----:B------:R-:W-:Y:S02]  /*fc6f0*/  STL.64 [R1+0x9180], R190 ;  /* 0x009180be01007387 */ /* 0x000fe40000100a00 */
[----:B------:R1:W-:Y:S02]  /*fc700*/  STL.64 [R1+0x9178], R188 ;  /* 0x009178bc01007387 */ /* 0x0003e40000100a00 */
[----:B-1----:R-:W3:Y:S01]  /*fc710*/  LDL.64 R188, [R1+0x11f0] ;  /* 0x0011f00001bc7983 */ /* 0x002ee20000100a00 */
[----:B------:R-:W-:Y:S02]  /*fc720*/  STL.64 [R1+0x9190], R182 ;  /* 0x009190b601007387 */ /* 0x000fe40000100a00 */
[----:B------:R1:W-:Y:S02]  /*fc730*/  STL.64 [R1+0x9188], R180 ;  /* 0x009188b401007387 */ /* 0x0003e40000100a00 */
[----:B-1----:R-:W4:Y:S01]  /*fc740*/  LDL.64 R180, [R1+0x11d0] ;  /* 0x0011d00001b47983 */ /* 0x002f220000100a00 */
        /* <DEDUP_REMOVED lines=10> */
[----:B------:R-:W2:Y:S01]  /*fc7f0*/  LDL.LU.64 R226, [R1+0x92f8] ;  /* 0x0092f80001e27983 */ /* 0x000ea20000300a00 */
[----:B------:R-:W2:Y:S01]  /*fc800*/  LDL.LU.64 R224, [R1+0x92f0] ;  /* 0x0092f00001e07983 */ /* 0x000ea20000300a00 */
[----:B------:R1:W-:Y:S02]  /*fc810*/  STL.64 [R1+0xed0], R20 ;  /* 0x000ed01401007387 */ /* 0x0003e40000100a00 */
[----:B------:R-:W-:Y:S01]  /*fc820*/  STL.64 [R1+0xed8], R22 ;  /* 0x000ed81601007387 */ /* 0x000fe20000100a00 */
[----:B-1----:R-:W-:Y:S01]  /*fc830*/  MOV R20, R3 ;  /* 0x0000000300147202 */ /* 0x002fe20000000f00 */
[----:B------:R-:W-:Y:S01]  /*fc840*/  IMAD.MOV.U32 R21, RZ, RZ, R0 ;  /* 0x000000ffff157224 */ /* 0x000fe200078e0000 */
[----:B------:R-:W2:Y:S01]  /*fc850*/  LDL.LU R3, [R1+0x92ec] ;  /* 0x0092ec0001037983 */ /* 0x000ea20000300800 */
[----:B------:R-:W3:Y:S01]  /*fc860*/  LDL.LU R0, [R1+0x92e8] ;  /* 0x0092e80001007983 */ /* 0x000ee20000300800 */
[C---:B------:R-:W-:Y:S08]  /*fc870*/  HMMA.1688.F32.TF32 R92, R132.reuse, R232, R92 ;  /* 0x000000e8845c723c */ /* 0x040ff0000008105c */
[C---:B------:R-:W-:Y:S08]  /*fc880*/  HMMA.1688.F32.TF32 R24, R132.reuse, R240, R24 ;  /* 0x000000f08418723c */ /* 0x040ff00000081018 */
[----:B------:R-:W-:Y:S08]  /*fc890*/  HMMA.1688.F32.TF32 R104, R132, R248, R104 ;  /* 0x000000f88468723c */ /* 0x000ff00000081068 */
[C---:B------:R-:W-:Y:S01]  /*fc8a0*/  HMMA.1688.F32.TF32 R32, R4.reuse, R234, R32 ;  /* 0x000000ea0420723c */ /* 0x040fe20000081020 */
[----:B------:R-:W4:Y:S01]  /*fc8b0*/  LDL.LU.64 R234, [R1+0x92e0] ;  /* 0x0092e00001ea7983 */ /* 0x000f220000300a00 */
[----:B------:R-:W4:Y:S06]  /*fc8c0*/  LDL.LU.64 R232, [R1+0x92d8] ;  /* 0x0092d80001e87983 */ /* 0x000f2c0000300a00 */
[C---:B------:R-:W-:Y:S08]  /*fc8d0*/  HMMA.1688.F32.TF32 R36, R4.reuse, R242, R36 ;  /* 0x000000f20424723c */ /* 0x040ff00000081024 */
[----:B------:R-:W-:Y:S01]  /*fc8e0*/  HMMA.1688.F32.TF32 R40, R4, R250, R40 ;  /* 0x000000fa0428723c */ /* 0x000fe20000081028 */
[----:B------:R1:W-:Y:S01]  /*fc8f0*/  STL.64 [R1+0xef0], R92 ;  /* 0x000ef05c01007387 */ /* 0x0003e20000100a00 */
[----:B------:R-:W-:Y:S03]  /*fc900*/  STL.64 [R1+0xef8], R94 ;  /* 0x000ef85e01007387 */ /* 0x000fe60000100a00 */
[----:B-1----:R-:W4:Y:S04]  /*fc910*/  LDL R92, [R1+0x1190] ;  /* 0x00119000015c7983 */ /* 0x002f280000100800 */
[----:B------:R-:W4:Y:S01]  /*fc920*/  LDL R93, [R1+0x1194] ;  /* 0x00119400015d7983 */ /* 0x000f220000100800 */
[----:B------:R-:W4:Y:S02]  /*fc930*/  LDL.LU.64 R242, [R1+0x92d0] ;  /* 0x0092d00001f27983 */ /* 0x000f240000300a00 */
[----:B------:R-:W4:Y:S02]  /*fc940*/  LDL.LU.64 R240, [R1+0x92c8] ;  /* 0x0092c80001f07983 */ /* 0x000f240000300a00 */
[----:B------:R2:W-:Y:S01]  /*fc950*/  STL.64 [R1+0xf10], R24 ;  /* 0x000f101801007387 */ /* 0x0005e20000100a00 */
[----:B------:R-:W-:Y:S01]  /*fc960*/  STL.64 [R1+0xf18], R26 ;  /* 0x000f181a01007387 */ /* 0x000fe20000100a00 */
[----:B--2---:R-:W-:Y:S01]  /*fc970*/  MOV R25, R3 ;  /* 0x0000000300197202 */ /* 0x004fe20000000f00 */
[----:B---3--:R-:W-:-:S02]  /*fc980*/  IMAD.MOV.U32 R24, RZ, RZ, R0 ;  /* 0x000000ffff187224 */ /* 0x008fc400078e0000 */
[----:B------:R-:W2:Y:S01]  /*fc990*/  LDL.LU R0, [R1+0x92c4] ;  /* 0x0092c40001007983 */ /* 0x000ea20000300800 */
[----:B------:R-:W3:Y:S02]  /*fc9a0*/  LDL.LU R3, [R1+0x92c0] ;  /* 0x0092c00001037983 */ /* 0x000ee40000300800 */
[----:B------:R-:W3:Y:S02]  /*fc9b0*/  LDL.LU.64 R250, [R1+0x92b8] ;  /* 0x0092b80001fa7983 */ /* 0x000ee40000300a00 */
[----:B------:R-:W3:Y:S01]  /*fc9c0*/  LDL.LU.64 R248, [R1+0x92b0] ;  /* 0x0092b00001f87983 */ /* 0x000ee20000300a00 */
[----:B------:R1:W-:Y:S01]  /*fc9d0*/  STL.64 [R1+0xf30], R104 ;  /* 0x000f306801007387 */ /* 0x0003e20000100a00 */
[----:B------:R-:W-:Y:S03]  /*fc9e0*/  STL.64 [R1+0xf38], R106 ;  /* 0x000f386a01007387 */ /* 0x000fe60000100a00 */
[----:B-1----:R-:W3:Y:S04]  /*fc9f0*/  LDL R104, [R1+0x1170] ;  /* 0x0011700001687983 */ /* 0x002ee80000100800 */
[----:B------:R-:W3:Y:S01]  /*fca00*/  LDL R105, [R1+0x1174] ;  /* 0x0011740001697983 */ /* 0x000ee20000100800 */
[----:B------:R-:W-:Y:S08]  /*fca10*/  HMMA.1688.F32.TF32 R56, R4, R214, R56 ;  /* 0x000000d60438723c */ /* 0x000ff00000081038 */
[C---:B------:R-:W-:Y:S08]  /*fca20*/  HMMA.1688.F32.TF32 R212, R132.reuse, R212, R28 ;  /* 0x000000d484d4723c */ /* 0x040ff0000008101c */
[C---:B------:R-:W-:Y:S08]  /*fca30*/  HMMA.1688.F32.TF32 R24, R132.reuse, R24, R8 ;  /* 0x000000188418723c */ /* 0x040ff00000081008 */
[C---:B------:R-:W-:Y:S08]  /*fca40*/  HMMA.1688.F32.TF32 R8, R132.reuse, R228, R16 ;  /* 0x000000e48408723c */ /* 0x040ff00000081010 */
[----:B----4-:R-:W-:Y:S01]  /*fca50*/  HMMA.1688.F32.TF32 R12, R132, R92, R12 ;  /* 0x0000005c840c723c */ /* 0x010fe2000008100c */
[----:B------:R1:W-:Y:S01]  /*fca60*/  STL.64 [R1+0xf50], R212 ;  /* 0x000f50d401007387 */ /* 0x0003e20000100a00 */
[----:B------:R-:W-:Y:S03]  /*fca70*/  STL.64 [R1+0xf58], R214 ;  /* 0x000f58d601007387 */ /* 0x000fe60000100a00 */
[----:B-1----:R-:W4:Y:S01]  /*fca80*/  LDL.64 R212, [R1+0x1200] ;  /* 0x0012000001d47983 */ /* 0x002f220000100a00 */
[----:B--2---:R-:W-:-:S02]  /*fca90*/  IMAD.MOV.U32 R29, RZ, RZ, R0 ;  /* 0x000000ffff1d7224 */ /* 0x004fc400078e0000 */
[----:B---3--:R-:W-:-:S07]  /*fcaa0*/  IMAD.MOV.U32 R28, RZ, RZ, R3 ;  /* 0x000000ffff1c7224 */ /* 0x008fce00078e0003 */
[C---:B------:R-:W-:Y:S08]  /*fcab0*/  HMMA.1688.F32.TF32 R116, R132.reuse, R28, R116 ;  /* 0x0000001c8474723c */ /* 0x040ff00000081074 */
[C---:B------:R-:W-:Y:S11]  /*fcac0*/  HMMA.1688.F32.TF32 R28, R132.reuse, R104, R128 ;  /* 0x00000068841c723c */ /* 0x040ff60000081080 */
[----:B------:R-:W-:Y:S04]  /*fcad0*/  @!UPT UIADD3 URZ, URZ, URZ, URZ ;  /* 0x0000003f3f3ff290 */ /* 0x000fe8000fffe03f */
[----:B------:R-:W-:Y:S01]  /*fcae0*/  STL.64 [R1+0xf70], R116 ;  /* 0x000f707401007387 */ /* 0x000fe20000100a00 */
[----:B------:R-:W-:Y:S07]  /*fcaf0*/  STL.64 [R1+0xf78], R118 ;  /* 0x000f787601007387 */ /* 0x000fee0000100a00 */
[----:B------:R-:W-:Y:S01]  /*fcb00*/  STL.64 [R1+0xf90], R28 ;  /* 0x000f901c01007387 */ /* 0x000fe20000100a00 */
[----:B------:R-:W-:Y:S02]  /*fcb10*/  STL.64 [R1+0xf98], R30 ;  /* 0x000f981e01007387 */ /* 0x000fe40000100a00 */
[----:B------:R-:W-:Y:S02]  /*fcb20*/  STL.64 [R1+0xfb0], R24 ;  /* 0x000fb01801007387 */ /* 0x000fe40000100a00 */
[----:B------:R-:W-:Y:S01]  /*fcb30*/  STL.64 [R1+0xfb8], R26 ;  /* 0x000fb81a01007387 */ /* 0x000fe20000100a00 */
[----:B------:R-:W2:Y:S01]  /*fcb40*/  LDL.64 R228, [R1+0x1210] ;  /* 0x0012100001e47983 */ /* 0x000ea20000100a00 */
[----:B------:R-:W-:Y:S02]  /*fcb50*/  STL.64 [R1+0xfd0], R12 ;  /* 0x000fd00c01007387 */ /* 0x000fe40000100a00 */
[----:B------:R1:W-:Y:S02]  /*fcb60*/  STL.64 [R1+0xfd8], R14 ;  /* 0x000fd80e01007387 */ /* 0x0003e40000100a00 */
[----:B------:R-:W-:Y:S01]  /*fcb70*/  STL.64 [R1+0xff0], R8 ;  /* 0x000ff00801007387 */ /* 0x000fe20000100a00 */
[----:B------:R3:W-:Y:S01]  /*fcb80*/  STL.64 [R1+0xff8], R10 ;  /* 0x000ff80a01007387 */ /* 0x0007e20000100a00 */
[C---:B-1----:R-:W-:Y:S08]  /*fcb90*/  HMMA.1688.F32.TF32 R12, R132.reuse, R20, R96 ;  /* 0x00000014840c723c */ /* 0x042ff00000081060 */
[C---:B---3--:R-:W-:Y:S01]  /*fcba0*/  HMMA.1688.F32.TF32 R8, R132.reuse, R236, R100 ;  /* 0x000000ec8408723c */ /* 0x048fe20000081064 */
[----:B------:R-:W-:Y:S01]  /*fcbb0*/  MOV R0, R236 ;  /* 0x000000ec00007202 */ /* 0x000fe20000000f00 */
[----:B------:R-:W-:Y:S11]  /*fcbc0*/  IMAD.MOV.U32 R3, RZ, RZ, R237 ;  /* 0x000000ffff037224 */ /* 0x000ff600078e00ed */
[----:B------:R-:W-:Y:S02]  /*fcbd0*/  @!UPT UIADD3 URZ, URZ, URZ, URZ ;  /* 0x0000003f3f3ff290 */ /* 0x000fe4000fffe03f */
[----:B------:R-:W-:Y:S01]  /*fcbe0*/  STL.64 [R1+0x1010], R12 ;  /* 0x0010100c01007387 */ /* 0x000fe20000100a00 */
[----:B------:R-:W-:Y:S07]  /*fcbf0*/  STL.64 [R1+0x1018], R14 ;  /* 0x0010180e01007387 */ /* 0x000fee0000100a00 */
[----:B------:R-:W-:Y:S02]  /*fcc00*/  STL.64 [R1+0x1030], R8 ;  /* 0x0010300801007387 */ /* 0x000fe40000100a00 */
[----:B------:R1:W-:Y:S01]  /*fcc10*/  STL.64 [R1+0x1038], R10 ;  /* 0x0010380a01007387 */ /* 0x0003e20000100a00 */
[----:B------:R-:W3:Y:S01]  /*fcc20*/  LDL.64 R236, [R1+0x1220] ;  /* 0x0012200001ec7983 */ /* 0x000ee20000100a00 */
[----:B-1----:R-:W-:Y:S03]  /*fcc30*/  HMMA.1688.F32.TF32 R8, R132, R180, R108 ;  /* 0x000000b48408723c */ /* 0x002fe6000008106c */
[----:B------:R-:W-:Y:S01]  /*fcc40*/  STL [R1+0x9084], R3 ;  /* 0x0090840301007387 */ /* 0x000fe20000100800 */
[----:B------:R-:W-:Y:S04]  /*fcc50*/  STL [R1+0x9080], R0 ;  /* 0x0090800001007387 */ /* 0x000fe80000100800 */
[C---:B------:R-:W-:Y:S08]  /*fcc60*/  HMMA.1688.F32.TF32 R136, R4.reuse, R142, R136 ;  /* 0x0000008e0488723c */ /* 0x040ff00000081088 */
[----:B------:R-:W-:Y:S07]  /*fcc70*/  HMMA.1688.F32.TF32 R88, R4, R150, R88 ;  /* 0x000000960458723c */ /* 0x000fee0000081058 */
[----:B------:R-:W-:Y:S01]  /*fcc80*/  STL.64 [R1+0x1050], R8 ;  /* 0x0010500801007387 */ /* 0x000fe20000100a00 */
[----:B------:R1:W-:Y:S02]  /*fcc90*/  STL.64 [R1+0x1058], R10 ;  /* 0x0010580a01007387 */ /* 0x0003e40000100a00 */
[----:B-1----:R-:W-:Y:S01]  /*fcca0*/  HMMA.1688.F32.TF32 R8, R132, R188, R112 ;  /* 0x000000bc8408723c */ /* 0x002fe20000081070 */
[----:B------:R-:W-:Y:S01]  /*fccb0*/  MOV R143, R181 ;  /* 0x000000b5008f7202 */ /* 0x000fe20000000f00 */
[----:B------:R-:W-:-:S06]  /*fccc0*/  IMAD.MOV.U32 R151, RZ, RZ, R180 ;  /* 0x000000ffff977224 */ /* 0x000fcc00078e00b4 */
[----:B------:R-:W-:Y:S01]  /*fccd0*/  HMMA.1688.F32.TF32 R84, R4, R158, R84 ;  /* 0x0000009e0454723c */ /* 0x000fe20000081054 */
[----:B------:R-:W-:Y:S01]  /*fcce0*/  STL [R1+0x908c], R143 ;  /* 0x00908c8f01007387 */ /* 0x000fe20000100800 */
[----:B------:R-:W-:Y:S02]  /*fccf0*/  STL [R1+0x9088], R151 ;  /* 0x0090889701007387 */ /* 0x000fe40000100800 */
[----:B------:R-:W-:-:S03]  /*fcd00*/  IMAD.MOV.U32 R150, RZ, RZ, R189 ;  /* 0x000000ffff967224 */ /* 0x000fc600078e00bd */
[----:B------:R-:W-:-:S08]  /*fcd10*/  IMAD.MOV.U32 R159, RZ, RZ, R188 ;  /* 0x000000ffff9f7224 */ /* 0x000fd000078e00bc */
[----:B------:R-:W-:Y:S01]  /*fcd20*/  STL.64 [R1+0x1070], R8 ;  /* 0x0010700801007387 */ /* 0x000fe20000100a00 */
[----:B------:R1:W-:Y:S02]  /*fcd30*/  STL.64 [R1+0x1078], R10 ;  /* 0x0010780a01007387 */ /* 0x0003e40000100a00 */
[----:B------:R-:W3:Y:S01]  /*fcd40*/  LDL.64 R188, [R1+0x1230] ;  /* 0x0012300001bc7983 */ /* 0x000ee20000100a00 */
        /* <DEDUP_REMOVED lines=17> */
[----:B------:R-:W4:Y:S02]  /*fce60*/  LDL.64 R212, [R1+0x1250] ;  /* 0x0012500001d47983 */ /* 0x000f240000100a00 */
[----:B------:R-:W-:Y:S01]  /*fce70*/  STL [R1+0x90a4], R0 ;  /* 0x0090a40001007387 */ /* 0x000fe20000100800 */
        /* <DEDUP_REMOVED lines=8> */
[----:B---3--:R-:W-:Y:S01]  /*fcf00*/  HMMA.1688.F32.TF32 R8, R132, R236, R36 ;  /* 0x000000ec8408723c */ /* 0x008fe20000081024 */
[----:B------:R-:W-:Y:S01]  /*fcf10*/  STL [R1+0x90ac], R151 ;  /* 0x0090ac9701007387 */ /* 0x000fe20000100800 */
[----:B------:R-:W-:Y:S01]  /*fcf20*/  STL [R1+0x90a8], R143 ;  /* 0x0090a88f01007387 */ /* 0x000fe20000100800 */
[----:B------:R-:W-:Y:S01]  /*fcf30*/  MOV R150, R236 ;  /* 0x000000ec00967202 */ /* 0x000fe20000000f00 */
[----:B------:R-:W-:Y:S11]  /*fcf40*/  IMAD.MOV.U32 R159, RZ, RZ, R237 ;  /* 0x000000ffff9f7224 */ /* 0x000ff600078e00ed */
[----:B------:R-:W-:Y:S08]  /*fcf50*/  @!UPT UIADD3 URZ, URZ, URZ, URZ ;  /* 0x0000003f3f3ff290 */ /* 0x000ff0000fffe03f */
[----:B------:R-:W-:Y:S01]  /*fcf60*/  STL.64 [R1+0x10f0], R8 ;  /* 0x0010f00801007387 */ /* 0x000fe20000100a00 */
[----:B------:R1:W-:Y:S02]  /*fcf70*/  STL.64 [R1+0x10f8], R10 ;  /* 0x0010f80a01007387 */ /* 0x0003e40000100a00 */
[----:B------:R-:W3:Y:S02]  /*fcf80*/  LDL.64 R236, [R1+0x1270] ;  /* 0x0012700001ec7983 */ /* 0x000ee40000100a00 */
[----:B------:R-:W3:Y:S01]  /*fcf90*/  LDL.64 R24, [R1+0x1280] ;  /* 0x0012800001187983 */ /* 0x000ee20000100a00 */
[----:B------:R-:W3:Y:S04]  /*fcfa0*/  LDL R92, [R1+0x1290] ;  /* 0x00129000015c7983 */ /* 0x000ee80000100800 */
[----:B------:R-:W3:Y:S04]  /*fcfb0*/  LDL R93, [R1+0x1294] ;  /* 0x00129400015d7983 */ /* 0x000ee80000100800 */
[----:B------:R-:W3:Y:S04]  /*fcfc0*/  LDL R20, [R1+0x12a0] ;  /* 0x0012a00001147983 */ /* 0x000ee80000100800 */
[----:B------:R-:W3:Y:S04]  /*fcfd0*/  LDL R21, [R1+0x12a4] ;  /* 0x0012a40001157983 */ /* 0x000ee80000100800 */
[----:B------:R-:W3:Y:S01]  /*fcfe0*/  LDL.64 R180, [R1+0x12b0] ;  /* 0x0012b00001b47983 */ /* 0x000ee20000100a00 */
[C---:B------:R-:W-:Y:S01]  /*fcff0*/  HMMA.1688.F32.TF32 R44, R4.reuse, R238, R44 ;  /* 0x000000ee042c723c */ /* 0x040fe2000008102c */
[----:B------:R-:W-:Y:S02]  /*fd000*/  STL [R1+0x90b4], R159 ;  /* 0x0090b49f01007387 */ /* 0x000fe40000100800 */
[----:B------:R-:W-:Y:S05]  /*fd010*/  STL [R1+0x90b0], R150 ;  /* 0x0090b09601007387 */ /* 0x000fea0000100800 */
[----:B------:R-:W-:Y:S08]  /*fd020*/  HMMA.1688.F32.TF32 R48, R4, R230, R48 ;  /* 0x000000e60430723c */ /* 0x000ff00000081030 */
[C---:B-1----:R-:W-:Y:S01]  /*fd030*/  HMMA.1688.F32.TF32 R8, R132.reuse, R188, R40 ;  /* 0x000000bc8408723c */ /* 0x042fe20000081028 */
[----:B------:R-:W-:Y:S01]  /*fd040*/  IMAD.MOV.U32 R158, RZ, RZ, R188 ;  /* 0x000000ffff9e7224 */ /* 0x000fe200078e00bc */
[----:B------:R-:W-:Y:S11]  /*fd050*/  MOV R142, R189 ;  /* 0x000000bd008e7202 */ /* 0x000ff60000000f00 */
[----:B------:R-:W-:Y:S10]  /*fd060*/  @!UPT UIADD3 URZ, URZ, URZ, URZ ;  /* 0x0000003f3f3ff290 */ /* 0x000ff4000fffe03f */
[----:B------:R-:W-:Y:S01]  /*fd070*/  STL.64 [R1+0x17e0], R8 ;  /* 0x0017e00801007387 */ /* 0x000fe20000100a00 */
[----:B------:R1:W-:Y:S02]  /*fd080*/  STL.64 [R1+0x17e8], R10 ;  /* 0x0017e80a01007387 */ /* 0x0003e40000100a00 */
[----:B------:R-:W3:Y:S01]  /*fd090*/  LDL.64 R188, [R1+0x12c0] ;  /* 0x0012c00001bc7983 */ /* 0x000ee20000100a00 */
[----:B-1----:R-:W-:Y:S01]  /*fd0a0*/  HMMA.1688.F32.TF32 R8, R132, R196, R44 ;  /* 0x000000c48408723c */ /* 0x002fe2000008102c */
[----:B------:R-:W-:Y:S01]  /*fd0b0*/  STL [R1+0x90bc], R142 ;  /* 0x0090bc8e01007387 */ /* 0x000fe20000100800 */
[----:B------:R-:W-:Y:S02]  /*fd0c0*/  STL [R1+0x90b8], R158 ;  /* 0x0090b89e01007387 */ /* 0x000fe40000100800 */
[----:B------:R-:W-:Y:S02]  /*fd0d0*/  IMAD.MOV.U32 R0, RZ, RZ, R196 ;  /* 0x000000ffff007224 */ /* 0x000fe400078e00c4 */
[----:B------:R-:W-:-:S02]  /*fd0e0*/  IMAD.MOV.U32 R3, RZ, RZ, R197 ;  /* 0x000000ffff037224 */ /* 0x000fc400078e00c5 */
[----:B------:R-:W-:Y:S11]  /*fd0f0*/  HMMA.1688.F32.TF32 R52, R4, R222, R52 ;  /* 0x000000de0434723c */ /* 0x000ff60000081034 */
[----:B------:R-:W-:Y:S04]  /*fd100*/  @!UPT UIADD3 URZ, URZ, URZ, URZ ;  /* 0x0000003f3f3ff290 */ /* 0x000fe8000fffe03f */
[----:B------:R-:W-:Y:S01]  /*fd110*/  STL.64 [R1+0x17d0], R8 ;  /* 0x0017d00801007387 */ /* 0x000fe20000100a00 */
[----:B------:R4:W-:Y:S02]  /*fd120*/  STL.64 [R1+0x17d8], R10 ;  /* 0x0017d80a01007387 */ /* 0x0009e40000100a00 */
[----:B------:R-:W3:Y:S01]  /*fd130*/  LDL.64 R196, [R1+0x12d0] ;  /* 0x0012d00001c47983 */ /* 0x000ee20000100a00 */
[C---:B----4-:R-:W-:Y:S01]  /*fd140*/  HMMA.1688.F32.TF32 R8, R132.reuse, R212, R48 ;  /* 0x000000d48408723c */ /* 0x050fe20000081030 */
[----:B------:R-:W-:Y:S01]  /*fd150*/  STL [R1+0x90c4], R3 ;  /* 0x0090c40301007387 */ /* 0x000fe20000100800 */
[----:B------:R-:W-:Y:S01]  /*fd160*/  STL [R1+0x90c0], R0 ;  /* 0x0090c00001007387 */ /* 0x000fe20000100800 */
[----:B------:R-:W-:Y:S01]  /*fd170*/  MOV R151, R212 ;  /* 0x000000d400977202 */ /* 0x000fe20000000f00 */
[----:B------:R-:W-:Y:S11]  /*fd180*/  IMAD.MOV.U32 R143, RZ, RZ, R213 ;  /* 0x000000ffff8f7224 */ /* 0x000ff600078e00d5 */
[----:B------:R-:W-:Y:S08]  /*fd190*/  @!UPT UIADD3 URZ, URZ, URZ, URZ ;  /* 0x0000003f3f3ff290 */ /* 0x000ff0000fffe03f */
[----:B------:R-:W-:Y:S01]  /*fd1a0*/  STL.64 [R1+0x17c0], R8 ;  /* 0x0017c00801007387 */ /* 0x000fe20000100a00 */
[----:B------:R2:W-:Y:S02]  /*fd1b0*/  STL.64 [R1+0x17c8], R10 ;  /* 0x0017c80a01007387 */ /* 0x0005e40000100a00 */
[----:B------:R-:W4:Y:S02]  /*fd1c0*/  LDL.64 R212, [R1+0x12e0] ;  /* 0x0012e00001d47983 */ /* 0x000f240000100a00 */
[----:B------:R-:W-:Y:S01]  /*fd1d0*/  STL [R1+0x90cc], R143 ;  /* 0x0090cc8f01007387 */ /* 0x000fe20000100800 */
[----:B------:R-:W-:Y:S01]  /*fd1e0*/  STL [R1+0x90c8], R151 ;  /* 0x0090c89701007387 */ /* 0x000fe20000100800 */
[C---:B--2---:R-:W-:Y:S01]  /*fd1f0*/  HMMA.1688.F32.TF32 R8, R132.reuse, R228, R52 ;  /* 0x000000e48408723c */ /* 0x044fe20000081034 */
[----:B------:R-:W-:Y:S01]  /*fd200*/  IMAD.MOV.U32 R159, RZ, RZ, R228 ;  /* 0x000000ffff9f7224 */ /* 0x000fe200078e00e4 */
[----:B------:R-:W-:Y:S11]  /*fd210*/  MOV R150, R229 ;  /* 0x000000e500967202 */ /* 0x000ff60000000f00 */
[----:B------:R-:W-:Y:S10]  /*fd220*/  @!UPT UIADD3 URZ, URZ, URZ, URZ ;  /* 0x0000003f3f3ff290 */ /* 0x000ff4000fffe03f */
[----:B------:R-:W-:Y:S01]  /*fd230*/  STL.64 [R1+0x17b0], R8 ;  /* 0x0017b00801007387 */ /* 0x000fe20000100a00 */
[----:B------:R3:W-:Y:S02]  /*fd240*/  STL.64 [R1+0x17b8], R10 ;  /* 0x0017b80a01007387 */ /* 0x0007e40000100a00 */
[----:B------:R-:W2:Y:S01]  /*fd250*/  LDL.64 R228, [R1+0x1300] ;  /* 0x0013000001e47983 */ /* 0x000ea20000100a00 */
[----:B---3--:R-:W-:Y:S01]  /*fd260*/  HMMA.1688.F32.TF32 R8, R132, R236, R56 ;  /* 0x000000ec8408723c */ /* 0x008fe20000081038 */
[----:B------:R-:W-:Y:S02]  /*fd270*/  IMAD.MOV.U32 R142, RZ, RZ, R236 ;  /* 0x000000ffff8e7224 */ /* 0x000fe400078e00ec */
[----:B------:R-:W-:Y:S11]  /*fd280*/  IMAD.MOV.U32 R158, RZ, RZ, R237 ;  /* 0x000000ffff9e7224 */ /* 0x000ff600078e00ed */
[----:B------:R-:W-:Y:S09]  /*fd290*/  @!UPT UIADD3 URZ, URZ, URZ, URZ ;  /* 0x0000003f3f3ff290 */ /* 0x000ff2000fffe03f */
[----:B------:R-:W-:Y:S01]  /*fd2a0*/  STL.64 [R1+0x17a0], R8 ;  /* 0x0017a00801007387 */ /* 0x000fe20000100a00 */
[----:B------:R1:W-:Y:S02]  /*fd2b0*/  STL.64 [R1+0x17a8], R10 ;  /* 0x0017a80a01007387 */ /* 0x0003e40000100a00 */
[----:B------:R-:W3:Y:S01]  /*fd2c0*/  LDL.64 R236, [R1+0x12f0] ;  /* 0x0012f00001ec7983 */ /* 0x000ee20000100a00 */
[C---:B------:R-:W-:Y:S08]  /*fd2d0*/  HMMA.1688.F32.TF32 R60, R4.reuse, R206, R60 ;  /* 0x000000ce043c723c */ /* 0x040ff0000008103c */
[C---:B------:R-:W-:Y:S08]  /*fd2e0*/  HMMA.1688.F32.TF32 R64, R4.reuse, R198, R64 ;  /* 0x000000c60440723c */ /* 0x040ff00000081040 */
[C---:B------:R-:W-:Y:S08]  /*fd2f0*/  HMMA.1688.F32.TF32 R68, R4.reuse, R190, R68 ;  /* 0x000000be0444723c */ /* 0x040ff00000081044 */
[----:B------:R-:W-:Y:S08]  /*fd300*/  HMMA.1688.F32.TF32 R72, R4, R182, R72 ;  /* 0x000000b60448723c */ /* 0x000ff00000081048 */
[C---:B-1----:R-:W-:Y:S01]  /*fd310*/  HMMA.1688.F32.TF32 R8, R132.reuse, R24, R60 ;  /* 0x000000188408723c */ /* 0x042fe2000008103c */
[----:B------:R-:W-:Y:S07]  /*fd320*/  STL.64 [R1+0x91a0], R158 ;  /* 0x0091a09e01007387 */ /* 0x000fee0000100a00 */
[C---:B------:R-:W-:Y:S01]  /*fd330*/  HMMA.1688.F32.TF32 R16, R132.reuse, R92, R64 ;  /* 0x0000005c8410723c */ /* 0x040fe20000081040 */
[----:B------:R-:W-:Y:S07]  /*fd340*/  STL.64 [R1+0x9198], R156 ;  /* 0x0091989c01007387 */ /* 0x000fee0000100a00 */
[----:B------:R-:W-:Y:S08]  /*fd350*/  HMMA.1688.F32.TF32 R12, R132, R20, R68 ;  /* 0x00000014840c723c */ /* 0x000ff00000081044 */
[----:B------:R-:W-:Y:S01]  /*fd360*/  HMMA.1688.F32.TF32 R76, R4, R174, R76 ;  /* 0x000000ae044c723c */ /* 0x000fe2000008104c */
[----:B------:R-:W-:Y:S01]  /*fd370*/  STL.64 [R1+0x1790], R8 ;  /* 0x0017900801007387 */ /* 0x000fe20000100a00 */
[----:B------:R1:W-:Y:S06]  /*fd380*/  STL.64 [R1+0x1798], R10 ;  /* 0x0017980a01007387 */ /* 0x0003ec0000100a00 */
[----:B-1----:R-:W-:Y:S01]  /*fd390*/  HMMA.1688.F32.TF32 R8, R132, R180, R72 ;  /* 0x000000b48408723c */ /* 0x002fe20000081048 */
[----:B------:R-:W-:Y:S01]  /*fd3a0*/  STL.64 [R1+0x1780], R16 ;  /* 0x0017801001007387 */ /* 0x000fe20000100a00 */
[----:B------:R-:W-:Y:S05]  /*fd3b0*/  STL.64 [R1+0x1788], R18 ;  /* 0x0017881201007387 */ /* 0x000fea0000100a00 */
[----:B------:R-:W-:Y:S02]  /*fd3c0*/  STL.64 [R1+0x1770], R12 ;  /* 0x0017700c01007387 */ /* 0x000fe40000100a00 */
[----:B------:R-:W-:Y:S01]  /*fd3d0*/  STL.64 [R1+0x1778], R14 ;  /* 0x0017780e01007387 */ /* 0x000fe20000100a00 */
[----:B------:R-:W-:Y:S01]  /*fd3e0*/  HMMA.1688.F32.TF32 R80, R4, R166, R80 ;  /* 0x000000a60450723c */ /* 0x000fe20000081050 */
[----:B------:R-:W-:Y:S01]  /*fd3f0*/  IMAD.MOV.U32 R151, RZ, RZ, R189 ;  /* 0x000000ffff977224 */ /* 0x000fe200078e00bd */
[----:B------:R-:W-:-:S02]  /*fd400*/  MOV R143, R188 ;  /* 0x000000bc008f7202 */ /* 0x000fc40000000f00 */
[----:B------:R-:W-:Y:S01]  /*fd410*/  MOV R252, R25 ;  /* 0x0000001900fc7202 */ /* 0x000fe20000000f00 */
[----:B------:R-:W-:Y:S04]  /*fd420*/  LDS R4, [R244+0x8c000] ;  /* 0x08c00000f4047984 */ /* 0x000fe80000000800 */
[----:B------:R-:W-:Y:S04]  /*fd430*/  LDS R6, [R244+0x8d000] ;  /* 0x08d00000f4067984 */ /* 0x000fe80000000800 */
[----:B------:R-:W-:Y:S04]  /*fd440*/  LDS R5, [R2+0x8c000] ;  /* 0x08c0000002057984 */ /* 0x000fe80000000800 */
[----:B------:R-:W1:Y:S04]  /*fd450*/  LDS R7, [R2+0x8d000] ;  /* 0x08d0000002077984 */ /* 0x000e680000000800 */
        /* <DEDUP_REMOVED lines=16> */
[----:B----4-:R-:W-:Y:S01]  /*fd560*/  HMMA.1688.F32.TF32 R8, R132, R212, R84 ;  /* 0x000000d48408723c */ /* 0x010fe20000081054 */
[----:B------:R-:W-:-:S05]  /*fd570*/  MOV R167, R197 ;  /* 0x000000c500a77202 */ /* 0x000fca0000000f00 */
[----:B------:R-:W-:Y:S01]  /*fd580*/  STL.64 [R1+0x91d0], R166 ;  /* 0x0091d0a601007387 */ /* 0x000fe20000100a00 */
[----:B------:R-:W-:Y:S11]  /*fd590*/  STL.64 [R1+0x91c8], R164 ;  /* 0x0091c8a401007387 */ /* 0x000ff60000100a00 */
[----:B------:R-:W-:Y:S05]  /*fd5a0*/  @!UPT UIADD3 URZ, URZ, URZ, URZ ;  /* 0x0000003f3f3ff290 */ /* 0x000fea000fffe03f */
[----:B------:R-:W-:Y:S01]  /*fd5b0*/  STL.64 [R1+0x1730], R8 ;  /* 0x0017300801007387 */ /* 0x000fe20000100a00 */
[----:B------:R2:W-:Y:S02]  /*fd5c0*/  STL.64 [R1+0x1738], R10 ;  /* 0x0017380a01007387 */ /* 0x0005e40000100a00 */
[----:B------:R-:W-:Y:S02]  /*fd5d0*/  IMAD.MOV.U32 R174, RZ, RZ, R212 ;  /* 0x000000ffffae7224 */ /* 0x000fe400078e00d4 */
[----:B------:R-:W-:-:S05]  /*fd5e0*/  IMAD.MOV.U32 R175, RZ, RZ, R213 ;  /* 0x000000ffffaf7224 */ /* 0x000fca00078e00d5 */
[----:B------:R-:W-:Y:S01]  /*fd5f0*/  STL.64 [R1+0x91e0], R174 ;  /* 0x0091e0ae01007387 */ /* 0x000fe20000100a00 */
[----:B------:R-:W-:Y:S01]  /*fd600*/  STL.64 [R1+0x91d8], R172 ;  /* 0x0091d8ac01007387 */ /* 0x000fe20000100a00 */
[C---:B--2---:R-:W-:Y:S01]  /*fd610*/  HMMA.1688.F32.TF32 R8, R132.reuse, R228, R88 ;  /* 0x000000e48408723c */ /* 0x044fe20000081058 */
[----:B------:R-:W-:Y:S01]  /*fd620*/  MOV R206, R228 ;  /* 0x000000e400ce7202 */ /* 0x000fe20000000f00 */
[----:B------:R-:W-:Y:S11]  /*fd630*/  IMAD.MOV.U32 R207, RZ, RZ, R229 ;  /* 0x000000ffffcf7224 */ /* 0x000ff600078e00e5 */
[----:B------:R-:W-:Y:S10]  /*fd640*/  @!UPT UIADD3 URZ, URZ, URZ, URZ ;  /* 0x0000003f3f3ff290 */ /* 0x000ff4000fffe03f */
[----:B------:R-:W-:Y:S01]  /*fd650*/  STL.64 [R1+0x1720], R8 ;  /* 0x0017200801007387 */ /* 0x000fe20000100a00 */
[----:B------:R3:W-:Y:S02]  /*fd660*/  STL.64 [R1+0x1728], R10 ;  /* 0x0017280a01007387 */ /* 0x0007e40000100a00 */
[----:B---3--:R-:W-:Y:S01]  /*fd670*/  HMMA.1688.F32.TF32 R8, R132, R236, R136 ;  /* 0x000000ec8408723c */ /* 0x008fe20000081088 */
[----:B------:R-:W-:Y:S01]  /*fd680*/  STL.64 [R1+0x91f0], R206 ;  /* 0x0091f0ce01007387 */ /* 0x000fe20000100a00 */
[----:B------:R-:W-:Y:S02]  /*fd690*/  STL.64 [R1+0x91e8], R204 ;  /* 0x0091e8cc01007387 */ /* 0x000fe40000100a00 */
[----:B------:R-:W-:Y:S01]  /*fd6a0*/  IMAD.MOV.U32 R222, RZ, RZ, R236 ;  /* 0x000000ffffde7224 */ /* 0x000fe200078e00ec */
[----:B------:R-:W-:Y:S01]  /*fd6b0*/  MOV R223, R237 ;  /* 0x000000ed00df7202 */ /* 0x000fe20000000f00 */
[----:B------:R-:W-:Y:S02]  /*fd6c0*/  IMAD.MOV.U32 R3, RZ, RZ, R180 ;  /* 0x000000ffff037224 */ /* 0x000fe400078e00b4 */
[----:B------:R-:W-:Y:S01]  /*fd6d0*/  IMAD.MOV.U32 R0, RZ, RZ, R181 ;  /* 0x000000ffff007224 */ /* 0x000fe200078e00b5 */
[----:B------:R-:W-:Y:S04]  /*fd6e0*/  LDS R132, [R244+0x8e000] ;  /* 0x08e00000f4847984 */ /* 0x000fe80000000800 */
[----:B------:R-:W-:Y:S04]  /*fd6f0*/  LDS R134, [R244+0x8f000] ;  /* 0x08f00000f4867984 */ /* 0x000fe80000000800 */
[----:B------:R-:W-:Y:S04]  /*fd700*/  LDS R133, [R2+0x8e000] ;  /* 0x08e0000002857984 */ /* 0x000fe80000000800 */
[----:B------:R-:W1:Y:S04]  /*fd710*/  LDS R135, [R2+0x8f000] ;  /* 0x08f0000002877984 */ /* 0x000e680000000800 */
[----:B------:R2:W-:Y:S01]  /*fd720*/  STL.64 [R1+0x1710], R8 ;  /* 0x0017100801007387 */ /* 0x0005e20000100a00 */
[----:B------:R3:W-:Y:S02]  /*fd730*/  STL.64 [R1+0x1718], R10 ;  /* 0x0017180a01007387 */ /* 0x0007e40000100a00 */
[----:B------:R-:W4:Y:S02]  /*fd740*/  LDL R148, [R1+0xa0] ;  /* 0x0000a00001947983 */ /* 0x000f240000100800 */
[----:B------:R-:W4:Y:S01]  /*fd750*/  LDL R149, [R1+0xa4] ;  /* 0x0000a40001957983 */ /* 0x000f220000100800 */
        /* <DEDUP_REMOVED lines=10> */
[----:B------:R-:W4:Y:S01]  /*fd800*/  LDL.LU R128, [R1+0xe40] ;  /* 0x000e400001807983 */ /* 0x000f220000300800 */
[----:B------:R-:W4:Y:S01]  /*fd810*/  LDL.LU R129, [R1+0xe44] ;  /* 0x000e440001817983 */ /* 0x000f220000300800 */
[----:B------:R-:W4:Y:S02]  /*fd820*/  LDL.LU R130, [R1+0xe48] ;  /* 0x000e480001827983 */ /* 0x000f240000300800 */
[----:B------:R-:W4:Y:S02]  /*fd830*/  LDL.LU R131, [R1+0xe4c] ;  /* 0x000e4c0001837983 */ /* 0x000f240000300800 */
[----:B------:R-:W4:Y:S01]  /*fd840*/  LDL R24, [R1+0x10] ;  /* 0x0000100001187983 */ /* 0x000f220000100800 */
[----:B------:R-:W4:Y:S01]  /*fd850*/  LDL R25, [R1+0x14] ;  /* 0x0000140001197983 */ /* 0x000f220000100800 */
[----:B--2---:R-:W2:Y:S02]  /*fd860*/  LDL.LU R8, [R1+0xe50] ;  /* 0x000e500001087983 */ /* 0x004ea40000300800 */
[----:B------:R-:W2:Y:S02]  /*fd870*/  LDL.LU R9, [R1+0xe54] ;  /* 0x000e540001097983 */ /* 0x000ea40000300800 */
[----:B---3--:R-:W2:Y:S01]  /*fd880*/  LDL.LU R10, [R1+0xe58] ;  /* 0x000e5800010a7983 */ /* 0x008ea20000300800 */
[----:B------:R-:W2:Y:S01]  /*fd890*/  LDL.LU R11, [R1+0xe5c] ;  /* 0x000e5c00010b7983 */ /* 0x000ea20000300800 */
[----:B------:R-:W3:Y:S02]  /*fd8a0*/  LDL R92, [R1] ;  /* 0x00000000015c7983 */ /* 0x000ee40000100800 */
        /* <DEDUP_REMOVED lines=32> */
[----:B------:R1:W-:Y:S02]  /*fdab0*/  STL.64 [R1+0x91f8], R220 ;  /* 0x0091f8dc01007387 */ /* 0x0003e40000100a00 */
[----:B-1----:R-:W3:Y:S04]  /*fdac0*/  LDL R222, [R1+0x58] ;  /* 0x0000580001de7983 */ /* 0x002ee80000100800 */
[----:B------:R-:W3:Y:S04]  /*fdad0*/  LDL R220, [R1+0x50] ;  /* 0x0000500001dc7983 */ /* 0x000ee80000100800 */
[----:B------:R-:W3:Y:S04]  /*fdae0*/  LDL R221, [R1+0x54] ;  /* 0x0000540001dd7983 */ /* 0x000ee80000100800 */
[----:B------:R-:W3:Y:S01]  /*fdaf0*/  LDL R223, [R1+0x5c] ;  /* 0x00005c0001df7983 */ /* 0x000ee20000100800 */
[----:B------:R-:W-:Y:S02]  /*fdb00*/  STL [R1+0x8ea8], R248 ;  /* 0x008ea8f801007387 */ /* 0x000fe40000100800 */
[----:B------:R1:W-:Y:S01]  /*fdb10*/  STL [R1+0x8ea4], R249 ;  /* 0x008ea4f901007387 */ /* 0x0003e20000100800 */
[C---:B----4-:R-:W-:Y:S08]  /*fdb20*/  HMMA.1688.F32.TF32 R104, R4.reuse, R104, R128 ;  /* 0x000000680468723c */ /* 0x050ff00000081080 */
[C---:B--2---:R-:W-:Y:S11]  /*fdb30*/  HMMA.1688.F32.TF32 R24, R4.reuse, R24, R8 ;  /* 0x000000180418723c */ /* 0x044ff60000081008 */
[----:B------:R-:W-:Y:S11]  /*fdb40*/  @!UPT UIADD3 URZ, URZ, URZ, URZ ;  /* 0x0000003f3f3ff290 */ /* 0x000ff6000fffe03f */
[----:B------:R-:W-:Y:S01]  /*fdb50*/  @!UPT UIADD3 URZ, URZ, URZ, URZ ;  /* 0x0000003f3f3ff290 */ /* 0x000fe2000fffe03f */
[----:B------:R2:W-:Y:S01]  /*fdb60*/  STL.64 [R1+0x92a8], R26 ;  /* 0x0092a81a01007387 */ /* 0x0005e20000100a00 */
[----:B------:R-:W-:Y:S02]  /*fdb70*/  STL.64 [R1+0x92a0], R24 ;  /* 0x0092a01801007387 */ /* 0x000fe40000100a00 */
[----:B------:R4:W-:Y:S02]  /*fdb80*/  STL.64 [R1+0x9298], R106 ;  /* 0x0092986a01007387 */ /* 0x0009e40000100a00 */
[----:B------:R-:W-:Y:S01]  /*fdb90*/  STL.64 [R1+0x9290], R104 ;  /* 0x0092906801007387 */ /* 0x000fe20000100a00 */
        /* <DEDUP_REMOVED lines=23> */
[C---:B---3--:R-:W-:Y:S01]  /*fdd10*/  HMMA.1688.F32.TF32 R92, R4.reuse, R92, R12 ;  /* 0x0000005c045c723c */ /* 0x048fe2000008100c */
        /* <DEDUP_REMOVED lines=12> */
[C---:B------:R-:W-:Y:S01]  /*fdde0*/  HMMA.1688.F32.TF32 R28, R4.reuse, R28, R116 ;  /* 0x0000001c041c723c */ /* 0x040fe20000081074 */
[----:B------:R-:W2:Y:S01]  /*fddf0*/  LDL.LU R131, [R1+0xe1c] ;  /* 0x000e1c0001837983 */ /* 0x000ea20000300800 */
[----:B------:R-:W2:Y:S02]  /*fde00*/  LDL R116, [R1+0x40] ;  /* 0x0000400001747983 */ /* 0x000ea40000100800 */
        /* <DEDUP_REMOVED lines=28> */
[----:B------:R-:W-:Y:S01]  /*fdfd0*/  HMMA.1688.F32.TF32 R20, R4, R248, R20 ;  /* 0x000000f80414723c */ /* 0x000fe20000081014 */
[----:B------:R-:W3:Y:S01]  /*fdfe0*/  LDL.LU R52, [R1+0xd30] ;  /* 0x000d300001347983 */ /* 0x000ee20000300800 */
[----:B------:R-:W3:Y:S01]  /*fdff0*/  LDL.LU R53, [R1+0xd34] ;  /* 0x000d340001357983 */ /* 0x000ee20000300800 */
[----:B------:R-:W3:Y:S02]  /*fe000*/  LDL.LU R54, [R1+0xd38] ;  /* 0x000d380001367983 */ /* 0x000ee40000300800 */
[----:B------:R-:W3:Y:S02]  /*fe010*/  LDL.LU R55, [R1+0xd3c] ;  /* 0x000d3c0001377983 */ /* 0x000ee40000300800 */
[----:B-1----:R-:W-:Y:S01]  /*fe020*/  MOV R249, R189 ;  /* 0x000000bd00f97202 */ /* 0x002fe20000000f00 */
[----:B------:R-:W-:Y:S01]  /*fe030*/  IMAD.MOV.U32 R248, RZ, RZ, R188 ;  /* 0x000000fffff87224 */ /* 0x000fe200078e00bc */
[----:B------:R1:W-:Y:S01]  /*fe040*/  STL.64 [R1+0x9288], R30 ;  /* 0x0092881e01007387 */ /* 0x0003e20000100a00 */
[----:B------:R-:W-:Y:S02]  /*fe050*/  STL.64 [R1+0x9280], R28 ;  /* 0x0092801c01007387 */ /* 0x000fe40000100a00 */
[----:B------:R-:W-:Y:S01]  /*fe060*/  STL [R1+0x8eb0], R249 ;  /* 0x008eb0f901007387 */ /* 0x000fe20000100800 */
[----:B------:R-:W-:Y:S01]  /*fe070*/  STL [R1+0x8eac], R248 ;  /* 0x008eacf801007387 */ /* 0x000fe20000100800 */
[----:B------:R-:W-:Y:S02]  /*fe080*/  STL [R1+0x8e90], R240 ;  /* 0x008e90f001007387 */ /* 0x000fe40000100800 */
[----:B------:R-:W-:Y:S02]  /*fe090*/  STL [R1+0x8e8c], R241 ;  /* 0x008e8cf101007387 */ /* 0x000fe40000100800 */
[----:B------:R1:W-:Y:S01]  /*fe0a0*/  STL [R1+0x8e94], R232 ;  /* 0x008e94e801007387 */ /* 0x0003e20000100800 */
[----:B------:R1:W-:Y:S01]  /*fe0b0*/  STL [R1+0x8e88], R233 ;  /* 0x008e88e901007387 */ /* 0x0003e20000100800 */
[----:B------:R-:W-:-:S02]  /*fe0c0*/  IMAD.MOV.U32 R117, RZ, RZ, R247 ;  /* 0x000000ffff757224 */ /* 0x000fc400078e00f7 */
        /* <DEDUP_REMOVED lines=8> */
[C---:B--2---:R-:W-:Y:S02]  /*fe150*/  HMMA.1688.F32.TF32 R116, R4.reuse, R116, R56 ;  /* 0x000000740474723c */ /* 0x044fe40000081038 */
        /* <DEDUP_REMOVED lines=32> */
[----:B------:R-:W-:Y:S01]  /*fe360*/  STL [R1+0x8e9c], R224 ;  /* 0x008e9ce001007387 */ /* 0x000fe20000100800 */
[----:B------:R-:W-:Y:S02]  /*fe370*/  STL [R1+0x8e98], R225 ;  /* 0x008e98e101007387 */ /* 0x000fe40000100800 */
[----:B------:R-:W-:Y:S02]  /*fe380*/  STL [R1+0x8eb4], R216 ;  /* 0x008eb4d801007387 */ /* 0x000fe40000100800 */
[----:B------:R-:W-:Y:S01]  /*fe390*/  STL [R1+0x8ea0], R217 ;  /* 0x008ea0d901007387 */ /* 0x000fe20000100800 */
[----:B------:R-:W2:Y:S01]  /*fe3a0*/  LDL.64 R26, [R1+0x8] ;  /* 0x00000800011a7983 */ /* 0x000ea20000100a00 */
[----:B------:R-:W-:Y:S02]  /*fe3b0*/  STL [R1+0x8ebc], R208 ;  /* 0x008ebcd001007387 */ /* 0x000fe40000100800 */
[----:B------:R-:W-:Y:S02]  /*fe3c0*/  STL [R1+0x8eb8], R209 ;  /* 0x008eb8d101007387 */ /* 0x000fe40000100800 */
[----:B------:R-:W-:Y:S01]  /*fe3d0*/  STL [R1+0x8ec0], R200 ;  /* 0x008ec0c801007387 */ /* 0x000fe20000100800 */
[----:B------:R2:W-:Y:S01]  /*fe3e0*/  STL [R1+0x8e84], R201 ;  /* 0x008e84c901007387 */ /* 0x0005e20000100800 */
[----:B----4-:R-:W4:Y:S02]  /*fe3f0*/  LDL.64 R106, [R1+0x18] ;  /* 0x00001800016a7983 */ /* 0x010f240000100a00 */
[----:B------:R-:W-:Y:S02]  /*fe400*/  STL [R1+0x8ec8], R192 ;  /* 0x008ec8c001007387 */ /* 0x000fe40000100800 */
[----:B------:R-:W-:Y:S01]  /*fe410*/  STL [R1+0x8ec4], R193 ;  /* 0x008ec4c101007387 */ /* 0x000fe20000100800 */
[----:B------:R-:W-:Y:S01]  /*fe420*/  STL [R1+0x8ecc], R184 ;  /* 0x008eccb801007387 */ /* 0x000fe20000100800 */
[----:B------:R2:W-:Y:S02]  /*fe430*/  STL [R1+0x8e80], R185 ;  /* 0x008e80b901007387 */ /* 0x0005e40000100800 */
[----:B-1----:R-:W4:Y:S02]  /*fe440*/  LDL.64 R30, [R1+0x28] ;  /* 0x00002800011e7983 */ /* 0x002f240000100a00 */
[----:B------:R-:W-:Y:S01]  /*fe450*/  STL [R1+0x8ed4], R176 ;  /* 0x008ed4b001007387 */ /* 0x000fe20000100800 */
[----:B------:R-:W-:Y:S01]  /*fe460*/  STL [R1+0x8ed0], R177 ;  /* 0x008ed0b101007387 */ /* 0x000fe20000100800 */
[----:B------:R-:W-:Y:S02]  /*fe470*/  STL [R1+0x8edc], R168 ;  /* 0x008edca801007387 */ /* 0x000fe40000100800 */
[----:B------:R-:W-:Y:S02]  /*fe480*/  STL [R1+0x8ed8], R169 ;  /* 0x008ed8a901007387 */ /* 0x000fe40000100800 */
[----:B------:R-:W-:Y:S01]  /*fe490*/  STL [R1+0x8ee4], R160 ;  /* 0x008ee4a001007387 */ /* 0x000fe20000100800 */
[----:B------:R-:W-:Y:S01]  /*fe4a0*/  STL [R1+0x8ee0], R161 ;  /* 0x008ee0a101007387 */ /* 0x000fe20000100800 */
[C---:B------:R-:W-:Y:S08]  /*fe4b0*/  HMMA.1688.F32.TF32 R44, R4.reuse, R240, R44 ;  /* 0x000000f0042c723c */ /* 0x040ff0000008102c */
[----:B---3--:R-:W-:Y:S01]  /*fe4c0*/  HMMA.1688.F32.TF32 R48, R4, R232, R48 ;  /* 0x000000e80430723c */ /* 0x008fe20000081030 */
[----:B------:R-:W-:Y:S01]  /*fe4d0*/  STL [R1+0x8eec], R152 ;  /* 0x008eec9801007387 */ /* 0x000fe20000100800 */
[----:B------:R-:W-:Y:S06]  /*fe4e0*/  STL [R1+0x8ee8], R153 ;  /* 0x008ee89901007387 */ /* 0x000fec0000100800 */
[----:B--2---:R-:W-:Y:S01]  /*fe4f0*/  HMMA.1688.F32.TF32 R92, R132, R26, R92 ;  /* 0x0000001a845c723c */ /* 0x004fe2000008105c */
[----:B------:R-:W-:-:S02]  /*fe500*/  IMAD.MOV.U32 R232, RZ, RZ, R26 ;  /* 0x000000ffffe87224 */ /* 0x000fc400078e001a */
[----:B------:R-:W-:Y:S02]  /*fe510*/  IMAD.MOV.U32 R240, RZ, RZ, R27 ;  /* 0x000000fffff07224 */ /* 0x000fe400078e001b */
[----:B------:R-:W2:Y:S01]  /*fe520*/  LDL.LU.64 R26, [R1+0x92a8] ;  /* 0x0092a800011a7983 */ /* 0x000ea20000300a00 */
[----:B------:R-:W2:Y:S02]  /*fe530*/  LDL.LU.64 R24, [R1+0x92a0] ;  /* 0x0092a00001187983 */ /* 0x000ea40000300a00 */
[----:B----4-:R-:W-:Y:S01]  /*fe540*/  IMAD.MOV.U32 R241, RZ, RZ, R106 ;  /* 0x000000fffff17224 */ /* 0x010fe200078e006a */
[----:B------:R-:W-:Y:S11]  /*fe550*/  MOV R233, R107 ;  /* 0x0000006b00e97202 */ /* 0x000ff60000000f00 */
[----:B------:R-:W-:Y:S03]  /*fe560*/  @!UPT UIADD3 URZ, URZ, URZ, URZ ;  /* 0x0000003f3f3ff290 */ /* 0x000fe6000fffe03f */
[----:B------:R-:W-:Y:S01]  /*fe570*/  STL.64 [R1+0x9278], R94 ;  /* 0x0092785e01007387 */ /* 0x000fe20000100a00 */
[----:B------:R-:W-:Y:S01]  /*fe580*/  STL.64 [R1+0x9270], R92 ;  /* 0x0092705c01007387 */ /* 0x000fe20000100a00 */
[----:B--2---:R-:W-:Y:S02]  /*fe590*/  HMMA.1688.F32.TF32 R24, R132, R106, R24 ;  /* 0x0000006a8418723c */ /* 0x004fe40000081018 */
[----:B------:R-:W2:Y:S01]  /*fe5a0*/  LDL.LU.64 R106, [R1+0x9298] ;  /* 0x00929800016a7983 */ /* 0x000ea20000300a00 */
        /* <DEDUP_REMOVED lines=17> */
[----:B------:R-:W-:Y:S01]  /*fe6c0*/  MOV R249, R166 ;  /* 0x000000a600f97202 */ /* 0x000fe20000000f00 */
[----:B------:R-:W-:Y:S01]  /*fe6d0*/  IMAD.MOV.U32 R248, RZ, RZ, R167 ;  /* 0x000000fffff87224 */ /* 0x000fe200078e00a7 */
[----:B------:R1:W-:Y:S01]  /*fe6e0*/  STL.64 [R1+0x9268], R26 ;  /* 0x0092681a01007387 */ /* 0x0003e20000100a00 */
[----:B------:R-:W-:Y:S02]  /*fe6f0*/  STL.64 [R1+0x9260], R24 ;  /* 0x0092601801007387 */ /* 0x000fe40000100a00 */
[----:B------:R-:W-:-:S02]  /*fe700*/  IMAD.MOV.U32 R201, RZ, RZ, R30 ;  /* 0x000000ffffc97224 */ /* 0x000fc400078e001e */
[----:B------:R-:W-:Y:S01]  /*fe710*/  IMAD.MOV.U32 R185, RZ, RZ, R31 ;  /* 0x000000ffffb97224 */ /* 0x000fe200078e001f */
[C---:B------:R-:W-:Y:S08]  /*fe720*/  HMMA.1688.F32.TF32 R68, R4.reuse, R192, R68 ;  /* 0x000000c00444723c */ /* 0x040ff00000081044 */
[C---:B------:R-:W-:Y:S08]  /*fe730*/  HMMA.1688.F32.TF32 R76, R4.reuse, R176, R76 ;  /* 0x000000b0044c723c */ /* 0x040ff0000008104c */
[C---:B------:R-:W-:Y:S08]  /*fe740*/  HMMA.1688.F32.TF32 R80, R4.reuse, R168, R80 ;  /* 0x000000a80450723c */ /* 0x040ff00000081050 */
[C---:B------:R-:W-:Y:S01]  /*fe750*/  HMMA.1688.F32.TF32 R84, R4.reuse, R160, R84 ;  /* 0x000000a00454723c */ /* 0x040fe20000081054 */
[----:B-1----:R-:W3:Y:S07]  /*fe760*/  LDL.64 R26, [R1+0x38] ;  /* 0x00003800011a7983 */ /* 0x002eee0000100a00 */
[----:B------:R-:W-:Y:S01]  /*fe770*/  HMMA.1688.F32.TF32 R88, R4, R152, R88 ;  /* 0x000000980458723c */ /* 0x000fe20000081058 */
[----:B------:R-:W-:-:S07]  /*fe780*/  IMAD.MOV.U32 R95, RZ, RZ, R245 ;  /* 0x000000ffff5f7224 */ /* 0x000fce00078e00f5 */
[C---:B------:R-:W-:Y:S08]  /*fe790*/  HMMA.1688.F32.TF32 R20, R132.reuse, R250, R20 ;  /* 0x000000fa8414723c */ /* 0x040ff00000081014 */
[----:B------:R-:W-:Y:S01]  /*fe7a0*/  HMMA.1688.F32.TF32 R12, R132, R174, R12 ;  /* 0x000000ae840c723c */ /* 0x000fe2000008100c */
[----:B------:R-:W-:Y:S02]  /*fe7b0*/  IMAD.MOV.U32 R209, RZ, RZ, R174 ;  /* 0x000000ffffd17224 */ /* 0x000fe400078e00ae */
[----:B------:R-:W-:-:S05]  /*fe7c0*/  IMAD.MOV.U32 R216, RZ, RZ, R175 ;  /* 0x000000ffffd87224 */ /* 0x000fca00078e00af */
[C---:B------:R-:W-:Y:S08]  /*fe7d0*/  HMMA.1688.F32.TF32 R16, R132.reuse, R166, R16 ;  /* 0x000000a68410723c */ /* 0x040ff00000081010 */
[----:B------:R-:W-:Y:S01]  /*fe7e0*/  HMMA.1688.F32.TF32 R96, R132, R142, R96 ;  /* 0x0000008e8460723c */ /* 0x000fe20000081060 */
[----:B------:R-:W-:Y:S01]  /*fe7f0*/  IMAD.MOV.U32 R192, RZ, RZ, R142 ;  /* 0x000000ffffc07224 */ /* 0x000fe200078e008e */
[----:B------:R-:W-:-:S06]  /*fe800*/  MOV R193, R143 ;  /* 0x0000008f00c17202 */ /* 0x000fcc0000000f00 */
[C---:B------:R-:W-:Y:S08]  /*fe810*/  HMMA.1688.F32.TF32 R100, R132.reuse, R150, R100 ;  /* 0x000000968464723c */ /* 0x040ff00000081064 */
[----:B------:R-:W-:Y:S01]  /*fe820*/  HMMA.1688.F32.TF32 R108, R132, R158, R108 ;  /* 0x0000009e846c723c */ /* 0x000fe2000008106c */
[----:B------:R-:W-:Y:S02]  /*fe830*/  IMAD.MOV.U32 R177, RZ, RZ, R158 ;  /* 0x000000ffffb17224 */ /* 0x000fe400078e009e */
[----:B------:R-:W-:-:S05]  /*fe840*/  IMAD.MOV.U32 R184, RZ, RZ, R159 ;  /* 0x000000ffffb87224 */ /* 0x000fca00078e009f */
[----:B------:R-:W-:Y:S01]  /*fe850*/  HMMA.1688.F32.TF32 R112, R132, R182, R112 ;  /* 0x000000b68470723c */ /* 0x000fe20000081070 */
[----:B------:R-:W-:Y:S01]  /*fe860*/  MOV R169, R182 ;  /* 0x000000b600a97202 */ /* 0x000fe20000000f00 */
[----:B------:R-:W-:-:S06]  /*fe870*/  IMAD.MOV.U32 R176, RZ, RZ, R183 ;  /* 0x000000ffffb07224 */ /* 0x000fcc00078e00b7 */
        /* <DEDUP_REMOVED lines=10> */
[----:B------:R-:W-:-:S07]  /*fe920*/  IMAD.MOV.U32 R152, RZ, RZ, R231 ;  /* 0x000000ffff987224 */ /* 0x000fce00078e00e7 */
[----:B------:R-:W-:Y:S01]  /*fe930*/  HMMA.1688.F32.TF32 R40, R132, R238, R40 ;  /* 0x000000ee8428723c */ /* 0x000fe20000081028 */
[----:B------:R-:W-:Y:S01]  /*fe940*/  MOV R225, R238 ;  /* 0x000000ee00e17202 */ /* 0x000fe20000000f00 */
[----:B------:R-:W-:-:S06]  /*fe950*/  IMAD.MOV.U32 R245, RZ, RZ, R239 ;  /* 0x000000fffff57224 */ /* 0x000fcc00078e00ef */
[C---:B------:R-:W-:Y:S08]  /*fe960*/  HMMA.1688.F32.TF32 R44, R132.reuse, R242, R44 ;  /* 0x000000f2842c723c */ /* 0x040ff0000008102c */
[C---:B------:R-:W-:Y:S08]  /*fe970*/  HMMA.1688.F32.TF32 R48, R132.reuse, R234, R48 ;  /* 0x000000ea8430723c */ /* 0x040ff00000081030 */
[----:B------:R-:W-:Y:S01]  /*fe980*/  HMMA.1688.F32.TF32 R52, R132, R226, R52 ;  /* 0x000000e28434723c */ /* 0x000fe20000081034 */
[----:B------:R-:W-:-:S07]  /*fe990*/  MOV R208, R207 ;  /* 0x000000cf00d07202 */ /* 0x000fce0000000f00 */
[----:B------:R-:W-:Y:S01]  /*fe9a0*/  HMMA.1688.F32.TF32 R56, R132, R218, R56 ;  /* 0x000000da8438723c */ /* 0x000fe20000081038 */
[----:B------:R-:W-:-:S07]  /*fe9b0*/  IMAD.MOV.U32 R200, RZ, RZ, R206 ;  /* 0x000000ffffc87224 */ /* 0x000fce00078e00ce */
[C---:B------:R-:W-:Y:S08]  /*fe9c0*/  HMMA.1688.F32.TF32 R60, R132.reuse, R210, R60 ;  /* 0x000000d2843c723c */ /* 0x040ff0000008103c */
[C---:B------:R-:W-:Y:S08]  /*fe9d0*/  HMMA.1688.F32.TF32 R64, R132.reuse, R202, R64 ;  /* 0x000000ca8440723c */ /* 0x040ff00000081040 */
[C---:B------:R-:W-:Y:S08]  /*fe9e0*/  HMMA.1688.F32.TF32 R68, R132.reuse, R194, R68 ;  /* 0x000000c28444723c */ /* 0x040ff00000081044 */
[C---:B------:R-:W-:Y:S08]  /*fe9f0*/  HMMA.1688.F32.TF32 R72, R132.reuse, R186, R72 ;  /* 0x000000ba8448723c */ /* 0x040ff00000081048 */
[----:B--2---:R-:W-:Y:S01]  /*fea00*/  HMMA.1688.F32.TF32 R104, R132, R30, R104 ;  /* 0x0000001e8468723c */ /* 0x004fe20000081068 */
[----:B------:R-:W3:Y:S01]  /*fea10*/  LDL.LU.64 R30, [R1+0x9288] ;  /* 0x00928800011e7983 */ /* 0x000ee20000300a00 */
[----:B------:R-:W3:Y:S11]  /*fea20*/  LDL.LU.64 R28, [R1+0x9280] ;  /* 0x00928000011c7983 */ /* 0x000ef60000300a00 */
[----:B------:R-:W-:Y:S10]  /*fea30*/  @!UPT UIADD3 URZ, URZ, URZ, URZ ;  /* 0x0000003f3f3ff290 */ /* 0x000ff4000fffe03f */
[----:B------:R-:W-:Y:S01]  /*fea40*/  STL.64 [R1+0x9258], R106 ;  /* 0x0092586a01007387 */ /* 0x000fe20000100a00 */
[----:B------:R-:W-:Y:S02]  /*fea50*/  STL.64 [R1+0x9250], R104 ;  /* 0x0092506801007387 */ /* 0x000fe40000100a00 */
[----:B------:R-:W-:Y:S02]  /*fea60*/  STL.64 [R1+0x8ef8], R250 ;  /* 0x008ef8fa01007387 */ /* 0x000fe40000100a00 */
[----:B------:R1:W-:Y:S01]  /*fea70*/  STL.64 [R1+0x8ef0], R248 ;  /* 0x008ef0f801007387 */ /* 0x0003e20000100a00 */
[----:B------:R-:W2:Y:S04]  /*fea80*/  LDL R196, [R1+0x3e0] ;  /* 0x0003e00001c47983 */ /* 0x000ea80000100800 */
[----:B------:R-:W2:Y:S04]  /*fea90*/  LDL R197, [R1+0x3e4] ;  /* 0x0003e40001c57983 */ /* 0x000ea80000100800 */
        /* <DEDUP_REMOVED lines=100> */
[----:B------:R-:W-:Y:S01]  /*ff0e0*/  HMMA.1688.F32.TF32 R136, R4, R144, R136 ;  /* 0x000000900488723c */ /* 0x000fe20000081088 */
[----:B------:R-:W-:Y:S04]  /*ff0f0*/  LDS R4, [R244+0x90000] ;  /* 0x09000000f4047984 */ /* 0x000fe80000000800 */
[----:B------:R-:W-:Y:S04]  /*ff100*/  LDS R6, [R244+0x91000] ;  /* 0x09100000f4067984 */ /* 0x000fe80000000800 */
[----:B------:R-:W-:Y:S04]  /*ff110*/  LDS R5, [R2+0x90000] ;  /* 0x0900000002057984 */ /* 0x000fe80000000800 */
[----:B------:R-:W2:Y:S01]  /*ff120*/  LDS R7, [R2+0x91000] ;  /* 0x0910000002077984 */ /* 0x000ea20000000800 */
[C---:B------:R-:W-:Y:S03]  /*ff130*/  HMMA.1688.F32.TF32 R76, R132.reuse, R178, R76 ;  /* 0x000000b2844c723c */ /* 0x040fe6000008104c */
[----:B-1----:R-:W4:Y:S04]  /*ff140*/  LDL R176, [R1+0x2a0] ;  /* 0x0002a00001b07983 */ /* 0x002f280000100800 */
[----:B------:R-:W4:Y:S01]  /*ff150*/  LDL R177, [R1+0x2a4] ;  /* 0x0002a40001b17983 */ /* 0x000f220000100800 */
        /* <DEDUP_REMOVED lines=10> */
[----:B------:R-:W-:Y:S01]  /*ff200*/  MOV R94, R246 ;  /* 0x000000f6005e7202 */ /* 0x000fe20000000f00 */
[C---:B------:R-:W-:Y:S08]  /*ff210*/  HMMA.1688.F32.TF32 R80, R132.reuse, R170, R80 ;  /* 0x000000aa8450723c */ /* 0x040ff00000081050 */
[C---:B------:R-:W-:Y:S08]  /*ff220*/  HMMA.1688.F32.TF32 R128, R132.reuse, R222, R128 ;  /* 0x000000de8480723c */ /* 0x040ff00000081080 */
[C---:B------:R-:W-:Y:S01]  /*ff230*/  HMMA.1688.F32.TF32 R8, R132.reuse, R206, R8 ;  /* 0x000000ce8408723c */ /* 0x040fe20000081008 */
[----:B------:R-:W4:Y:S04]  /*ff240*/  LDL R206, [R1+0x258] ;  /* 0x0002580001ce7983 */ /* 0x000f280000100800 */
[----:B------:R-:W4:Y:S04]  /*ff250*/  LDL R207, [R1+0x25c] ;  /* 0x00025c0001cf7983 */ /* 0x000f280000100800 */
[----:B------:R-:W4:Y:S04]  /*ff260*/  LDL R222, [R1+0x248] ;  /* 0x0002480001de7983 */ /* 0x000f280000100800 */
[----:B------:R-:W4:Y:S01]  /*ff270*/  LDL R223, [R1+0x24c] ;  /* 0x00024c0001df7983 */ /* 0x000f220000100800 */
[----:B------:R1:W-:Y:S02]  /*ff280*/  STL.64 [R1+0x8f98], R170 ;  /* 0x008f98aa01007387 */ /* 0x0003e40000100a00 */
[----:B------:R1:W-:Y:S01]  /*ff290*/  STL.64 [R1+0x8f90], R168 ;  /* 0x008f90a801007387 */ /* 0x0003e20000100a00 */
[C---:B------:R-:W-:Y:S08]  /*ff2a0*/  HMMA.1688.F32.TF32 R84, R132.reuse, R162, R84 ;  /* 0x000000a28454723c */ /* 0x040ff00000081054 */
[C---:B------:R-:W-:Y:S08]  /*ff2b0*/  HMMA.1688.F32.TF32 R116, R132.reuse, R94, R116 ;  /* 0x0000005e8474723c */ /* 0x040ff00000081074 */
[C---:B------:R-:W-:Y:S08]  /*ff2c0*/  HMMA.1688.F32.TF32 R88, R132.reuse, R154, R88 ;  /* 0x0000009a8458723c */ /* 0x040ff00000081058 */
[C---:B------:R-:W-:Y:S01]  /*ff2d0*/  HMMA.1688.F32.TF32 R136, R132.reuse, R146, R136 ;  /* 0x000000928488723c */ /* 0x040fe20000081088 */
[----:B-1----:R-:W4:Y:S04]  /*ff2e0*/  LDL R170, [R1+0x298] ;  /* 0x0002980001aa7983 */ /* 0x002f280000100800 */
[----:B------:R-:W4:Y:S04]  /*ff2f0*/  LDL R168, [R1+0x290] ;  /* 0x0002900001a87983 */ /* 0x000f280000100800 */
[----:B------:R-:W4:Y:S04]  /*ff300*/  LDL R169, [R1+0x294] ;  /* 0x0002940001a97983 */ /* 0x000f280000100800 */
[----:B------:R-:W4:Y:S01]  /*ff310*/  LDL R171, [R1+0x29c] ;  /* 0x00029c0001ab7983 */ /* 0x000f220000100800 */
[----:B------:R1:W-:Y:S02]  /*ff320*/  STL.64 [R1+0x8fa8], R162 ;  /* 0x008fa8a201007387 */ /* 0x0003e40000100a00 */
[----:B------:R1:W-:Y:S02]  /*ff330*/  STL.64 [R1+0x8fa0], R160 ;  /* 0x008fa0a001007387 */ /* 0x0003e40000100a00 */
        /* <DEDUP_REMOVED lines=10> */
[----:B---3--:R-:W-:Y:S03]  /*ff3e0*/  HMMA.1688.F32.TF32 R28, R132, R26, R28 ;  /* 0x0000001a841c723c */ /* 0x008fe6000008101c */
[----:B------:R-:W3:Y:S04]  /*ff3f0*/  LDL R132, [R1+0x230] ;  /* 0x0002300001847983 */ /* 0x000ee80000100800 */
[----:B------:R-:W3:Y:S01]  /*ff400*/  LDL R133, [R1+0x234] ;  /* 0x0002340001857983 */ /* 0x000ee20000100800 */
[----:B------:R-:W-:Y:S02]  /*ff410*/  STL.64 [R1+0x8fc8], R146 ;  /* 0x008fc89201007387 */ /* 0x000fe40000100a00 */
[----:B------:R1:W-:Y:S01]  /*ff420*/  STL.64 [R1+0x8fc0], R144 ;  /* 0x008fc09001007387 */ /* 0x0003e20000100a00 */
[C---:B--2---:R-:W-:Y:S01]  /*ff430*/  HMMA.1688.F32.TF32 R20, R4.reuse, R92, R20 ;  /* 0x0000005c0414723c */ /* 0x044fe20000081014 */
[----:B-1----:R-:W2:Y:S04]  /*ff440*/  LDL R144, [R1+0x260] ;  /* 0x0002600001907983 */ /* 0x002ea80000100800 */
[----:B------:R-:W2:Y:S04]  /*ff450*/  LDL R145, [R1+0x264] ;  /* 0x0002640001917983 */ /* 0x000ea80000100800 */
[----:B------:R-:W2:Y:S04]  /*ff460*/  LDL R146, [R1+0x268] ;  /* 0x0002680001927983 */ /* 0x000ea80000100800 */
[----:B------:R-:W2:Y:S01]  /*ff470*/  LDL R147, [R1+0x26c] ;  /* 0x00026c0001937983 */ /* 0x000ea20000100800 */
[----:B------:R-:W4:Y:S02]  /*ff480*/  LDL.LU.64 R94, [R1+0x9278] ;  /* 0x00927800015e7983 */ /* 0x000f240000300a00 */
[----:B------:R-:W4:Y:S01]  /*ff490*/  LDL.LU.64 R92, [R1+0x9270] ;  /* 0x00927000015c7983 */ /* 0x000f220000300a00 */
[----:B------:R-:W-:Y:S01]  /*ff4a0*/  MOV R247, R26 ;  /* 0x0000001a00f77202 */ /* 0x000fe20000000f00 */
[----:B------:R-:W-:Y:S01]  /*ff4b0*/  IMAD.MOV.U32 R246, RZ, RZ, R27 ;  /* 0x000000fffff67224 */ /* 0x000fe200078e001b */
[----:B------:R-:W-:Y:S04]  /*ff4c0*/  LDS R134, [R244+0x93000] ;  /* 0x09300000f4867984 */ /* 0x000fe80000000800 */
[----:B------:R-:W2:Y:S04]  /*ff4d0*/  LDL.LU.64 R26, [R1+0x9268] ;  /* 0x00926800011a7983 */ /* 0x000ea80000300a00 */
[----:B------:R-:W-:Y:S01]  /*ff4e0*/  LDS R135, [R2+0x93000] ;  /* 0x0930000002877984 */ /* 0x000fe20000000800 */
[C---:B----4-:R-:W-:Y:S03]  /*ff4f0*/  HMMA.1688.F32.TF32 R92, R4.reuse, R24, R92 ;  /* 0x00000018045c723c */ /* 0x050fe6000008105c */
[----:B------:R-:W2:Y:S11]  /*ff500*/  LDL.LU.64 R24, [R1+0x9260] ;  /* 0x0092600001187983 */ /* 0x000eb60000300a00 */
[----:B------:R-:W-:Y:S09]  /*ff510*/  @!UPT UIADD3 URZ, URZ, URZ, URZ ;  /* 0x0000003f3f3ff290 */ /* 0x000ff2000fffe03f */
[----:B------:R-:W-:Y:S01]  /*ff520*/  STL.64 [R1+0x9248], R94 ;  /* 0x0092485e01007387 */ /* 0x000fe20000100a00 */
[----:B------:R1:W-:Y:S03]  /*ff530*/  STL.64 [R1+0x9240], R92 ;  /* 0x0092405c01007387 */ /* 0x0003e60000100a00 */
[----:B-1----:R-:W4:Y:S04]  /*ff540*/  LDL R92, [R1+0x220] ;  /* 0x00022000015c7983 */ /* 0x002f280000100800 */
[----:B------:R-:W4:Y:S01]  /*ff550*/  LDL R93, [R1+0x224] ;  /* 0x00022400015d7983 */ /* 0x000f220000100800 */
[----:B------:R-:W4:Y:S01]  /*ff560*/  LDL.LU.64 R106, [R1+0x9258] ;  /* 0x00925800016a7983 */ /* 0x000f220000300a00 */
[C---:B--2---:R-:W-:Y:S02]  /*ff570*/  HMMA.1688.F32.TF32 R24, R4.reuse, R104, R24 ;  /* 0x000000680418723c */ /* 0x044fe40000081018 */
[----:B------:R-:W4:Y:S06]  /*ff580*/  LDL.LU.64 R104, [R1+0x9250] ;  /* 0x0092500001687983 */ /* 0x000f2c0000300a00 */
[C---:B---3--:R-:W-:Y:S01]  /*ff590*/  HMMA.1688.F32.TF32 R28, R4.reuse, R132, R28 ;  /* 0x00000084041c723c */ /* 0x048fe2000008101c */
[----:B------:R-:W-:Y:S04]  /*ff5a0*/  LDS R132, [R244+0x92000] ;  /* 0x09200000f4847984 */ /* 0x000fe80000000800 */
[----:B------:R-:W1:Y:S10]  /*ff5b0*/  LDS R133, [R2+0x92000] ;  /* 0x0920000002857984 */ /* 0x000e740000000800 */
[----:B------:R2:W-:Y:S01]  /*ff5c0*/  STL.64 [R1+0x9238], R26 ;  /* 0x0092381a01007387 */ /* 0x0005e20000100a00 */
[----:B------:R-:W-:Y:S01]  /*ff5d0*/  STL.64 [R1+0x9230], R24 ;  /* 0x0092301801007387 */ /* 0x000fe20000100a00 */
[----:B----4-:R-:W-:Y:S11]  /*ff5e0*/  HMMA.1688.F32.TF32 R104, R4, R92, R104 ;  /* 0x0000005c0468723c */ /* 0x010ff60000081068 */
        /* <DEDUP_REMOVED lines=8> */
[----:B------:R-:W4:Y:S02]  /*ff670*/  LDL R95, [R1+0x1fc] ;  /* 0x0001fc00015f7983 */ /* 0x000f240000100800 */
[----:B--2---:R-:W2:Y:S01]  /*ff680*/  LDL R26, [R1+0x208] ;  /* 0x00020800011a7983 */ /* 0x004ea20000100800 */
[----:B------:R-:W2:Y:S04]  /*ff690*/  LDL R27, [R1+0x20c] ;  /* 0x00020c00011b7983 */ /* 0x000ea80000100800 */
[----:B---3--:R-:W3:Y:S04]  /*ff6a0*/  LDL R106, [R1+0x218] ;  /* 0x00021800016a7983 */ /* 0x008ee80000100800 */
[----:B------:R-:W2:Y:S04]  /*ff6b0*/  LDL R30, [R1+0x228] ;  /* 0x00022800011e7983 */ /* 0x000ea80000100800 */
[----:B-1----:R-:W2:Y:S04]  /*ff6c0*/  LDL R222, [R1+0x238] ;  /* 0x0002380001de7983 */ /* 0x002ea80000100800 */
[----:B------:R-:W2:Y:S04]  /*ff6d0*/  LDL R223, [R1+0x23c] ;  /* 0x00023c0001df7983 */ /* 0x000ea80000100800 */
[----:B------:R-:W2:Y:S04]  /*ff6e0*/  LDL R31, [R1+0x22c] ;  /* 0x00022c00011f7983 */ /* 0x000ea80000100800 */
[----:B------:R-:W3:Y:S01]  /*ff6f0*/  LDL R107, [R1+0x21c] ;  /* 0x00021c00016b7983 */ /* 0x000ee20000100800 */
[C---:B----4-:R-:W-:Y:S03]  /*ff700*/  HMMA.1688.F32.TF32 R20, R132.reuse, R94, R20 ;  /* 0x0000005e8414723c */ /* 0x050fe60000081014 */
[----:B------:R-:W2:Y:S01]  /*ff710*/  LDL.LU.64 R94, [R1+0x9248] ;  /* 0x00924800015e7983 */ /* 0x000ea20000300a00 */
[----:B------:R-:W2:Y:S04]  /*ff720*/  LDL.LU.64 R92, [R1+0x9240] ;  /* 0x00924000015c7983 */ /* 0x000ea80000300a00 */
[C---:B--2---:R-:W-:Y:S01]  /*ff730*/  HMMA.1688.F32.TF32 R92, R132.reuse, R26, R92 ;  /* 0x0000001a845c723c */ /* 0x044fe2000008105c */
[----:B------:R-:W3:Y:S01]  /*ff740*/  LDL.LU.64 R26, [R1+0x9238] ;  /* 0x00923800011a7983 */ /* 0x000ee20000300a00 */
[----:B------:R-:W3:Y:S06]  /*ff750*/  LDL.LU.64 R24, [R1+0x9230] ;  /* 0x0092300001187983 */ /* 0x000eec0000300a00 */
[C---:B---3--:R-:W-:Y:S01]  /*ff760*/  HMMA.1688.F32.TF32 R24, R132.reuse, R106, R24 ;  /* 0x0000006a8418723c */ /* 0x048fe20000081018 */
        /* <DEDUP_REMOVED lines=143> */
[----:B------:R-:W4:Y:S07]  /*100060*/  LDL.LU.64 R198, [R1+0x9170] ;  /* 0x0091700001c67983 */ /* 0x000f2e0000300a00 */
[C---:B------:R-:W-:Y:S08]  /*100070*/  HMMA.1688.F32.TF32 R52, R132.reuse, R214, R52 ;  /* 0x000000d68434723c */ /* 0x040ff00000081034 */
[C---:B------:R-:W-:Y:S08]  /*100080*/  HMMA.1688.F32.TF32 R56, R132.reuse, R230, R56 ;  /* 0x000000e68438723c */ /* 0x040ff00000081038 */
[----:B------:R-:W-:Y:S01]  /*100090*/  HMMA.1688.F32.TF32 R60, R132, R238, R60 ;  /* 0x000000ee843c723c */ /* 0x000fe2000008103c */
[----:B------:R-:W4:Y:S01]  /*1000a0*/  LDL.LU.64 R196, [R1+0x9168] ;  /* 0x0091680001c47983 */ /* 0x000f220000300a00 */
[----:B------:R-:W4:Y:S02]  /*1000b0*/  LDL R132, [R1+0x430] ;  /* 0x0004300001847983 */ /* 0x000f240000100800 */
[----:B------:R-:W4:Y:S02]  /*1000c0*/  LDL R133, [R1+0x434] ;  /* 0x0004340001857983 */ /* 0x000f240000100800 */
[----:B------:R-:W4:Y:S01]  /*1000d0*/  LDL.LU.64 R214, [R1+0x9160] ;  /* 0x0091600001d67983 */ /* 0x000f220000300a00 */
        /* <DEDUP_REMOVED lines=11> */
[----:B------:R-:W2:Y:S01]  /*100190*/  LDL.LU.64 R238, [R1+0x9140] ;  /* 0x0091400001ee7983 */ /* 0x000ea20000300a00 */
[C---:B---3--:R-:W-:Y:S02]  /*1001a0*/  HMMA.1688.F32.TF32 R24, R4.reuse, R236, R24 ;  /* 0x000000ec0418723c */ /* 0x048fe40000081018 */
[----:B------:R-:W3:Y:S11]  /*1001b0*/  LDL.LU.64 R236, [R1+0x9138] ;  /* 0x0091380001ec7983 */ /* 0x000ef60000300a00 */
[----:B------:R-:W-:Y:S10]  /*1001c0*/  @!UPT UIADD3 URZ, URZ, URZ, URZ ;  /* 0x0000003f3f3ff290 */ /* 0x000ff4000fffe03f */
[----:B------:R1:W-:Y:S01]  /*1001d0*/  STL.64 [R1+0x9120], R26 ;  /* 0x0091201a01007387 */ /* 0x0003e20000100a00 */
[----:B------:R-:W-:Y:S01]  /*1001e0*/  STL.64 [R1+0x9118], R24 ;  /* 0x0091181801007387 */ /* 0x000fe20000100a00 */
[C---:B----4-:R-:W-:Y:S02]  /*1001f0*/  HMMA.1688.F32.TF32 R28, R4.reuse, R132, R28 ;  /* 0x00000084041c723c */ /* 0x050fe4000008101c */
[----:B------:R-:W-:Y:S04]  /*100200*/  LDS R132, [R244+0x96000] ;  /* 0x09600000f4847984 */ /* 0x000fe80000000800 */
[----:B------:R-:W4:Y:S02]  /*100210*/  LDS R133, [R2+0x96000] ;  /* 0x0960000002857984 */ /* 0x000f240000000800 */
        /* <DEDUP_REMOVED lines=10> */
[----:B-1----:R-:W4:Y:S01]  /*1002c0*/  LDL R26, [R1+0x408] ;  /* 0x00040800011a7983 */ /* 0x002f220000100800 */
[----:B------:R-:W4:Y:S04]  /*1002d0*/  LDL R27, [R1+0x40c] ;  /* 0x00040c00011b7983 */ /* 0x000f280000100800 */
[----:B--2---:R-:W2:Y:S04]  /*1002e0*/  LDL R106, [R1+0x418] ;  /* 0x00041800016a7983 */ /* 0x004ea80000100800 */
[----:B---3--:R-:W3:Y:S04]  /*1002f0*/  LDL R30, [R1+0x428] ;  /* 0x00042800011e7983 */ /* 0x008ee80000100800 */
[----:B------:R-:W2:Y:S04]  /*100300*/  LDL R146, [R1+0x438] ;  /* 0x0004380001927983 */ /* 0x000ea80000100800 */
[----:B------:R-:W2:Y:S04]  /*100310*/  LDL R147, [R1+0x43c] ;  /* 0x00043c0001937983 */ /* 0x000ea80000100800 */
[----:B------:R-:W3:Y:S04]  /*100320*/  LDL R31, [R1+0x42c] ;  /* 0x00042c00011f7983 */ /* 0x000ee80000100800 */
[----:B------:R-:W2:Y:S01]  /*100330*/  LDL R107, [R1+0x41c] ;  /* 0x00041c00016b7983 */ /* 0x000ea20000100800 */
[C---:B----4-:R-:W-:Y:S03]  /*100340*/  HMMA.1688.F32.TF32 R20, R132.reuse, R94, R20 ;  /* 0x0000005e8414723c */ /* 0x050fe60000081014 */
[----:B------:R-:W4:Y:S01]  /*100350*/  LDL.LU.64 R94, [R1+0x9130] ;  /* 0x00913000015e7983 */ /* 0x000f220000300a00 */
[----:B------:R-:W4:Y:S04]  /*100360*/  LDL.LU.64 R92, [R1+0x9128] ;  /* 0x00912800015c7983 */ /* 0x000f280000300a00 */
[C---:B----4-:R-:W-:Y:S01]  /*100370*/  HMMA.1688.F32.TF32 R92, R132.reuse, R26, R92 ;  /* 0x0000001a845c723c */ /* 0x050fe2000008105c */
[----:B------:R-:W2:Y:S01]  /*100380*/  LDL.LU.64 R26, [R1+0x9120] ;  /* 0x00912000011a7983 */ /* 0x000ea20000300a00 */
[----:B------:R-:W2:Y:S06]  /*100390*/  LDL.LU.64 R24, [R1+0x9118] ;  /* 0x0091180001187983 */ /* 0x000eac0000300a00 */
        /* <DEDUP_REMOVED lines=42> */
[----:B-1----:R-:W-:Y:S01]  /*100640*/  IMAD.MOV.U32 R236, RZ, RZ, R222 ;  /* 0x000000ffffec7224 */ /* 0x002fe200078e00de */
[----:B------:R-:W-:Y:S01]  /*100650*/  MOV R237, R223 ;  /* 0x000000df00ed7202 */ /* 0x000fe20000000f00 */
[----:B------:R-:W3:Y:S01]  /*100660*/  LDL.LU R222, [R1+0x90ec] ;  /* 0x0090ec0001de7983 */ /* 0x000ee20000300800 */
[----:B------:R-:W4:Y:S02]  /*100670*/  LDL.LU R223, [R1+0x90e8] ;  /* 0x0090e80001df7983 */ /* 0x000f240000300800 */
[----:B------:R-:W2:Y:S02]  /*100680*/  LDL R238, [R1+0x12f8] ;  /* 0x0012f80001ee7983 */ /* 0x000ea40000100800 */
[----:B------:R-:W2:Y:S01]  /*100690*/  LDL R239, [R1+0x12fc] ;  /* 0x0012fc0001ef7983 */ /* 0x000ea20000100800 */
[----:B------:R-:W-:Y:S01]  /*1006a0*/  HMMA.1688.F32.TF32 R48, R4, R228, R48 ;  /* 0x000000e40430723c */ /* 0x000fe20000081030 */
[----:B--2---:R-:W-:Y:S01]  /*1006b0*/  STL.64 [R1+0x8fd8], R238 ;  /* 0x008fd8ee01007387 */ /* 0x004fe20000100a00 */
[----:B------:R-:W-:Y:S02]  /*1006c0*/  STL.64 [R1+0x8fd0], R236 ;  /* 0x008fd0ec01007387 */ /* 0x000fe40000100a00 */
[----:B------:R-:W-:Y:S02]  /*1006d0*/  STL.64 [R1+0x8d20], R230 ;  /* 0x008d20e601007387 */ /* 0x000fe40000100a00 */
[----:B------:R1:W-:Y:S02]  /*1006e0*/  STL.64 [R1+0x8d18], R228 ;  /* 0x008d18e401007387 */ /* 0x0003e40000100a00 */
[----:B-1----:R-:W-:-:S02]  /*1006f0*/  IMAD.MOV.U32 R228, RZ, RZ, R206 ;  /* 0x000000ffffe47224 */ /* 0x002fc400078e00ce */
[----:B------:R-:W-:Y:S01]  /*100700*/  IMAD.MOV.U32 R229, RZ, RZ, R207 ;  /* 0x000000ffffe57224 */ /* 0x000fe200078e00cf */
[----:B------:R-:W2:Y:S01]  /*100710*/  LDL.LU R206, [R1+0x90e4] ;  /* 0x0090e40001ce7983 */ /* 0x000ea20000300800 */
[----:B------:R-:W2:Y:S11]  /*100720*/  LDL.LU R207, [R1+0x90e0] ;  /* 0x0090e00001cf7983 */ /* 0x000eb60000300800 */
[----:B------:R-:W-:Y:S01]  /*100730*/  @!UPT UIADD3 URZ, URZ, URZ, URZ ;  /* 0x0000003f3f3ff290 */ /* 0x000fe2000fffe03f */
[----:B------:R-:W-:Y:S01]  /*100740*/  HMMA.1688.F32.TF32 R48, R132, R230, R48 ;  /* 0x000000e68430723c */ /* 0x000fe20000081030 */
[----:B------:R-:W2:Y:S01]  /*100750*/  LDL R230, [R1+0x1308] ;  /* 0x0013080001e67983 */ /* 0x000ea20000100800 */
[----:B------:R-:W2:Y:S01]  /*100760*/  LDL R231, [R1+0x130c] ;  /* 0x00130c0001e77983 */ /* 0x000ea20000100800 */
[----:B---3--:R-:W-:Y:S02]  /*100770*/  STL [R1+0x8ca4], R222 ;  /* 0x008ca4de01007387 */ /* 0x008fe40000100800 */
[----:B----4-:R-:W-:Y:S02]  /*100780*/  STL [R1+0x8ca0], R223 ;  /* 0x008ca0df01007387 */ /* 0x010fe40000100800 */
[----:B------:R-:W-:Y:S01]  /*100790*/  STL [R1+0x8cac], R214 ;  /* 0x008cacd601007387 */ /* 0x000fe20000100800 */
[----:B------:R-:W-:Y:S01]  /*1007a0*/  STL [R1+0x8ca8], R215 ;  /* 0x008ca8d701007387 */ /* 0x000fe20000100800 */
[C---:B------:R-:W-:Y:S08]  /*1007b0*/  HMMA.1688.F32.TF32 R68, R4.reuse, R188, R68 ;  /* 0x000000bc0444723c */ /* 0x040ff00000081044 */
[----:B------:R-:W-:Y:S01]  /*1007c0*/  HMMA.1688.F32.TF32 R72, R4, R180, R72 ;  /* 0x000000b40448723c */ /* 0x000fe20000081048 */
[----:B--2---:R-:W-:Y:S01]  /*1007d0*/  STL [R1+0x8cb4], R206 ;  /* 0x008cb4ce01007387 */ /* 0x004fe20000100800 */
[----:B------:R-:W-:Y:S02]  /*1007e0*/  STL [R1+0x8cb0], R207 ;  /* 0x008cb0cf01007387 */ /* 0x000fe40000100800 */
[----:B------:R-:W-:Y:S02]  /*1007f0*/  STL [R1+0x8cbc], R198 ;  /* 0x008cbcc601007387 */ /* 0x000fe40000100800 */
[----:B------:R-:W-:Y:S01]  /*100800*/  STL [R1+0x8cb8], R199 ;  /* 0x008cb8c701007387 */ /* 0x000fe20000100800 */
[----:B------:R-:W-:Y:S01]  /*100810*/  STL.64 [R1+0x8d30], R190 ;  /* 0x008d30be01007387 */ /* 0x000fe20000100a00 */
[----:B------:R1:W-:Y:S02]  /*100820*/  STL.64 [R1+0x8d28], R188 ;  /* 0x008d28bc01007387 */ /* 0x0003e40000100a00 */
[----:B-1----:R-:W-:Y:S01]  /*100830*/  MOV R188, R174 ;  /* 0x000000ae00bc7202 */ /* 0x002fe20000000f00 */
[----:B------:R-:W-:Y:S01]  /*100840*/  IMAD.MOV.U32 R189, RZ, RZ, R175 ;  /* 0x000000ffffbd7224 */ /* 0x000fe200078e00af */
[----:B------:R-:W2:Y:S01]  /*100850*/  LDL.LU R174, [R1+0x90dc] ;  /* 0x0090dc0001ae7983 */ /* 0x000ea20000300800 */
[----:B------:R-:W2:Y:S03]  /*100860*/  LDL.LU R175, [R1+0x90d8] ;  /* 0x0090d80001af7983 */ /* 0x000ea60000300800 */
[C---:B------:R-:W-:Y:S01]  /*100870*/  HMMA.1688.F32.TF32 R68, R132.reuse, R190, R68 ;  /* 0x000000be8444723c */ /* 0x040fe20000081044 */
[----:B------:R-:W3:Y:S01]  /*100880*/  LDL R190, [R1+0x12e8] ;  /* 0x0012e80001be7983 */ /* 0x000ee20000100800 */
[----:B------:R-:W3:Y:S01]  /*100890*/  LDL R191, [R1+0x12ec] ;  /* 0x0012ec0001bf7983 */ /* 0x000ee20000100800 */
[----:B------:R-:W-:Y:S02]  /*1008a0*/  STL.64 [R1+0x8d40], R182 ;  /* 0x008d40b601007387 */ /* 0x000fe40000100a00 */
[----:B------:R1:W-:Y:S03]  /*1008b0*/  STL.64 [R1+0x8d38], R180 ;  /* 0x008d38b401007387 */ /* 0x0003e60000100a00 */
[----:B------:R-:W-:Y:S08]  /*1008c0*/  HMMA.1688.F32.TF32 R72, R132, R182, R72 ;  /* 0x000000b68448723c */ /* 0x000ff00000081048 */
[C---:B------:R-:W-:Y:S01]  /*1008d0*/  HMMA.1688.F32.TF32 R76, R4.reuse, R172, R76 ;  /* 0x000000ac044c723c */ /* 0x040fe2000008104c */
[----:B-1----:R-:W-:Y:S01]  /*1008e0*/  IMAD.MOV.U32 R180, RZ, RZ, R166 ;  /* 0x000000ffffb47224 */ /* 0x002fe200078e00a6 */
[----:B------:R-:W-:Y:S01]  /*1008f0*/  MOV R181, R167 ;  /* 0x000000a700b57202 */ /* 0x000fe20000000f00 */
[----:B------:R-:W4:Y:S01]  /*100900*/  LDL.LU R166, [R1+0x90d4] ;  /* 0x0090d40001a67983 */ /* 0x000f220000300800 */
[----:B------:R-:W4:Y:S02]  /*100910*/  LDL.LU R167, [R1+0x90d0] ;  /* 0x0090d00001a77983 */ /* 0x000f240000300800 */
[----:B------:R-:W3:Y:S02]  /*100920*/  LDL R182, [R1+0x12d8] ;  /* 0x0012d80001b67983 */ /* 0x000ee40000100800 */
[----:B------:R-:W3:Y:S01]  /*100930*/  LDL R183, [R1+0x12dc] ;  /* 0x0012dc0001b77983 */ /* 0x000ee20000100800 */
[C---:B------:R-:W-:Y:S08]  /*100940*/  HMMA.1688.F32.TF32 R12, R4.reuse, R168, R12 ;  /* 0x000000a8040c723c */ /* 0x040ff0000008100c */
[C---:B------:R-:W-:Y:S08]  /*100950*/  HMMA.1688.F32.TF32 R16, R4.reuse, R176, R16 ;  /* 0x000000b00410723c */ /* 0x040ff00000081010 */
[C---:B------:R-:W-:Y:S08]  /*100960*/  HMMA.1688.F32.TF32 R96, R4.reuse, R184, R96 ;  /* 0x000000b80460723c */ /* 0x040ff00000081060 */
[----:B------:R-:W-:Y:S01]  /*100970*/  HMMA.1688.F32.TF32 R100, R4, R192, R100 ;  /* 0x000000c00464723c */ /* 0x000fe20000081064 */
[----:B--2---:R-:W-:Y:S01]  /*100980*/  STL.64 [R1+0x8d50], R174 ;  /* 0x008d50ae01007387 */ /* 0x004fe20000100a00 */
[----:B------:R1:W-:Y:S02]  /*100990*/  STL.64 [R1+0x8d48], R172 ;  /* 0x008d48ac01007387 */ /* 0x0003e40000100a00 */
[----:B-1----:R-:W-:-:S02]  /*1009a0*/  IMAD.MOV.U32 R172, RZ, RZ, R143 ;  /* 0x000000ffffac7224 */ /* 0x002fc400078e008f */
[----:B------:R-:W-:Y:S01]  /*1009b0*/  IMAD.MOV.U32 R173, RZ, RZ, R151 ;  /* 0x000000ffffad7224 */ /* 0x000fe200078e0097 */
[----:B------:R-:W2:Y:S01]  /*1009c0*/  LDL.LU R143, [R1+0x90cc] ;  /* 0x0090cc00018f7983 */ /* 0x000ea20000300800 */
[----:B------:R-:W3:Y:S01]  /*1009d0*/  LDL.LU R151, [R1+0x90c8] ;  /* 0x0090c80001977983 */ /* 0x000ee20000300800 */
[----:B------:R-:W-:Y:S08]  /*1009e0*/  HMMA.1688.F32.TF32 R80, R4, R164, R80 ;  /* 0x000000a40450723c */ /* 0x000ff00000081050 */
[----:B------:R-:W-:Y:S01]  /*1009f0*/  HMMA.1688.F32.TF32 R76, R132, R174, R76 ;  /* 0x000000ae844c723c */ /* 0x000fe2000008104c */
[----:B------:R-:W3:Y:S04]  /*100a00*/  LDL R174, [R1+0x12c8] ;  /* 0x0012c80001ae7983 */ /* 0x000ee80000100800 */
[----:B------:R-:W3:Y:S01]  /*100a10*/  LDL R175, [R1+0x12cc] ;  /* 0x0012cc0001af7983 */ /* 0x000ee20000100800 */
[----:B----4-:R-:W-:Y:S02]  /*100a20*/  STL.64 [R1+0x8d60], R166 ;  /* 0x008d60a601007387 */ /* 0x010fe40000100a00 */
[----:B------:R1:W-:Y:S01]  /*100a30*/  STL.64 [R1+0x8d58], R164 ;  /* 0x008d58a401007387 */ /* 0x0003e20000100a00 */
[----:B------:R-:W-:Y:S08]  /*100a40*/  HMMA.1688.F32.TF32 R8, R4, R160, R8 ;  /* 0x000000a00408723c */ /* 0x000ff00000081008 */
[C---:B------:R-:W-:Y:S08]  /*100a50*/  HMMA.1688.F32.TF32 R12, R132.reuse, R170, R12 ;  /* 0x000000aa840c723c */ /* 0x040ff0000008100c */
[C---:B------:R-:W-:Y:S08]  /*100a60*/  HMMA.1688.F32.TF32 R16, R132.reuse, R178, R16 ;  /* 0x000000b28410723c */ /* 0x040ff00000081010 */
[C---:B------:R-:W-:Y:S08]  /*100a70*/  HMMA.1688.F32.TF32 R96, R132.reuse, R186, R96 ;  /* 0x000000ba8460723c */ /* 0x040ff00000081060 */
[----:B------:R-:W-:Y:S08]  /*100a80*/  HMMA.1688.F32.TF32 R100, R132, R194, R100 ;  /* 0x000000c28464723c */ /* 0x000ff00000081064 */
[----:B------:R-:W-:Y:S01]  /*100a90*/  HMMA.1688.F32.TF32 R128, R4, R152, R128 ;  /* 0x000000980480723c */ /* 0x000fe20000081080 */
[----:B------:R-:W-:Y:S01]  /*100aa0*/  IMAD.MOV.U32 R160, RZ, RZ, R142 ;  /* 0x000000ffffa07224 */ /* 0x000fe200078e008e */
[----:B-1----:R-:W-:Y:S01]  /*100ab0*/  MOV R164, R3 ;  /* 0x0000000300a47202 */ /* 0x002fe20000000f00 */
[----:B------:R-:W-:Y:S01]  /*100ac0*/  IMAD.MOV.U32 R165, RZ, RZ, R0 ;  /* 0x000000ffffa57224 */ /* 0x000fe200078e0000 */
[----:B------:R-:W4:Y:S01]  /*100ad0*/  LDL.LU R3, [R1+0x90c4] ;  /* 0x0090c40001037983 */ /* 0x000f220000300800 */
[----:B------:R-:W4:Y:S02]  /*100ae0*/  LDL.LU R0, [R1+0x90c0] ;  /* 0x0090c00001007983 */ /* 0x000f240000300800 */
[----:B------:R-:W4:Y:S02]  /*100af0*/  LDL R232, [R1+0x1190] ;  /* 0x0011900001e87983 */ /* 0x000f240000100800 */
[----:B------:R-:W4:Y:S01]  /*100b00*/  LDL R233, [R1+0x1194] ;  /* 0x0011940001e97983 */ /* 0x000f220000100800 */
[----:B------:R-:W4:Y:S01]  /*100b10*/  LDL R234, [R1+0x1198] ;  /* 0x0011980001ea7983 */ /* 0x000f220000100800 */
[----:B------:R-:W-:Y:S01]  /*100b20*/  HMMA.1688.F32.TF32 R80, R132, R166, R80 ;  /* 0x000000a68450723c */ /* 0x000fe20000081050 */
        /* <DEDUP_REMOVED lines=39> */
[----:B------:R-:W4:Y:S01]  /*100da0*/  LDL.LU R142, [R1+0x90bc] ;  /* 0x0090bc00018e7983 */ /* 0x000f220000300800 */
[----:B------:R-:W-:Y:S01]  /*100db0*/  MOV R161, R158 ;  /* 0x0000009e00a17202 */ /* 0x000fe20000000f00 */
[----:B------:R-:W-:Y:S01]  /*100dc0*/  IMAD.MOV.U32 R152, RZ, RZ, R159 ;  /* 0x000000ffff987224 */ /* 0x000fe200078e009f */
[----:B------:R-:W4:Y:S01]  /*100dd0*/  LDL.LU R158, [R1+0x90b8] ;  /* 0x0090b800019e7983 */ /* 0x000f220000300800 */
[----:B------:R-:W4:Y:S02]  /*100de0*/  LDL.LU R159, [R1+0x90b4] ;  /* 0x0090b400019f7983 */ /* 0x000f240000300800 */
[----:B------:R-:W-:Y:S01]  /*100df0*/  IMAD.MOV.U32 R153, RZ, RZ, R150 ;  /* 0x000000ffff997224 */ /* 0x000fe200078e0096 */
[----:B------:R-:W-:Y:S01]  /*100e00*/  HMMA.1688.F32.TF32 R116, R4, R144, R116 ;  /* 0x000000900474723c */ /* 0x000fe20000081074 */
[----:B------:R-:W4:Y:S06]  /*100e10*/  LDL.LU R150, [R1+0x90b0] ;  /* 0x0090b00001967983 */ /* 0x000f2c0000300800 */
[----:B--2---:R-:W-:Y:S01]  /*100e20*/  IMAD.MOV.U32 R145, RZ, RZ, R143 ;  /* 0x000000ffff917224 */ /* 0x004fe200078e008f */
[----:B---3--:R-:W-:-:S02]  /*100e30*/  MOV R144, R151 ;  /* 0x0000009700907202 */ /* 0x008fc40000000f00 */
[----:B------:R-:W2:Y:S01]  /*100e40*/  LDL.LU R151, [R1+0x90ac] ;  /* 0x0090ac0001977983 */ /* 0x000ea20000300800 */
[----:B------:R-:W3:Y:S01]  /*100e50*/  LDL.LU R143, [R1+0x90a8] ;  /* 0x0090a800018f7983 */ /* 0x000ee20000300800 */
[----:B----4-:R-:W-:Y:S01]  /*100e60*/  MOV R237, R3 ;  /* 0x0000000300ed7202 */ /* 0x010fe20000000f00 */
[----:B------:R-:W-:Y:S02]  /*100e70*/  IMAD.MOV.U32 R236, RZ, RZ, R0 ;  /* 0x000000ffffec7224 */ /* 0x000fe400078e0000 */
[----:B------:R-:W4:Y:S01]  /*100e80*/  LDL.LU R0, [R1+0x90a4] ;  /* 0x0090a40001007983 */ /* 0x000f220000300800 */
[----:B------:R-:W4:Y:S02]  /*100e90*/  LDL.LU R3, [R1+0x90a0] ;  /* 0x0090a00001037983 */ /* 0x000f240000300800 */
[----:B------:R-:W-:Y:S02]  /*100ea0*/  IMAD.MOV.U32 R45, RZ, RZ, R142 ;  /* 0x000000ffff2d7224 */ /* 0x000fe400078e008e */
[----:B------:R-:W-:-:S02]  /*100eb0*/  IMAD.MOV.U32 R44, RZ, RZ, R158 ;  /* 0x000000ffff2c7224 */ /* 0x000fc400078e009e */
[----:B------:R-:W4:Y:S01]  /*100ec0*/  LDL.LU R158, [R1+0x909c] ;  /* 0x00909c00019e7983 */ /* 0x000f220000300800 */
[----:B------:R-:W4:Y:S01]  /*100ed0*/  LDL.LU R142, [R1+0x9098] ;  /* 0x00909800018e7983 */ /* 0x000f220000300800 */
[----:B------:R-:W-:Y:S01]  /*100ee0*/  MOV R40, R150 ;  /* 0x0000009600287202 */ /* 0x000fe20000000f00 */
[----:B------:R-:W-:Y:S01]  /*100ef0*/  IMAD.MOV.U32 R41, RZ, RZ, R159 ;  /* 0x000000ffff297224 */ /* 0x000fe200078e009f */
[----:B------:R-:W4:Y:S01]  /*100f00*/  LDL.LU R150, [R1+0x9094] ;  /* 0x0090940001967983 */ /* 0x000f220000300800 */
[----:B------:R-:W4:Y:S01]  /*100f10*/  LDL.LU R159, [R1+0x9090] ;  /* 0x00909000019f7983 */ /* 0x000f220000300800 */
[----:B--2---:R-:W-:Y:S01]  /*100f20*/  MOV R37, R151 ;  /* 0x0000009700257202 */ /* 0x004fe20000000f00 */
[----:B---3--:R-:W-:Y:S02]  /*100f30*/  IMAD.MOV.U32 R36, RZ, RZ, R143 ;  /* 0x000000ffff247224 */ /* 0x008fe400078e008f */
[----:B------:R-:W2:Y:S01]  /*100f40*/  LDL.LU R143, [R1+0x908c] ;  /* 0x00908c00018f7983 */ /* 0x000ea20000300800 */
[----:B------:R-:W3:Y:S02]  /*100f50*/  LDL.LU R151, [R1+0x9088] ;  /* 0x0090880001977983 */ /* 0x000ee40000300800 */
[----:B----4-:R-:W-:-:S02]  /*100f60*/  IMAD.MOV.U32 R33, RZ, RZ, R0 ;  /* 0x000000ffff217224 */ /* 0x010fc400078e0000 */
[----:B------:R-:W-:Y:S02]  /*100f70*/  IMAD.MOV.U32 R32, RZ, RZ, R3 ;  /* 0x000000ffff207224 */ /* 0x000fe400078e0003 */
[----:B------:R-:W4:Y:S01]  /*100f80*/  LDL.LU R3, [R1+0x9084] ;  /* 0x0090840001037983 */ /* 0x000f220000300800 */
[----:B------:R-:W4:Y:S02]  /*100f90*/  LDL.LU R0, [R1+0x9080] ;  /* 0x0090800001007983 */ /* 0x000f240000300800 */
[----:B------:R-:W-:Y:S01]  /*100fa0*/  IMAD.MOV.U32 R125, RZ, RZ, R158 ;  /* 0x000000ffff7d7224 */ /* 0x000fe200078e009e */
[----:B------:R-:W-:Y:S02]  /*100fb0*/  MOV R124, R142 ;  /* 0x0000008e007c7202 */ /* 0x000fe40000000f00 */
[----:B------:R-:W4:Y:S01]  /*100fc0*/  LDL.LU R142, [R1+0x907c] ;  /* 0x00907c00018e7983 */ /* 0x000f220000300800 */
[----:B------:R-:W4:Y:S02]  /*100fd0*/  LDL.LU R158, [R1+0x9078] ;  /* 0x00907800019e7983 */ /* 0x000f240000300800 */
[----:B------:R-:W-:Y:S01]  /*100fe0*/  IMAD.MOV.U32 R120, RZ, RZ, R159 ;  /* 0x000000ffff787224 */ /* 0x000fe200078e009f */
[----:B------:R-:W-:Y:S01]  /*100ff0*/  MOV R121, R150 ;  /* 0x0000009600797202 */ /* 0x000fe20000000f00 */
[----:B------:R-:W4:Y:S01]  /*101000*/  LDL.LU R159, [R1+0x9074] ;  /* 0x00907400019f7983 */ /* 0x000f220000300800 */
[----:B------:R-:W4:Y:S02]  /*101010*/  LDL.LU R150, [R1+0x9070] ;  /* 0x0090700001967983 */ /* 0x000f240000300800 */
[----:B---3--:R-:W-:-:S02]  /*101020*/  IMAD.MOV.U32 R112, RZ, RZ, R151 ;  /* 0x000000ffff707224 */ /* 0x008fc400078e0097 */
[----:B------:R-:W3:Y:S01]  /*101030*/  LDL.LU R151, [R1+0x906c] ;  /* 0x00906c0001977983 */ /* 0x000ee20000300800 */
[----:B--2---:R-:W-:Y:S02]  /*101040*/  IMAD.MOV.U32 R113, RZ, RZ, R143 ;  /* 0x000000ffff717224 */ /* 0x004fe400078e008f */
[----:B------:R-:W2:Y:S01]  /*101050*/  LDL.LU R143, [R1+0x9068] ;  /* 0x00906800018f7983 */ /* 0x000ea20000300800 */
        /* <DEDUP_REMOVED lines=11> */
[----:B----4-:R-:W-:Y:S01]  /*101110*/  IMAD.MOV.U32 R109, RZ, RZ, R3 ;  /* 0x000000ffff6d7224 */ /* 0x010fe200078e0003 */
[----:B------:R-:W-:-:S02]  /*101120*/  MOV R108, R0 ;  /* 0x00000000006c7202 */ /* 0x000fc40000000f00 */
[----:B------:R-:W4:Y:S01]  /*101130*/  LDL.LU R0, [R1+0x9064] ;  /* 0x0090640001007983 */ /* 0x000f220000300800 */
[----:B------:R-:W4:Y:S04]  /*101140*/  LDL.LU R3, [R1+0x9060] ;  /* 0x0090600001037983 */ /* 0x000f280000300800 */
[----:B-1----:R-:W-:Y:S01]  /*101150*/  HMMA.1688.F32.TF32 R100, R4, R108, R100 ;  /* 0x0000006c0464723c */ /* 0x002fe20000081064 */
[----:B------:R1:W-:Y:S07]  /*101160*/  STL.64 [R1+0x8d70], R158 ;  /* 0x008d709e01007387 */ /* 0x0003ee0000100a00 */
[C---:B------:R-:W-:Y:S01]  /*101170*/  HMMA.1688.F32.TF32 R84, R132.reuse, R158, R84 ;  /* 0x0000009e8454723c */ /* 0x040fe20000081054 */
[----:B------:R1:W-:Y:S02]  /*101180*/  STL.64 [R1+0x8d68], R156 ;  /* 0x008d689c01007387 */ /* 0x0003e40000100a00 */
[----:B-1----:R-:W4:Y:S04]  /*101190*/  LDL.64 R158, [R1+0x12a8] ;  /* 0x0012a800019e7983 */ /* 0x002f280000100a00 */
[----:B------:R-:W4:Y:S04]  /*1011a0*/  LDL.64 R156, [R1+0x12a0] ;  /* 0x0012a000019c7983 */ /* 0x000f280000100a00 */
[----:B---3--:R1:W-:Y:S01]  /*1011b0*/  STL.64 [R1+0x8d80], R150 ;  /* 0x008d809601007387 */ /* 0x0083e20000100a00 */
[----:B------:R-:W-:Y:S01]  /*1011c0*/  HMMA.1688.F32.TF32 R88, R132, R150, R88 ;  /* 0x000000968458723c */ /* 0x000fe20000081058 */
[----:B------:R3:W-:Y:S02]  /*1011d0*/  STL.64 [R1+0x8d78], R148 ;  /* 0x008d789401007387 */ /* 0x0007e40000100a00 */
[----:B-1----:R-:W4:Y:S04]  /*1011e0*/  LDL.64 R150, [R1+0x1298] ;  /* 0x0012980001967983 */ /* 0x002f280000100a00 */
[----:B---3--:R-:W3:Y:S01]  /*1011f0*/  LDL.64 R148, [R1+0x1290] ;  /* 0x0012900001947983 */ /* 0x008ee20000100a00 */
[----:B--2---:R-:W-:Y:S02]  /*101200*/  STL.64 [R1+0x8d90], R142 ;  /* 0x008d908e01007387 */ /* 0x004fe40000100a00 */
[----:B------:R1:W-:Y:S02]  /*101210*/  STL.64 [R1+0x8d88], R140 ;  /* 0x008d888c01007387 */ /* 0x0003e40000100a00 */
[----:B-1----:R-:W2:Y:S01]  /*101220*/  LDL R140, [R1+0x1280] ;  /* 0x00128000018c7983 */ /* 0x002ea20000100800 */
[----:B------:R-:W2:Y:S02]  /*101230*/  LDL.LU.64 R110, [R1+0x9058] ;  /* 0x00905800016e7983 */ /* 0x000ea40000300a00 */
[----:B------:R-:W2:Y:S02]  /*101240*/  LDL.LU.64 R108, [R1+0x9050] ;  /* 0x00905000016c7983 */ /* 0x000ea40000300a00 */
[----:B------:R-:W3:Y:S01]  /*101250*/  LDL.LU.64 R114, [R1+0x9048] ;  /* 0x0090480001727983 */ /* 0x000ee20000300a00 */
        /* <DEDUP_REMOVED lines=15> */
[----:B---3--:R-:W-:Y:S01]  /*101350*/  HMMA.1688.F32.TF32 R36, R4, R40, R36 ;  /* 0x000000280424723c */ /* 0x008fe20000081024 */
[----:B------:R-:W2:Y:S01]  /*101360*/  LDL.LU.64 R40, [R1+0x8ff0] ;  /* 0x008ff00001287983 */ /* 0x000ea20000300a00 */
        /* <DEDUP_REMOVED lines=17> */
[C---:B--2---:R-:W-:Y:S01]  /*101480*/  HMMA.1688.F32.TF32 R40, R4.reuse, R44, R40 ;  /* 0x0000002c0428723c */ /* 0x044fe20000081028 */
[----:B------:R-:W3:Y:S07]  /*101490*/  LDL.LU.64 R44, [R1+0x8fe0] ;  /* 0x008fe000012c7983 */ /* 0x000eee0000300a00 */
[----:B------:R-:W-:Y:S08]  /*1014a0*/  HMMA.1688.F32.TF32 R28, R4, R200, R28 ;  /* 0x000000c8041c723c */ /* 0x000ff0000008101c */
[----:B-1----:R-:W-:Y:S08]  /*1014b0*/  HMMA.1688.F32.TF32 R20, R132, R170, R20 ;  /* 0x000000aa8414723c */ /* 0x002ff00000081014 */
[C---:B------:R-:W-:Y:S08]  /*1014c0*/  HMMA.1688.F32.TF32 R116, R4.reuse, R208, R116 ;  /* 0x000000d00474723c */ /* 0x040ff00000081074 */
[----:B------:R-:W-:Y:S08]  /*1014d0*/  HMMA.1688.F32.TF32 R128, R4, R216, R128 ;  /* 0x000000d80480723c */ /* 0x000ff00000081080 */
[C---:B------:R-:W-:Y:S08]  /*1014e0*/  HMMA.1688.F32.TF32 R92, R132.reuse, R178, R92 ;  /* 0x000000b2845c723c */ /* 0x040ff0000008105c */
[----:B------:R-:W-:Y:S08]  /*1014f0*/  HMMA.1688.F32.TF32 R24, R132, R186, R24 ;  /* 0x000000ba8418723c */ /* 0x000ff00000081018 */
[C---:B------:R-:W-:Y:S01]  /*101500*/  HMMA.1688.F32.TF32 R8, R4.reuse, R224, R8 ;  /* 0x000000e00408723c */ /* 0x040fe20000081008 */
[----:B------:R-:W2:Y:S07]  /*101510*/  LDL.LU.64 R238, [R1+0x8fd8] ;  /* 0x008fd80001ee7983 */ /* 0x000eae0000300a00 */
[----:B------:R-:W-:Y:S08]  /*101520*/  HMMA.1688.F32.TF32 R48, R4, R144, R48 ;  /* 0x000000900430723c */ /* 0x000ff00000081030 */
[----:B------:R-:W-:Y:S08]  /*101530*/  HMMA.1688.F32.TF32 R104, R132, R194, R104 ;  /* 0x000000c28468723c */ /* 0x000ff00000081068 */
[C---:B------:R-:W-:Y:S08]  /*101540*/  HMMA.1688.F32.TF32 R52, R4.reuse, R152, R52 ;  /* 0x000000980434723c */ /* 0x040ff00000081034 */
[C---:B------:R-:W-:Y:S08]  /*101550*/  HMMA.1688.F32.TF32 R56, R4.reuse, R160, R56 ;  /* 0x000000a00438723c */ /* 0x040ff00000081038 */
[C---:B------:R-:W-:Y:S08]  /*101560*/  HMMA.1688.F32.TF32 R12, R4.reuse, R232, R12 ;  /* 0x000000e8040c723c */ /* 0x040ff0000008100c */
[----:B------:R-:W-:Y:S08]  /*101570*/  HMMA.1688.F32.TF32 R16, R4, R240, R16 ;  /* 0x000000f00410723c */ /* 0x000ff00000081010 */
[C---:B------:R-:W-:Y:S08]  /*101580*/  HMMA.1688.F32.TF32 R28, R132.reuse, R202, R28 ;  /* 0x000000ca841c723c */ /* 0x040ff0000008101c */
[C---:B------:R-:W-:Y:S08]  /*101590*/  HMMA.1688.F32.TF32 R116, R132.reuse, R210, R116 ;  /* 0x000000d28474723c */ /* 0x040ff00000081074 */
        /* <DEDUP_REMOVED lines=8> */
[C---:B------:R-:W-:Y:S08]  /*101620*/  HMMA.1688.F32.TF32 R96, R4.reuse, R248, R96 ;  /* 0x000000f80460723c */ /* 0x040ff00000081060 */
[----:B---3--:R-:W-:Y:S01]  /*101630*/  HMMA.1688.F32.TF32 R44, R4, R236, R44 ;  /* 0x000000ec042c723c */ /* 0x008fe2000008102c */
[----:B------:R-:W3:Y:S01]  /*101640*/  LDL.LU.64 R236, [R1+0x8fd0] ;  /* 0x008fd00001ec7983 */ /* 0x000ee20000300a00 */
        /* <DEDUP_REMOVED lines=8> */
[----:B------:R-:W-:Y:S02]  /*1016d0*/  STL.64 [R1+0x1830], R20 ;  /* 0x0018301401007387 */ /* 0x000fe40000100a00 */
[----:B------:R1:W-:Y:S02]  /*1016e0*/  STL.64 [R1+0x1838], R22 ;  /* 0x0018381601007387 */ /* 0x0003e40000100a00 */
        /* <DEDUP_REMOVED lines=32> */
[----:B------:R-:W-:Y:S02]  /*1018f0*/  STL.64 [R1+0x1890], R128 ;  /* 0x0018908001007387 */ /* 0x000fe40000100a00 */
[----:B------:R1:W-:Y:S02]  /*101900*/  STL.64 [R1+0x1898], R130 ;  /* 0x0018988201007387 */ /* 0x0003e40000100a00 */
[----:B------:R-:W2:Y:S01]  /*101910*/  LDL.LU.64 R218, [R1+0x8f38] ;  /* 0x008f380001da7983 */ /* 0x000ea20000300a00 */
[----:B------:R-:W2:Y:S04]  /*101920*/  LDL.LU.64 R216, [R1+0x8f30] ;  /* 0x008f300001d87983 */ /* 0x000ea80000300a00 */
[----:B-1----:R-:W2:Y:S04]  /*101930*/  LDL R130, [R1+0x1218] ;  /* 0x0012180001827983 */ /* 0x002ea80000100800 */
[----:B------:R-:W2:Y:S01]  /*101940*/  LDL R131, [R1+0x121c] ;  /* 0x00121c0001837983 */ /* 0x000ea20000100800 */
[----:B------:R1:W-:Y:S02]  /*101950*/  STL.64 [R1+0x8da0], R222 ;  /* 0x008da0de01007387 */ /* 0x0003e40000100a00 */
[----:B------:R-:W-:Y:S01]  /*101960*/  STL.64 [R1+0x8d98], R220 ;  /* 0x008d98dc01007387 */ /* 0x000fe20000100a00 */
        /* <DEDUP_REMOVED lines=24> */
[----:B------:R-:W-:Y:S01]  /*101af0*/  HMMA.1688.F32.TF32 R96, R132, R250, R96 ;  /* 0x000000fa8460723c */ /* 0x000fe20000081060 */
[----:B------:R-:W2:Y:S02]  /*101b00*/  LDL.LU.64 R250, [R1+0x8ef8] ;  /* 0x008ef80001fa7983 */ /* 0x000ea40000300a00 */
[----:B------:R-:W2:Y:S11]  /*101b10*/  LDL.LU.64 R248, [R1+0x8ef0] ;  /* 0x008ef00001f87983 */ /* 0x000eb60000300a00 */
[----:B------:R-:W-:Y:S09]  /*101b20*/  @!UPT UIADD3 URZ, URZ, URZ, URZ ;  /* 0x0000003f3f3ff290 */ /* 0x000ff2000fffe03f */
[----:B------:R-:W-:Y:S01]  /*101b30*/  STL.64 [R1+0x1a10], R96 ;  /* 0x001a106001007387 */ /* 0x000fe20000100a00 */
[----:B------:R2:W-:Y:S02]  /*101b40*/  STL.64 [R1+0x1a18], R98 ;  /* 0x001a186201007387 */ /* 0x0005e40000100a00 */
[----:B------:R-:W-:Y:S01]  /*101b50*/  IMAD.MOV.U32 R141, RZ, RZ, R252 ;  /* 0x000000ffff8d7224 */ /* 0x000fe200078e00fc */
[C---:B------:R-:W-:Y:S08]  /*101b60*/  HMMA.1688.F32.TF32 R64, R4.reuse, R148, R64 ;  /* 0x000000940440723c */ /* 0x040ff00000081040 */
[----:B------:R-:W-:Y:S01]  /*101b70*/  HMMA.1688.F32.TF32 R60, R4, R140, R60 ;  /* 0x0000008c043c723c */ /* 0x000fe2000008103c */
[----:B----4-:R-:W-:Y:S01]  /*101b80*/  MOV R142, R3 ;  /* 0x00000003008e7202 */ /* 0x010fe20000000f00 */
[----:B------:R-:W-:-:S06]  /*101b90*/  IMAD.MOV.U32 R143, RZ, RZ, R0 ;  /* 0x000000ffff8f7224 */ /* 0x000fcc00078e0000 */
[C---:B------:R-:W-:Y:S08]  /*101ba0*/  HMMA.1688.F32.TF32 R68, R4.reuse, R156, R68 ;  /* 0x0000009c0444723c */ /* 0x040ff00000081044 */
        /* <DEDUP_REMOVED lines=8> */
[----:B------:R-:W-:Y:S01]  /*101c30*/  MOV R199, R159 ;  /* 0x0000009f00c77202 */ /* 0x000fe20000000f00 */
[----:B------:R-:W-:-:S05]  /*101c40*/  IMAD.MOV.U32 R252, RZ, RZ, R189 ;  /* 0x000000fffffc7224 */ /* 0x000fca00078e00bd */
[----:B---3--:R-:W-:Y:S01]  /*101c50*/  HMMA.1688.F32.TF32 R136, R4, R236, R136 ;  /* 0x000000ec0488723c */ /* 0x008fe20000081088 */
        /* <DEDUP_REMOVED lines=16> */
[----:B------:R-:W-:Y:S02]  /*101d60*/  STL.64 [R1+0x19d0], R12 ;  /* 0x0019d00c01007387 */ /* 0x000fe40000100a00 */
[----:B------:R3:W-:Y:S01]  /*101d70*/  STL.64 [R1+0x19d8], R14 ;  /* 0x0019d80e01007387 */ /* 0x0007e20000100a00 */
        /* <DEDUP_REMOVED lines=24> */
[----:B------:R-:W-:Y:S07]  /*101f00*/  STL.64 [R1+0x1958], R18 ;  /* 0x0019581201007387 */ /* 0x000fee0000100a00 */
[----:B------:R-:W-:Y:S02]  /*101f10*/  STL.64 [R1+0x1940], R12 ;  /* 0x0019400c01007387 */ /* 0x000fe40000100a00 */
[----:B------:R-:W-:Y:S06]  /*101f20*/  STL.64 [R1+0x1948], R14 ;  /* 0x0019480e01007387 */ /* 0x000fec0000100a00 */
        /* <DEDUP_REMOVED lines=9> */
[C---:B--2---:R-:W-:Y:S01]  /*101fc0*/  HMMA.1688.F32.TF32 R8, R132.reuse, R182, R80 ;  /* 0x000000b68408723c */ /* 0x044fe20000081050 */
[----:B------:R-:W-:Y:S01]  /*101fd0*/  STL.64 [R1+0x8dd0], R198 ;  /* 0x008dd0c601007387 */ /* 0x000fe20000100a00 */
[----:B------:R-:W-:Y:S03]  /*101fe0*/  STL.64 [R1+0x8dc8], R196 ;  /* 0x008dc8c401007387 */ /* 0x000fe60000100a00 */
[----:B------:R-:W-:Y:S02]  /*101ff0*/  STL.64 [R1+0x1910], R16 ;  /* 0x0019101001007387 */ /* 0x000fe40000100a00 */
[----:B------:R2:W-:Y:S06]  /*102000*/  STL.64 [R1+0x1918], R18 ;  /* 0x0019181201007387 */ /* 0x0005ec0000100a00 */
[----:B------:R-:W-:Y:S01]  /*102010*/  STL.64 [R1+0x1900], R12 ;  /* 0x0019000c01007387 */ /* 0x000fe20000100a00 */
[----:B------:R3:W-:Y:S01]  /*102020*/  STL.64 [R1+0x1908], R14 ;  /* 0x0019080e01007387 */ /* 0x0007e20000100a00 */
[C---:B--2---:R-:W-:Y:S08]  /*102030*/  HMMA.1688.F32.TF32 R16, R132.reuse, R190, R84 ;  /* 0x000000be8410723c */ /* 0x044ff00000081054 */
[C---:B---3--:R-:W-:Y:S01]  /*102040*/  HMMA.1688.F32.TF32 R12, R132.reuse, R230, R88 ;  /* 0x000000e6840c723c */ /* 0x048fe20000081058 */
[----:B------:R-:W-:Y:S01]  /*102050*/  STL.64 [R1+0x18f0], R8 ;  /* 0x0018f00801007387 */ /* 0x000fe20000100a00 */
[----:B------:R2:W-:Y:S06]  /*102060*/  STL.64 [R1+0x18f8], R10 ;  /* 0x0018f80a01007387 */ /* 0x0005ec0000100a00 */
[----:B--2---:R-:W-:Y:S01]  /*102070*/  HMMA.1688.F32.TF32 R8, R132, R238, R136 ;  /* 0x000000ee8408723c */ /* 0x004fe20000081088 */
[----:B------:R-:W-:-:S02]  /*102080*/  IMAD.MOV.U32 R231, RZ, RZ, R152 ;  /* 0x000000ffffe77224 */ /* 0x000fc400078e0098 */
[----:B------:R-:W-:-:S04]  /*102090*/  IMAD.MOV.U32 R190, RZ, RZ, R153 ;  /* 0x000000ffffbe7224 */ /* 0x000fc800078e0099 */
[----:B------:R-:W-:Y:S01]  /*1020a0*/  STL.64 [R1+0x18e0], R16 ;  /* 0x0018e01001007387 */ /* 0x000fe20000100a00 */
[----:B------:R-:W-:Y:S02]  /*1020b0*/  STL.64 [R1+0x18e8], R18 ;  /* 0x0018e81201007387 */ /* 0x000fe40000100a00 */
[----:B------:R-:W2:Y:S05]  /*1020c0*/  LDL R228, [R1+0x100] ;  /* 0x0001000001e47983 */ /* 0x000eaa0000100800 */
[----:B------:R3:W-:Y:S01]  /*1020d0*/  STL.64 [R1+0x18d0], R12 ;  /* 0x0018d00c01007387 */ /* 0x0007e20000100a00 */
[----:B------:R4:W-:Y:S01]  /*1020e0*/  STL.64 [R1+0x18d8], R14 ;  /* 0x0018d80e01007387 */ /* 0x0009e20000100a00 */
        /* <DEDUP_REMOVED lines=15> */
[----:B------:R1:W-:Y:S01]  /*1021e0*/  STL.64 [R1+0x18b0], R8 ;  /* 0x0018b00801007387 */ /* 0x0003e20000100a00 */
[----:B------:R1:W-:Y:S02]  /*1021f0*/  STL.64 [R1+0x18b8], R10 ;  /* 0x0018b80a01007387 */ /* 0x0003e40000100a00 */
[----:B------:R-:W2:Y:S02]  /*102200*/  LDL R229, [R1+0x104] ;  /* 0x0001040001e57983 */ /* 0x000ea40000100800 */
[----:B------:R-:W2:Y:S01]  /*102210*/  LDL R230, [R1+0x108] ;  /* 0x0001080001e67983 */ /* 0x000ea20000100800 */
        /* <DEDUP_REMOVED lines=25> */
[----:B------:R-:W2:Y:S02]  /*1023b0*/  LDL.64 R196, [R1+0x50] ;  /* 0x0000500001c47983 */ /* 0x000ea40000100a00 */
[----:B------:R-:W2:Y:S02]  /*1023c0*/  LDL.64 R198, [R1+0x58] ;  /* 0x0000580001c67983 */ /* 0x000ea40000100a00 */
        /* <DEDUP_REMOVED lines=8> */
[----:B---3--:R-:W3:Y:S01]  /*102450*/  LDL.LU R12, [R1+0xaa0] ;  /* 0x000aa000010c7983 */ /* 0x008ee20000300800 */
[----:B------:R-:W3:Y:S01]  /*102460*/  LDL.LU R13, [R1+0xaa4] ;  /* 0x000aa400010d7983 */ /* 0x000ee20000300800 */
[----:B----4-:R-:W3:Y:S02]  /*102470*/  LDL.LU R14, [R1+0xaa8] ;  /* 0x000aa800010e7983 */ /* 0x010ee40000300800 */
[----:B------:R-:W3:Y:S02]  /*102480*/  LDL.LU R15, [R1+0xaac] ;  /* 0x000aac00010f7983 */ /* 0x000ee40000300800 */
[----:B-1----:R-:W4:Y:S01]  /*102490*/  LDL.LU R8, [R1+0xab0] ;  /* 0x000ab00001087983 */ /* 0x002f220000300800 */
[----:B------:R-:W4:Y:S01]  /*1024a0*/  LDL.LU R9, [R1+0xab4] ;  /* 0x000ab40001097983 */ /* 0x000f220000300800 */
[----:B------:R-:W4:Y:S02]  /*1024b0*/  LDL.LU R10, [R1+0xab8] ;  /* 0x000ab800010a7983 */ /* 0x000f240000300800 */
[----:B------:R-:W4:Y:S02]  /*1024c0*/  LDL.LU R11, [R1+0xabc] ;  /* 0x000abc00010b7983 */ /* 0x000f240000300800 */
        /* <DEDUP_REMOVED lines=16> */
[----:B------:R-:W3:Y:S01]  /*1025d0*/  LDL.64 R112, [R1] ;  /* 0x0000000001707983 */ /* 0x000ee20000100a00 */
[----:B------:R-:W3:Y:S01]  /*1025e0*/  LDL.LU R108, [R1+0xb00] ;  /* 0x000b0000016c7983 */ /* 0x000ee20000300800 */
[----:B------:R-:W3:Y:S02]  /*1025f0*/  LDL.LU R109, [R1+0xb04] ;  /* 0x000b0400016d7983 */ /* 0x000ee40000300800 */
[----:B------:R-:W3:Y:S02]  /*102600*/  LDL.LU R110, [R1+0xb08] ;  /* 0x000b0800016e7983 */ /* 0x000ee40000300800 */
[----:B------:R-:W3:Y:S01]  /*102610*/  LDL.LU R111, [R1+0xb0c] ;  /* 0x000b0c00016f7983 */ /* 0x000ee20000300800 */
[----:B------:R-:W4:Y:S01]  /*102620*/  LDL.64 R100, [R1+0x20] ;  /* 0x0000200001647983 */ /* 0x000f220000100a00 */
        /* <DEDUP_REMOVED lines=13> */
[----:B------:R-:W4:Y:S02]  /*102700*/  LDL.64 R148, [R1+0xa0] ;  /* 0x0000a00001947983 */ /* 0x000f240000100a00 */
[----:B------:R-:W4:Y:S02]  /*102710*/  LDL.64 R150, [R1+0xa8] ;  /* 0x0000a80001967983 */ /* 0x000f240000100a00 */
[----:B------:R-:W-:Y:S01]  /*102720*/  IMAD.MOV.U32 R174, RZ, RZ, R217 ;  /* 0x000000ffffae7224 */ /* 0x000fe200078e00d9 */
[----:B------:R-:W-:-:S02]  /*102730*/  MOV R175, R224 ;  /* 0x000000e000af7202 */ /* 0x000fc40000000f00 */
[----:B------:R-:W-:Y:S01]  /*102740*/  MOV R3, R236 ;  /* 0x000000ec00037202 */ /* 0x000fe20000000f00 */
[----:B------:R-:W-:Y:S01]  /*102750*/  IMAD.MOV.U32 R0, RZ, RZ, R237 ;  /* 0x000000ffff007224 */ /* 0x000fe200078e00ed */
        /* <DEDUP_REMOVED lines=9> */
[----:B------:R-:W-:Y:S01]  /*1027f0*/  IMAD.MOV.U32 R239, RZ, RZ, R245 ;  /* 0x000000ffffef7224 */ /* 0x000fe200078e00f5 */
[----:B------:R-:W2:Y:S01]  /*102800*/  LDL.LU R224, [R1+0x8e9c] ;  /* 0x008e9c0001e07983 */ /* 0x000ea20000300800 */
[----:B------:R-:W2:Y:S02]  /*102810*/  LDL R236, [R1+0x110] ;  /* 0x0001100001ec7983 */ /* 0x000ea40000100800 */
[----:B------:R-:W2:Y:S02]  /*102820*/  LDL R237, [R1+0x114] ;  /* 0x0001140001ed7983 */ /* 0x000ea40000100800 */
[----:B------:R-:W-:-:S02]  /*102830*/  IMAD.MOV.U32 R238, RZ, RZ, R225 ;  /* 0x000000ffffee7224 */ /* 0x000fc400078e00e1 */
[----:B------:R-:W2:Y:S01]  /*102840*/  LDL.LU R225, [R1+0x8e98] ;  /* 0x008e980001e17983 */ /* 0x000ea20000300800 */
[C---:B---3--:R-:W-:Y:S08]  /*102850*/  HMMA.1688.F32.TF32 R24, R4.reuse, R24, R108 ;  /* 0x000000180418723c */ /* 0x048ff0000008106c */
[C---:B----4-:R-:W-:Y:S08]  /*102860*/  HMMA.1688.F32.TF32 R104, R4.reuse, R100, R104 ;  /* 0x000000640468723c */ /* 0x050ff00000081068 */
[----:B------:R-:W-:Y:S01]  /*102870*/  HMMA.1688.F32.TF32 R28, R4, R28, R96 ;  /* 0x0000001c041c723c */ /* 0x000fe20000081060 */
[----:B------:R-:W-:-:S07]  /*102880*/  MOV R245, R113 ;  /* 0x0000007100f57202 */ /* 0x000fce0000000f00 */
[C---:B------:R-:W-:Y:S08]  /*102890*/  HMMA.1688.F32.TF32 R116, R4.reuse, R16, R116 ;  /* 0x000000100474723c */ /* 0x040ff00000081074 */
[----:B------:R-:W-:Y:S01]  /*1028a0*/  HMMA.1688.F32.TF32 R92, R4, R112, R92 ;  /* 0x00000070045c723c */ /* 0x000fe2000008105c */
[----:B--2---:R-:W-:Y:S01]  /*1028b0*/  STL [R1+0x8ae4], R248 ;  /* 0x008ae4f801007387 */ /* 0x004fe20000100800 */
[----:B------:R-:W-:Y:S02]  /*1028c0*/  STL [R1+0x8ae0], R249 ;  /* 0x008ae0f901007387 */ /* 0x000fe40000100800 */
[----:B------:R2:W-:Y:S02]  /*1028d0*/  STL [R1+0x8ad8], R245 ;  /* 0x008ad8f501007387 */ /* 0x0005e40000100800 */
[----:B------:R-:W-:Y:S01]  /*1028e0*/  STL.64 [R1+0x8e78], R26 ;  /* 0x008e781a01007387 */ /* 0x000fe20000100a00 */
[----:B------:R-:W-:Y:S01]  /*1028f0*/  STL.64 [R1+0x8e70], R24 ;  /* 0x008e701801007387 */ /* 0x000fe20000100a00 */
[----:B------:R-:W-:Y:S02]  /*102900*/  STL.64 [R1+0x8e68], R106 ;  /* 0x008e686a01007387 */ /* 0x000fe40000100a00 */
[----:B------:R-:W-:Y:S02]  /*102910*/  STL.64 [R1+0x8e60], R104 ;  /* 0x008e606801007387 */ /* 0x000fe40000100a00 */
[----:B--2---:R-:W-:-:S05]  /*102920*/  IMAD.MOV.U32 R245, RZ, RZ, R101 ;  /* 0x000000fffff57224 */ /* 0x004fca00078e0065 */
[----:B------:R2:W-:Y:S01]  /*102930*/  STL [R1+0x8adc], R245 ;  /* 0x008adcf501007387 */ /* 0x0005e20000100800 */
[----:B------:R3:W-:Y:S02]  /*102940*/  STL.64 [R1+0x8e58], R30 ;  /* 0x008e581e01007387 */ /* 0x0007e40000100a00 */
[----:B------:R-:W-:Y:S02]  /*102950*/  STL.64 [R1+0x8e50], R28 ;  /* 0x008e501c01007387 */ /* 0x000fe40000100a00 */
[----:B--2---:R-:W-:-:S05]  /*102960*/  IMAD.MOV.U32 R245, RZ, RZ, R17 ;  /* 0x000000fffff57224 */ /* 0x004fca00078e0011 */
[----:B------:R-:W-:Y:S01]  /*102970*/  STL [R1+0x8ae8], R245 ;  /* 0x008ae8f501007387 */ /* 0x000fe20000100800 */
        /* <DEDUP_REMOVED lines=92> */
[----:B------:R-:W-:-:S02]  /*102f40*/  MOV R26, R232 ;  /* 0x000000e8001a7202 */ /* 0x000fc40000000f00 */
[----:B------:R-:W2:Y:S02]  /*102f50*/  LDL.LU R232, [R1+0x8e94] ;  /* 0x008e940001e87983 */ /* 0x000ea40000300800 */
[----:B------:R-:W-:Y:S02]  /*102f60*/  IMAD.MOV.U32 R27, RZ, RZ, R240 ;  /* 0x000000ffff1b7224 */ /* 0x000fe400078e00f0 */
[----:B------:R-:W-:Y:S01]  /*102f70*/  IMAD.MOV.U32 R106, RZ, RZ, R241 ;  /* 0x000000ffff6a7224 */ /* 0x000fe200078e00f1 */
[----:B------:R-:W2:Y:S01]  /*102f80*/  LDL.LU R240, [R1+0x8e90] ;  /* 0x008e900001f07983 */ /* 0x000ea20000300800 */
[----:B------:R-:W2:Y:S01]  /*102f90*/  LDL.LU R241, [R1+0x8e8c] ;  /* 0x008e8c0001f17983 */ /* 0x000ea20000300800 */
[----:B------:R-:W-:Y:S01]  /*102fa0*/  MOV R107, R233 ;  /* 0x000000e9006b7202 */ /* 0x000fe20000000f00 */
[----:B---3--:R-:W-:Y:S01]  /*102fb0*/  IMAD.MOV.U32 R30, RZ, RZ, R201 ;  /* 0x000000ffff1e7224 */ /* 0x008fe200078e00c9 */
[----:B------:R-:W3:Y:S01]  /*102fc0*/  LDL.LU R233, [R1+0x8e88] ;  /* 0x008e880001e97983 */ /* 0x000ee20000300800 */
[----:B------:R-:W3:Y:S02]  /*102fd0*/  LDL.LU R201, [R1+0x8e84] ;  /* 0x008e840001c97983 */ /* 0x000ee40000300800 */
[----:B------:R-:W-:Y:S01]  /*102fe0*/  IMAD.MOV.U32 R31, RZ, RZ, R185 ;  /* 0x000000ffff1f7224 */ /* 0x000fe200078e00b9 */
[C---:B-1----:R-:W-:Y:S01]  /*102ff0*/  HMMA.1688.F32.TF32 R92, R132.reuse, R26, R92 ;  /* 0x0000001a845c723c */ /* 0x042fe2000008105c */
[----:B------:R-:W3:Y:S04]  /*103000*/  LDL.LU R185, [R1+0x8e80] ;  /* 0x008e800001b97983 */ /* 0x000ee80000300800 */
[----:B--2---:R-:W-:Y:S01]  /*103010*/  STL [R1+0x8aec], R241 ;  /* 0x008aecf101007387 */ /* 0x004fe20000100800 */
[----:B------:R-:W2:Y:S02]  /*103020*/  LDL.LU.64 R26, [R1+0x8e78] ;  /* 0x008e7800011a7983 */ /* 0x000ea40000300a00 */
[----:B------:R-:W2:Y:S11]  /*103030*/  LDL.LU.64 R24, [R1+0x8e70] ;  /* 0x008e700001187983 */ /* 0x000eb60000300a00 */
[----:B------:R-:W-:Y:S04]  /*103040*/  @!UPT UIADD3 URZ, URZ, URZ, URZ ;  /* 0x0000003f3f3ff290 */ /* 0x000fe8000fffe03f */
[----:B------:R1:W-:Y:S01]  /*103050*/  STL.64 [R1+0x8e48], R94 ;  /* 0x008e485e01007387 */ /* 0x0003e20000100a00 */
[----:B------:R-:W-:Y:S04]  /*103060*/  STL.64 [R1+0x8e40], R92 ;  /* 0x008e405c01007387 */ /* 0x000fe80000100a00 */
[----:B-1----:R-:W3:Y:S01]  /*103070*/  LDL.64 R94, [R1+0x48] ;  /* 0x00004800015e7983 */ /* 0x002ee20000100a00 */
[----:B--2---:R-:W-:Y:S03]  /*103080*/  HMMA.1688.F32.TF32 R24, R132, R106, R24 ;  /* 0x0000006a8418723c */ /* 0x004fe60000081018 */
[----:B------:R-:W2:Y:S01]  /*103090*/  LDL.LU.64 R106, [R1+0x8e68] ;  /* 0x008e6800016a7983 */ /* 0x000ea20000300a00 */
[----:B------:R-:W2:Y:S04]  /*1030a0*/  LDL.LU.64 R104, [R1+0x8e60] ;  /* 0x008e600001687983 */ /* 0x000ea80000300a00 */
        /* <DEDUP_REMOVED lines=17> */
[----:B------:R-:W-:Y:S01]  /*1031c0*/  HMMA.1688.F32.TF32 R64, R4, R200, R64 ;  /* 0x000000c80440723c */ /* 0x000fe20000081040 */
[----:B------:R-:W-:Y:S01]  /*1031d0*/  IMAD.MOV.U32 R248, RZ, RZ, R198 ;  /* 0x000000fffff87224 */ /* 0x000fe200078e00c6 */
[----:B------:R-:W-:Y:S01]  /*1031e0*/  STL.64 [R1+0x8e38], R26 ;  /* 0x008e381a01007387 */ /* 0x000fe20000100a00 */
[----:B------:R-:W-:Y:S02]  /*1031f0*/  STL.64 [R1+0x8e30], R24 ;  /* 0x008e301801007387 */ /* 0x000fe40000100a00 */
[----:B------:R-:W-:-:S03]  /*103200*/  IMAD.MOV.U32 R249, RZ, RZ, R199 ;  /* 0x000000fffff97224 */ /* 0x000fc600078e00c7 */
[----:B------:R-:W-:Y:S01]  /*103210*/  HMMA.1688.F32.TF32 R68, R4, R192, R68 ;  /* 0x000000c00444723c */ /* 0x000fe20000081044 */
[----:B------:R-:W-:-:S07]  /*103220*/  MOV R241, R150 ;  /* 0x0000009600f17202 */ /* 0x000fce0000000f00 */
[----:B------:R-:W-:Y:S08]  /*103230*/  HMMA.1688.F32.TF32 R72, R4, R184, R72 ;  /* 0x000000b80448723c */ /* 0x000ff00000081048 */
[C---:B------:R-:W-:Y:S08]  /*103240*/  HMMA.1688.F32.TF32 R20, R132.reuse, R250, R20 ;  /* 0x000000fa8414723c */ /* 0x040ff00000081014 */
[C---:B------:R-:W-:Y:S08]  /*103250*/  HMMA.1688.F32.TF32 R12, R132.reuse, R214, R12 ;  /* 0x000000d6840c723c */ /* 0x040ff0000008100c */
[C---:B------:R-:W-:Y:S08]  /*103260*/  HMMA.1688.F32.TF32 R16, R132.reuse, R222, R16 ;  /* 0x000000de8410723c */ /* 0x040ff00000081010 */
[C---:B------:R-:W-:Y:S08]  /*103270*/  HMMA.1688.F32.TF32 R96, R132.reuse, R142, R96 ;  /* 0x0000008e8460723c */ /* 0x040ff00000081060 */
[----:B------:R-:W-:Y:S01]  /*103280*/  HMMA.1688.F32.TF32 R100, R132, R150, R100 ;  /* 0x000000968464723c */ /* 0x000fe20000081064 */
[----:B------:R-:W-:-:S07]  /*103290*/  IMAD.MOV.U32 R245, RZ, RZ, R151 ;  /* 0x000000fffff57224 */ /* 0x000fce00078e0097 */
        /* <DEDUP_REMOVED lines=17> */
[----:B------:R-:W2:Y:S11]  /*1033b0*/  LDL.LU.64 R28, [R1+0x8e50] ;  /* 0x008e5000011c7983 */ /* 0x000eb60000300a00 */
[----:B------:R-:W-:Y:S10]  /*1033c0*/  @!UPT UIADD3 URZ, URZ, URZ, URZ ;  /* 0x0000003f3f3ff290 */ /* 0x000ff4000fffe03f */
[----:B------:R-:W-:Y:S01]  /*1033d0*/  STL.64 [R1+0x8e28], R106 ;  /* 0x008e286a01007387 */ /* 0x000fe20000100a00 */
[----:B------:R-:W-:Y:S02]  /*1033e0*/  STL.64 [R1+0x8e20], R104 ;  /* 0x008e206801007387 */ /* 0x000fe40000100a00 */
[----:B------:R-:W-:Y:S02]  /*1033f0*/  STL.64 [R1+0x8af8], R250 ;  /* 0x008af8fa01007387 */ /* 0x000fe40000100a00 */
[----:B------:R1:W-:Y:S01]  /*103400*/  STL.64 [R1+0x8af0], R248 ;  /* 0x008af0f801007387 */ /* 0x0003e20000100a00 */
        /* <DEDUP_REMOVED lines=51> */
[----:B----4-:R-:W4:Y:S04]  /*103740*/  LDL R240, [R1+0x320] ;  /* 0x0003200001f07983 */ /* 0x010f280000100800 */
[----:B------:R-:W4:Y:S04]  /*103750*/  LDL R241, [R1+0x324] ;  /* 0x0003240001f17983 */ /* 0x000f280000100800 */
        /* <DEDUP_REMOVED lines=58> */
[----:B-1----:R-:W4:Y:S04]  /*103b00*/  LDL R176, [R1+0x2a0] ;  /* 0x0002a00001b07983 */ /* 0x002f280000100800 */
        /* <DEDUP_REMOVED lines=10> */
[----:B------:R-:W-:Y:S01]  /*103bb0*/  IMAD.MOV.U32 R27, RZ, RZ, R246 ;  /* 0x000000ffff1b7224 */ /* 0x000fe200078e00f6 */
        /* <DEDUP_REMOVED lines=8> */
[----:B------:R-:W4:Y:S01]  /*103c40*/  LDL R199, [R1+0x24c] ;  /* 0x00024c0001c77983 */ /* 0x000f220000100800 */
[----:B------:R1:W-:Y:S01]  /*103c50*/  STL.64 [R1+0x8b98], R170 ;  /* 0x008b98aa01007387 */ /* 0x0003e20000100a00 */
[C---:B------:R-:W-:Y:S01]  /*103c60*/  HMMA.1688.F32.TF32 R80, R132.reuse, R170, R80 ;  /* 0x000000aa8450723c */ /* 0x040fe20000081050 */
[----:B------:R1:W-:Y:S07]  /*103c70*/  STL.64 [R1+0x8b90], R168 ;  /* 0x008b90a801007387 */ /* 0x0003ee0000100a00 */
        /* <DEDUP_REMOVED lines=10> */
[----:B------:R-:W-:Y:S01]  /*103d20*/  IMAD.MOV.U32 R247, RZ, RZ, R94 ;  /* 0x000000fffff77224 */ /* 0x000fe200078e005e */
[----:B------:R-:W-:Y:S01]  /*103d30*/  MOV R246, R95 ;  /* 0x0000005f00f67202 */ /* 0x000fe20000000f00 */
        /* <DEDUP_REMOVED lines=21> */
[----:B------:R-:W4:Y:S01]  /*103e90*/  LDL.LU.64 R94, [R1+0x8e48] ;  /* 0x008e4800015e7983 */ /* 0x000f220000300a00 */
[C---:B---3--:R-:W-:Y:S02]  /*103ea0*/  HMMA.1688.F32.TF32 R20, R4.reuse, R92, R20 ;  /* 0x0000005c0414723c */ /* 0x048fe40000081014 */
[----:B------:R-:W4:Y:S01]  /*103eb0*/  LDL.LU.64 R92, [R1+0x8e40] ;  /* 0x008e4000015c7983 */ /* 0x000f220000300a00 */
[----:B------:R-:W3:Y:S05]  /*103ec0*/  LDL.LU.64 R26, [R1+0x8e38] ;  /* 0x008e3800011a7983 */ /* 0x000eea0000300a00 */
[C---:B----4-:R-:W-:Y:S01]  /*103ed0*/  HMMA.1688.F32.TF32 R92, R4.reuse, R24, R92 ;  /* 0x00000018045c723c */ /* 0x050fe2000008105c */
[----:B------:R-:W3:Y:S11]  /*103ee0*/  LDL.LU.64 R24, [R1+0x8e30] ;  /* 0x008e300001187983 */ /* 0x000ef60000300a00 */
[----:B------:R-:W-:Y:S11]  /*103ef0*/  @!UPT UIADD3 URZ, URZ, URZ, URZ ;  /* 0x0000003f3f3ff290 */ /* 0x000ff6000fffe03f */
[----:B------:R-:W-:Y:S01]  /*103f00*/  STL.64 [R1+0x8e18], R94 ;  /* 0x008e185e01007387 */ /* 0x000fe20000100a00 */
[----:B------:R1:W-:Y:S03]  /*103f10*/  STL.64 [R1+0x8e10], R92 ;  /* 0x008e105c01007387 */ /* 0x0003e60000100a00 */
[----:B-1----:R-:W4:Y:S04]  /*103f20*/  LDL R92, [R1+0x220] ;  /* 0x00022000015c7983 */ /* 0x002f280000100800 */
[----:B------:R-:W4:Y:S01]  /*103f30*/  LDL R93, [R1+0x224] ;  /* 0x00022400015d7983 */ /* 0x000f220000100800 */
[----:B------:R-:W4:Y:S01]  /*103f40*/  LDL.LU.64 R106, [R1+0x8e28] ;  /* 0x008e2800016a7983 */ /* 0x000f220000300a00 */
[C---:B---3--:R-:W-:Y:S02]  /*103f50*/  HMMA.1688.F32.TF32 R24, R4.reuse, R104, R24 ;  /* 0x000000680418723c */ /* 0x048fe40000081018 */
[----:B------:R-:W4:Y:S06]  /*103f60*/  LDL.LU.64 R104, [R1+0x8e20] ;  /* 0x008e200001687983 */ /* 0x000f2c0000300a00 */
[C---:B--2---:R-:W-:Y:S01]  /*103f70*/  HMMA.1688.F32.TF32 R28, R4.reuse, R132, R28 ;  /* 0x00000084041c723c */ /* 0x044fe2000008101c */
        /* <DEDUP_REMOVED lines=251> */
[C---:B--2---:R-:W-:Y:S01]  /*104f30*/  HMMA.1688.F32.TF32 R28, R132.reuse, R146, R28 ;  /* 0x00000092841c723c */ /* 0x044fe2000008101c */
        /* <DEDUP_REMOVED lines=23> */
[----:B-1----:R-:W3:Y:S04]  /*1050b0*/  LDL R236, [R1+0x12a0] ;  /* 0x0012a00001ec7983 */ /* 0x002ee80000100800 */
[----:B------:R-:W3:Y:S01]  /*1050c0*/  LDL R237, [R1+0x12a4] ;  /* 0x0012a40001ed7983 */ /* 0x000ee20000100800 */
[----:B------:R-:W-:Y:S01]  /*1050d0*/  HMMA.1688.F32.TF32 R48, R132, R230, R48 ;  /* 0x000000e68430723c */ /* 0x000fe20000081030 */
[----:B------:R-:W-:Y:S01]  /*1050e0*/  IMAD.MOV.U32 R238, RZ, RZ, R198 ;  /* 0x000000ffffee7224 */ /* 0x000fe200078e00c6 */
[----:B------:R-:W-:Y:S01]  /*1050f0*/  MOV R239, R199 ;  /* 0x000000c700ef7202 */ /* 0x000fe20000000f00 */
[----:B------:R-:W4:Y:S01]  /*105100*/  LDL.LU R198, [R1+0x8cbc] ;  /* 0x008cbc0001c67983 */ /* 0x000f220000300800 */
[----:B------:R-:W2:Y:S03]  /*105110*/  LDL.LU R199, [R1+0x8cb8] ;  /* 0x008cb80001c77983 */ /* 0x000ea60000300800 */
[----:B------:R-:W-:Y:S04]  /*105120*/  STL.64 [R1+0x8bd8], R238 ;  /* 0x008bd8ee01007387 */ /* 0x000fe80000100a00 */
[----:B---3--:R-:W-:Y:S11]  /*105130*/  STL.64 [R1+0x8bd0], R236 ;  /* 0x008bd0ec01007387 */ /* 0x008ff60000100a00 */
[----:B------:R-:W-:Y:S01]  /*105140*/  @!UPT UIADD3 URZ, URZ, URZ, URZ ;  /* 0x0000003f3f3ff290 */ /* 0x000fe2000fffe03f */
[----:B------:R-:W-:Y:S02]  /*105150*/  STL.64 [R1+0x8bf8], R50 ;  /* 0x008bf83201007387 */ /* 0x000fe40000100a00 */
[----:B------:R-:W-:Y:S02]  /*105160*/  STL.64 [R1+0x8bf0], R48 ;  /* 0x008bf03001007387 */ /* 0x000fe40000100a00 */
[----:B------:R-:W-:Y:S01]  /*105170*/  STL.64 [R1+0x8988], R230 ;  /* 0x008988e601007387 */ /* 0x000fe20000100a00 */
[----:B------:R1:W-:Y:S04]  /*105180*/  STL.64 [R1+0x8980], R228 ;  /* 0x008980e401007387 */ /* 0x0003e80000100a00 */
[----:B-1----:R-:W3:Y:S04]  /*105190*/  LDL R228, [R1+0x1290] ;  /* 0x0012900001e47983 */ /* 0x002ee80000100800 */
[----:B------:R-:W3:Y:S01]  /*1051a0*/  LDL R229, [R1+0x1294] ;  /* 0x0012940001e57983 */ /* 0x000ee20000100800 */
[----:B------:R-:W-:-:S02]  /*1051b0*/  IMAD.MOV.U32 R230, RZ, RZ, R206 ;  /* 0x000000ffffe67224 */ /* 0x000fc400078e00ce */
[----:B------:R-:W-:Y:S02]  /*1051c0*/  IMAD.MOV.U32 R231, RZ, RZ, R207 ;  /* 0x000000ffffe77224 */ /* 0x000fe400078e00cf */
[----:B------:R-:W2:Y:S01]  /*1051d0*/  LDL.LU R206, [R1+0x8cb4] ;  /* 0x008cb40001ce7983 */ /* 0x000ea20000300800 */
[----:B------:R-:W2:Y:S02]  /*1051e0*/  LDL.LU R207, [R1+0x8cb0] ;  /* 0x008cb00001cf7983 */ /* 0x000ea40000300800 */
[----:B------:R-:W-:Y:S01]  /*1051f0*/  STL.64 [R1+0x8be8], R230 ;  /* 0x008be8e601007387 */ /* 0x000fe20000100a00 */
[----:B------:R-:W-:Y:S01]  /*105200*/  MOV R250, R214 ;  /* 0x000000d600fa7202 */ /* 0x000fe20000000f00 */
[----:B------:R-:W-:Y:S02]  /*105210*/  IMAD.MOV.U32 R251, RZ, RZ, R215 ;  /* 0x000000fffffb7224 */ /* 0x000fe400078e00d7 */
[----:B------:R-:W-:Y:S01]  /*105220*/  IMAD.MOV.U32 R242, RZ, RZ, R222 ;  /* 0x000000fffff27224 */ /* 0x000fe200078e00de */
[----:B------:R-:W-:Y:S01]  /*105230*/  MOV R243, R223 ;  /* 0x000000df00f37202 */ /* 0x000fe20000000f00 */
[----:B---3--:R1:W-:Y:S01]  /*105240*/  STL.64 [R1+0x8be0], R228 ;  /* 0x008be0e401007387 */ /* 0x0083e20000100a00 */
[----:B------:R-:W3:Y:S02]  /*105250*/  LDL R248, [R1+0x1180] ;  /* 0x0011800001f87983 */ /* 0x000ee40000100800 */
[----:B------:R-:W3:Y:S02]  /*105260*/  LDL R249, [R1+0x1184] ;  /* 0x0011840001f97983 */ /* 0x000ee40000100800 */
[----:B------:R-:W2:Y:S01]  /*105270*/  LDL.LU R214, [R1+0x8cac] ;  /* 0x008cac0001d67983 */ /* 0x000ea20000300800 */
[----:B------:R-:W2:Y:S01]  /*105280*/  LDL.LU R215, [R1+0x8ca8] ;  /* 0x008ca80001d77983 */ /* 0x000ea20000300800 */
[----:B------:R-:W2:Y:S02]  /*105290*/  LDL R240, [R1+0x1170] ;  /* 0x0011700001f07983 */ /* 0x000ea40000100800 */
[----:B------:R-:W2:Y:S02]  /*1052a0*/  LDL R241, [R1+0x1174] ;  /* 0x0011740001f17983 */ /* 0x000ea40000100800 */
[----:B------:R-:W2:Y:S01]  /*1052b0*/  LDL.LU R222, [R1+0x8ca4] ;  /* 0x008ca40001de7983 */ /* 0x000ea20000300800 */
[----:B------:R-:W3:Y:S01]  /*1052c0*/  LDL.LU R223, [R1+0x8ca0] ;  /* 0x008ca00001df7983 */ /* 0x000ee20000300800 */
[----:B------:R-:W4:Y:S02]  /*1052d0*/  LDL R208, [R1+0x1120] ;  /* 0x0011200001d07983 */ /* 0x000f240000100800 */
[----:B------:R-:W4:Y:S02]  /*1052e0*/  LDL R209, [R1+0x1124] ;  /* 0x0011240001d17983 */ /* 0x000f240000100800 */
[----:B------:R-:W4:Y:S01]  /*1052f0*/  LDL R210, [R1+0x1128] ;  /* 0x0011280001d27983 */ /* 0x000f220000100800 */
        /* <DEDUP_REMOVED lines=10> */
[----:B------:R-:W4:Y:S01]  /*1053a0*/  LDL.64 R234, [R1+0x1158] ;  /* 0x0011580001ea7983 */ /* 0x000f220000100a00 */
[C---:B------:R-:W-:Y:S08]  /*1053b0*/  HMMA.1688.F32.TF32 R116, R4.reuse, R144, R116 ;  /* 0x000000900474723c */ /* 0x040ff00000081074 */
[C---:B------:R-:W-:Y:S08]  /*1053c0*/  HMMA.1688.F32.TF32 R16, R4.reuse, R176, R16 ;  /* 0x000000b00410723c */ /* 0x040ff00000081010 */
[C---:B------:R-:W-:Y:S08]  /*1053d0*/  HMMA.1688.F32.TF32 R128, R4.reuse, R152, R128 ;  /* 0x000000980480723c */ /* 0x040ff00000081080 */
[C---:B------:R-:W-:Y:S08]  /*1053e0*/  HMMA.1688.F32.TF32 R8, R4.reuse, R160, R8 ;  /* 0x000000a00408723c */ /* 0x040ff00000081008 */
[C---:B------:R-:W-:Y:S08]  /*1053f0*/  HMMA.1688.F32.TF32 R12, R4.reuse, R168, R12 ;  /* 0x000000a8040c723c */ /* 0x040ff0000008100c */
[C---:B------:R-:W-:Y:S01]  /*105400*/  HMMA.1688.F32.TF32 R52, R4.reuse, R220, R52 ;  /* 0x000000dc0434723c */ /* 0x040fe20000081034 */
[----:B--2---:R-:W-:Y:S01]  /*105410*/  STL [R1+0x892c], R222 ;  /* 0x00892cde01007387 */ /* 0x004fe20000100800 */
[----:B---3--:R-:W-:Y:S02]  /*105420*/  STL [R1+0x8928], R223 ;  /* 0x008928df01007387 */ /* 0x008fe40000100800 */
[----:B------:R-:W-:Y:S02]  /*105430*/  STL [R1+0x8924], R214 ;  /* 0x008924d601007387 */ /* 0x000fe40000100800 */
[----:B------:R-:W-:Y:S01]  /*105440*/  STL [R1+0x8920], R215 ;  /* 0x008920d701007387 */ /* 0x000fe20000100800 */
[----:B------:R-:W-:Y:S01]  /*105450*/  STL [R1+0x891c], R206 ;  /* 0x00891cce01007387 */ /* 0x000fe20000100800 */
[----:B------:R-:W-:Y:S02]  /*105460*/  STL [R1+0x8918], R207 ;  /* 0x008918cf01007387 */ /* 0x000fe40000100800 */
[----:B----4-:R-:W-:Y:S02]  /*105470*/  STL [R1+0x8914], R198 ;  /* 0x008914c601007387 */ /* 0x010fe40000100800 */
        /* <DEDUP_REMOVED lines=15> */
[----:B------:R-:W2:Y:S02]  /*105570*/  LDL R96, [R1+0x11a0] ;  /* 0x0011a00001607983 */ /* 0x000ea40000100800 */
        /* <DEDUP_REMOVED lines=14> */
[----:B------:R-:W3:Y:S01]  /*105660*/  LDS R7, [R2+0x99080] ;  /* 0x0990800002077984 */ /* 0x000ee20000000800 */
        /* <DEDUP_REMOVED lines=35> */
[----:B------:R-:W4:Y:S01]  /*1058a0*/  LDL R184, [R1+0x12e0] ;  /* 0x0012e00001b87983 */ /* 0x000f220000100800 */
[C---:B---3--:R-:W-:Y:S08]  /*1058b0*/  HMMA.1688.F32.TF32 R104, R4.reuse, R192, R104 ;  /* 0x000000c00468723c */ /* 0x048ff00000081068 */
[C---:B------:R-:W-:Y:S01]  /*1058c0*/  HMMA.1688.F32.TF32 R116, R4.reuse, R200, R116 ;  /* 0x000000c80474723c */ /* 0x040fe20000081074 */
[----:B------:R-:W3:Y:S04]  /*1058d0*/  LDL R200, [R1+0x1190] ;  /* 0x0011900001c87983 */ /* 0x000ee80000100800 */
[----:B------:R-:W3:Y:S04]  /*1058e0*/  LDL R201, [R1+0x1194] ;  /* 0x0011940001c97983 */ /* 0x000ee80000100800 */
[----:B------:R-:W3:Y:S01]  /*1058f0*/  LDL.64 R192, [R1+0x1300] ;  /* 0x0013000001c07983 */ /* 0x000ee20000100a00 */
[----:B------:R-:W4:Y:S01]  /*105900*/  LDL.LU.64 R98, [R1+0x8c98] ;  /* 0x008c980001627983 */ /* 0x000f220000300a00 */
[C---:B--2---:R-:W-:Y:S02]  /*105910*/  HMMA.1688.F32.TF32 R16, R4.reuse, R96, R16 ;  /* 0x000000600410723c */ /* 0x044fe40000081010 */
[----:B------:R-:W4:Y:S01]  /*105920*/  LDL.LU.64 R96, [R1+0x8c90] ;  /* 0x008c900001607983 */ /* 0x000f220000300a00 */
[----:B------:R-:W2:Y:S05]  /*105930*/  LDL.LU.64 R102, [R1+0x8c88] ;  /* 0x008c880001667983 */ /* 0x000eaa0000300a00 */
[C---:B----4-:R-:W-:Y:S01]  /*105940*/  HMMA.1688.F32.TF32 R96, R4.reuse, R100, R96 ;  /* 0x000000640460723c */ /* 0x050fe20000081060 */
[----:B------:R-:W2:Y:S01]  /*105950*/  LDL.LU.64 R100, [R1+0x8c80] ;  /* 0x008c800001647983 */ /* 0x000ea20000300a00 */
[----:B------:R-:W4:Y:S06]  /*105960*/  LDL.LU.64 R110, [R1+0x8c78] ;  /* 0x008c7800016e7983 */ /* 0x000f2c0000300a00 */
[C---:B--2---:R-:W-:Y:S01]  /*105970*/  HMMA.1688.F32.TF32 R100, R4.reuse, R108, R100 ;  /* 0x0000006c0464723c */ /* 0x044fe20000081064 */
[----:B------:R-:W4:Y:S01]  /*105980*/  LDL.LU.64 R108, [R1+0x8c70] ;  /* 0x008c7000016c7983 */ /* 0x000f220000300a00 */
[----:B------:R-:W2:Y:S06]  /*105990*/  LDL.LU.64 R114, [R1+0x8c68] ;  /* 0x008c680001727983 */ /* 0x000eac0000300a00 */
        /* <DEDUP_REMOVED lines=18> */
[----:B----4-:R-:W-:Y:S01]  /*105ac0*/  HMMA.1688.F32.TF32 R40, R4, R44, R40 ;  /* 0x0000002c0428723c */ /* 0x010fe20000081028 */
[----:B------:R-:W2:Y:S01]  /*105ad0*/  LDL.LU.64 R44, [R1+0x8c00] ;  /* 0x008c0000012c7983 */ /* 0x000ea20000300a00 */
        /* <DEDUP_REMOVED lines=20> */
[C---:B--2---:R-:W-:Y:S01]  /*105c20*/  HMMA.1688.F32.TF32 R44, R4.reuse, R48, R44 ;  /* 0x00000030042c723c */ /* 0x044fe2000008102c */
[----:B------:R-:W4:Y:S07]  /*105c30*/  LDL.LU.64 R48, [R1+0x8bf0] ;  /* 0x008bf00001307983 */ /* 0x000f2e0000300a00 */
[C---:B------:R-:W-:Y:S08]  /*105c40*/  HMMA.1688.F32.TF32 R92, R4.reuse, R216, R92 ;  /* 0x000000d8045c723c */ /* 0x040ff0000008105c */
[C---:B------:R-:W-:Y:S01]  /*105c50*/  HMMA.1688.F32.TF32 R24, R4.reuse, R224, R24 ;  /* 0x000000e00418723c */ /* 0x040fe20000081018 */
[----:B------:R-:W2:Y:S07]  /*105c60*/  LDL.LU.64 R230, [R1+0x8be8] ;  /* 0x008be80001e67983 */ /* 0x000eae0000300a00 */
[----:B------:R-:W-:Y:S08]  /*105c70*/  HMMA.1688.F32.TF32 R52, R4, R236, R52 ;  /* 0x000000ec0434723c */ /* 0x000ff00000081034 */
[----:B-1----:R-:W-:Y:S08]  /*105c80*/  HMMA.1688.F32.TF32 R20, R132, R210, R20 ;  /* 0x000000d28414723c */ /* 0x002ff00000081014 */
[C---:B------:R-:W-:Y:S08]  /*105c90*/  HMMA.1688.F32.TF32 R56, R4.reuse, R144, R56 ;  /* 0x000000900438723c */ /* 0x040ff00000081038 */
[----:B------:R-:W-:Y:S01]  /*105ca0*/  HMMA.1688.F32.TF32 R60, R4, R152, R60 ;  /* 0x00000098043c723c */ /* 0x000fe2000008103c */
[----:B------:R-:W-:-:S07]  /*105cb0*/  IMAD.MOV.U32 R185, RZ, RZ, R252 ;  /* 0x000000ffffb97224 */ /* 0x000fce00078e00fc */
[----:B------:R-:W-:Y:S01]  /*105cc0*/  HMMA.1688.F32.TF32 R72, R4, R160, R72 ;  /* 0x000000a00448723c */ /* 0x000fe20000081048 */
[----:B------:R-:W-:-:S07]  /*105cd0*/  IMAD.MOV.U32 R252, RZ, RZ, R177 ;  /* 0x000000fffffc7224 */ /* 0x000fce00078e00b1 */
[C---:B------:R-:W-:Y:S08]  /*105ce0*/  HMMA.1688.F32.TF32 R76, R4.reuse, R168, R76 ;  /* 0x000000a8044c723c */ /* 0x040ff0000008104c */
[C---:B---3--:R-:W-:Y:S08]  /*105cf0*/  HMMA.1688.F32.TF32 R12, R4.reuse, R200, R12 ;  /* 0x000000c8040c723c */ /* 0x048ff0000008100c */
[C---:B------:R-:W-:Y:S08]  /*105d00*/  HMMA.1688.F32.TF32 R80, R4.reuse, R176, R80 ;  /* 0x000000b00450723c */ /* 0x040ff00000081050 */
[----:B------:R-:W-:Y:S08]  /*105d10*/  HMMA.1688.F32.TF32 R84, R4, R184, R84 ;  /* 0x000000b80454723c */ /* 0x000ff00000081054 */
[C---:B------:R-:W-:Y:S08]  /*105d20*/  HMMA.1688.F32.TF32 R92, R132.reuse, R218, R92 ;  /* 0x000000da845c723c */ /* 0x040ff0000008105c */
[----:B------:R-:W-:Y:S01]  /*105d30*/  HMMA.1688.F32.TF32 R24, R132, R226, R24 ;  /* 0x000000e28418723c */ /* 0x000fe20000081018 */
[----:B------:R-:W-:Y:S01]  /*105d40*/  MOV R201, R0 ;  /* 0x0000000000c97202 */ /* 0x000fe20000000f00 */
[----:B------:R-:W-:Y:S01]  /*105d50*/  IMAD.MOV.U32 R200, RZ, RZ, R3 ;  /* 0x000000ffffc87224 */ /* 0x000fe200078e0003 */
[----:B------:R-:W-:Y:S01]  /*105d60*/  MOV R0, R193 ;  /* 0x000000c100007202 */ /* 0x000fe20000000f00 */
[----:B------:R-:W-:-:S04]  /*105d70*/  IMAD.MOV.U32 R3, RZ, RZ, R192 ;  /* 0x000000ffff037224 */ /* 0x000fc800078e00c0 */
[C---:B------:R-:W-:Y:S08]  /*105d80*/  HMMA.1688.F32.TF32 R88, R4.reuse, R192, R88 ;  /* 0x000000c00458723c */ /* 0x040ff00000081058 */
[----:B------:R-:W-:Y:S01]  /*105d90*/  HMMA.1688.F32.TF32 R136, R4, R200, R136 ;  /* 0x000000c80488723c */ /* 0x000fe20000081088 */
[----:B------:R-:W-:Y:S02]  /*105da0*/  IMAD.MOV.U32 R167, RZ, RZ, R219 ;  /* 0x000000ffffa77224 */ /* 0x000fe400078e00db */
[----:B------:R-:W-:Y:S01]  /*105db0*/  IMAD.MOV.U32 R166, RZ, RZ, R218 ;  /* 0x000000ffffa67224 */ /* 0x000fe200078e00da */
[----:B------:R-:W-:Y:S01]  /*105dc0*/  MOV R158, R226 ;  /* 0x000000e2009e7202 */ /* 0x000fe20000000f00 */
[----:B------:R-:W-:-:S03]  /*105dd0*/  IMAD.MOV.U32 R159, RZ, RZ, R227 ;  /* 0x000000ffff9f7224 */ /* 0x000fc600078e00e3 */
[C---:B----4-:R-:W-:Y:S01]  /*105de0*/  HMMA.1688.F32.TF32 R48, R4.reuse, R228, R48 ;  /* 0x000000e40430723c */ /* 0x050fe20000081030 */
[----:B------:R-:W3:Y:S01]  /*105df0*/  LDL.LU.64 R228, [R1+0x8be0] ;  /* 0x008be00001e47983 */ /* 0x000ee20000300a00 */
[----:B------:R-:W4:Y:S02]  /*105e00*/  LDL.LU.64 R238, [R1+0x8bd8] ;  /* 0x008bd80001ee7983 */ /* 0x000f240000300a00 */
        /* <DEDUP_REMOVED lines=11> */
[----:B------:R-:W-:Y:S02]  /*105ec0*/  STL [R1+0x88a8], R252 ;  /* 0x0088a8fc01007387 */ /* 0x000fe40000100800 */
[----:B------:R-:W2:Y:S02]  /*105ed0*/  LDL.LU.64 R186, [R1+0x8b78] ;  /* 0x008b780001ba7983 */ /* 0x000ea40000300a00 */
[----:B------:R-:W2:Y:S01]  /*105ee0*/  LDL.LU.64 R184, [R1+0x8b70] ;  /* 0x008b700001b87983 */ /* 0x000ea20000300a00 */
[----:B------:R-:W2:Y:S01]  /*105ef0*/  LDL.LU.64 R194, [R1+0x8b68] ;  /* 0x008b680001c27983 */ /* 0x000ea20000300a00 */
[----:B------:R-:W2:Y:S02]  /*105f00*/  LDL.LU.64 R192, [R1+0x8b60] ;  /* 0x008b600001c07983 */ /* 0x000ea40000300a00 */
[----:B------:R-:W-:Y:S02]  /*105f10*/  STL [R1+0x88b8], R0 ;  /* 0x0088b80001007387 */ /* 0x000fe40000100800 */
[----:B------:R-:W-:Y:S01]  /*105f20*/  STL [R1+0x88ac], R3 ;  /* 0x0088ac0301007387 */ /* 0x000fe20000100800 */
[----:B------:R-:W2:Y:S01]  /*105f30*/  LDL.LU.64 R202, [R1+0x8b58] ;  /* 0x008b580001ca7983 */ /* 0x000ea20000300a00 */
[----:B------:R-:W2:Y:S02]  /*105f40*/  LDL.LU.64 R200, [R1+0x8b50] ;  /* 0x008b500001c87983 */ /* 0x000ea40000300a00 */
[----:B------:R-:W2:Y:S02]  /*105f50*/  LDL.LU.64 R210, [R1+0x8b48] ;  /* 0x008b480001d27983 */ /* 0x000ea40000300a00 */
[----:B------:R-:W2:Y:S01]  /*105f60*/  LDL.LU.64 R208, [R1+0x8b40] ;  /* 0x008b400001d07983 */ /* 0x000ea20000300a00 */
[----:B------:R-:W-:Y:S01]  /*105f70*/  STL.64 [R1+0x1c30], R20 ;  /* 0x001c301401007387 */ /* 0x000fe20000100a00 */
[----:B------:R1:W-:Y:S03]  /*105f80*/  STL.64 [R1+0x1c38], R22 ;  /* 0x001c381601007387 */ /* 0x0003e60000100a00 */
[----:B-1----:R-:W2:Y:S04]  /*105f90*/  LDL R22, [R1+0x1198] ;  /* 0x0011980001167983 */ /* 0x002ea80000100800 */
[----:B------:R-:W2:Y:S01]  /*105fa0*/  LDL R23, [R1+0x119c] ;  /* 0x00119c0001177983 */ /* 0x000ea20000100800 */
[----:B------:R-:W-:Y:S02]  /*105fb0*/  STL.64 [R1+0x1c50], R92 ;  /* 0x001c505c01007387 */ /* 0x000fe40000100a00 */
[----:B------:R1:W-:Y:S02]  /*105fc0*/  STL.64 [R1+0x1c58], R94 ;  /* 0x001c585e01007387 */ /* 0x0003e40000100a00 */
[----:B------:R-:W2:Y:S01]  /*105fd0*/  LDL.LU.64 R218, [R1+0x8b38] ;  /* 0x008b380001da7983 */ /* 0x000ea20000300a00 */
[----:B------:R-:W2:Y:S04]  /*105fe0*/  LDL.LU.64 R216, [R1+0x8b30] ;  /* 0x008b300001d87983 */ /* 0x000ea80000300a00 */
[----:B-1----:R-:W2:Y:S01]  /*105ff0*/  LDL.64 R94, [R1+0x1168] ;  /* 0x00116800015e7983 */ /* 0x002ea20000100a00 */
[----:B------:R-:W-:Y:S02]  /*106000*/  STL [R1+0x88dc], R167 ;  /* 0x0088dca701007387 */ /* 0x000fe40000100800 */
[----:B------:R-:W-:Y:S02]  /*106010*/  STL [R1+0x88d8], R166 ;  /* 0x0088d8a601007387 */ /* 0x000fe40000100800 */
[----:B------:R-:W-:Y:S01]  /*106020*/  STL.64 [R1+0x1c40], R24 ;  /* 0x001c401801007387 */ /* 0x000fe20000100a00 */
[----:B------:R1:W-:Y:S01]  /*106030*/  STL.64 [R1+0x1c48], R26 ;  /* 0x001c481a01007387 */ /* 0x0003e20000100a00 */
[----:B------:R-:W3:Y:S02]  /*106040*/  LDL.LU.64 R226, [R1+0x8b28] ;  /* 0x008b280001e27983 */ /* 0x000ee40000300a00 */
[----:B------:R-:W3:Y:S01]  /*106050*/  LDL.LU.64 R224, [R1+0x8b20] ;  /* 0x008b200001e07983 */ /* 0x000ee20000300a00 */
[----:B-1----:R-:W3:Y:S04]  /*106060*/  LDL R26, [R1+0x1148] ;  /* 0x00114800011a7983 */ /* 0x002ee80000100800 */
[----:B------:R-:W3:Y:S01]  /*106070*/  LDL R27, [R1+0x114c] ;  /* 0x00114c00011b7983 */ /* 0x000ee20000100800 */
[C---:B------:R-:W-:Y:S08]  /*106080*/  HMMA.1688.F32.TF32 R28, R4.reuse, R232, R28 ;  /* 0x000000e8041c723c */ /* 0x040ff0000008101c */
[C---:B------:R-:W-:Y:S08]  /*106090*/  HMMA.1688.F32.TF32 R128, R4.reuse, R240, R128 ;  /* 0x000000f00480723c */ /* 0x040ff00000081080 */
[----:B------:R-:W-:Y:S01]  /*1060a0*/  HMMA.1688.F32.TF32 R8, R4, R248, R8 ;  /* 0x000000f80408723c */ /* 0x000fe20000081008 */
[----:B------:R-:W-:Y:S01]  /*1060b0*/  STL [R1+0x88e4], R159 ;  /* 0x0088e49f01007387 */ /* 0x000fe20000100800 */
[----:B------:R1:W-:Y:S06]  /*1060c0*/  STL [R1+0x88e0], R158 ;  /* 0x0088e09e01007387 */ /* 0x0003ec0000100800 */
[C---:B------:R-:W-:Y:S08]  /*1060d0*/  HMMA.1688.F32.TF32 R28, R132.reuse, R234, R28 ;  /* 0x000000ea841c723c */ /* 0x040ff0000008101c */
[C---:B------:R-:W-:Y:S08]  /*1060e0*/  HMMA.1688.F32.TF32 R128, R132.reuse, R242, R128 ;  /* 0x000000f28480723c */ /* 0x040ff00000081080 */
[----:B------:R-:W-:Y:S01]  /*1060f0*/  HMMA.1688.F32.TF32 R8, R132, R250, R8 ;  /* 0x000000fa8408723c */ /* 0x000fe20000081008 */
[----:B------:R-:W-:Y:S01]  /*106100*/  MOV R166, R235 ;  /* 0x000000eb00a67202 */ /* 0x000fe20000000f00 */
[----:B------:R-:W-:-:S06]  /*106110*/  IMAD.MOV.U32 R167, RZ, RZ, R234 ;  /* 0x000000ffffa77224 */ /* 0x000fcc00078e00ea */
[C---:B--2---:R-:W-:Y:S08]  /*106120*/  HMMA.1688.F32.TF32 R116, R132.reuse, R94, R116 ;  /* 0x0000005e8474723c */ /* 0x044ff00000081074 */
[----:B---3--:R-:W-:Y:S01]  /*106130*/  HMMA.1688.F32.TF32 R24, R132, R26, R104 ;  /* 0x0000001a8418723c */ /* 0x008fe20000081068 */
[----:B------:R-:W2:Y:S01]  /*106140*/  LDL.64 R106, [R1+0x11f8] ;  /* 0x0011f800016a7983 */ /* 0x000ea20000100a00 */
[----:B-1----:R-:W-:-:S02]  /*106150*/  IMAD.MOV.U32 R158, RZ, RZ, R95 ;  /* 0x000000ffff9e7224 */ /* 0x002fc400078e005f */
[----:B------:R-:W-:Y:S11]  /*106160*/  IMAD.MOV.U32 R159, RZ, RZ, R94 ;  /* 0x000000ffff9f7224 */ /* 0x000ff600078e005e */
[----:B------:R-:W-:Y:S08]  /*106170*/  @!UPT UIADD3 URZ, URZ, URZ, URZ ;  /* 0x0000003f3f3ff290 */ /* 0x000ff0000fffe03f */
[----:B------:R-:W-:Y:S01]  /*106180*/  STL.64 [R1+0x1100], R24 ;  /* 0x0011001801007387 */ /* 0x000fe20000100a00 */
[----:B------:R1:W-:Y:S03]  /*106190*/  STL.64 [R1+0x1108], R26 ;  /* 0x0011081a01007387 */ /* 0x0003e60000100a00 */
[----:B-1----:R-:W3:Y:S01]  /*1061a0*/  LDL.64 R26, [R1+0x11e8] ;  /* 0x0011e800011a7983 */ /* 0x002ee20000100a00 */
        /* <DEDUP_REMOVED lines=9> */
[----:B------:R-:W2:Y:S03]  /*106240*/  LDL.64 R94, [R1+0x1208] ;  /* 0x00120800015e7983 */ /* 0x000ea60000100a00 */
[----:B-1----:R-:W2:Y:S01]  /*106250*/  LDL.64 R118, [R1+0x11c8] ;  /* 0x0011c80001767983 */ /* 0x002ea20000100a00 */
[----:B------:R-:W-:Y:S02]  /*106260*/  STL [R1+0x88f4], R158 ;  /* 0x0088f49e01007387 */ /* 0x000fe40000100800 */
[----:B------:R-:W-:Y:S02]  /*106270*/  STL [R1+0x88f0], R159 ;  /* 0x0088f09f01007387 */ /* 0x000fe40000100800 */
[----:B------:R-:W2:Y:S01]  /*106280*/  LDL.LU.64 R242, [R1+0x8b08] ;  /* 0x008b080001f27983 */ /* 0x000ea20000300a00 */
[----:B------:R-:W2:Y:S01]  /*106290*/  LDL.LU.64 R240, [R1+0x8b00] ;  /* 0x008b000001f07983 */ /* 0x000ea20000300a00 */
[----:B------:R-:W-:Y:S02]  /*1062a0*/  STL.64 [R1+0x10a0], R128 ;  /* 0x0010a08001007387 */ /* 0x000fe40000100a00 */
[----:B------:R1:W-:Y:S02]  /*1062b0*/  STL.64 [R1+0x10a8], R130 ;  /* 0x0010a88201007387 */ /* 0x0003e40000100a00 */
[----:B-1----:R-:W2:Y:S04]  /*1062c0*/  LDL R130, [R1+0x11b8] ;  /* 0x0011b80001827983 */ /* 0x002ea80000100800 */
[----:B------:R-:W2:Y:S01]  /*1062d0*/  LDL R131, [R1+0x11bc] ;  /* 0x0011bc0001837983 */ /* 0x000ea20000100800 */
[----:B------:R-:W3:Y:S02]  /*1062e0*/  LDL.LU.64 R250, [R1+0x8af8] ;  /* 0x008af80001fa7983 */ /* 0x000ee40000300a00 */
[----:B------:R-:W3:Y:S02]  /*1062f0*/  LDL.LU.64 R248, [R1+0x8af0] ;  /* 0x008af00001f87983 */ /* 0x000ee40000300a00 */
[----:B------:R-:W-:Y:S01]  /*106300*/  STL.64 [R1+0x1080], R8 ;  /* 0x0010800801007387 */ /* 0x000fe20000100a00 */
[----:B------:R1:W-:Y:S04]  /*106310*/  STL.64 [R1+0x1088], R10 ;  /* 0x0010880a01007387 */ /* 0x0003e80000100a00 */
[----:B-1----:R-:W3:Y:S04]  /*106320*/  LDL R10, [R1+0x11a8] ;  /* 0x0011a800010a7983 */ /* 0x002ee80000100800 */
[----:B------:R-:W3:Y:S01]  /*106330*/  LDL R11, [R1+0x11ac] ;  /* 0x0011ac00010b7983 */ /* 0x000ee20000100800 */
[C---:B------:R-:W-:Y:S01]  /*106340*/  HMMA.1688.F32.TF32 R12, R132.reuse, R22, R12 ;  /* 0x00000016840c723c */ /* 0x040fe2000008100c */
[----:B------:R-:W4:Y:S11]  /*106350*/  LDL.64 R22, [R1+0x1218] ;  /* 0x0012180001167983 */ /* 0x000f360000100a00 */
[----:B------:R-:W-:Y:S11]  /*106360*/  @!UPT UIADD3 URZ, URZ, URZ, URZ ;  /* 0x0000003f3f3ff290 */ /* 0x000ff6000fffe03f */
[----:B------:R-:W-:Y:S01]  /*106370*/  STL.64 [R1+0x1060], R12 ;  /* 0x0010600c01007387 */ /* 0x000fe20000100a00 */
[----:B------:R2:W-:Y:S02]  /*106380*/  STL.64 [R1+0x1068], R14 ;  /* 0x0010680e01007387 */ /* 0x0005e40000100a00 */
[C---:B--2---:R-:W-:Y:S08]  /*106390*/  HMMA.1688.F32.TF32 R12, R132.reuse, R130, R96 ;  /* 0x00000082840c723c */ /* 0x044ff00000081060 */
[C---:B---3--:R-:W-:Y:S08]  /*1063a0*/  HMMA.1688.F32.TF32 R16, R132.reuse, R10, R16 ;  /* 0x0000000a8410723c */ /* 0x048ff00000081010 */
        /* <DEDUP_REMOVED lines=8> */
[----:B------:R-:W2:Y:S01]  /*106430*/  LDL.64 R130, [R1+0x1228] ;  /* 0x0012280001827983 */ /* 0x000ea20000100a00 */
[----:B-1----:R-:W-:Y:S01]  /*106440*/  HMMA.1688.F32.TF32 R8, R132, R30, R108 ;  /* 0x0000001e8408723c */ /* 0x002fe2000008106c */
[----:B------:R-:W-:Y:S01]  /*106450*/  MOV R3, R118 ;  /* 0x0000007600037202 */ /* 0x000fe20000000f00 */
[----:B------:R-:W-:-:S04]  /*106460*/  IMAD.MOV.U32 R252, RZ, RZ, R119 ;  /* 0x000000fffffc7224 */ /* 0x000fc800078e0077 */
[----:B------:R-:W-:Y:S11]  /*106470*/  STL [R1+0x88bc], R3 ;  /* 0x0088bc0301007387 */ /* 0x000ff60000100800 */
[----:B------:R-:W-:Y:S06]  /*106480*/  @!UPT UIADD3 URZ, URZ, URZ, URZ ;  /* 0x0000003f3f3ff290 */ /* 0x000fec000fffe03f */
[----:B------:R-:W-:Y:S01]  /*106490*/  STL.64 [R1+0x1df0], R8 ;  /* 0x001df00801007387 */ /* 0x000fe20000100a00 */
[----:B------:R1:W-:Y:S02]  /*1064a0*/  STL.64 [R1+0x1df8], R10 ;  /* 0x001df80a01007387 */ /* 0x0003e40000100a00 */
[----:B------:R-:W3:Y:S01]  /*1064b0*/  LDL.64 R118, [R1+0x1238] ;  /* 0x0012380001767983 */ /* 0x000ee20000100a00 */
[C---:B-1----:R-:W-:Y:S01]  /*1064c0*/  HMMA.1688.F32.TF32 R8, R132.reuse, R106, R112 ;  /* 0x0000006a8408723c */ /* 0x042fe20000081070 */
[----:B------:R-:W-:Y:S01]  /*1064d0*/  IMAD.MOV.U32 R142, RZ, RZ, R30 ;  /* 0x000000ffff8e7224 */ /* 0x000fe200078e001e */
[----:B------:R-:W-:Y:S02]  /*1064e0*/  MOV R143, R31 ;  /* 0x0000001f008f7202 */ /* 0x000fe40000000f00 */
[----:B------:R-:W3:Y:S03]  /*1064f0*/  LDL.64 R30, [R1+0x1248] ;  /* 0x00124800011e7983 */ /* 0x000ee60000100a00 */
[----:B------:R-:W-:Y:S02]  /*106500*/  STL.64 [R1+0x8998], R142 ;  /* 0x0089988e01007387 */ /* 0x000fe40000100a00 */
[----:B------:R-:W-:Y:S11]  /*106510*/  STL.64 [R1+0x8990], R140 ;  /* 0x0089908c01007387 */ /* 0x000ff60000100a00 */
[----:B------:R-:W-:Y:S03]  /*106520*/  @!UPT UIADD3 URZ, URZ, URZ, URZ ;  /* 0x0000003f3f3ff290 */ /* 0x000fe6000fffe03f */
[----:B------:R-:W-:Y:S01]  /*106530*/  STL.64 [R1+0x1de0], R8 ;  /* 0x001de00801007387 */ /* 0x000fe20000100a00 */
[----:B------:R1:W-:Y:S02]  /*106540*/  STL.64 [R1+0x1de8], R10 ;  /* 0x001de80a01007387 */ /* 0x0003e40000100a00 */
[C---:B-1----:R-:W-:Y:S01]  /*106550*/  HMMA.1688.F32.TF32 R8, R132.reuse, R26, R120 ;  /* 0x0000001a8408723c */ /* 0x042fe20000081078 */
[----:B------:R-:W-:Y:S02]  /*106560*/  IMAD.MOV.U32 R3, RZ, RZ, R106 ;  /* 0x000000ffff037224 */ /* 0x000fe400078e006a */
[----:B------:R-:W-:Y:S11]  /*106570*/  IMAD.MOV.U32 R0, RZ, RZ, R107 ;  /* 0x000000ffff007224 */ /* 0x000ff600078e006b */
[----:B------:R-:W-:Y:S09]  /*106580*/  @!UPT UIADD3 URZ, URZ, URZ, URZ ;  /* 0x0000003f3f3ff290 */ /* 0x000ff2000fffe03f */
[----:B------:R-:W-:Y:S01]  /*106590*/  STL.64 [R1+0x1dd0], R8 ;  /* 0x001dd00801007387 */ /* 0x000fe20000100a00 */
[----:B------:R1:W-:Y:S02]  /*1065a0*/  STL.64 [R1+0x1dd8], R10 ;  /* 0x001dd80a01007387 */ /* 0x0003e40000100a00 */
[----:B------:R-:W3:Y:S01]  /*1065b0*/  LDL.64 R106, [R1+0x1258] ;  /* 0x00125800016a7983 */ /* 0x000ee20000100a00 */
[----:B------:R-:W-:Y:S01]  /*1065c0*/  MOV R150, R26 ;  /* 0x0000001a00967202 */ /* 0x000fe20000000f00 */
[----:B------:R-:W-:Y:S02]  /*1065d0*/  IMAD.MOV.U32 R151, RZ, RZ, R27 ;  /* 0x000000ffff977224 */ /* 0x000fe400078e001b */
[----:B------:R-:W3:Y:S01]  /*1065e0*/  LDL.64 R26, [R1+0x1268] ;  /* 0x00126800011a7983 */ /* 0x000ee20000100a00 */
[C---:B-1----:R-:W-:Y:S03]  /*1065f0*/  HMMA.1688.F32.TF32 R8, R132.reuse, R94, R124 ;  /* 0x0000005e8408723c */ /* 0x042fe6000008107c */
[----:B------:R-:W-:Y:S01]  /*106600*/  STL.64 [R1+0x89a8], R150 ;  /* 0x0089a89601007387 */ /* 0x000fe20000100a00 */
[----:B------:R-:W-:Y:S02]  /*106610*/  STL.64 [R1+0x89a0], R148 ;  /* 0x0089a09401007387 */ /* 0x000fe40000100a00 */
[----:B------:R-:W-:Y:S01]  /*106620*/  IMAD.MOV.U32 R166, RZ, RZ, R94 ;  /* 0x000000ffffa67224 */ /* 0x000fe200078e005e */
[----:B------:R-:W-:Y:S11]  /*106630*/  MOV R167, R95 ;  /* 0x0000005f00a77202 */ /* 0x000ff60000000f00 */
[----:B------:R-:W-:Y:S05]  /*106640*/  @!UPT UIADD3 URZ, URZ, URZ, URZ ;  /* 0x0000003f3f3ff290 */ /* 0x000fea000fffe03f */
[----:B------:R-:W-:Y:S01]  /*106650*/  STL.64 [R1+0x1dc0], R8 ;  /* 0x001dc00801007387 */ /* 0x000fe20000100a00 */
[----:B------:R4:W-:Y:S02]  /*106660*/  STL.64 [R1+0x1dc8], R10 ;  /* 0x001dc80a01007387 */ /* 0x0009e40000100a00 */
[----:B------:R-:W3:Y:S01]  /*106670*/  LDL.64 R94, [R1+0x1278] ;  /* 0x00127800015e7983 */ /* 0x000ee20000100a00 */
[C---:B----4-:R-:W-:Y:S01]  /*106680*/  HMMA.1688.F32.TF32 R8, R132.reuse, R22, R32 ;  /* 0x000000168408723c */ /* 0x050fe20000081020 */
[----:B------:R-:W-:Y:S01]  /*106690*/  STL.64 [R1+0x89b8], R166 ;  /* 0x0089b8a601007387 */ /* 0x000fe20000100a00 */
[----:B------:R-:W-:Y:S02]  /*1066a0*/  STL.64 [R1+0x89b0], R164 ;  /* 0x0089b0a401007387 */ /* 0x000fe40000100a00 */
[----:B------:R-:W-:Y:S02]  /*1066b0*/  IMAD.MOV.U32 R158, RZ, RZ, R22 ;  /* 0x000000ffff9e7224 */ /* 0x000fe400078e0016 */
[----:B------:R-:W-:Y:S11]  /*1066c0*/  IMAD.MOV.U32 R159, RZ, RZ, R23 ;  /* 0x000000ffff9f7224 */ /* 0x000ff600078e0017 */
[----:B------:R-:W-:Y:S06]  /*1066d0*/  @!UPT UIADD3 URZ, URZ, URZ, URZ ;  /* 0x0000003f3f3ff290 */ /* 0x000fec000fffe03f */
[----:B------:R-:W-:Y:S01]  /*1066e0*/  STL.64 [R1+0x1db0], R8 ;  /* 0x001db00801007387 */ /* 0x000fe20000100a00 */
[----:B------:R2:W-:Y:S02]  /*1066f0*/  STL.64 [R1+0x1db8], R10 ;  /* 0x001db80a01007387 */ /* 0x0005e40000100a00 */
[----:B------:R-:W4:Y:S02]  /*106700*/  LDL.64 R22, [R1+0x1288] ;  /* 0x0012880001167983 */ /* 0x000f240000100a00 */
        /* <DEDUP_REMOVED lines=8> */
[C---:B---3--:R-:W-:Y:S01]  /*106790*/  HMMA.1688.F32.TF32 R8, R132.reuse, R118, R40 ;  /* 0x000000768408723c */ /* 0x048fe20000081028 */
[----:B------:R-:W-:Y:S01]  /*1067a0*/  STL.64 [R1+0x89d8], R174 ;  /* 0x0089d8ae01007387 */ /* 0x000fe20000100a00 */
[----:B------:R-:W-:Y:S02]  /*1067b0*/  STL.64 [R1+0x89d0], R172 ;  /* 0x0089d0ac01007387 */ /* 0x000fe40000100a00 */
[----:B------:R-:W-:Y:S01]  /*1067c0*/  IMAD.MOV.U32 R182, RZ, RZ, R118 ;  /* 0x000000ffffb67224 */ /* 0x000fe200078e0076 */
[----:B------:R-:W-:Y:S11]  /*1067d0*/  MOV R183, R119 ;  /* 0x0000007700b77202 */ /* 0x000ff60000000f00 */
[----:B------:R-:W-:Y:S07]  /*1067e0*/  @!UPT UIADD3 URZ, URZ, URZ, URZ ;  /* 0x0000003f3f3ff290 */ /* 0x000fee000fffe03f */
[----:B------:R-:W-:Y:S01]  /*1067f0*/  STL.64 [R1+0x1d90], R8 ;  /* 0x001d900801007387 */ /* 0x000fe20000100a00 */
[----:B------:R1:W-:Y:S02]  /*106800*/  STL.64 [R1+0x1d98], R10 ;  /* 0x001d980a01007387 */ /* 0x0003e40000100a00 */
[C---:B-1----:R-:W-:Y:S01]  /*106810*/  HMMA.1688.F32.TF32 R8, R132.reuse, R30, R44 ;  /* 0x0000001e8408723c */ /* 0x042fe2000008102c */
[----:B------:R-:W-:Y:S01]  /*106820*/  STL.64 [R1+0x89e8], R182 ;  /* 0x0089e8b601007387 */ /* 0x000fe20000100a00 */
[----:B------:R-:W-:Y:S02]  /*106830*/  STL.64 [R1+0x89e0], R180 ;  /* 0x0089e0b401007387 */ /* 0x000fe40000100a00 */
[----:B------:R-:W-:Y:S02]  /*106840*/  IMAD.MOV.U32 R190, RZ, RZ, R30 ;  /* 0x000000ffffbe7224 */ /* 0x000fe400078e001e */
[----:B------:R-:W-:Y:S11]  /*106850*/  IMAD.MOV.U32 R191, RZ, RZ, R31 ;  /* 0x000000ffffbf7224 */ /* 0x000ff600078e001f */
[----:B------:R-:W-:Y:S06]  /*106860*/  @!UPT UIADD3 URZ, URZ, URZ, URZ ;  /* 0x0000003f3f3ff290 */ /* 0x000fec000fffe03f */
[----:B------:R-:W-:Y:S01]  /*106870*/  STL.64 [R1+0x1d80], R8 ;  /* 0x001d800801007387 */ /* 0x000fe20000100a00 */
[----:B------:R1:W-:Y:S02]  /*106880*/  STL.64 [R1+0x1d88], R10 ;  /* 0x001d880a01007387 */ /* 0x0003e40000100a00 */
[C---:B-1----:R-:W-:Y:S01]  /*106890*/  HMMA.1688.F32.TF32 R8, R132.reuse, R106, R48 ;  /* 0x0000006a8408723c */ /* 0x042fe20000081030 */
[----:B------:R-:W-:Y:S01]  /*1068a0*/  STL.64 [R1+0x89f8], R190 ;  /* 0x0089f8be01007387 */ /* 0x000fe20000100a00 */
[----:B------:R-:W-:Y:S01]  /*1068b0*/  STL.64 [R1+0x89f0], R188 ;  /* 0x0089f0bc01007387 */ /* 0x000fe20000100a00 */
[----:B------:R-:W-:Y:S01]  /*1068c0*/  MOV R198, R106 ;  /* 0x0000006a00c67202 */ /* 0x000fe20000000f00 */
[----:B------:R-:W-:Y:S11]  /*1068d0*/  IMAD.MOV.U32 R199, RZ, RZ, R107 ;  /* 0x000000ffffc77224 */ /* 0x000ff600078e006b */
[----:B------:R-:W-:Y:S08]  /*1068e0*/  @!UPT UIADD3 URZ, URZ, URZ, URZ ;  /* 0x0000003f3f3ff290 */ /* 0x000ff0000fffe03f */
[----:B------:R-:W-:Y:S01]  /*1068f0*/  STL.64 [R1+0x1d70], R8 ;  /* 0x001d700801007387 */ /* 0x000fe20000100a00 */
[----:B------:R1:W-:Y:S02]  /*106900*/  STL.64 [R1+0x1d78], R10 ;  /* 0x001d780a01007387 */ /* 0x0003e40000100a00 */
        /* <DEDUP_REMOVED lines=8> */
[----:B-1----:R-:W-:Y:S01]  /*106990*/  HMMA.1688.F32.TF32 R8, R132, R94, R56 ;  /* 0x0000005e8408723c */ /* 0x002fe20000081038 */
[----:B------:R-:W-:Y:S01]  /*1069a0*/  STL.64 [R1+0x8a18], R206 ;  /* 0x008a18ce01007387 */ /* 0x000fe20000100a00 */
[----:B------:R-:W-:Y:S06]  /*1069b0*/  STL.64 [R1+0x8a10], R204 ;  /* 0x008a10cc01007387 */ /* 0x000fec0000100a00 */
[C---:B------:R-:W-:Y:S08]  /*1069c0*/  HMMA.1688.F32.TF32 R64, R4.reuse, R228, R64 ;  /* 0x000000e40440723c */ /* 0x040ff00000081040 */
[----:B------:R-:W-:Y:S01]  /*1069d0*/  HMMA.1688.F32.TF32 R68, R4, R236, R68 ;  /* 0x000000ec0444723c */ /* 0x000fe20000081044 */
[----:B------:R-:W-:-:S02]  /*1069e0*/  IMAD.MOV.U32 R214, RZ, RZ, R94 ;  /* 0x000000ffffd67224 */ /* 0x000fc400078e005e */
[----:B------:R-:W-:Y:S01]  /*1069f0*/  IMAD.MOV.U32 R215, RZ, RZ, R95 ;  /* 0x000000ffffd77224 */ /* 0x000fe200078e005f */
[----:B----4-:R-:W-:Y:S01]  /*106a00*/  MOV R222, R22 ;  /* 0x0000001600de7202 */ /* 0x010fe20000000f00 */
[----:B------:R-:W-:Y:S02]  /*106a10*/  IMAD.MOV.U32 R223, RZ, RZ, R23 ;  /* 0x000000ffffdf7224 */ /* 0x000fe400078e0017 */
        /* <DEDUP_REMOVED lines=10> */
[----:B------:R-:W-:Y:S06]  /*106ac0*/  STL.64 [R1+0x8a20], R212 ;  /* 0x008a20d401007387 */ /* 0x000fec0000100a00 */
[C---:B------:R-:W-:Y:S11]  /*106ad0*/  HMMA.1688.F32.TF32 R12, R132.reuse, R230, R64 ;  /* 0x000000e6840c723c */ /* 0x040ff60000081040 */
[----:B------:R-:W-:Y:S04]  /*106ae0*/  @!UPT UIADD3 URZ, URZ, URZ, URZ ;  /* 0x0000003f3f3ff290 */ /* 0x000fe8000fffe03f */
[----:B------:R-:W-:Y:S01]  /*106af0*/  STL.64 [R1+0x1d30], R8 ;  /* 0x001d300801007387 */ /* 0x000fe20000100a00 */
[----:B------:R2:W-:Y:S02]  /*106b00*/  STL.64 [R1+0x1d38], R10 ;  /* 0x001d380a01007387 */ /* 0x0005e40000100a00 */
[----:B--2---:R-:W-:Y:S01]  /*106b10*/  HMMA.1688.F32.TF32 R8, R132, R238, R68 ;  /* 0x000000ee8408723c */ /* 0x004fe20000081044 */
[----:B------:R-:W-:Y:S01]  /*106b20*/  STL.64 [R1+0x8a38], R222 ;  /* 0x008a38de01007387 */ /* 0x000fe20000100a00 */
[----:B------:R2:W-:Y:S02]  /*106b30*/  STL.64 [R1+0x8a30], R220 ;  /* 0x008a30dc01007387 */ /* 0x0005e40000100a00 */
[----:B------:R-:W3:Y:S02]  /*106b40*/  LDL R180, [R1+0xa0] ;  /* 0x0000a00001b47983 */ /* 0x000ee40000100800 */
[----:B------:R-:W-:Y:S01]  /*106b50*/  STL.64 [R1+0x1d10], R12 ;  /* 0x001d100c01007387 */ /* 0x000fe20000100a00 */
[----:B------:R4:W-:Y:S11]  /*106b60*/  STL.64 [R1+0x1d18], R14 ;  /* 0x001d180e01007387 */ /* 0x0009f60000100a00 */
[----:B------:R-:W-:Y:S05]  /*106b70*/  @!UPT UIADD3 URZ, URZ, URZ, URZ ;  /* 0x0000003f3f3ff290 */ /* 0x000fea000fffe03f */
[----:B------:R-:W-:Y:S01]  /*106b80*/  STL.64 [R1+0x1cf0], R8 ;  /* 0x001cf00801007387 */ /* 0x000fe20000100a00 */
[----:B------:R1:W-:Y:S02]  /*106b90*/  STL.64 [R1+0x1cf8], R10 ;  /* 0x001cf80a01007387 */ /* 0x0003e40000100a00 */
[----:B------:R-:W3:Y:S02]  /*106ba0*/  LDL R181, [R1+0xa4] ;  /* 0x0000a40001b57983 */ /* 0x000ee40000100800 */
[----:B------:R-:W3:Y:S01]  /*106bb0*/  LDL.LU R241, [R1+0x8aec] ;  /* 0x008aec0001f17983 */ /* 0x000ee20000300800 */
[----:B------:R-:W3:Y:S01]  /*106bc0*/  LDL.LU R245, [R1+0x8ae8] ;  /* 0x008ae80001f57983 */ /* 0x000ee20000300800 */
[----:B------:R-:W3:Y:S02]  /*106bd0*/  LDL.LU R20, [R1+0x2020] ;  /* 0x0020200001147983 */ /* 0x000ee40000300800 */
[----:B------:R-:W3:Y:S02]  /*106be0*/  LDL.LU R21, [R1+0x2024] ;  /* 0x0020240001157983 */ /* 0x000ee40000300800 */
[----:B------:R-:W3:Y:S01]  /*106bf0*/  LDL.LU R22, [R1+0x2028] ;  /* 0x0020280001167983 */ /* 0x000ee20000300800 */
[----:B------:R-:W3:Y:S01]  /*106c00*/  LDL.LU R23, [R1+0x202c] ;  /* 0x00202c0001177983 */ /* 0x000ee20000300800 */
[----:B------:R-:W3:Y:S02]  /*106c10*/  LDL R130, [R1+0x12b8] ;  /* 0x0012b80001827983 */ /* 0x000ee40000100800 */
[----:B------:R-:W3:Y:S02]  /*106c20*/  LDL R131, [R1+0x12bc] ;  /* 0x0012bc0001837983 */ /* 0x000ee40000100800 */
[----:B------:R-:W4:Y:S01]  /*106c30*/  LDL R118, [R1+0x12c8] ;  /* 0x0012c80001767983 */ /* 0x000f220000100800 */
[----:B------:R-:W4:Y:S04]  /*106c40*/  LDL R119, [R1+0x12cc] ;  /* 0x0012cc0001777983 */ /* 0x000f280000100800 */
[----:B------:R-:W1:Y:S04]  /*106c50*/  LDL R30, [R1+0x12d8] ;  /* 0x0012d800011e7983 */ /* 0x000e680000100800 */
[----:B------:R-:W1:Y:S04]  /*106c60*/  LDL R31, [R1+0x12dc] ;  /* 0x0012dc00011f7983 */ /* 0x000e680000100800 */
[----:B------:R-:W4:Y:S04]  /*106c70*/  LDL R106, [R1+0x12e8] ;  /* 0x0012e800016a7983 */ /* 0x000f280000100800 */
[----:B------:R-:W4:Y:S04]  /*106c80*/  LDL R107, [R1+0x12ec] ;  /* 0x0012ec00016b7983 */ /* 0x000f280000100800 */
[----:B------:R-:W4:Y:S04]  /*106c90*/  LDL R26, [R1+0x1308] ;  /* 0x00130800011a7983 */ /* 0x000f280000100800 */
[----:B------:R-:W4:Y:S04]  /*106ca0*/  LDL R27, [R1+0x130c] ;  /* 0x00130c00011b7983 */ /* 0x000f280000100800 */
[----:B------:R-:W4:Y:S04]  /*106cb0*/  LDL R94, [R1+0x12f8] ;  /* 0x0012f800015e7983 */ /* 0x000f280000100800 */
[----:B------:R-:W4:Y:S04]  /*106cc0*/  LDL R95, [R1+0x12fc] ;  /* 0x0012fc00015f7983 */ /* 0x000f280000100800 */
[----:B--2---:R-:W2:Y:S04]  /*106cd0*/  LDL R220, [R1+0x50] ;  /* 0x0000500001dc7983 */ /* 0x004ea80000100800 */
[----:B------:R-:W2:Y:S01]  /*106ce0*/  LDL R221, [R1+0x54] ;  /* 0x0000540001dd7983 */ /* 0x000ea20000100800 */
[----:B------:R-:W-:-:S02]  /*106cf0*/  IMAD.MOV.U32 R222, RZ, RZ, R248 ;  /* 0x000000ffffde7224 */ /* 0x000fc400078e00f8 */
[----:B------:R-:W2:Y:S02]  /*106d00*/  LDL.LU R248, [R1+0x8ae4] ;  /* 0x008ae40001f87983 */ /* 0x000ea40000300800 */
[----:B------:R-:W-:Y:S02]  /*106d10*/  IMAD.MOV.U32 R223, RZ, RZ, R249 ;  /* 0x000000ffffdf7224 */ /* 0x000fe400078e00f9 */
[----:B------:R-:W2:Y:S01]  /*106d20*/  LDL.LU R249, [R1+0x8ae0] ;  /* 0x008ae00001f97983 */ /* 0x000ea20000300800 */
[----:B------:R-:W2:Y:S02]  /*106d30*/  LDL.64 R212, [R1+0x60] ;  /* 0x0000600001d47983 */ /* 0x000ea40000100a00 */
[----:B------:R-:W2:Y:S02]  /*106d40*/  LDL.64 R214, [R1+0x68] ;  /* 0x0000680001d67983 */ /* 0x000ea40000100a00 */
[----:B------:R-:W2:Y:S01]  /*106d50*/  LDL.64 R204, [R1+0x70] ;  /* 0x0000700001cc7983 */ /* 0x000ea20000100a00 */
        /* <DEDUP_REMOVED lines=19> */
[C---:B---3--:R-:W-:Y:S08]  /*106e90*/  HMMA.1688.F32.TF32 R16, R132.reuse, R130, R72 ;  /* 0x000000828410723c */ /* 0x048ff00000081048 */
[C---:B----4-:R-:W-:Y:S08]  /*106ea0*/  HMMA.1688.F32.TF32 R12, R132.reuse, R118, R76 ;  /* 0x00000076840c723c */ /* 0x050ff0000008104c */
[C---:B-1----:R-:W-:Y:S07]  /*106eb0*/  HMMA.1688.F32.TF32 R8, R132.reuse, R30, R80 ;  /* 0x0000001e8408723c */ /* 0x042fee0000081050 */
        /* <DEDUP_REMOVED lines=8> */
[----:B----4-:R-:W-:Y:S01]  /*106f40*/  HMMA.1688.F32.TF32 R8, R132, R94, R136 ;  /* 0x0000005e8408723c */ /* 0x010fe20000081088 */
[----:B------:R-:W-:Y:S01]  /*106f50*/  MOV R117, R245 ;  /* 0x000000f500757202 */ /* 0x000fe20000000f00 */
[----:B------:R-:W-:Y:S04]  /*106f60*/  LDS R132, [R244+0x8e100] ;  /* 0x08e10000f4847984 */ /* 0x000fe80000000800 */
[----:B------:R-:W-:Y:S04]  /*106f70*/  LDS R134, [R244+0x8f100] ;  /* 0x08f10000f4867984 */ /* 0x000fe80000000800 */
[----:B------:R-:W-:Y:S04]  /*106f80*/  LDS R133, [R2+0x8e100] ;  /* 0x08e1000002857984 */ /* 0x000fe80000000800 */
[----:B------:R-:W1:Y:S04]  /*106f90*/  LDS R135, [R2+0x8f100] ;  /* 0x08f1000002877984 */ /* 0x000e680000000800 */
[----:B------:R-:W-:Y:S01]  /*106fa0*/  STL.64 [R1+0x1c80], R16 ;  /* 0x001c801001007387 */ /* 0x000fe20000100a00 */
[----:B------:R-:W-:Y:S02]  /*106fb0*/  STL.64 [R1+0x1c88], R18 ;  /* 0x001c881201007387 */ /* 0x000fe40000100a00 */
[----:B------:R3:W-:Y:S02]  /*106fc0*/  STL.64 [R1+0x1c60], R12 ;  /* 0x001c600c01007387 */ /* 0x0007e40000100a00 */
[----:B------:R4:W-:Y:S01]  /*106fd0*/  STL.64 [R1+0x1c68], R14 ;  /* 0x001c680e01007387 */ /* 0x0009e20000100a00 */
[----:B------:R-:W2:Y:S01]  /*106fe0*/  LDL.LU R44, [R1+0x20e0] ;  /* 0x0020e000012c7983 */ /* 0x000ea20000300800 */
[----:B------:R1:W-:Y:S02]  /*106ff0*/  STL.64 [R1+0x1040], R8 ;  /* 0x0010400801007387 */ /* 0x0003e40000100a00 */
[----:B------:R1:W-:Y:S02]  /*107000*/  STL.64 [R1+0x1048], R10 ;  /* 0x0010480a01007387 */ /* 0x0003e40000100a00 */
        /* <DEDUP_REMOVED lines=27> */
[----:B---3--:R-:W3:Y:S02]  /*1071c0*/  LDL.LU R12, [R1+0xbd0] ;  /* 0x000bd000010c7983 */ /* 0x008ee40000300800 */
[----:B------:R-:W3:Y:S01]  /*1071d0*/  LDL.LU R13, [R1+0xbd4] ;  /* 0x000bd400010d7983 */ /* 0x000ee20000300800 */
[----:B----4-:R-:W3:Y:S01]  /*1071e0*/  LDL.LU R14, [R1+0xbd8] ;  /* 0x000bd800010e7983 */ /* 0x010ee20000300800 */
[----:B------:R-:W3:Y:S02]  /*1071f0*/  LDL.LU R15, [R1+0xbdc] ;  /* 0x000bdc00010f7983 */ /* 0x000ee40000300800 */
[----:B-1----:R-:W4:Y:S02]  /*107200*/  LDL.LU R8, [R1+0xbe0] ;  /* 0x000be00001087983 */ /* 0x002f240000300800 */
[----:B------:R-:W4:Y:S01]  /*107210*/  LDL.LU R9, [R1+0xbe4] ;  /* 0x000be40001097983 */ /* 0x000f220000300800 */
[----:B------:R-:W4:Y:S01]  /*107220*/  LDL.LU R10, [R1+0xbe8] ;  /* 0x000be800010a7983 */ /* 0x000f220000300800 */
[----:B------:R-:W4:Y:S02]  /*107230*/  LDL.LU R11, [R1+0xbec] ;  /* 0x000bec00010b7983 */ /* 0x000f240000300800 */
[----:B------:R-:W2:Y:S02]  /*107240*/  LDL.LU R128, [R1+0xbf0] ;  /* 0x000bf00001807983 */ /* 0x000ea40000300800 */
[----:B------:R-:W2:Y:S01]  /*107250*/  LDL.LU R129, [R1+0xbf4] ;  /* 0x000bf40001817983 */ /* 0x000ea20000300800 */
[----:B------:R-:W2:Y:S01]  /*107260*/  LDL.LU R130, [R1+0xbf8] ;  /* 0x000bf80001827983 */ /* 0x000ea20000300800 */
[----:B------:R-:W2:Y:S02]  /*107270*/  LDL.LU R131, [R1+0xbfc] ;  /* 0x000bfc0001837983 */ /* 0x000ea40000300800 */
[----:B------:R-:W2:Y:S02]  /*107280*/  LDL R116, [R1+0x40] ;  /* 0x0000400001747983 */ /* 0x000ea40000100800 */
[----:B------:R-:W2:Y:S01]  /*107290*/  LDL.LU R245, [R1+0x8adc] ;  /* 0x008adc0001f57983 */ /* 0x000ea20000300800 */
[----:B------:R-:W3:Y:S04]  /*1072a0*/  LDL R28, [R1+0x30] ;  /* 0x00003000011c7983 */ /* 0x000ee80000100800 */
[----:B------:R-:W3:Y:S01]  /*1072b0*/  LDL R29, [R1+0x34] ;  /* 0x00003400011d7983 */ /* 0x000ee20000100800 */
[----:B------:R-:W3:Y:S02]  /*1072c0*/  LDL.LU R56, [R1+0x1fe0] ;  /* 0x001fe00001387983 */ /* 0x000ee40000300800 */
[----:B------:R-:W3:Y:S02]  /*1072d0*/  LDL.LU R57, [R1+0x1fe4] ;  /* 0x001fe40001397983 */ /* 0x000ee40000300800 */
[----:B------:R-:W3:Y:S01]  /*1072e0*/  LDL.LU R58, [R1+0x1fe8] ;  /* 0x001fe800013a7983 */ /* 0x000ee20000300800 */
[----:B------:R-:W3:Y:S01]  /*1072f0*/  LDL.LU R59, [R1+0x1fec] ;  /* 0x001fec00013b7983 */ /* 0x000ee20000300800 */
[----:B------:R-:W3:Y:S02]  /*107300*/  LDL R104, [R1+0x20] ;  /* 0x0000200001687983 */ /* 0x000ee40000100800 */
[----:B--2---:R-:W-:-:S02]  /*107310*/  IMAD.MOV.U32 R105, RZ, RZ, R245 ;  /* 0x000000ffff697224 */ /* 0x004fc400078e00f5 */
[----:B------:R-:W2:Y:S01]  /*107320*/  LDL.LU R245, [R1+0x8ad8] ;  /* 0x008ad80001f57983 */ /* 0x000ea20000300800 */
[----:B------:R-:W2:Y:S02]  /*107330*/  LDL R24, [R1+0x10] ;  /* 0x0000100001187983 */ /* 0x000ea40000100800 */
[----:B------:R-:W2:Y:S02]  /*107340*/  LDL R25, [R1+0x14] ;  /* 0x0000140001197983 */ /* 0x000ea40000100800 */
[----:B------:R-:W2:Y:S01]  /*107350*/  LDL.LU R64, [R1+0x2000] ;  /* 0x0020000001407983 */ /* 0x000ea20000300800 */
[----:B------:R-:W2:Y:S01]  /*107360*/  LDL.LU R65, [R1+0x2004] ;  /* 0x0020040001417983 */ /* 0x000ea20000300800 */
[----:B------:R-:W2:Y:S02]  /*107370*/  LDL.LU R66, [R1+0x2008] ;  /* 0x0020080001427983 */ /* 0x000ea40000300800 */
[----:B------:R-:W2:Y:S02]  /*107380*/  LDL.LU R67, [R1+0x200c] ;  /* 0x00200c0001437983 */ /* 0x000ea40000300800 */
[----:B------:R-:W4:Y:S01]  /*107390*/  LDL R92, [R1] ;  /* 0x00000000015c7983 */ /* 0x000f220000100800 */
        /* <DEDUP_REMOVED lines=32> */
[----:B------:R-:W-:Y:S01]  /*1075a0*/  STL [R1+0x8740], R248 ;  /* 0x008740f801007387 */ /* 0x000fe20000100800 */
[----:B------:R-:W-:Y:S01]  /*1075b0*/  STL [R1+0x873c], R249 ;  /* 0x00873cf901007387 */ /* 0x000fe20000100800 */
[C---:B------:R-:W-:Y:S08]  /*1075c0*/  HMMA.1688.F32.TF32 R44, R4.reuse, R240, R44 ;  /* 0x000000f0042c723c */ /* 0x040ff0000008102c */
[C---:B---3--:R-:W-:Y:S08]  /*1075d0*/  HMMA.1688.F32.TF32 R28, R4.reuse, R28, R56 ;  /* 0x0000001c041c723c */ /* 0x048ff00000081038 */
[C---:B--2---:R-:W-:Y:S08]  /*1075e0*/  HMMA.1688.F32.TF32 R24, R4.reuse, R24, R64 ;  /* 0x000000180418723c */ /* 0x044ff00000081040 */
[C---:B----4-:R-:W-:Y:S11]  /*1075f0*/  HMMA.1688.F32.TF32 R104, R4.reuse, R104, R60 ;  /* 0x000000680468723c */ /* 0x050ff6000008103c */
[----:B------:R-:W-:Y:S04]  /*107600*/  @!UPT UIADD3 URZ, URZ, URZ, URZ ;  /* 0x0000003f3f3ff290 */ /* 0x000fe8000fffe03f */
[----:B------:R-:W-:Y:S01]  /*107610*/  STL.64 [R1+0x8ad0], R26 ;  /* 0x008ad01a01007387 */ /* 0x000fe20000100a00 */
[----:B------:R-:W-:Y:S07]  /*107620*/  STL.64 [R1+0x8ac8], R24 ;  /* 0x008ac81801007387 */ /* 0x000fee0000100a00 */
[----:B------:R-:W-:Y:S01]  /*107630*/  STL.64 [R1+0x8ac0], R106 ;  /* 0x008ac06a01007387 */ /* 0x000fe20000100a00 */
[----:B------:R-:W-:Y:S02]  /*107640*/  STL.64 [R1+0x8ab8], R104 ;  /* 0x008ab86801007387 */ /* 0x000fe40000100a00 */
[----:B------:R-:W-:Y:S02]  /*107650*/  STL [R1+0x8744], R240 ;  /* 0x008744f001007387 */ /* 0x000fe40000100800 */
[----:B------:R1:W-:Y:S02]  /*107660*/  STL [R1+0x8738], R241 ;  /* 0x008738f101007387 */ /* 0x0003e40000100800 */
[----:B-1----:R-:W2:Y:S01]  /*107670*/  LDL R241, [R1+0x21e0] ;  /* 0x0021e00001f17983 */ /* 0x002ea20000100800 */
        /* <DEDUP_REMOVED lines=11> */
[----:B------:R-:W-:Y:S01]  /*107730*/  HMMA.1688.F32.TF32 R116, R4, R116, R52 ;  /* 0x000000740474723c */ /* 0x000fe20000081034 */
[----:B------:R-:W2:Y:S01]  /*107740*/  LDL.LU R59, [R1+0x20bc] ;  /* 0x0020bc00013b7983 */ /* 0x000ea20000300800 */
[----:B------:R-:W2:Y:S02]  /*107750*/  LDL.LU R52, [R1+0x20c0] ;  /* 0x0020c00001347983 */ /* 0x000ea40000300800 */
[----:B------:R-:W2:Y:S02]  /*107760*/  LDL.LU R53, [R1+0x20c4] ;  /* 0x0020c40001357983 */ /* 0x000ea40000300800 */
[----:B------:R-:W2:Y:S01]  /*107770*/  LDL.LU R54, [R1+0x20c8] ;  /* 0x0020c80001367983 */ /* 0x000ea20000300800 */
[----:B------:R-:W2:Y:S01]  /*107780*/  LDL.LU R55, [R1+0x20cc] ;  /* 0x0020cc0001377983 */ /* 0x000ea20000300800 */
[----:B------:R-:W-:-:S02]  /*107790*/  IMAD.MOV.U32 R93, RZ, RZ, R245 ;  /* 0x000000ffff5d7224 */ /* 0x000fc400078e00f5 */
[----:B------:R-:W2:Y:S02]  /*1077a0*/  LDL.LU R60, [R1+0x20a0] ;  /* 0x0020a000013c7983 */ /* 0x000ea40000300800 */
[----:B------:R-:W2:Y:S01]  /*1077b0*/  LDL.LU R61, [R1+0x20a4] ;  /* 0x0020a400013d7983 */ /* 0x000ea20000300800 */
[----:B------:R-:W2:Y:S01]  /*1077c0*/  LDL.LU R62, [R1+0x20a8] ;  /* 0x0020a800013e7983 */ /* 0x000ea20000300800 */
[----:B------:R-:W2:Y:S02]  /*1077d0*/  LDL.LU R63, [R1+0x20ac] ;  /* 0x0020ac00013f7983 */ /* 0x000ea40000300800 */
[----:B------:R-:W2:Y:S02]  /*1077e0*/  LDL.LU R64, [R1+0x2090] ;  /* 0x0020900001407983 */ /* 0x000ea40000300800 */
[----:B------:R-:W2:Y:S01]  /*1077f0*/  LDL.LU R65, [R1+0x2094] ;  /* 0x0020940001417983 */ /* 0x000ea20000300800 */
[----:B------:R-:W2:Y:S01]  /*107800*/  LDL.LU R66, [R1+0x2098] ;  /* 0x0020980001427983 */ /* 0x000ea20000300800 */
[----:B------:R-:W-:Y:S01]  /*107810*/  HMMA.1688.F32.TF32 R92, R4, R92, R68 ;  /* 0x0000005c045c723c */ /* 0x000fe20000081044 */
        /* <DEDUP_REMOVED lines=21> */
[----:B------:R-:W-:Y:S01]  /*107970*/  STL [R1+0x874c], R232 ;  /* 0x00874ce801007387 */ /* 0x000fe20000100800 */
[----:B------:R-:W-:Y:S01]  /*107980*/  STL [R1+0x8748], R233 ;  /* 0x008748e901007387 */ /* 0x000fe20000100800 */
[----:B------:R-:W-:Y:S02]  /*107990*/  STL [R1+0x8754], R224 ;  /* 0x008754e001007387 */ /* 0x000fe40000100800 */
[----:B------:R-:W-:Y:S02]  /*1079a0*/  STL [R1+0x8750], R225 ;  /* 0x008750e101007387 */ /* 0x000fe40000100800 */
[----:B------:R-:W2:Y:S01]  /*1079b0*/  LDL.64 R26, [R1+0x8] ;  /* 0x00000800011a7983 */ /* 0x000ea20000100a00 */
[----:B------:R-:W-:Y:S01]  /*1079c0*/  STL [R1+0x875c], R216 ;  /* 0x00875cd801007387 */ /* 0x000fe20000100800 */
[----:B------:R-:W-:Y:S02]  /*1079d0*/  STL [R1+0x8758], R217 ;  /* 0x008758d901007387 */ /* 0x000fe40000100800 */
[----:B------:R-:W-:Y:S02]  /*1079e0*/  STL [R1+0x8764], R208 ;  /* 0x008764d001007387 */ /* 0x000fe40000100800 */
[----:B------:R-:W-:Y:S01]  /*1079f0*/  STL [R1+0x8760], R209 ;  /* 0x008760d101007387 */ /* 0x000fe20000100800 */
[----:B------:R-:W3:Y:S01]  /*107a00*/  LDL.64 R106, [R1+0x18] ;  /* 0x00001800016a7983 */ /* 0x000ee20000100a00 */
        /* <DEDUP_REMOVED lines=11> */
[----:B--2---:R-:W-:Y:S01]  /*107ac0*/  HMMA.1688.F32.TF32 R92, R132, R26, R92 ;  /* 0x0000001a845c723c */ /* 0x004fe2000008105c */
[----:B------:R-:W-:Y:S01]  /*107ad0*/  MOV R244, R26 ;  /* 0x0000001a00f47202 */ /* 0x000fe20000000f00 */
[----:B------:R-:W-:-:S02]  /*107ae0*/  IMAD.MOV.U32 R245, RZ, RZ, R27 ;  /* 0x000000fffff57224 */ /* 0x000fc400078e001b */
[----:B------:R-:W2:Y:S01]  /*107af0*/  LDL.LU.64 R26, [R1+0x8ad0] ;  /* 0x008ad000011a7983 */ /* 0x000ea20000300a00 */
[----:B------:R-:W2:Y:S11]  /*107b00*/  LDL.LU.64 R24, [R1+0x8ac8] ;  /* 0x008ac80001187983 */ /* 0x000eb60000300a00 */
[----:B------:R-:W-:Y:S07]  /*107b10*/  @!UPT UIADD3 URZ, URZ, URZ, URZ ;  /* 0x0000003f3f3ff290 */ /* 0x000fee000fffe03f */
[----:B------:R1:W-:Y:S01]  /*107b20*/  STL.64 [R1+0x8ab0], R94 ;  /* 0x008ab05e01007387 */ /* 0x0003e20000100a00 */
[----:B------:R-:W-:Y:S02]  /*107b30*/  STL.64 [R1+0x8aa8], R92 ;  /* 0x008aa85c01007387 */ /* 0x000fe40000100a00 */
[----:B-1----:R-:W-:Y:S01]  /*107b40*/  IMAD.MOV.U32 R94, RZ, RZ, R247 ;  /* 0x000000ffff5e7224 */ /* 0x002fe200078e00f7 */
[----:B------:R-:W-:Y:S01]  /*107b50*/  MOV R95, R246 ;  /* 0x000000f6005f7202 */ /* 0x000fe20000000f00 */
[----:B---3--:R-:W-:Y:S02]  /*107b60*/  IMAD.MOV.U32 R246, RZ, RZ, R106 ;  /* 0x000000fffff67224 */ /* 0x008fe400078e006a */
[----:B------:R-:W-:Y:S01]  /*107b70*/  IMAD.MOV.U32 R247, RZ, RZ, R107 ;  /* 0x000000fffff77224 */ /* 0x000fe200078e006b */
[----:B--2---:R-:W-:Y:S01]  /*107b80*/  HMMA.1688.F32.TF32 R24, R132, R106, R24 ;  /* 0x0000006a8418723c */ /* 0x004fe20000081018 */
[----:B------:R-:W2:Y:S01]  /*107b90*/  LDL.LU.64 R106, [R1+0x8ac0] ;  /* 0x008ac000016a7983 */ /* 0x000ea20000300a00 */
[----:B------:R-:W2:Y:S11]  /*107ba0*/  LDL.LU.64 R104, [R1+0x8ab8] ;  /* 0x008ab80001687983 */ /* 0x000eb60000300a00 */
[----:B------:R-:W-:Y:S10]  /*107bb0*/  @!UPT UIADD3 URZ, URZ, URZ, URZ ;  /* 0x0000003f3f3ff290 */ /* 0x000ff4000fffe03f */
[----:B------:R1:W-:Y:S01]  /*107bc0*/  STL.64 [R1+0x8aa0], R26 ;  /* 0x008aa01a01007387 */ /* 0x0003e20000100a00 */
[----:B------:R-:W-:Y:S03]  /*107bd0*/  STL.64 [R1+0x8a98], R24 ;  /* 0x008a981801007387 */ /* 0x000fe60000100a00 */
[----:B-1----:R-:W3:Y:S04]  /*107be0*/  LDL R26, [R1+0x38] ;  /* 0x00003800011a7983 */ /* 0x002ee80000100800 */
[----:B------:R-:W3:Y:S01]  /*107bf0*/  LDL R27, [R1+0x3c] ;  /* 0x00003c00011b7983 */ /* 0x000ee20000100800 */
[----:B------:R1:W-:Y:S02]  /*107c00*/  STL.64 [R1+0x87a0], R246 ;  /* 0x0087a0f601007387 */ /* 0x0003e40000100a00 */
[----:B------:R2:W-:Y:S01]  /*107c10*/  STL.64 [R1+0x8798], R244 ;  /* 0x008798f401007387 */ /* 0x0005e20000100a00 */
[----:B-1----:R-:W2:Y:S04]  /*107c20*/  LDL R246, [R1+0x28] ;  /* 0x0000280001f67983 */ /* 0x002ea80000100800 */
        /* <DEDUP_REMOVED lines=21> */
[C---:B------:R-:W-:Y:S08]  /*107d80*/  HMMA.1688.F32.TF32 R72, R4.reuse, R184, R72 ;  /* 0x000000b80448723c */ /* 0x040ff00000081048 */
[C---:B------:R-:W-:Y:S08]  /*107d90*/  HMMA.1688.F32.TF32 R76, R4.reuse, R176, R76 ;  /* 0x000000b0044c723c */ /* 0x040ff0000008104c */
[C---:B----4-:R-:W-:Y:S08]  /*107da0*/  HMMA.1688.F32.TF32 R80, R4.reuse, R168, R80 ;  /* 0x000000a80450723c */ /* 0x050ff00000081050 */
[----:B------:R-:W-:Y:S08]  /*107db0*/  HMMA.1688.F32.TF32 R84, R4, R160, R84 ;  /* 0x000000a00454723c */ /* 0x000ff00000081054 */
        /* <DEDUP_REMOVED lines=29> */
[C---:B------:R-:W-:Y:S08]  /*107f90*/  HMMA.1688.F32.TF32 R20, R132.reuse, R250, R20 ;  /* 0x000000fa8414723c */ /* 0x040ff00000081014 */
[----:B------:R-:W-:Y:S01]  /*107fa0*/  HMMA.1688.F32.TF32 R48, R132, R234, R48 ;  /* 0x000000ea8430723c */ /* 0x000fe20000081030 */
[----:B------:R-:W-:-:S07]  /*107fb0*/  IMAD.MOV.U32 R216, RZ, RZ, R215 ;  /* 0x000000ffffd87224 */ /* 0x000fce00078e00d7 */
[----:B------:R-:W-:Y:S01]  /*107fc0*/  HMMA.1688.F32.TF32 R52, R132, R226, R52 ;  /* 0x000000e28434723c */ /* 0x000fe20000081034 */
[----:B------:R-:W-:-:S07]  /*107fd0*/  MOV R209, R214 ;  /* 0x000000d600d17202 */ /* 0x000fce0000000f00 */
[C---:B------:R-:W-:Y:S08]  /*107fe0*/  HMMA.1688.F32.TF32 R56, R132.reuse, R218, R56 ;  /* 0x000000da8438723c */ /* 0x040ff00000081038 */
[C---:B------:R-:W-:Y:S08]  /*107ff0*/  HMMA.1688.F32.TF32 R60, R132.reuse, R210, R60 ;  /* 0x000000d2843c723c */ /* 0x040ff0000008103c */
[C---:B------:R-:W-:Y:S08]  /*108000*/  HMMA.1688.F32.TF32 R64, R132.reuse, R202, R64 ;  /* 0x000000ca8440723c */ /* 0x040ff00000081040 */
[C---:B------:R-:W-:Y:S08]  /*108010*/  HMMA.1688.F32.TF32 R68, R132.reuse, R194, R68 ;  /* 0x000000c28444723c */ /* 0x040ff00000081044 */
[C---:B------:R-:W-:Y:S08]  /*108020*/  HMMA.1688.F32.TF32 R72, R132.reuse, R186, R72 ;  /* 0x000000ba8448723c */ /* 0x040ff00000081048 */
[----:B--2---:R-:W-:Y:S11]  /*108030*/  HMMA.1688.F32.TF32 R104, R132, R246, R104 ;  /* 0x000000f68468723c */ /* 0x004ff60000081068 */
[----:B------:R-:W-:Y:S11]  /*108040*/  @!UPT UIADD3 URZ, URZ, URZ, URZ ;  /* 0x0000003f3f3ff290 */ /* 0x000ff6000fffe03f */
[----:B------:R-:W-:Y:S01]  /*108050*/  @!UPT UIADD3 URZ, URZ, URZ, URZ ;  /* 0x0000003f3f3ff290 */ /* 0x000fe2000fffe03f */
[----:B------:R-:W-:Y:S01]  /*108060*/  STL.64 [R1+0x8a90], R106 ;  /* 0x008a906a01007387 */ /* 0x000fe20000100a00 */
[----:B------:R-:W-:Y:S02]  /*108070*/  STL.64 [R1+0x8a88], R104 ;  /* 0x008a886801007387 */ /* 0x000fe40000100a00 */
        /* <DEDUP_REMOVED lines=109> */
[----:B-1----:R-:W3:Y:S04]  /*108750*/  LDL R176, [R1+0x2a0] ;  /* 0x0002a00001b07983 */ /* 0x002ee80000100800 */
[----:B------:R-:W3:Y:S01]  /*108760*/  LDL R177, [R1+0x2a4] ;  /* 0x0002a40001b17983 */ /* 0x000ee20000100800 */
        /* <DEDUP_REMOVED lines=12> */
[C---:B------:R-:W-:Y:S01]  /*108830*/  HMMA.1688.F32.TF32 R8, R132.reuse, R214, R8 ;  /* 0x000000d68408723c */ /* 0x040fe20000081008 */
[----:B------:R-:W3:Y:S04]  /*108840*/  LDL R214, [R1+0x258] ;  /* 0x0002580001d67983 */ /* 0x000ee80000100800 */
[----:B------:R-:W3:Y:S04]  /*108850*/  LDL R215, [R1+0x25c] ;  /* 0x00025c0001d77983 */ /* 0x000ee80000100800 */
[----:B------:R-:W3:Y:S04]  /*108860*/  LDL R222, [R1+0x248] ;  /* 0x0002480001de7983 */ /* 0x000ee80000100800 */
[----:B------:R-:W3:Y:S01]  /*108870*/  LDL R223, [R1+0x24c] ;  /* 0x00024c0001df7983 */ /* 0x000ee20000100800 */
[----:B------:R1:W-:Y:S02]  /*108880*/  STL.64 [R1+0x8840], R170 ;  /* 0x008840aa01007387 */ /* 0x0003e40000100a00 */
[----:B------:R1:W-:Y:S01]  /*108890*/  STL.64 [R1+0x8838], R168 ;  /* 0x008838a801007387 */ /* 0x0003e20000100a00 */
        /* <DEDUP_REMOVED lines=43> */
[----:B------:R-:W3:Y:S01]  /*108b50*/  LDL.LU.64 R106, [R1+0x8a90] ;  /* 0x008a9000016a7983 */ /* 0x000ee20000300a00 */
[C---:B--2---:R-:W-:Y:S02]  /*108b60*/  HMMA.1688.F32.TF32 R24, R4.reuse, R104, R24 ;  /* 0x000000680418723c */ /* 0x044fe40000081018 */
[----:B------:R-:W3:Y:S06]  /*108b70*/  LDL.LU.64 R104, [R1+0x8a88] ;  /* 0x008a880001687983 */ /* 0x000eec0000300a00 */
[C---:B------:R-:W-:Y:S01]  /*108b80*/  HMMA.1688.F32.TF32 R28, R4.reuse, R132, R28 ;  /* 0x00000084041c723c */ /* 0x040fe2000008101c */
[----:B------:R-:W-:Y:S04]  /*108b90*/  LDS R132, [R241+0x92100] ;  /* 0x09210000f1847984 */ /* 0x000fe80000000800 */
[----:B------:R-:W1:Y:S10]  /*108ba0*/  LDS R133, [R2+0x92100] ;  /* 0x0921000002857984 */ /* 0x000e740000000800 */
[----:B------:R2:W-:Y:S01]  /*108bb0*/  STL.64 [R1+0x8a70], R26 ;  /* 0x008a701a01007387 */ /* 0x0005e20000100a00 */
[----:B------:R-:W-:Y:S01]  /*108bc0*/  STL.64 [R1+0x8a68], R24 ;  /* 0x008a681801007387 */ /* 0x000fe20000100a00 */
        /* <DEDUP_REMOVED lines=13> */
[----:B-1----:R-:W2:Y:S04]  /*108ca0*/  LDL R30, [R1+0x228] ;  /* 0x00022800011e7983 */ /* 0x002ea80000100800 */
[----:B------:R-:W2:Y:S04]  /*108cb0*/  LDL R222, [R1+0x238] ;  /* 0x0002380001de7983 */ /* 0x000ea80000100800 */
        /* <DEDUP_REMOVED lines=196> */
[----:B------:R1:W-:Y:S02]  /*109900*/  STL.64 [R1+0x88a0], R242 ;  /* 0x0088a0f201007387 */ /* 0x0003e40000100a00 */
[----:B------:R-:W-:Y:S01]  /*109910*/  STL.64 [R1+0x8898], R240 ;  /* 0x008898f001007387 */ /* 0x000fe20000100a00 */
[----:B-1----:R-:W2:Y:S04]  /*109920*/  LDL R242, [R1+0x438] ;  /* 0x0004380001f27983 */ /* 0x002ea80000100800 */
[----:B------:R-:W2:Y:S01]  /*109930*/  LDL R243, [R1+0x43c] ;  /* 0x00043c0001f37983 */ /* 0x000ea20000100800 */
[C---:B----4-:R-:W-:Y:S03]  /*109940*/  HMMA.1688.F32.TF32 R20, R132.reuse, R94, R20 ;  /* 0x0000005e8414723c */ /* 0x050fe60000081014 */
[----:B------:R-:W4:Y:S01]  /*109950*/  LDL.LU.64 R94, [R1+0x8968] ;  /* 0x00896800015e7983 */ /* 0x000f220000300a00 */
[----:B------:R-:W4:Y:S04]  /*109960*/  LDL.LU.64 R92, [R1+0x8960] ;  /* 0x00896000015c7983 */ /* 0x000f280000300a00 */
[----:B----4-:R-:W-:Y:S01]  /*109970*/  HMMA.1688.F32.TF32 R92, R132, R26, R92 ;  /* 0x0000001a845c723c */ /* 0x010fe2000008105c */
[----:B------:R-:W2:Y:S01]  /*109980*/  LDL.LU.64 R26, [R1+0x8958] ;  /* 0x00895800011a7983 */ /* 0x000ea20000300a00 */
[----:B------:R-:W2:Y:S06]  /*109990*/  LDL.LU.64 R24, [R1+0x8950] ;  /* 0x0089500001187983 */ /* 0x000eac0000300a00 */
[C---:B------:R-:W-:Y:S08]  /*1099a0*/  HMMA.1688.F32.TF32 R96, R4.reuse, R184, R96 ;  /* 0x000000b80460723c */ /* 0x040ff00000081060 */
[C---:B------:R-:W-:Y:S08]  /*1099b0*/  HMMA.1688.F32.TF32 R100, R4.reuse, R192, R100 ;  /* 0x000000c00464723c */ /* 0x040ff00000081064 */
[----:B------:R-:W-:Y:S08]  /*1099c0*/  HMMA.1688.F32.TF32 R44, R4, R236, R44 ;  /* 0x000000ec042c723c */ /* 0x000ff0000008102c */
[C---:B--2---:R-:W-:Y:S01]  /*1099d0*/  HMMA.1688.F32.TF32 R24, R132.reuse, R106, R24 ;  /* 0x0000006a8418723c */ /* 0x044fe20000081018 */
[----:B------:R-:W3:Y:S01]  /*1099e0*/  LDL.LU.64 R106, [R1+0x8948] ;  /* 0x00894800016a7983 */ /* 0x000ee20000300a00 */
[----:B------:R-:W3:Y:S06]  /*1099f0*/  LDL.LU.64 R104, [R1+0x8940] ;  /* 0x0089400001687983 */ /* 0x000eec0000300a00 */
[C---:B------:R-:W-:Y:S08]  /*109a00*/  HMMA.1688.F32.TF32 R96, R132.reuse, R186, R96 ;  /* 0x000000ba8460723c */ /* 0x040ff00000081060 */
[C---:B------:R-:W-:Y:S08]  /*109a10*/  HMMA.1688.F32.TF32 R100, R132.reuse, R194, R100 ;  /* 0x000000c28464723c */ /* 0x040ff00000081064 */
[----:B------:R-:W-:Y:S08]  /*109a20*/  HMMA.1688.F32.TF32 R44, R132, R238, R44 ;  /* 0x000000ee842c723c */ /* 0x000ff0000008102c */
[C---:B------:R-:W-:Y:S08]  /*109a30*/  HMMA.1688.F32.TF32 R48, R4.reuse, R228, R48 ;  /* 0x000000e40430723c */ /* 0x040ff00000081030 */
[----:B------:R-:W-:Y:S08]  /*109a40*/  HMMA.1688.F32.TF32 R52, R4, R220, R52 ;  /* 0x000000dc0434723c */ /* 0x000ff00000081034 */
[----:B---3--:R-:W-:Y:S01]  /*109a50*/  HMMA.1688.F32.TF32 R104, R132, R30, R104 ;  /* 0x0000001e8468723c */ /* 0x008fe20000081068 */
[----:B------:R-:W2:Y:S01]  /*109a60*/  LDL.LU.64 R30, [R1+0x8938] ;  /* 0x00893800011e7983 */ /* 0x000ea20000300a00 */
[----:B------:R-:W2:Y:S02]  /*109a70*/  LDL.LU.64 R28, [R1+0x8930] ;  /* 0x00893000011c7983 */ /* 0x000ea40000300a00 */
[----:B------:R-:W-:Y:S02]  /*109a80*/  STL.64 [R1+0x8890], R98 ;  /* 0x0088906201007387 */ /* 0x000fe40000100a00 */
[----:B------:R-:W-:Y:S01]  /*109a90*/  STL.64 [R1+0x8888], R96 ;  /* 0x0088886001007387 */ /* 0x000fe20000100a00 */
[----:B------:R-:W-:Y:S01]  /*109aa0*/  STL.64 [R1+0x8880], R102 ;  /* 0x0088806601007387 */ /* 0x000fe20000100a00 */
[----:B------:R-:W-:Y:S02]  /*109ab0*/  STL.64 [R1+0x8878], R100 ;  /* 0x0088786401007387 */ /* 0x000fe40000100a00 */
[----:B------:R1:W-:Y:S02]  /*109ac0*/  STL.64 [R1+0x85c8], R238 ;  /* 0x0085c8ee01007387 */ /* 0x0003e40000100a00 */
[----:B------:R3:W-:Y:S02]  /*109ad0*/  STL.64 [R1+0x85c0], R236 ;  /* 0x0085c0ec01007387 */ /* 0x0007e40000100a00 */
[----:B-1----:R-:W-:Y:S01]  /*109ae0*/  IMAD.MOV.U32 R238, RZ, RZ, R222 ;  /* 0x000000ffffee7224 */ /* 0x002fe200078e00de */
[----:B---3--:R-:W3:Y:S04]  /*109af0*/  LDL R236, [R1+0x1280] ;  /* 0x0012800001ec7983 */ /* 0x008ee80000100800 */
[----:B------:R-:W3:Y:S01]  /*109b00*/  LDL R237, [R1+0x1284] ;  /* 0x0012840001ed7983 */ /* 0x000ee20000100800 */
[----:B------:R-:W4:Y:S02]  /*109b10*/  LDL.LU R222, [R1+0x892c] ;  /* 0x00892c0001de7983 */ /* 0x000f240000300800 */
[----:B------:R-:W-:-:S02]  /*109b20*/  IMAD.MOV.U32 R239, RZ, RZ, R223 ;  /* 0x000000ffffef7224 */ /* 0x000fc400078e00df */
[----:B------:R-:W4:Y:S01]  /*109b30*/  LDL.LU R223, [R1+0x8928] ;  /* 0x0089280001df7983 */ /* 0x000f220000300800 */
[----:B------:R1:W-:Y:S01]  /*109b40*/  STL.64 [R1+0x85d8], R230 ;  /* 0x0085d8e601007387 */ /* 0x0003e20000100a00 */
[----:B------:R-:W-:Y:S01]  /*109b50*/  HMMA.1688.F32.TF32 R48, R132, R230, R48 ;  /* 0x000000e68430723c */ /* 0x000fe20000081030 */
[----:B------:R1:W-:Y:S06]  /*109b60*/  STL.64 [R1+0x85d0], R228 ;  /* 0x0085d0e401007387 */ /* 0x0003ec0000100a00 */
[----:B-1----:R-:W-:Y:S01]  /*109b70*/  MOV R230, R214 ;  /* 0x000000d600e67202 */ /* 0x002fe20000000f00 */
[----:B------:R-:W-:Y:S01]  /*109b80*/  IMAD.MOV.U32 R231, RZ, RZ, R215 ;  /* 0x000000ffffe77224 */ /* 0x000fe200078e00d7 */
[----:B------:R-:W2:Y:S04]  /*109b90*/  LDL R228, [R1+0x1270] ;  /* 0x0012700001e47983 */ /* 0x000ea80000100800 */
[----:B------:R-:W2:Y:S01]  /*109ba0*/  LDL R229, [R1+0x1274] ;  /* 0x0012740001e57983 */ /* 0x000ea20000100800 */
[----:B------:R-:W2:Y:S02]  /*109bb0*/  LDL.LU R214, [R1+0x8924] ;  /* 0x0089240001d67983 */ /* 0x000ea40000300800 */
[----:B------:R-:W2:Y:S01]  /*109bc0*/  LDL.LU R215, [R1+0x8920] ;  /* 0x0089200001d77983 */ /* 0x000ea20000300800 */
[----:B------:R-:W-:Y:S01]  /*109bd0*/  HMMA.1688.F32.TF32 R56, R4, R212, R56 ;  /* 0x000000d40438723c */ /* 0x000fe20000081038 */
[----:B----4-:R1:W-:Y:S07]  /*109be0*/  STL.64 [R1+0x85e8], R222 ;  /* 0x0085e8de01007387 */ /* 0x0103ee0000100a00 */
[----:B------:R-:W-:Y:S01]  /*109bf0*/  HMMA.1688.F32.TF32 R52, R132, R222, R52 ;  /* 0x000000de8434723c */ /* 0x000fe20000081034 */
[----:B------:R4:W-:Y:S06]  /*109c00*/  STL.64 [R1+0x85e0], R220 ;  /* 0x0085e0dc01007387 */ /* 0x0009ec0000100a00 */
[----:B-1----:R-:W-:Y:S01]  /*109c10*/  IMAD.MOV.U32 R222, RZ, RZ, R206 ;  /* 0x000000ffffde7224 */ /* 0x002fe200078e00ce */
[----:B------:R-:W-:Y:S01]  /*109c20*/  MOV R223, R207 ;  /* 0x000000cf00df7202 */ /* 0x000fe20000000f00 */
[----:B----4-:R-:W4:Y:S04]  /*109c30*/  LDL R220, [R1+0x1260] ;  /* 0x0012600001dc7983 */ /* 0x010f280000100800 */
[----:B------:R-:W4:Y:S01]  /*109c40*/  LDL R221, [R1+0x1264] ;  /* 0x0012640001dd7983 */ /* 0x000f220000100800 */
[----:B------:R-:W3:Y:S02]  /*109c50*/  LDL.LU R206, [R1+0x891c] ;  /* 0x00891c0001ce7983 */ /* 0x000ee40000300800 */
[----:B------:R-:W3:Y:S01]  /*109c60*/  LDL.LU R207, [R1+0x8918] ;  /* 0x0089180001cf7983 */ /* 0x000ee20000300800 */
[----:B------:R-:W-:Y:S01]  /*109c70*/  HMMA.1688.F32.TF32 R60, R4, R204, R60 ;  /* 0x000000cc043c723c */ /* 0x000fe2000008103c */
[----:B--2---:R1:W-:Y:S07]  /*109c80*/  STL.64 [R1+0x85f8], R214 ;  /* 0x0085f8d601007387 */ /* 0x0043ee0000100a00 */
        /* <DEDUP_REMOVED lines=8> */
[----:B------:R-:W-:Y:S01]  /*109d10*/  HMMA.1688.F32.TF32 R64, R4, R196, R64 ;  /* 0x000000c40440723c */ /* 0x000fe20000081040 */
[----:B---3--:R1:W-:Y:S07]  /*109d20*/  STL.64 [R1+0x8608], R206 ;  /* 0x008608ce01007387 */ /* 0x0083ee0000100a00 */
[----:B------:R-:W-:Y:S01]  /*109d30*/  HMMA.1688.F32.TF32 R60, R132, R206, R60 ;  /* 0x000000ce843c723c */ /* 0x000fe2000008103c */
[----:B------:R3:W-:Y:S06]  /*109d40*/  STL.64 [R1+0x8600], R204 ;  /* 0x008600cc01007387 */ /* 0x0007ec0000100a00 */
[----:B-1----:R-:W-:Y:S01]  /*109d50*/  MOV R206, R190 ;  /* 0x000000be00ce7202 */ /* 0x002fe20000000f00 */
[----:B------:R-:W-:Y:S01]  /*109d60*/  IMAD.MOV.U32 R207, RZ, RZ, R191 ;  /* 0x000000ffffcf7224 */ /* 0x000fe200078e00bf */
[----:B---3--:R-:W3:Y:S04]  /*109d70*/  LDL R204, [R1+0x1240] ;  /* 0x0012400001cc7983 */ /* 0x008ee80000100800 */
[----:B------:R-:W3:Y:S01]  /*109d80*/  LDL R205, [R1+0x1244] ;  /* 0x0012440001cd7983 */ /* 0x000ee20000100800 */
[----:B------:R-:W3:Y:S02]  /*109d90*/  LDL.LU R190, [R1+0x890c] ;  /* 0x00890c0001be7983 */ /* 0x000ee40000300800 */
[----:B------:R-:W3:Y:S01]  /*109da0*/  LDL.LU R191, [R1+0x8908] ;  /* 0x0089080001bf7983 */ /* 0x000ee20000300800 */
[----:B------:R-:W-:Y:S01]  /*109db0*/  HMMA.1688.F32.TF32 R68, R4, R188, R68 ;  /* 0x000000bc0444723c */ /* 0x000fe20000081044 */
[----:B--2---:R1:W-:Y:S07]  /*109dc0*/  STL.64 [R1+0x8618], R198 ;  /* 0x008618c601007387 */ /* 0x0043ee0000100a00 */
[----:B------:R-:W-:Y:S01]  /*109dd0*/  HMMA.1688.F32.TF32 R64, R132, R198, R64 ;  /* 0x000000c68440723c */ /* 0x000fe20000081040 */
[----:B------:R2:W-:Y:S06]  /*109de0*/  STL.64 [R1+0x8610], R196 ;  /* 0x008610c401007387 */ /* 0x0005ec0000100a00 */
[----:B-1----:R-:W-:Y:S01]  /*109df0*/  IMAD.MOV.U32 R198, RZ, RZ, R182 ;  /* 0x000000ffffc67224 */ /* 0x002fe200078e00b6 */
[----:B------:R-:W-:Y:S01]  /*109e00*/  MOV R199, R183 ;  /* 0x000000b700c77202 */ /* 0x000fe20000000f00 */
        /* <DEDUP_REMOVED lines=24> */
[C---:B------:R-:W-:Y:S08]  /*109f90*/  HMMA.1688.F32.TF32 R40, R4.reuse, R244, R40 ;  /* 0x000000f40428723c */ /* 0x040ff00000081028 */
[----:B------:R-:W-:Y:S01]  /*109fa0*/  HMMA.1688.F32.TF32 R36, R4, R248, R36 ;  /* 0x000000f80424723c */ /* 0x000fe20000081024 */
[----:B---3--:R1:W-:Y:S07]  /*109fb0*/  STL.64 [R1+0x8648], R174 ;  /* 0x008648ae01007387 */ /* 0x0083ee0000100a00 */
[C---:B------:R-:W-:Y:S01]  /*109fc0*/  HMMA.1688.F32.TF32 R76, R132.reuse, R174, R76 ;  /* 0x000000ae844c723c */ /* 0x040fe2000008104c */
[----:B------:R3:W-:Y:S06]  /*109fd0*/  STL.64 [R1+0x8640], R172 ;  /* 0x008640ac01007387 */ /* 0x0007ec0000100a00 */
[----:B-1----:R-:W-:Y:S01]  /*109fe0*/  IMAD.MOV.U32 R174, RZ, RZ, R166 ;  /* 0x000000ffffae7224 */ /* 0x002fe200078e00a6 */
[----:B------:R-:W-:Y:S01]  /*109ff0*/  MOV R175, R167 ;  /* 0x000000a700af7202 */ /* 0x000fe20000000f00 */
[----:B---3--:R-:W3:Y:S04]  /*10a000*/  LDL R172, [R1+0x1200] ;  /* 0x0012000001ac7983 */ /* 0x008ee80000100800 */
[----:B------:R-:W3:Y:S01]  /*10a010*/  LDL R173, [R1+0x1204] ;  /* 0x0012040001ad7983 */ /* 0x000ee20000100800 */
[----:B------:R-:W3:Y:S02]  /*10a020*/  LDL.LU R166, [R1+0x88ec] ;  /* 0x0088ec0001a67983 */ /* 0x000ee40000300800 */
[----:B------:R-:W4:Y:S01]  /*10a030*/  LDL.LU R167, [R1+0x88e8] ;  /* 0x0088e80001a77983 */ /* 0x000f220000300800 */
[C---:B------:R-:W-:Y:S01]  /*10a040*/  HMMA.1688.F32.TF32 R40, R132.reuse, R246, R40 ;  /* 0x000000f68428723c */ /* 0x040fe20000081028 */
[----:B------:R-:W4:Y:S04]  /*10a050*/  LDL R244, [R1+0x1160] ;  /* 0x0011600001f47983 */ /* 0x000f280000100800 */
[----:B------:R-:W4:Y:S03]  /*10a060*/  LDL R245, [R1+0x1164] ;  /* 0x0011640001f57983 */ /* 0x000f260000100800 */
[----:B------:R-:W-:Y:S01]  /*10a070*/  HMMA.1688.F32.TF32 R36, R132, R250, R36 ;  /* 0x000000fa8424723c */ /* 0x000fe20000081024 */
[----:B--2---:R-:W-:-:S02]  /*10a080*/  IMAD.MOV.U32 R246, RZ, RZ, R159 ;  /* 0x000000fffff67224 */ /* 0x004fc400078e009f */
[----:B------:R-:W-:Y:S01]  /*10a090*/  IMAD.MOV.U32 R247, RZ, RZ, R158 ;  /* 0x000000fffff77224 */ /* 0x000fe200078e009e */
[----:B------:R-:W2:Y:S01]  /*10a0a0*/  LDL.LU R159, [R1+0x88e4] ;  /* 0x0088e400019f7983 */ /* 0x000ea20000300800 */
[----:B------:R-:W2:Y:S02]  /*10a0b0*/  LDL.LU R158, [R1+0x88e0] ;  /* 0x0088e000019e7983 */ /* 0x000ea40000300800 */
[----:B------:R-:W2:Y:S02]  /*10a0c0*/  LDL R248, [R1+0x1150] ;  /* 0x0011500001f87983 */ /* 0x000ea40000100800 */
[----:B------:R-:W2:Y:S01]  /*10a0d0*/  LDL R249, [R1+0x1154] ;  /* 0x0011540001f97983 */ /* 0x000ea20000100800 */
[C---:B------:R-:W-:Y:S08]  /*10a0e0*/  HMMA.1688.F32.TF32 R120, R4.reuse, R216, R120 ;  /* 0x000000d80478723c */ /* 0x040ff00000081078 */
[----:B------:R-:W-:Y:S01]  /*10a0f0*/  HMMA.1688.F32.TF32 R32, R4, R232, R32 ;  /* 0x000000e80420723c */ /* 0x000fe20000081020 */
[----:B---3--:R-:W-:Y:S01]  /*10a100*/  IMAD.MOV.U32 R251, RZ, RZ, R166 ;  /* 0x000000fffffb7224 */ /* 0x008fe200078e00a6 */
[----:B----4-:R-:W-:-:S02]  /*10a110*/  MOV R250, R167 ;  /* 0x000000a700fa7202 */ /* 0x010fc40000000f00 */
[----:B------:R-:W3:Y:S01]  /*10a120*/  LDL.LU R167, [R1+0x88dc] ;  /* 0x0088dc0001a77983 */ /* 0x000ee20000300800 */
[----:B------:R-:W4:Y:S11]  /*10a130*/  LDL.LU R166, [R1+0x88d8] ;  /* 0x0088d80001a67983 */ /* 0x000f360000300800 */
[C---:B------:R-:W-:Y:S08]  /*10a140*/  HMMA.1688.F32.TF32 R120, R132.reuse, R218, R120 ;  /* 0x000000da8478723c */ /* 0x040ff00000081078 */
[----:B------:R-:W-:Y:S01]  /*10a150*/  HMMA.1688.F32.TF32 R32, R132, R234, R32 ;  /* 0x000000ea8420723c */ /* 0x000fe20000081020 */
[----:B------:R-:W2:Y:S04]  /*10a160*/  LDL R232, [R1+0x1140] ;  /* 0x0011400001e87983 */ /* 0x000ea80000100800 */
[----:B------:R-:W2:Y:S04]  /*10a170*/  LDL R233, [R1+0x1144] ;  /* 0x0011440001e97983 */ /* 0x000ea80000100800 */
[----:B------:R-:W2:Y:S04]  /*10a180*/  LDL R234, [R1+0x1148] ;  /* 0x0011480001ea7983 */ /* 0x000ea80000100800 */
[----:B------:R-:W2:Y:S04]  /*10a190*/  LDL R235, [R1+0x114c] ;  /* 0x00114c0001eb7983 */ /* 0x000ea80000100800 */
[----:B------:R-:W2:Y:S04]  /*10a1a0*/  LDL R216, [R1+0x1110] ;  /* 0x0011100001d87983 */ /* 0x000ea80000100800 */
[----:B------:R-:W2:Y:S01]  /*10a1b0*/  LDL R217, [R1+0x1114] ;  /* 0x0011140001d97983 */ /* 0x000ea20000100800 */
[C---:B------:R-:W-:Y:S08]  /*10a1c0*/  HMMA.1688.F32.TF32 R112, R4.reuse, R208, R112 ;  /* 0x000000d00470723c */ /* 0x040ff00000081070 */
[C---:B------:R-:W-:Y:S08]  /*10a1d0*/  HMMA.1688.F32.TF32 R124, R4.reuse, R224, R124 ;  /* 0x000000e0047c723c */ /* 0x040ff0000008107c */
[----:B------:R-:W-:Y:S01]  /*10a1e0*/  HMMA.1688.F32.TF32 R80, R4, R164, R80 ;  /* 0x000000a40450723c */ /* 0x000fe20000081050 */
[----:B---3--:R-:W-:Y:S01]  /*10a1f0*/  MOV R219, R167 ;  /* 0x000000a700db7202 */ /* 0x008fe20000000f00 */
[----:B----4-:R-:W-:-:S02]  /*10a200*/  IMAD.MOV.U32 R218, RZ, RZ, R166 ;  /* 0x000000ffffda7224 */ /* 0x010fc400078e00a6 */
[----:B------:R-:W3:Y:S01]  /*10a210*/  LDL.LU R166, [R1+0x88d4] ;  /* 0x0088d40001a67983 */ /* 0x000ee20000300800 */
[----:B------:R-:W3:Y:S03]  /*10a220*/  LDL.LU R167, [R1+0x88d0] ;  /* 0x0088d00001a77983 */ /* 0x000ee60000300800 */
        /* <DEDUP_REMOVED lines=8> */
[----:B--2---:R-:W-:-:S02]  /*10a2b0*/  IMAD.MOV.U32 R226, RZ, RZ, R158 ;  /* 0x000000ffffe27224 */ /* 0x004fc400078e009e */
[----:B------:R-:W2:Y:S02]  /*10a2c0*/  LDL.LU R158, [R1+0x88cc] ;  /* 0x0088cc00019e7983 */ /* 0x000ea40000300800 */
[----:B------:R-:W-:Y:S02]  /*10a2d0*/  IMAD.MOV.U32 R227, RZ, RZ, R159 ;  /* 0x000000ffffe37224 */ /* 0x000fe400078e009f */
[----:B------:R-:W2:Y:S01]  /*10a2e0*/  LDL.LU R159, [R1+0x88c8] ;  /* 0x0088c800019f7983 */ /* 0x000ea20000300800 */
[C---:B------:R-:W-:Y:S08]  /*10a2f0*/  HMMA.1688.F32.TF32 R84, R4.reuse, R156, R84 ;  /* 0x0000009c0454723c */ /* 0x040ff00000081054 */
        /* <DEDUP_REMOVED lines=11> */
[----:B------:R-:W4:Y:S04]  /*10a3b0*/  LDL R200, [R1+0x1170] ;  /* 0x0011700001c87983 */ /* 0x000f280000100800 */
[----:B------:R-:W4:Y:S01]  /*10a3c0*/  LDL R201, [R1+0x1174] ;  /* 0x0011740001c97983 */ /* 0x000f220000100800 */
[----:B--2---:R1:W-:Y:S02]  /*10a3d0*/  STL.64 [R1+0x8668], R158 ;  /* 0x0086689e01007387 */ /* 0x0043e40000100a00 */
        /* <DEDUP_REMOVED lines=17> */
[----:B------:R-:W4:Y:S04]  /*10a4f0*/  LDS R7, [R2+0x99100] ;  /* 0x0991000002077984 */ /* 0x000f280000000800 */
[----:B---3--:R1:W-:Y:S01]  /*10a500*/  STL.64 [R1+0x8678], R150 ;  /* 0x0086789601007387 */ /* 0x0083e20000100a00 */
[----:B------:R-:W-:Y:S01]  /*10a510*/  HMMA.1688.F32.TF32 R88, R132, R150, R88 ;  /* 0x000000968458723c */ /* 0x000fe20000081058 */
[----:B------:R3:W-:Y:S06]  /*10a520*/  STL.64 [R1+0x8670], R148 ;  /* 0x0086709401007387 */ /* 0x0007ec0000100a00 */
[----:B-1----:R-:W-:-:S02]  /*10a530*/  IMAD.MOV.U32 R150, RZ, RZ, R142 ;  /* 0x000000ffff967224 */ /* 0x002fc400078e008e */
[----:B------:R-:W-:Y:S01]  /*10a540*/  IMAD.MOV.U32 R151, RZ, RZ, R143 ;  /* 0x000000ffff977224 */ /* 0x000fe200078e008f */
[----:B---3--:R-:W3:Y:S04]  /*10a550*/  LDL R148, [R1+0x11d0] ;  /* 0x0011d00001947983 */ /* 0x008ee80000100800 */
[----:B------:R-:W3:Y:S01]  /*10a560*/  LDL R149, [R1+0x11d4] ;  /* 0x0011d40001957983 */ /* 0x000ee20000100800 */
[----:B------:R-:W2:Y:S02]  /*10a570*/  LDL.LU R142, [R1+0x88b4] ;  /* 0x0088b400018e7983 */ /* 0x000ea40000300800 */
[----:B------:R-:W2:Y:S02]  /*10a580*/  LDL.LU R143, [R1+0x88b0] ;  /* 0x0088b000018f7983 */ /* 0x000ea40000300800 */
[----:B------:R-:W3:Y:S01]  /*10a590*/  LDL R240, [R1+0x1180] ;  /* 0x0011800001f07983 */ /* 0x000ee20000100800 */
        /* <DEDUP_REMOVED lines=11> */
[----:B------:R-:W3:Y:S03]  /*10a650*/  LDL R101, [R1+0x11b4] ;  /* 0x0011b40001657983 */ /* 0x000ee60000100800 */
[----:B----4-:R-:W-:Y:S08]  /*10a660*/  HMMA.1688.F32.TF32 R128, R4, R200, R128 ;  /* 0x000000c80480723c */ /* 0x010ff00000081080 */
[----:B--2---:R-:W-:Y:S01]  /*10a670*/  HMMA.1688.F32.TF32 R136, R132, R142, R136 ;  /* 0x0000008e8488723c */ /* 0x004fe20000081088 */
[----:B------:R-:W2:Y:S04]  /*10a680*/  LDL R132, [R1+0x1190] ;  /* 0x0011900001847983 */ /* 0x000ea80000100800 */
[----:B------:R-:W2:Y:S01]  /*10a690*/  LDL R133, [R1+0x1194] ;  /* 0x0011940001857983 */ /* 0x000ea20000100800 */
[----:B------:R1:W-:Y:S02]  /*10a6a0*/  STL.64 [R1+0x8688], R142 ;  /* 0x0086888e01007387 */ /* 0x0003e40000100a00 */
[----:B------:R4:W-:Y:S01]  /*10a6b0*/  STL.64 [R1+0x8680], R140 ;  /* 0x0086808c01007387 */ /* 0x0009e20000100a00 */
[C---:B---3--:R-:W-:Y:S08]  /*10a6c0*/  HMMA.1688.F32.TF32 R8, R4.reuse, R240, R8 ;  /* 0x000000f00408723c */ /* 0x048ff00000081008 */
[----:B------:R-:W-:Y:S01]  /*10a6d0*/  HMMA.1688.F32.TF32 R16, R4, R96, R16 ;  /* 0x000000600410723c */ /* 0x000fe20000081010 */
[----:B------:R-:W-:Y:S01]  /*10a6e0*/  LDS R135, [R2+0x9b100] ;  /* 0x09b1000002877984 */ /* 0x000fe20000000800 */
[----:B-1----:R-:W-:-:S03]  /*10a6f0*/  MOV R142, R3 ;  /* 0x00000003008e7202 */ /* 0x002fc60000000f00 */
[----:B----4-:R-:W3:Y:S04]  /*10a700*/  LDL R140, [R1+0x11c0] ;  /* 0x0011c000018c7983 */ /* 0x010ee80000100800 */
[----:B------:R-:W3:Y:S01]  /*10a710*/  LDL R141, [R1+0x11c4] ;  /* 0x0011c400018d7983 */ /* 0x000ee20000100800 */
[----:B------:R-:W4:Y:S02]  /*10a720*/  LDL.LU R3, [R1+0x88ac] ;  /* 0x0088ac0001037983 */ /* 0x000f240000300800 */
[----:B------:R-:W-:Y:S02]  /*10a730*/  IMAD.MOV.U32 R143, RZ, RZ, R252 ;  /* 0x000000ffff8f7224 */ /* 0x000fe400078e00fc */
[----:B------:R-:W3:Y:S01]  /*10a740*/  LDL.LU R252, [R1+0x88a8] ;  /* 0x0088a80001fc7983 */ /* 0x000ee20000300800 */
[----:B------:R-:W3:Y:S02]  /*10a750*/  LDL R184, [R1+0x12e0] ;  /* 0x0012e00001b87983 */ /* 0x000ee40000100800 */
        /* <DEDUP_REMOVED lines=10> */
[----:B------:R-:W3:Y:S01]  /*10a800*/  LDL.64 R200, [R1+0x12f0] ;  /* 0x0012f00001c87983 */ /* 0x000ee20000100a00 */
[----:B------:R-:W3:Y:S02]  /*10a810*/  LDL.LU.64 R242, [R1+0x88a0] ;  /* 0x0088a00001f27983 */ /* 0x000ee40000300a00 */
[----:B------:R-:W3:Y:S02]  /*10a820*/  LDL.LU.64 R240, [R1+0x8898] ;  /* 0x0088980001f07983 */ /* 0x000ee40000300a00 */
[----:B------:R-:W4:Y:S01]  /*10a830*/  LDL.LU.64 R98, [R1+0x8890] ;  /* 0x0088900001627983 */ /* 0x000f220000300a00 */
[----:B------:R-:W4:Y:S01]  /*10a840*/  LDL.LU.64 R96, [R1+0x8888] ;  /* 0x0088880001607983 */ /* 0x000f220000300a00 */
[C---:B------:R-:W-:Y:S08]  /*10a850*/  HMMA.1688.F32.TF32 R20, R4.reuse, R208, R20 ;  /* 0x000000d00414723c */ /* 0x040ff00000081014 */
[C---:B------:R-:W-:Y:S08]  /*10a860*/  HMMA.1688.F32.TF32 R92, R4.reuse, R216, R92 ;  /* 0x000000d8045c723c */ /* 0x040ff0000008105c */
[C---:B------:R-:W-:Y:S08]  /*10a870*/  HMMA.1688.F32.TF32 R24, R4.reuse, R224, R24 ;  /* 0x000000e00418723c */ /* 0x040ff00000081018 */
[C---:B------:R-:W-:Y:S08]  /*10a880*/  HMMA.1688.F32.TF32 R104, R4.reuse, R232, R104 ;  /* 0x000000e80468723c */ /* 0x040ff00000081068 */
[----:B------:R-:W-:Y:S01]  /*10a890*/  HMMA.1688.F32.TF32 R28, R4, R248, R28 ;  /* 0x000000f8041c723c */ /* 0x000fe2000008101c */
[----:B------:R-:W4:Y:S01]  /*10a8a0*/  LDL.LU.64 R102, [R1+0x8880] ;  /* 0x0088800001667983 */ /* 0x000f220000300a00 */
[----:B------:R-:W-:-:S06]  /*10a8b0*/  IMAD.MOV.U32 R193, RZ, RZ, R0 ;  /* 0x000000ffffc17224 */ /* 0x000fcc00078e0000 */
[C---:B--2---:R-:W-:Y:S01]  /*10a8c0*/  HMMA.1688.F32.TF32 R12, R4.reuse, R132, R12 ;  /* 0x00000084040c723c */ /* 0x044fe2000008100c */
[----:B------:R-:W-:Y:S04]  /*10a8d0*/  LDS R133, [R2+0x9a100] ;  /* 0x09a1000002857984 */ /* 0x000fe80000000800 */
[----:B---3--:R-:W-:Y:S04]  /*10a8e0*/  LDS R132, [R241+0x9a100] ;  /* 0x09a10000f1847984 */ /* 0x008fe80000000800 */
[----:B------:R-:W1:Y:S01]  /*10a8f0*/  LDS R134, [R241+0x9b100] ;  /* 0x09b10000f1867984 */ /* 0x000e620000000800 */
[C---:B----4-:R-:W-:Y:S03]  /*10a900*/  HMMA.1688.F32.TF32 R96, R4.reuse, R100, R96 ;  /* 0x000000640460723c */ /* 0x050fe60000081060 */
[----:B------:R-:W2:Y:S05]  /*10a910*/  LDL.LU.64 R100, [R1+0x8878] ;  /* 0x0088780001647983 */ /* 0x000eaa0000300a00 */
[----:B------:R-:W-:Y:S01]  /*10a920*/  HMMA.1688.F32.TF32 R64, R4, R144, R64 ;  /* 0x000000900440723c */ /* 0x000fe20000081040 */
[----:B------:R-:W3:Y:S01]  /*10a930*/  LDL.LU.64 R146, [R1+0x8870] ;  /* 0x0088700001927983 */ /* 0x000ee20000300a00 */
[----:B------:R-:W-:-:S02]  /*10a940*/  IMAD.MOV.U32 R177, RZ, RZ, R252 ;  /* 0x000000ffffb17224 */ /* 0x000fc400078e00fc */
[----:B------:R-:W4:Y:S04]  /*10a950*/  LDL.LU.64 R144, [R1+0x8868] ;  /* 0x0088680001907983 */ /* 0x000f280000300a00 */
[C---:B------:R-:W-:Y:S01]  /*10a960*/  HMMA.1688.F32.TF32 R68, R4.reuse, R152, R68 ;  /* 0x000000980444723c */ /* 0x040fe20000081044 */
[----:B------:R-:W3:Y:S01]  /*10a970*/  LDL.LU.64 R154, [R1+0x8860] ;  /* 0x00886000019a7983 */ /* 0x000ee20000300a00 */
[----:B------:R-:W3:Y:S06]  /*10a980*/  LDL.LU.64 R152, [R1+0x8858] ;  /* 0x0088580001987983 */ /* 0x000eec0000300a00 */
[C---:B------:R-:W-:Y:S01]  /*10a990*/  HMMA.1688.F32.TF32 R72, R4.reuse, R160, R72 ;  /* 0x000000a00448723c */ /* 0x040fe20000081048 */
[----:B------:R-:W3:Y:S01]  /*10a9a0*/  LDL.LU.64 R162, [R1+0x8850] ;  /* 0x0088500001a27983 */ /* 0x000ee20000300a00 */
[----:B------:R-:W-:Y:S01]  /*10a9b0*/  MOV R192, R3 ;  /* 0x0000000300c07202 */ /* 0x000fe20000000f00 */
[----:B------:R-:W3:Y:S05]  /*10a9c0*/  LDL.LU.64 R160, [R1+0x8848] ;  /* 0x0088480001a07983 */ /* 0x000eea0000300a00 */
        /* <DEDUP_REMOVED lines=9> */
[----:B------:R-:W-:Y:S01]  /*10aa60*/  HMMA.1688.F32.TF32 R88, R4, R192, R88 ;  /* 0x000000c00458723c */ /* 0x000fe20000081058 */
[----:B------:R-:W3:Y:S02]  /*10aa70*/  LDL.LU.64 R194, [R1+0x8810] ;  /* 0x0088100001c27983 */ /* 0x000ee40000300a00 */
[----:B------:R-:W3:Y:S05]  /*10aa80*/  LDL.LU.64 R192, [R1+0x8808] ;  /* 0x0088080001c07983 */ /* 0x000eea0000300a00 */
[C---:B-1----:R-:W-:Y:S08]  /*10aa90*/  HMMA.1688.F32.TF32 R20, R132.reuse, R210, R20 ;  /* 0x000000d28414723c */ /* 0x042ff00000081014 */
[C---:B------:R-:W-:Y:S08]  /*10aaa0*/  HMMA.1688.F32.TF32 R92, R132.reuse, R218, R92 ;  /* 0x000000da845c723c */ /* 0x040ff0000008105c */
[C---:B------:R-:W-:Y:S08]  /*10aab0*/  HMMA.1688.F32.TF32 R24, R132.reuse, R226, R24 ;  /* 0x000000e28418723c */ /* 0x040ff00000081018 */
[----:B------:R-:W-:Y:S08]  /*10aac0*/  HMMA.1688.F32.TF32 R104, R132, R234, R104 ;  /* 0x000000ea8468723c */ /* 0x000ff00000081068 */
[----:B------:R-:W-:Y:S01]  /*10aad0*/  HMMA.1688.F32.TF32 R136, R4, R200, R136 ;  /* 0x000000c80488723c */ /* 0x000fe20000081088 */
[----:B------:R-:W-:Y:S01]  /*10aae0*/  IMAD.MOV.U32 R3, RZ, RZ, R201 ;  /* 0x000000ffff037224 */ /* 0x000fe200078e00c9 */
[----:B------:R-:W3:Y:S01]  /*10aaf0*/  LDL.LU.64 R202, [R1+0x8800] ;  /* 0x0088000001ca7983 */ /* 0x000ee20000300a00 */
[----:B------:R-:W3:Y:S05]  /*10ab00*/  LDL.LU.64 R200, [R1+0x87f8] ;  /* 0x0087f80001c87983 */ /* 0x000eea0000300a00 */
[----:B------:R-:W-:Y:S01]  /*10ab10*/  HMMA.1688.F32.TF32 R28, R132, R250, R28 ;  /* 0x000000fa841c723c */ /* 0x000fe2000008101c */
[----:B------:R-:W3:Y:S01]  /*10ab20*/  LDL.LU.64 R210, [R1+0x87f0] ;  /* 0x0087f00001d27983 */ /* 0x000ee20000300a00 */
[----:B------:R-:W3:Y:S04]  /*10ab30*/  LDL.LU.64 R208, [R1+0x87e8] ;  /* 0x0087e80001d07983 */ /* 0x000ee80000300a00 */
[----:B------:R-:W-:Y:S01]  /*10ab40*/  STL.64 [R1+0xd60], R20 ;  /* 0x000d601401007387 */ /* 0x000fe20000100a00 */
[----:B------:R1:W-:Y:S03]  /*10ab50*/  STL.64 [R1+0xd68], R22 ;  /* 0x000d681601007387 */ /* 0x0003e60000100a00 */
[----:B-1----:R-:W3:Y:S04]  /*10ab60*/  LDL R22, [R1+0x11b8] ;  /* 0x0011b80001167983 */ /* 0x002ee80000100800 */
[----:B------:R-:W3:Y:S01]  /*10ab70*/  LDL R23, [R1+0x11bc] ;  /* 0x0011bc0001177983 */ /* 0x000ee20000100800 */
[----:B------:R-:W3:Y:S02]  /*10ab80*/  LDL.LU.64 R218, [R1+0x87e0] ;  /* 0x0087e00001da7983 */ /* 0x000ee40000300a00 */
[----:B------:R-:W3:Y:S02]  /*10ab90*/  LDL.LU.64 R216, [R1+0x87d8] ;  /* 0x0087d80001d87983 */ /* 0x000ee40000300a00 */
[----:B------:R-:W-:Y:S01]  /*10aba0*/  STL.64 [R1+0xd40], R92 ;  /* 0x000d405c01007387 */ /* 0x000fe20000100a00 */
[----:B------:R1:W-:Y:S04]  /*10abb0*/  STL.64 [R1+0xd48], R94 ;  /* 0x000d485e01007387 */ /* 0x0003e80000100a00 */
[----:B-1----:R-:W3:Y:S04]  /*10abc0*/  LDL R94, [R1+0x11a8] ;  /* 0x0011a800015e7983 */ /* 0x002ee80000100800 */
[----:B------:R-:W3:Y:S01]  /*10abd0*/  LDL R95, [R1+0x11ac] ;  /* 0x0011ac00015f7983 */ /* 0x000ee20000100800 */
        /* <DEDUP_REMOVED lines=18> */
[----:B------:R-:W-:Y:S11]  /*10ad00*/  HMMA.1688.F32.TF32 R116, R4, R244, R116 ;  /* 0x000000f40474723c */ /* 0x000ff60000081074 */
[----:B------:R-:W-:Y:S11]  /*10ad10*/  @!UPT UIADD3 URZ, URZ, URZ, URZ ;  /* 0x0000003f3f3ff290 */ /* 0x000ff6000fffe03f */
[----:B------:R-:W-:Y:S02]  /*10ad20*/  @!UPT UIADD3 URZ, URZ, URZ, URZ ;  /* 0x0000003f3f3ff290 */ /* 0x000fe4000fffe03f */
[----:B------:R-:W-:Y:S01]  /*10ad30*/  HMMA.1688.F32.TF32 R116, R132, R246, R116 ;  /* 0x000000f68474723c */ /* 0x000fe20000081074 */
[----:B------:R-:W4:Y:S01]  /*10ad40*/  LDL.LU.64 R246, [R1+0x87a0] ;  /* 0x0087a00001f67983 */ /* 0x000f220000300a00 */
[----:B------:R-:W4:Y:S11]  /*10ad50*/  LDL.LU.64 R244, [R1+0x8798] ;  /* 0x0087980001f47983 */ /* 0x000f360000300a00 */
[----:B------:R-:W-:Y:S10]  /*10ad60*/  @!UPT UIADD3 URZ, URZ, URZ, URZ ;  /* 0x0000003f3f3ff290 */ /* 0x000ff4000fffe03f */
[----:B------:R-:W-:Y:S01]  /*10ad70*/  STL.64 [R1+0xcc0], R116 ;  /* 0x000cc07401007387 */ /* 0x000fe20000100a00 */
[----:B------:R4:W-:Y:S01]  /*10ad80*/  STL.64 [R1+0xcc8], R118 ;  /* 0x000cc87601007387 */ /* 0x0009e20000100a00 */
        /* <DEDUP_REMOVED lines=11> */
[C---:B------:R-:W-:Y:S08]  /*10ae40*/  HMMA.1688.F32.TF32 R56, R4.reuse, R228, R56 ;  /* 0x000000e40438723c */ /* 0x040ff00000081038 */
[----:B------:R-:W-:Y:S01]  /*10ae50*/  HMMA.1688.F32.TF32 R60, R4, R236, R60 ;  /* 0x000000ec043c723c */ /* 0x000fe2000008103c */
[----:B------:R-:W-:Y:S01]  /*10ae60*/  IMAD.MOV.U32 R252, RZ, RZ, R180 ;  /* 0x000000fffffc7224 */ /* 0x000fe200078e00b4 */
[----:B------:R-:W-:Y:S01]  /*10ae70*/  MOV R0, R181 ;  /* 0x000000b500007202 */ /* 0x000fe20000000f00 */
[----:B------:R-:W-:Y:S04]  /*10ae80*/  LDS R4, [R241+0x8c180] ;  /* 0x08c18000f1047984 */ /* 0x000fe80000000800 */
[----:B------:R-:W-:Y:S04]  /*10ae90*/  LDS R6, [R241+0x8d180] ;  /* 0x08d18000f1067984 */ /* 0x000fe80000000800 */
[----:B------:R-:W-:Y:S04]  /*10aea0*/  LDS R5, [R2+0x8c180] ;  /* 0x08c1800002057984 */ /* 0x000fe80000000800 */
[----:B------:R-:W1:Y:S01]  /*10aeb0*/  LDS R7, [R2+0x8d180] ;  /* 0x08d1800002077984 */ /* 0x000e620000000800 */
[C---:B---3--:R-:W-:Y:S08]  /*10aec0*/  HMMA.1688.F32.TF32 R16, R132.reuse, R94, R16 ;  /* 0x0000005e8410723c */ /* 0x048ff00000081010 */
[C---:B----4-:R-:W-:Y:S08]  /*10aed0*/  HMMA.1688.F32.TF32 R116, R132.reuse, R30, R128 ;  /* 0x0000001e8474723c */ /* 0x050ff00000081080 */
[C---:B------:R-:W-:Y:S08]  /*10aee0*/  HMMA.1688.F32.TF32 R28, R132.reuse, R106, R8 ;  /* 0x0000006a841c723c */ /* 0x040ff00000081008 */
[C---:B------:R-:W-:Y:S08]  /*10aef0*/  HMMA.1688.F32.TF32 R8, R132.reuse, R26, R12 ;  /* 0x0000001a8408723c */ /* 0x040ff0000008100c */
[C---:B------:R-:W-:Y:S01]  /*10af00*/  HMMA.1688.F32.TF32 R12, R132.reuse, R22, R96 ;  /* 0x00000016840c723c */ /* 0x040fe20000081060 */
[----:B------:R-:W-:Y:S04]  /*10af10*/  LDS R130, [R241+0x8f180] ;  /* 0x08f18000f1827984 */ /* 0x000fe80000000800 */
[----:B------:R-:W-:Y:S04]  /*10af20*/  LDS R131, [R2+0x8f180] ;  /* 0x08f1800002837984 */ /* 0x000fe80000000800 */
        /* <DEDUP_REMOVED lines=44> */
[----:B------:R-:W-:Y:S02]  /*10b1f0*/  STL.64 [R1+0xeb8], R18 ;  /* 0x000eb81201007387 */ /* 0x000fe40000100a00 */
[----:B------:R-:W2:Y:S05]  /*10b200*/  LDL R228, [R1+0x100] ;  /* 0x0001000001e47983 */ /* 0x000eaa0000100800 */
[----:B------:R3:W-:Y:S01]  /*10b210*/  STL.64 [R1+0xe80], R12 ;  /* 0x000e800c01007387 */ /* 0x0007e20000100a00 */
[----:B------:R-:W-:Y:S01]  /*10b220*/  STL.64 [R1+0xe88], R14 ;  /* 0x000e880e01007387 */ /* 0x000fe20000100a00 */
        /* <DEDUP_REMOVED lines=23> */
[----:B------:R-:W-:Y:S01]  /*10b3a0*/  MOV R199, R192 ;  /* 0x000000c000c77202 */ /* 0x000fe20000000f00 */
[----:B------:R-:W-:Y:S01]  /*10b3b0*/  IMAD.MOV.U32 R190, RZ, RZ, R193 ;  /* 0x000000ffffbe7224 */ /* 0x000fe200078e00c1 */
[----:B------:R-:W2:Y:S01]  /*10b3c0*/  LDL.LU R192, [R1+0x8774] ;  /* 0x0087740001c07983 */ /* 0x000ea20000300800 */
[----:B------:R-:W2:Y:S02]  /*10b3d0*/  LDL R188, [R1+0xb0] ;  /* 0x0000b00001bc7983 */ /* 0x000ea40000100800 */
[----:B------:R-:W2:Y:S02]  /*10b3e0*/  LDL R189, [R1+0xb4] ;  /* 0x0000b40001bd7983 */ /* 0x000ea40000100800 */
[----:B------:R-:W2:Y:S02]  /*10b3f0*/  LDL.LU R193, [R1+0x8770] ;  /* 0x0087700001c17983 */ /* 0x000ea40000300800 */
[----:B------:R-:W-:Y:S01]  /*10b400*/  IMAD.MOV.U32 R191, RZ, RZ, R200 ;  /* 0x000000ffffbf7224 */ /* 0x000fe200078e00c8 */
[----:B------:R-:W-:Y:S01]  /*10b410*/  MOV R174, R201 ;  /* 0x000000c900ae7202 */ /* 0x000fe20000000f00 */
[----:B------:R-:W2:Y:S01]  /*10b420*/  LDL.LU R200, [R1+0x876c] ;  /* 0x00876c0001c87983 */ /* 0x000ea20000300800 */
[----:B------:R-:W2:Y:S02]  /*10b430*/  LDL R172, [R1+0x90] ;  /* 0x0000900001ac7983 */ /* 0x000ea40000100800 */
[----:B------:R-:W2:Y:S02]  /*10b440*/  LDL R173, [R1+0x94] ;  /* 0x0000940001ad7983 */ /* 0x000ea40000100800 */
[----:B------:R-:W2:Y:S02]  /*10b450*/  LDL.LU R201, [R1+0x8768] ;  /* 0x0087680001c97983 */ /* 0x000ea40000300800 */
[----:B------:R-:W-:-:S02]  /*10b460*/  IMAD.MOV.U32 R175, RZ, RZ, R208 ;  /* 0x000000ffffaf7224 */ /* 0x000fc400078e00d0 */
[----:B------:R-:W-:Y:S01]  /*10b470*/  IMAD.MOV.U32 R150, RZ, RZ, R209 ;  /* 0x000000ffff967224 */ /* 0x000fe200078e00d1 */
[----:B------:R-:W2:Y:S01]  /*10b480*/  LDL.LU R208, [R1+0x8764] ;  /* 0x0087640001d07983 */ /* 0x000ea20000300800 */
[----:B------:R-:W2:Y:S02]  /*10b490*/  LDL R148, [R1+0x60] ;  /* 0x0000600001947983 */ /* 0x000ea40000100800 */
[----:B------:R-:W2:Y:S02]  /*10b4a0*/  LDL R149, [R1+0x64] ;  /* 0x0000640001957983 */ /* 0x000ea40000100800 */
[----:B------:R-:W2:Y:S01]  /*10b4b0*/  LDL.LU R209, [R1+0x8760] ;  /* 0x0087600001d17983 */ /* 0x000ea20000300800 */
[----:B------:R-:W-:Y:S01]  /*10b4c0*/  MOV R151, R216 ;  /* 0x000000d800977202 */ /* 0x000fe20000000f00 */
[----:B------:R-:W-:Y:S01]  /*10b4d0*/  IMAD.MOV.U32 R158, RZ, RZ, R217 ;  /* 0x000000ffff9e7224 */ /* 0x000fe200078e00d9 */
[----:B------:R-:W2:Y:S01]  /*10b4e0*/  LDL.LU R216, [R1+0x875c] ;  /* 0x00875c0001d87983 */ /* 0x000ea20000300800 */
[----:B------:R-:W2:Y:S02]  /*10b4f0*/  LDL.64 R140, [R1+0x50] ;  /* 0x00005000018c7983 */ /* 0x000ea40000100a00 */
[----:B------:R-:W2:Y:S02]  /*10b500*/  LDL.64 R142, [R1+0x58] ;  /* 0x00005800018e7983 */ /* 0x000ea40000100a00 */
[----:B------:R-:W2:Y:S01]  /*10b510*/  LDL R156, [R1+0x70] ;  /* 0x00007000019c7983 */ /* 0x000ea20000100800 */
[----:B------:R-:W2:Y:S01]  /*10b520*/  LDL R157, [R1+0x74] ;  /* 0x00007400019d7983 */ /* 0x000ea20000100800 */
        /* <DEDUP_REMOVED lines=25> */
[----:B---3--:R-:W3:Y:S04]  /*10b6c0*/  LDL R12, [R1+0x20] ;  /* 0x00002000010c7983 */ /* 0x008ee80000100800 */
[----:B------:R-:W3:Y:S04]  /*10b6d0*/  LDL R13, [R1+0x24] ;  /* 0x00002400010d7983 */ /* 0x000ee80000100800 */
[----:B------:R-:W2:Y:S04]  /*10b6e0*/  LDL R92, [R1+0x10] ;  /* 0x00001000015c7983 */ /* 0x000ea80000100800 */
[----:B------:R-:W2:Y:S01]  /*10b6f0*/  LDL R93, [R1+0x14] ;  /* 0x00001400015d7983 */ /* 0x000ea20000100800 */
[----:B------:R-:W2:Y:S02]  /*10b700*/  LDL.LU R96, [R1+0x2560] ;  /* 0x0025600001607983 */ /* 0x000ea40000300800 */
[----:B------:R-:W2:Y:S02]  /*10b710*/  LDL.LU R97, [R1+0x2564] ;  /* 0x0025640001617983 */ /* 0x000ea40000300800 */
[----:B------:R-:W2:Y:S01]  /*10b720*/  LDL.LU R98, [R1+0x2568] ;  /* 0x0025680001627983 */ /* 0x000ea20000300800 */
[----:B------:R-:W2:Y:S01]  /*10b730*/  LDL.LU R99, [R1+0x256c] ;  /* 0x00256c0001637983 */ /* 0x000ea20000300800 */
[----:B------:R-:W2:Y:S02]  /*10b740*/  LDL R100, [R1] ;  /* 0x0000000001647983 */ /* 0x000ea40000100800 */
[----:B------:R-:W2:Y:S02]  /*10b750*/  LDL R101, [R1+0x4] ;  /* 0x0000040001657983 */ /* 0x000ea40000100800 */
[----:B------:R-:W2:Y:S01]  /*10b760*/  LDL.LU R108, [R1+0x2570] ;  /* 0x00257000016c7983 */ /* 0x000ea20000300800 */
[----:B------:R-:W2:Y:S01]  /*10b770*/  LDL.LU R109, [R1+0x2574] ;  /* 0x00257400016d7983 */ /* 0x000ea20000300800 */
[----:B------:R-:W2:Y:S02]  /*10b780*/  LDL.LU R110, [R1+0x2578] ;  /* 0x00257800016e7983 */ /* 0x000ea40000300800 */
[----:B------:R-:W2:Y:S02]  /*10b790*/  LDL.LU R111, [R1+0x257c] ;  /* 0x00257c00016f7983 */ /* 0x000ea40000300800 */
        /* <DEDUP_REMOVED lines=24> */
[----:B----4-:R-:W4:Y:S02]  /*10b920*/  LDL.LU R8, [R1+0x2540] ;  /* 0x0025400001087983 */ /* 0x010f240000300800 */
[----:B------:R-:W4:Y:S02]  /*10b930*/  LDL.LU R9, [R1+0x2544] ;  /* 0x0025440001097983 */ /* 0x000f240000300800 */
[----:B-1----:R-:W4:Y:S01]  /*10b940*/  LDL.LU R10, [R1+0x2548] ;  /* 0x00254800010a7983 */ /* 0x002f220000300800 */
[----:B------:R-:W4:Y:S01]  /*10b950*/  LDL.LU R11, [R1+0x254c] ;  /* 0x00254c00010b7983 */ /* 0x000f220000300800 */
[----:B------:R-:W4:Y:S02]  /*10b960*/  LDL.LU R20, [R1+0x2460] ;  /* 0x0024600001147983 */ /* 0x000f240000300800 */
[----:B------:R-:W4:Y:S02]  /*10b970*/  LDL.LU R21, [R1+0x2464] ;  /* 0x0024640001157983 */ /* 0x000f240000300800 */
[----:B------:R-:W4:Y:S01]  /*10b980*/  LDL.LU R22, [R1+0x2468] ;  /* 0x0024680001167983 */ /* 0x000f220000300800 */
[----:B------:R-:W4:Y:S01]  /*10b990*/  LDL.LU R23, [R1+0x246c] ;  /* 0x00246c0001177983 */ /* 0x000f220000300800 */
[----:B------:R-:W4:Y:S02]  /*10b9a0*/  LDL.64 R180, [R1+0xa0] ;  /* 0x0000a00001b47983 */ /* 0x000f240000100a00 */
[----:B------:R-:W4:Y:S02]  /*10b9b0*/  LDL.64 R182, [R1+0xa8] ;  /* 0x0000a80001b67983 */ /* 0x000f240000100a00 */
[----:B------:R-:W4:Y:S01]  /*10b9c0*/  LDL R204, [R1+0xd0] ;  /* 0x0000d00001cc7983 */ /* 0x000f220000100800 */
[----:B------:R-:W4:Y:S01]  /*10b9d0*/  LDL R205, [R1+0xd4] ;  /* 0x0000d40001cd7983 */ /* 0x000f220000100800 */
[----:B------:R-:W-:-:S02]  /*10b9e0*/  IMAD.MOV.U32 R206, RZ, RZ, R233 ;  /* 0x000000ffffce7224 */ /* 0x000fc400078e00e9 */
[----:B------:R-:W4:Y:S01]  /*10b9f0*/  LDL.LU R233, [R1+0x8748] ;  /* 0x0087480001e97983 */ /* 0x000f220000300800 */
[----:B------:R-:W-:Y:S01]  /*10ba00*/  MOV R207, R240 ;  /* 0x000000f000cf7202 */ /* 0x000fe20000000f00 */
[----:B------:R-:W-:Y:S01]  /*10ba10*/  IMAD.MOV.U32 R238, RZ, RZ, R248 ;  /* 0x000000ffffee7224 */ /* 0x000fe200078e00f8 */
[----:B------:R-:W4:Y:S01]  /*10ba20*/  LDL.LU R240, [R1+0x8744] ;  /* 0x0087440001f07983 */ /* 0x000f220000300800 */
[----:B------:R-:W4:Y:S02]  /*10ba30*/  LDL R236, [R1+0x110] ;  /* 0x0001100001ec7983 */ /* 0x000f240000100800 */
[----:B------:R-:W4:Y:S02]  /*10ba40*/  LDL R237, [R1+0x114] ;  /* 0x0001140001ed7983 */ /* 0x000f240000100800 */
[----:B------:R-:W4:Y:S02]  /*10ba50*/  LDL.LU R248, [R1+0x8740] ;  /* 0x0087400001f87983 */ /* 0x000f240000300800 */
[----:B------:R-:W-:-:S02]  /*10ba60*/  IMAD.MOV.U32 R239, RZ, RZ, R249 ;  /* 0x000000ffffef7224 */ /* 0x000fc400078e00f9 */
[----:B------:R-:W4:Y:S01]  /*10ba70*/  LDL.LU R249, [R1+0x873c] ;  /* 0x00873c0001f97983 */ /* 0x000f220000300800 */
[C---:B--2---:R-:W-:Y:S08]  /*10ba80*/  HMMA.1688.F32.TF32 R60, R132.reuse, R54, R64 ;  /* 0x00000036843c723c */ /* 0x044ff00000081040 */
[C---:B---3--:R-:W-:Y:S08]  /*10ba90*/  HMMA.1688.F32.TF32 R56, R132.reuse, R50, R68 ;  /* 0x000000328438723c */ /* 0x048ff00000081044 */
[C---:B------:R-:W-:Y:S08]  /*10baa0*/  HMMA.1688.F32.TF32 R52, R132.reuse, R46, R72 ;  /* 0x0000002e8434723c */ /* 0x040ff00000081048 */
[C---:B------:R-:W-:Y:S08]  /*10bab0*/  HMMA.1688.F32.TF32 R48, R132.reuse, R42, R76 ;  /* 0x0000002a8430723c */ /* 0x040ff0000008104c */
[----:B------:R-:W-:Y:S08]  /*10bac0*/  HMMA.1688.F32.TF32 R44, R132, R38, R80 ;  /* 0x00000026842c723c */ /* 0x000ff00000081050 */
[----:B------:R-:W-:Y:S08]  /*10bad0*/  HMMA.1688.F32.TF32 R92, R4, R92, R96 ;  /* 0x0000005c045c723c */ /* 0x000ff00000081060 */
[C---:B------:R-:W-:Y:S08]  /*10bae0*/  HMMA.1688.F32.TF32 R36, R132.reuse, R126, R88 ;  /* 0x0000007e8424723c */ /* 0x040ff00000081058 */
[C---:B------:R-:W-:Y:S08]  /*10baf0*/  HMMA.1688.F32.TF32 R40, R132.reuse, R34, R84 ;  /* 0x000000228428723c */ /* 0x040ff00000081054 */
[----:B------:R-:W-:Y:S01]  /*10bb00*/  HMMA.1688.F32.TF32 R32, R132, R122, R136 ;  /* 0x0000007a8420723c */ /* 0x000fe20000081088 */
[----:B------:R-:W-:Y:S01]  /*10bb10*/  STL.64 [R1+0xe40], R60 ;  /* 0x000e403c01007387 */ /* 0x000fe20000100a00 */
[----:B------:R-:W-:Y:S03]  /*10bb20*/  STL.64 [R1+0xe48], R62 ;  /* 0x000e483e01007387 */ /* 0x000fe60000100a00 */
[----:B------:R-:W-:Y:S01]  /*10bb30*/  STL.64 [R1+0xe20], R56 ;  /* 0x000e203801007387 */ /* 0x000fe20000100a00 */
[----:B------:R-:W-:Y:S03]  /*10bb40*/  STL.64 [R1+0xe28], R58 ;  /* 0x000e283a01007387 */ /* 0x000fe60000100a00 */
[----:B------:R-:W-:Y:S01]  /*10bb50*/  STL.64 [R1+0xe00], R52 ;  /* 0x000e003401007387 */ /* 0x000fe20000100a00 */
[----:B------:R-:W-:Y:S02]  /*10bb60*/  STL.64 [R1+0xe08], R54 ;  /* 0x000e083601007387 */ /* 0x000fe40000100a00 */
[----:B------:R-:W-:Y:S02]  /*10bb70*/  STL.64 [R1+0xde0], R48 ;  /* 0x000de03001007387 */ /* 0x000fe40000100a00 */
[----:B------:R1:W-:Y:S01]  /*10bb80*/  STL.64 [R1+0xde8], R50 ;  /* 0x000de83201007387 */ /* 0x0003e20000100a00 */
[C---:B------:R-:W-:Y:S08]  /*10bb90*/  HMMA.1688.F32.TF32 R80, R4.reuse, R148, R24 ;  /* 0x000000940450723c */ /* 0x040ff00000081018 */
[C---:B----4-:R-:W-:Y:S08]  /*10bba0*/  HMMA.1688.F32.TF32 R84, R4.reuse, R156, R20 ;  /* 0x0000009c0454723c */ /* 0x050ff00000081014 */
[C---:B------:R-:W-:Y:S08]  /*10bbb0*/  HMMA.1688.F32.TF32 R96, R4.reuse, R128, R8 ;  /* 0x000000800460723c */ /* 0x040ff00000081008 */
[C---:B------:R-:W-:Y:S01]  /*10bbc0*/  HMMA.1688.F32.TF32 R76, R4.reuse, R140, R104 ;  /* 0x0000008c044c723c */ /* 0x040fe20000081068 */
[----:B------:R-:W-:Y:S04]  /*10bbd0*/  LDS R137, [R2+0x90180] ;  /* 0x0901800002897984 */ /* 0x000fe80000000800 */
[----:B------:R-:W-:Y:S03]  /*10bbe0*/  LDS R139, [R2+0x91180] ;  /* 0x09118000028b7984 */ /* 0x000fe60000000800 */
[C---:B-1----:R-:W-:Y:S01]  /*10bbf0*/  HMMA.1688.F32.TF32 R48, R4.reuse, R12, R16 ;  /* 0x0000000c0430723c */ /* 0x042fe20000081010 */
[----:B------:R-:W-:Y:S01]  /*10bc00*/  STL.64 [R1+0xdd0], R44 ;  /* 0x000dd02c01007387 */ /* 0x000fe20000100a00 */
[----:B------:R-:W-:Y:S02]  /*10bc10*/  STL.64 [R1+0xdd8], R46 ;  /* 0x000dd82e01007387 */ /* 0x000fe40000100a00 */
[----:B------:R-:W-:Y:S02]  /*10bc20*/  STL.64 [R1+0xdb0], R40 ;  /* 0x000db02801007387 */ /* 0x000fe40000100a00 */
[----:B------:R-:W-:Y:S01]  /*10bc30*/  STL.64 [R1+0xdb8], R42 ;  /* 0x000db82a01007387 */ /* 0x000fe20000100a00 */
[----:B------:R-:W-:Y:S01]  /*10bc40*/  STL.64 [R1+0xd90], R36 ;  /* 0x000d902401007387 */ /* 0x000fe20000100a00 */
[----:B------:R-:W-:Y:S02]  /*10bc50*/  STL.64 [R1+0xd98], R38 ;  /* 0x000d982601007387 */ /* 0x000fe40000100a00 */
[----:B------:R1:W-:Y:S02]  /*10bc60*/  STL.64 [R1+0xc40], R32 ;  /* 0x000c402001007387 */ /* 0x0003e40000100a00 */
[----:B------:R2:W-:Y:S01]  /*10bc70*/  STL.64 [R1+0xc48], R34 ;  /* 0x000c482201007387 */ /* 0x0005e20000100a00 */
[----:B------:R-:W-:Y:S01]  /*10bc80*/  STL.64 [R1+0x8720], R94 ;  /* 0x0087205e01007387 */ /* 0x000fe20000100a00 */
[----:B------:R-:W-:Y:S01]  /*10bc90*/  STL.64 [R1+0x8718], R92 ;  /* 0x0087185c01007387 */ /* 0x000fe20000100a00 */
[C---:B------:R-:W-:Y:S08]  /*10bca0*/  HMMA.1688.F32.TF32 R132, R4.reuse, R248, R112 ;  /* 0x000000f80484723c */ /* 0x040ff00000081070 */
[C---:B------:R-:W-:Y:S01]  /*10bcb0*/  HMMA.1688.F32.TF32 R60, R4.reuse, R28, R116 ;  /* 0x0000001c043c723c */ /* 0x040fe20000081074 */
[----:B------:R3:W-:Y:S04]  /*10bcc0*/  LDS R128, [R241+0x8e180] ;  /* 0x08e18000f1807984 */ /* 0x0007e80000000800 */
[----:B------:R-:W3:Y:S04]  /*10bcd0*/  LDS R129, [R2+0x8e180] ;  /* 0x08e1800002817984 */ /* 0x000ee80000000800 */
[----:B------:R3:W-:Y:S01]  /*10bce0*/  STL.64 [R1+0x8710], R50 ;  /* 0x0087103201007387 */ /* 0x0007e20000100a00 */
[----:B------:R-:W-:Y:S02]  /*10bcf0*/  STL.64 [R1+0x8708], R48 ;  /* 0x0087083001007387 */ /* 0x000fe40000100a00 */
[----:B-1----:R-:W4:Y:S02]  /*10bd00*/  LDL.LU R32, [R1+0x23a0] ;  /* 0x0023a00001207983 */ /* 0x002f240000300800 */
[----:B------:R-:W4:Y:S01]  /*10bd10*/  LDL.LU R33, [R1+0x23a4] ;  /* 0x0023a40001217983 */ /* 0x000f220000300800 */
[----:B--2---:R-:W4:Y:S01]  /*10bd20*/  LDL.LU R34, [R1+0x23a8] ;  /* 0x0023a80001227983 */ /* 0x004f220000300800 */
        /* <DEDUP_REMOVED lines=87> */
[----:B------:R-:W-:Y:S01]  /*10c2a0*/  MOV R94, R244 ;  /* 0x000000f4005e7202 */ /* 0x000fe20000000f00 */
[----:B------:R-:W-:Y:S01]  /*10c2b0*/  IMAD.MOV.U32 R95, RZ, RZ, R245 ;  /* 0x000000ffff5f7224 */ /* 0x000fe200078e00f5 */
[----:B------:R-:W3:Y:S01]  /*10c2c0*/  LDL.LU R244, [R1+0x8734] ;  /* 0x0087340001f47983 */ /* 0x000ee20000300800 */
[----:B------:R-:W3:Y:S02]  /*10c2d0*/  LDL.LU R245, [R1+0x8730] ;  /* 0x0087300001f57983 */ /* 0x000ee40000300800 */
[----:B------:R-:W-:Y:S01]  /*10c2e0*/  IMAD.MOV.U32 R50, RZ, RZ, R246 ;  /* 0x000000ffff327224 */ /* 0x000fe200078e00f6 */
[----:B------:R-:W-:Y:S01]  /*10c2f0*/  MOV R51, R247 ;  /* 0x000000f700337202 */ /* 0x000fe20000000f00 */
[----:B------:R-:W3:Y:S01]  /*10c300*/  LDL.LU R246, [R1+0x872c] ;  /* 0x00872c0001f67983 */ /* 0x000ee20000300800 */
[----:B------:R-:W3:Y:S01]  /*10c310*/  LDL.LU R247, [R1+0x8728] ;  /* 0x0087280001f77983 */ /* 0x000ee20000300800 */
[C---:B------:R-:W-:Y:S08]  /*10c320*/  HMMA.1688.F32.TF32 R132, R128.reuse, R250, R132 ;  /* 0x000000fa8084723c */ /* 0x040ff00000081084 */
[----:B------:R-:W-:Y:S08]  /*10c330*/  HMMA.1688.F32.TF32 R36, R128, R94, R36 ;  /* 0x0000005e8024723c */ /* 0x000ff00000081024 */
[C---:B----4-:R-:W-:Y:S08]  /*10c340*/  HMMA.1688.F32.TF32 R32, R4.reuse, R152, R32 ;  /* 0x000000980420723c */ /* 0x050ff00000081020 */
[C---:B--2---:R-:W-:Y:S08]  /*10c350*/  HMMA.1688.F32.TF32 R24, R4.reuse, R168, R24 ;  /* 0x000000a80418723c */ /* 0x044ff00000081018 */
        /* <DEDUP_REMOVED lines=19> */
[C---:B------:R-:W-:Y:S01]  /*10c490*/  HMMA.1688.F32.TF32 R28, R4.reuse, R160, R28 ;  /* 0x000000a0041c723c */ /* 0x040fe2000008101c */
[----:B------:R1:W-:Y:S07]  /*10c4a0*/  STL [R1+0x8490], R241 ;  /* 0x008490f101007387 */ /* 0x0003ee0000100800 */
[----:B------:R-:W-:Y:S01]  /*10c4b0*/  HMMA.1688.F32.TF32 R4, R4, R144, R244 ;  /* 0x000000900404723c */ /* 0x000fe200000810f4 */
[----:B------:R-:W2:Y:S04]  /*10c4c0*/  LDL R246, [R1+0x48] ;  /* 0x0000480001f67983 */ /* 0x000ea80000100800 */
[----:B-1----:R-:W3:Y:S04]  /*10c4d0*/  LDL R241, [R1+0x21e0] ;  /* 0x0021e00001f17983 */ /* 0x002ee80000100800 */
[----:B------:R-:W2:Y:S01]  /*10c4e0*/  LDL R247, [R1+0x4c] ;  /* 0x00004c0001f77983 */ /* 0x000ea20000100800 */
[----:B------:R1:W-:Y:S02]  /*10c4f0*/  STL.64 [R1+0x84d0], R250 ;  /* 0x0084d0fa01007387 */ /* 0x0003e40000100a00 */
[----:B------:R-:W-:Y:S01]  /*10c500*/  STL.64 [R1+0x84c8], R248 ;  /* 0x0084c8f801007387 */ /* 0x000fe20000100a00 */
[----:B-1----:R-:W4:Y:S04]  /*10c510*/  LDL R250, [R1+0x38] ;  /* 0x0000380001fa7983 */ /* 0x002f280000100800 */
[----:B------:R-:W4:Y:S01]  /*10c520*/  LDL R251, [R1+0x3c] ;  /* 0x00003c0001fb7983 */ /* 0x000f220000100800 */
[----:B------:R-:W2:Y:S02]  /*10c530*/  LDL.LU.64 R94, [R1+0x8720] ;  /* 0x00872000015e7983 */ /* 0x000ea40000300a00 */
[----:B------:R-:W2:Y:S02]  /*10c540*/  LDL.LU.64 R92, [R1+0x8718] ;  /* 0x00871800015c7983 */ /* 0x000ea40000300a00 */
[----:B------:R1:W-:Y:S01]  /*10c550*/  STL.64 [R1+0x8700], R38 ;  /* 0x0087002601007387 */ /* 0x0003e20000100a00 */
[----:B------:R-:W-:Y:S04]  /*10c560*/  STL.64 [R1+0x86f8], R36 ;  /* 0x0086f82401007387 */ /* 0x000fe80000100a00 */
[----:B-1----:R-:W4:Y:S04]  /*10c570*/  LDL R38, [R1+0x28] ;  /* 0x0000280001267983 */ /* 0x002f280000100800 */
        /* <DEDUP_REMOVED lines=27> */
[----:B---3--:R-:W-:Y:S04]  /*10c730*/  LDS R136, [R241+0x90180] ;  /* 0x09018000f1887984 */ /* 0x008fe80000000800 */
[----:B------:R-:W1:Y:S03]  /*10c740*/  LDS R138, [R241+0x91180] ;  /* 0x09118000f18a7984 */ /* 0x000e660000000800 */
[C---:B--2---:R-:W-:Y:S01]  /*10c750*/  HMMA.1688.F32.TF32 R92, R128.reuse, R50, R92 ;  /* 0x00000032805c723c */ /* 0x044fe2000008105c */
[----:B------:R-:W2:Y:S01]  /*10c760*/  LDL.LU.64 R50, [R1+0x8710] ;  /* 0x0087100001327983 */ /* 0x000ea20000300a00 */
[----:B------:R-:W2:Y:S06]  /*10c770*/  LDL.LU.64 R48, [R1+0x8708] ;  /* 0x0087080001307983 */ /* 0x000eac0000300a00 */
[----:B----4-:R-:W-:Y:S01]  /*10c780*/  HMMA.1688.F32.TF32 R96, R128, R250, R96 ;  /* 0x000000fa8060723c */ /* 0x010fe20000081060 */
[----:B------:R-:W-:-:S02]  /*10c790*/  IMAD.MOV.U32 R249, RZ, RZ, R142 ;  /* 0x000000fffff97224 */ /* 0x000fc400078e008e */
[----:B------:R-:W-:-:S04]  /*10c7a0*/  IMAD.MOV.U32 R248, RZ, RZ, R143 ;  /* 0x000000fffff87224 */ /* 0x000fc800078e008f */
[----:B------:R-:W-:Y:S01]  /*10c7b0*/  MOV R251, R182 ;  /* 0x000000b600fb7202 */ /* 0x000fe20000000f00 */
[----:B------:R-:W-:Y:S01]  /*10c7c0*/  IMAD.MOV.U32 R250, RZ, RZ, R183 ;  /* 0x000000fffffa7224 */ /* 0x000fe200078e00b7 */
[C---:B------:R-:W-:Y:S06]  /*10c7d0*/  HMMA.1688.F32.TF32 R60, R128.reuse, R246, R60 ;  /* 0x000000f6803c723c */ /* 0x040fec000008103c */
[----:B------:R-:W-:Y:S01]  /*10c7e0*/  STL.64 [R1+0x86f0], R94 ;  /* 0x0086f05e01007387 */ /* 0x000fe20000100a00 */
[----:B------:R-:W-:Y:S01]  /*10c7f0*/  STL.64 [R1+0x86e8], R92 ;  /* 0x0086e85c01007387 */ /* 0x000fe20000100a00 */
[----:B--2---:R-:W-:Y:S11]  /*10c800*/  HMMA.1688.F32.TF32 R48, R128, R38, R48 ;  /* 0x000000268030723c */ /* 0x004ff60000081030 */
[----:B------:R-:W-:Y:S11]  /*10c810*/  @!UPT UIADD3 URZ, URZ, URZ, URZ ;  /* 0x0000003f3f3ff290 */ /* 0x000ff6000fffe03f */
[----:B------:R-:W-:Y:S01]  /*10c820*/  @!UPT UIADD3 URZ, URZ, URZ, URZ ;  /* 0x0000003f3f3ff290 */ /* 0x000fe2000fffe03f */
[----:B------:R-:W-:Y:S01]  /*10c830*/  STL.64 [R1+0x86e0], R50 ;  /* 0x0086e03201007387 */ /* 0x000fe20000100a00 */
[----:B------:R-:W-:Y:S02]  /*10c840*/  STL.64 [R1+0x86d8], R48 ;  /* 0x0086d83001007387 */ /* 0x000fe40000100a00 */
[----:B------:R-:W-:Y:S02]  /*10c850*/  STL.64 [R1+0x8550], R250 ;  /* 0x008550fa01007387 */ /* 0x000fe40000100a00 */
[----:B------:R2:W-:Y:S01]  /*10c860*/  STL.64 [R1+0x8548], R248 ;  /* 0x008548f801007387 */ /* 0x0005e20000100a00 */
[----:B------:R-:W3:Y:S04]  /*10c870*/  LDL R212, [R1+0x3e0] ;  /* 0x0003e00001d47983 */ /* 0x000ee80000100800 */
[----:B------:R-:W3:Y:S04]  /*10c880*/  LDL R213, [R1+0x3e4] ;  /* 0x0003e40001d57983 */ /* 0x000ee80000100800 */
[----:B------:R-:W4:Y:S04]  /*10c890*/  LDL R214, [R1+0x3e8] ;  /* 0x0003e80001d67983 */ /* 0x000f280000100800 */
[----:B------:R-:W4:Y:S04]  /*10c8a0*/  LDL R215, [R1+0x3ec] ;  /* 0x0003ec0001d77983 */ /* 0x000f280000100800 */
        /* <DEDUP_REMOVED lines=44> */
[----:B--2---:R-:W2:Y:S04]  /*10cb70*/  LDL R248, [R1+0x320] ;  /* 0x0003200001f87983 */ /* 0x004ea80000100800 */
        /* <DEDUP_REMOVED lines=105> */
[C---:B------:R-:W-:Y:S11]  /*10d210*/  HMMA.1688.F32.TF32 R96, R136.reuse, R128, R96 ;  /* 0x000000808860723c */ /* 0x040ff60000081060 */
[----:B------:R-:W-:Y:S04]  /*10d220*/  @!UPT UIADD3 URZ, URZ, URZ, URZ ;  /* 0x0000003f3f3ff290 */ /* 0x000fe8000fffe03f */
[----:B------:R-:W-:Y:S01]  /*10d230*/  STL.64 [R1+0x86c0], R94 ;  /* 0x0086c05e01007387 */ /* 0x000fe20000100a00 */
[----:B------:R-:W-:Y:S01]  /*10d240*/  STL.64 [R1+0x86b8], R92 ;  /* 0x0086b85c01007387 */ /* 0x000fe20000100a00 */
[C---:B---3--:R-:W-:Y:S11]  /*10d250*/  HMMA.1688.F32.TF32 R48, R136.reuse, R36, R48 ;  /* 0x000000248830723c */ /* 0x048ff60000081030 */
[----:B------:R-:W-:Y:S11]  /*10d260*/  @!UPT UIADD3 URZ, URZ, URZ, URZ ;  /* 0x0000003f3f3ff290 */ /* 0x000ff6000fffe03f */
[----:B------:R-:W-:Y:S01]  /*10d270*/  @!UPT UIADD3 URZ, URZ, URZ, URZ ;  /* 0x0000003f3f3ff290 */ /* 0x000fe2000fffe03f */
[----:B------:R-:W-:Y:S01]  /*10d280*/  STL.64 [R1+0x86b0], R50 ;  /* 0x0086b03201007387 */ /* 0x000fe20000100a00 */
[----:B------:R-:W-:Y:S02]  /*10d290*/  STL.64 [R1+0x86a8], R48 ;  /* 0x0086a83001007387 */ /* 0x000fe40000100a00 */
[----:B------:R1:W-:Y:S02]  /*10d2a0*/  STL.64 [R1+0x86a0], R98 ;  /* 0x0086a06201007387 */ /* 0x0003e40000100a00 */
[----:B------:R-:W-:Y:S01]  /*10d2b0*/  STL.64 [R1+0x8698], R96 ;  /* 0x0086986001007387 */ /* 0x000fe20000100a00 */
[----:B------:R2:W-:Y:S01]  /*10d2c0*/  STL.64 [R1+0x8690], R142 ;  /* 0x0086908e01007387 */ /* 0x0005e20000100a00 */
[----:B------:R-:W3:Y:S02]  /*10d2d0*/  LDL R38, [R1+0x1f8] ;  /* 0x0001f80001267983 */ /* 0x000ee40000100800 */
[----:B------:R-:W3:Y:S01]  /*10d2e0*/  LDL R39, [R1+0x1fc] ;  /* 0x0001fc0001277983 */ /* 0x000ee20000100800 */
[----:B------:R-:W-:Y:S01]  /*10d2f0*/  HMMA.1688.F32.TF32 R128, R136, R152, R84 ;  /* 0x000000988880723c */ /* 0x000fe20000081054 */
[----:B------:R-:W-:Y:S04]  /*10d300*/  LDS R84, [R241+0x92180] ;  /* 0x09218000f1547984 */ /* 0x000fe80000000800 */
[----:B------:R-:W-:Y:S04]  /*10d310*/  LDS R86, [R241+0x93180] ;  /* 0x09318000f1567984 */ /* 0x000fe80000000800 */
[----:B------:R-:W-:Y:S04]  /*10d320*/  LDS R85, [R2+0x92180] ;  /* 0x0921800002557984 */ /* 0x000fe80000000800 */
[----:B------:R-:W3:Y:S04]  /*10d330*/  LDS R87, [R2+0x93180] ;  /* 0x0931800002577984 */ /* 0x000ee80000000800 */
[----:B-1----:R-:W4:Y:S04]  /*10d340*/  LDL R98, [R1+0x228] ;  /* 0x0002280001627983 */ /* 0x002f280000100800 */
[----:B------:R-:W4:Y:S04]  /*10d350*/  LDL R99, [R1+0x22c] ;  /* 0x00022c0001637983 */ /* 0x000f280000100800 */
[----:B--2---:R-:W2:Y:S04]  /*10d360*/  LDL R142, [R1+0x238] ;  /* 0x00023800018e7983 */ /* 0x004ea80000100800 */
[----:B------:R-:W2:Y:S04]  /*10d370*/  LDL R143, [R1+0x23c] ;  /* 0x00023c00018f7983 */ /* 0x000ea80000100800 */
[----:B------:R-:W2:Y:S04]  /*10d380*/  LDL R50, [R1+0x218] ;  /* 0x0002180001327983 */ /* 0x000ea80000100800 */
[----:B------:R-:W2:Y:S04]  /*10d390*/  LDL R51, [R1+0x21c] ;  /* 0x00021c0001337983 */ /* 0x000ea80000100800 */
[----:B------:R-:W2:Y:S04]  /*10d3a0*/  LDL R94, [R1+0x208] ;  /* 0x00020800015e7983 */ /* 0x000ea80000100800 */
[----:B------:R-:W2:Y:S01]  /*10d3b0*/  LDL R95, [R1+0x20c] ;  /* 0x00020c00015f7983 */ /* 0x000ea20000100800 */
[C---:B---3--:R-:W-:Y:S03]  /*10d3c0*/  HMMA.1688.F32.TF32 R132, R84.reuse, R38, R132 ;  /* 0x000000265484723c */ /* 0x048fe60000081084 */
[----:B------:R-:W2:Y:S01]  /*10d3d0*/  LDL.LU.64 R38, [R1+0x86d0] ;  /* 0x0086d00001267983 */ /* 0x000ea20000300a00 */
[----:B------:R-:W2:Y:S04]  /*10d3e0*/  LDL.LU.64 R36, [R1+0x86c8] ;  /* 0x0086c80001247983 */ /* 0x000ea80000300a00 */
[C---:B--2---:R-:W-:Y:S01]  /*10d3f0*/  HMMA.1688.F32.TF32 R36, R84.reuse, R94, R36 ;  /* 0x0000005e5424723c */ /* 0x044fe20000081024 */
[----:B------:R-:W2:Y:S01]  /*10d400*/  LDL.LU.64 R94, [R1+0x86c0] ;  /* 0x0086c000015e7983 */ /* 0x000ea20000300a00 */
[----:B------:R-:W2:Y:S06]  /*10d410*/  LDL.LU.64 R92, [R1+0x86b8] ;  /* 0x0086b800015c7983 */ /* 0x000eac0000300a00 */
[C---:B--2---:R-:W-:Y:S01]  /*10d420*/  HMMA.1688.F32.TF32 R92, R84.reuse, R50, R92 ;  /* 0x00000032545c723c */ /* 0x044fe2000008105c */
[----:B------:R-:W4:Y:S01]  /*10d430*/  LDL.LU.64 R50, [R1+0x86b0] ;  /* 0x0086b00001327983 */ /* 0x000f220000300a00 */
[----:B------:R-:W4:Y:S06]  /*10d440*/  LDL.LU.64 R48, [R1+0x86a8] ;  /* 0x0086a80001307983 */ /* 0x000f2c0000300a00 */
[----:B----4-:R-:W-:Y:S01]  /*10d450*/  HMMA.1688.F32.TF32 R48, R84, R98, R48 ;  /* 0x000000625430723c */ /* 0x010fe20000081030 */
        /* <DEDUP_REMOVED lines=235> */
[----:B------:R-:W3:Y:S02]  /*10e310*/  LDL.LU.64 R154, [R1+0x8560] ;  /* 0x00856000019a7983 */ /* 0x000ee40000300a00 */
[----:B------:R-:W2:Y:S01]  /*10e320*/  LDL.LU.64 R152, [R1+0x8558] ;  /* 0x0085580001987983 */ /* 0x000ea20000300a00 */
[----:B------:R-:W2:Y:S01]  /*10e330*/  LDL.LU.64 R250, [R1+0x8550] ;  /* 0x0085500001fa7983 */ /* 0x000ea20000300a00 */
[----:B------:R-:W2:Y:S02]  /*10e340*/  LDL.LU.64 R248, [R1+0x8548] ;  /* 0x0085480001f87983 */ /* 0x000ea40000300a00 */
[----:B------:R-:W1:Y:S02]  /*10e350*/  LDL R232, [R1+0x1120] ;  /* 0x0011200001e87983 */ /* 0x000e640000100800 */
[----:B------:R-:W1:Y:S01]  /*10e360*/  LDL R233, [R1+0x1124] ;  /* 0x0011240001e97983 */ /* 0x000e620000100800 */
[----:B------:R-:W2:Y:S04]  /*10e370*/  LDL.64 R208, [R1+0x1110] ;  /* 0x0011100001d07983 */ /* 0x000ea80000100a00 */
[----:B------:R-:W2:Y:S04]  /*10e380*/  LDL R216, [R1+0x1130] ;  /* 0x0011300001d87983 */ /* 0x000ea80000100800 */
[----:B------:R-:W3:Y:S04]  /*10e390*/  LDL R217, [R1+0x1134] ;  /* 0x0011340001d97983 */ /* 0x000ee80000100800 */
[----:B------:R-:W3:Y:S04]  /*10e3a0*/  LDL.64 R224, [R1+0x1140] ;  /* 0x0011400001e07983 */ /* 0x000ee80000100a00 */
        /* <DEDUP_REMOVED lines=51> */
[C---:B-1----:R-:W-:Y:S01]  /*10e6e0*/  HMMA.1688.F32.TF32 R132, R136.reuse, R232, R132 ;  /* 0x000000e88884723c */ /* 0x042fe20000081084 */
[----:B------:R-:W4:Y:S07]  /*10e6f0*/  LDL.64 R232, [R1+0x1160] ;  /* 0x0011600001e87983 */ /* 0x000f2e0000100a00 */
[C---:B--2---:R-:W-:Y:S08]  /*10e700*/  HMMA.1688.F32.TF32 R4, R136.reuse, R208, R36 ;  /* 0x000000d08804723c */ /* 0x044ff00000081024 */
[C---:B---3--:R-:W-:Y:S07]  /*10e710*/  HMMA.1688.F32.TF32 R36, R136.reuse, R216, R92 ;  /* 0x000000d88824723c */ /* 0x048fee000008105c */
[----:B------:R-:W-:Y:S01]  /*10e720*/  STL.64 [R1+0xc30], R132 ;  /* 0x000c308401007387 */ /* 0x000fe20000100a00 */
[----:B------:R-:W-:Y:S07]  /*10e730*/  STL.64 [R1+0xc38], R134 ;  /* 0x000c388601007387 */ /* 0x000fee0000100a00 */
[----:B------:R-:W-:Y:S02]  /*10e740*/  STL.64 [R1+0xc20], R4 ;  /* 0x000c200401007387 */ /* 0x000fe40000100a00 */
[----:B------:R1:W-:Y:S02]  /*10e750*/  STL.64 [R1+0xc28], R6 ;  /* 0x000c280601007387 */ /* 0x0003e40000100a00 */
[----:B-1----:R-:W-:Y:S04]  /*10e760*/  HMMA.1688.F32.TF32 R4, R136, R224, R48 ;  /* 0x000000e08804723c */ /* 0x002fe80000081030 */
[----:B------:R-:W-:Y:S01]  /*10e770*/  STL.64 [R1+0xc10], R36 ;  /* 0x000c102401007387 */ /* 0x000fe20000100a00 */
[----:B------:R-:W-:Y:S02]  /*10e780*/  STL.64 [R1+0xc18], R38 ;  /* 0x000c182601007387 */ /* 0x000fe40000100a00 */
[----:B------:R-:W-:-:S02]  /*10e790*/  IMAD.MOV.U32 R231, RZ, RZ, R208 ;  /* 0x000000ffffe77224 */ /* 0x000fc400078e00d0 */
[----:B------:R-:W-:Y:S11]  /*10e7a0*/  IMAD.MOV.U32 R230, RZ, RZ, R225 ;  /* 0x000000ffffe67224 */ /* 0x000ff600078e00e1 */
[----:B------:R-:W-:Y:S03]  /*10e7b0*/  @!UPT UIADD3 URZ, URZ, URZ, URZ ;  /* 0x0000003f3f3ff290 */ /* 0x000fe6000fffe03f */
[----:B------:R-:W-:Y:S01]  /*10e7c0*/  STL.64 [R1+0xc00], R4 ;  /* 0x000c000401007387 */ /* 0x000fe20000100a00 */
[----:B------:R1:W-:Y:S02]  /*10e7d0*/  STL.64 [R1+0xc08], R6 ;  /* 0x000c080601007387 */ /* 0x0003e40000100a00 */
[----:B-1----:R-:W-:Y:S01]  /*10e7e0*/  HMMA.1688.F32.TF32 R4, R136, R244, R96 ;  /* 0x000000f48804723c */ /* 0x002fe20000081060 */
[----:B------:R-:W-:Y:S01]  /*10e7f0*/  STL.64 [R1+0x83a0], R230 ;  /* 0x0083a0e601007387 */ /* 0x000fe20000100a00 */
[----:B------:R-:W-:Y:S11]  /*10e800*/  STL.64 [R1+0x8398], R228 ;  /* 0x008398e401007387 */ /* 0x000ff60000100a00 */
[----:B------:R-:W-:Y:S10]  /*10e810*/  @!UPT UIADD3 URZ, URZ, URZ, URZ ;  /* 0x0000003f3f3ff290 */ /* 0x000ff4000fffe03f */
[----:B------:R-:W-:Y:S01]  /*10e820*/  STL.64 [R1+0xbf0], R4 ;  /* 0x000bf00401007387 */ /* 0x000fe20000100a00 */
[----:B------:R4:W-:Y:S02]  /*10e830*/  STL.64 [R1+0xbf8], R6 ;  /* 0x000bf80601007387 */ /* 0x0009e40000100a00 */
[----:B------:R-:W2:Y:S01]  /*10e840*/  LDL.64 R196, [R1+0x1170] ;  /* 0x0011700001c47983 */ /* 0x000ea20000100a00 */
        /* <DEDUP_REMOVED lines=16> */
[----:B------:R-:W-:Y:S01]  /*10e950*/  IMAD.MOV.U32 R239, RZ, RZ, R224 ;  /* 0x000000ffffef7224 */ /* 0x000fe200078e00e0 */
[----:B------:R-:W-:-:S04]  /*10e960*/  MOV R223, R209 ;  /* 0x000000d100df7202 */ /* 0x000fc80000000f00 */
[----:B------:R-:W-:Y:S01]  /*10e970*/  STL.64 [R1+0x83c0], R238 ;  /* 0x0083c0ee01007387 */ /* 0x000fe20000100a00 */
[----:B------:R-:W-:Y:S02]  /*10e980*/  STL.64 [R1+0x83b8], R236 ;  /* 0x0083b8ec01007387 */ /* 0x000fe40000100a00 */
[----:B------:R-:W-:Y:S02]  /*10e990*/  STL.64 [R1+0x83b0], R222 ;  /* 0x0083b0de01007387 */ /* 0x000fe40000100a00 */
[----:B------:R-:W-:Y:S01]  /*10e9a0*/  STL.64 [R1+0x83a8], R220 ;  /* 0x0083a8dc01007387 */ /* 0x000fe20000100a00 */
[C---:B----4-:R-:W-:Y:S11]  /*10e9b0*/  HMMA.1688.F32.TF32 R4, R136.reuse, R232, R60 ;  /* 0x000000e88804723c */ /* 0x050ff6000008103c */
[----:B------:R-:W-:Y:S11]  /*10e9c0*/  @!UPT UIADD3 URZ, URZ, URZ, URZ ;  /* 0x0000003f3f3ff290 */ /* 0x000ff6000fffe03f */
[----:B------:R-:W-:Y:S01]  /*10e9d0*/  @!UPT UIADD3 URZ, URZ, URZ, URZ ;  /* 0x0000003f3f3ff290 */ /* 0x000fe2000fffe03f */
[----:B------:R-:W-:Y:S01]  /*10e9e0*/  STL.64 [R1+0xbe0], R4 ;  /* 0x000be00401007387 */ /* 0x000fe20000100a00 */
[----:B------:R2:W-:Y:S02]  /*10e9f0*/  STL.64 [R1+0xbe8], R6 ;  /* 0x000be80601007387 */ /* 0x0005e40000100a00 */
[----:B------:R-:W4:Y:S02]  /*10ea00*/  LDL R216, [R1+0x1200] ;  /* 0x0012000001d87983 */ /* 0x000f240000100800 */
[----:B------:R-:W4:Y:S01]  /*10ea10*/  LDL R217, [R1+0x1204] ;  /* 0x0012040001d97983 */ /* 0x000f220000100800 */
[----:B------:R-:W4:Y:S04]  /*10ea20*/  LDL R208, [R1+0x11e0] ;  /* 0x0011e00001d07983 */ /* 0x000f280000100800 */
[----:B------:R-:W4:Y:S01]  /*10ea30*/  LDL R209, [R1+0x11e4] ;  /* 0x0011e40001d17983 */ /* 0x000f220000100800 */
[----:B------:R-:W-:Y:S01]  /*10ea40*/  IMAD.MOV.U32 R214, RZ, RZ, R232 ;  /* 0x000000ffffd67224 */ /* 0x000fe200078e00e8 */
[----:B------:R-:W-:Y:S01]  /*10ea50*/  MOV R215, R233 ;  /* 0x000000e900d77202 */ /* 0x000fe20000000f00 */
[----:B------:R-:W4:Y:S01]  /*10ea60*/  LDL R232, [R1+0x1220] ;  /* 0x0012200001e87983 */ /* 0x000f220000100800 */
[----:B------:R-:W4:Y:S03]  /*10ea70*/  LDL R233, [R1+0x1224] ;  /* 0x0012240001e97983 */ /* 0x000f260000100800 */
[----:B------:R-:W-:Y:S02]  /*10ea80*/  STL.64 [R1+0x83d0], R214 ;  /* 0x0083d0d601007387 */ /* 0x000fe40000100a00 */
[----:B------:R-:W-:Y:S01]  /*10ea90*/  STL.64 [R1+0x83c8], R212 ;  /* 0x0083c8d401007387 */ /* 0x000fe20000100a00 */
[C---:B--2---:R-:W-:Y:S08]  /*10eaa0*/  HMMA.1688.F32.TF32 R4, R136.reuse, R196, R76 ;  /* 0x000000c48804723c */ /* 0x044ff0000008104c */
[C---:B---3--:R-:W-:Y:S08]  /*10eab0*/  HMMA.1688.F32.TF32 R244, R136.reuse, R244, R128 ;  /* 0x000000f488f4723c */ /* 0x048ff00000081080 */
[C---:B------:R-:W-:Y:S08]  /*10eac0*/  HMMA.1688.F32.TF32 R48, R136.reuse, R168, R88 ;  /* 0x000000a88830723c */ /* 0x040ff00000081058 */
[C---:B------:R-:W-:Y:S01]  /*10ead0*/  HMMA.1688.F32.TF32 R36, R136.reuse, R176, R44 ;  /* 0x000000b08824723c */ /* 0x040fe2000008102c */
[----:B------:R-:W-:Y:S01]  /*10eae0*/  STL.64 [R1+0xbd0], R4 ;  /* 0x000bd00401007387 */ /* 0x000fe20000100a00 */
[----:B------:R1:W-:Y:S06]  /*10eaf0*/  STL.64 [R1+0xbd8], R6 ;  /* 0x000bd80601007387 */ /* 0x0003ec0000100a00 */
[----:B-1----:R-:W-:Y:S01]  /*10eb00*/  HMMA.1688.F32.TF32 R4, R136, R160, R80 ;  /* 0x000000a08804723c */ /* 0x002fe20000081050 */
[----:B------:R-:W-:Y:S01]  /*10eb10*/  MOV R206, R196 ;  /* 0x000000c400ce7202 */ /* 0x000fe20000000f00 */
[----:B------:R-:W-:-:S05]  /*10eb20*/  IMAD.MOV.U32 R207, RZ, RZ, R197 ;  /* 0x000000ffffcf7224 */ /* 0x000fca00078e00c5 */
[----:B------:R-:W-:Y:S01]  /*10eb30*/  STL.64 [R1+0x83e0], R206 ;  /* 0x0083e0ce01007387 */ /* 0x000fe20000100a00 */
[----:B------:R-:W-:Y:S02]  /*10eb40*/  STL.64 [R1+0x83d8], R204 ;  /* 0x0083d8cc01007387 */ /* 0x000fe40000100a00 */
[----:B------:R-:W-:Y:S01]  /*10eb50*/  STL [R1+0x792c], R244 ;  /* 0x00792cf401007387 */ /* 0x000fe20000100800 */
[C---:B------:R-:W-:Y:S08]  /*10eb60*/  HMMA.1688.F32.TF32 R44, R136.reuse, R184, R40 ;  /* 0x000000b8882c723c */ /* 0x040ff00000081028 */
[----:B------:R-:W-:Y:S04]  /*10eb70*/  HMMA.1688.F32.TF32 R40, R136, R192, R56 ;  /* 0x000000c08828723c */ /* 0x000fe80000081038 */
[----:B------:R-:W-:Y:S01]  /*10eb80*/  STL.64 [R1+0xbc0], R4 ;  /* 0x000bc00401007387 */ /* 0x000fe20000100a00 */
[----:B------:R-:W-:Y:S02]  /*10eb90*/  STL.64 [R1+0xbc8], R6 ;  /* 0x000bc80601007387 */ /* 0x000fe40000100a00 */
[----:B------:R-:W-:Y:S02]  /*10eba0*/  STL [R1+0x7928], R245 ;  /* 0x007928f501007387 */ /* 0x000fe40000100800 */
[----:B------:R-:W-:Y:S01]  /*10ebb0*/  STL [R1+0x7924], R246 ;  /* 0x007924f601007387 */ /* 0x000fe20000100800 */
[----:B------:R-:W-:Y:S01]  /*10ebc0*/  STL [R1+0x7920], R247 ;  /* 0x007920f701007387 */ /* 0x000fe20000100800 */
[----:B------:R-:W-:Y:S02]  /*10ebd0*/  STL.64 [R1+0xbb0], R48 ;  /* 0x000bb03001007387 */ /* 0x000fe40000100a00 */
[----:B------:R-:W-:Y:S02]  /*10ebe0*/  STL.64 [R1+0xbb8], R50 ;  /* 0x000bb83201007387 */ /* 0x000fe40000100a00 */
[----:B------:R-:W-:Y:S01]  /*10ebf0*/  STL.64 [R1+0xba0], R36 ;  /* 0x000ba02401007387 */ /* 0x000fe20000100a00 */
[----:B------:R1:W-:Y:S01]  /*10ec00*/  STL.64 [R1+0xba8], R38 ;  /* 0x000ba82601007387 */ /* 0x0003e20000100a00 */
[----:B------:R-:W-:-:S02]  /*10ec10*/  IMAD.MOV.U32 R224, RZ, RZ, R252 ;  /* 0x000000ffffe07224 */ /* 0x000fc400078e00fc */
[----:B------:R-:W-:Y:S01]  /*10ec20*/  IMAD.MOV.U32 R225, RZ, RZ, R0 ;  /* 0x000000ffffe17224 */ /* 0x000fe200078e0000 */
[----:B------:R-:W-:Y:S04]  /*10ec30*/  LDS R5, [R2+0x8a200] ;  /* 0x08a2000002057984 */ /* 0x000fe80000000800 */
[----:B------:R-:W-:Y:S01]  /*10ec40*/  LDS R7, [R2+0x8b200] ;  /* 0x08b2000002077984 */ /* 0x000fe20000000800 */
[----:B------:R-:W-:-:S03]  /*10ec50*/  IMAD.MOV.U32 R185, RZ, RZ, R3 ;  /* 0x000000ffffb97224 */ /* 0x000fc600078e0003 */
[----:B------:R-:W-:Y:S04]  /*10ec60*/  LDS R4, [R241+0x8a200] ;  /* 0x08a20000f1047984 */ /* 0x000fe80000000800 */
[----:B------:R-:W2:Y:S01]  /*10ec70*/  LDS R6, [R241+0x8b200] ;  /* 0x08b20000f1067984 */ /* 0x000ea20000000800 */
[----:B-1----:R-:W-:Y:S03]  /*10ec80*/  HMMA.1688.F32.TF32 R36, R136, R200, R52 ;  /* 0x000000c88824723c */ /* 0x002fe60000081034 */
[----:B------:R-:W-:Y:S01]  /*10ec90*/  STL.64 [R1+0xb90], R44 ;  /* 0x000b902c01007387 */ /* 0x000fe20000100a00 */
[----:B------:R-:W-:Y:S02]  /*10eca0*/  STL.64 [R1+0xb98], R46 ;  /* 0x000b982e01007387 */ /* 0x000fe40000100a00 */
[----:B------:R-:W-:Y:S02]  /*10ecb0*/  STL.64 [R1+0xb80], R40 ;  /* 0x000b802801007387 */ /* 0x000fe40000100a00 */
[----:B------:R-:W-:Y:S11]  /*10ecc0*/  STL.64 [R1+0xb88], R42 ;  /* 0x000b882a01007387 */ /* 0x000ff60000100a00 */
[----:B------:R-:W-:Y:S04]  /*10ecd0*/  @!UPT UIADD3 URZ, URZ, URZ, URZ ;  /* 0x0000003f3f3ff290 */ /* 0x000fe8000fffe03f */
[----:B------:R4:W-:Y:S01]  /*10ece0*/  STL [R1+0xb70], R36 ;  /* 0x000b702401007387 */ /* 0x0009e20000100800 */
[----:B------:R-:W-:Y:S01]  /*10ecf0*/  IMAD.MOV.U32 R244, RZ, RZ, R37 ;  /* 0x000000fffff47224 */ /* 0x000fe200078e0025 */
[----:B------:R-:W-:Y:S01]  /*10ed00*/  MOV R245, R38 ;  /* 0x0000002600f57202 */ /* 0x000fe20000000f00 */
[----:B------:R-:W-:-:S05]  /*10ed10*/  IMAD.MOV.U32 R246, RZ, RZ, R39 ;  /* 0x000000fffff67224 */ /* 0x000fca00078e0027 */
[----:B------:R1:W-:Y:S01]  /*10ed20*/  STL [R1+0x7938], R246 ;  /* 0x007938f601007387 */ /* 0x0003e20000100800 */
[----:B------:R-:W-:Y:S02]  /*10ed30*/  STL [R1+0x7934], R245 ;  /* 0x007934f501007387 */ /* 0x000fe40000100800 */
[----:B------:R-:W-:Y:S01]  /*10ed40*/  STL [R1+0x7930], R244 ;  /* 0x007930f401007387 */ /* 0x000fe20000100800 */
[C---:B----4-:R-:W-:Y:S08]  /*10ed50*/  HMMA.1688.F32.TF32 R36, R136.reuse, R216, R64 ;  /* 0x000000d88824723c */ /* 0x050ff00000081040 */
[C---:B------:R-:W-:Y:S11]  /*10ed60*/  HMMA.1688.F32.TF32 R40, R136.reuse, R208, R68 ;  /* 0x000000d08828723c */ /* 0x040ff60000081044 */
[----:B------:R-:W-:Y:S04]  /*10ed70*/  @!UPT UIADD3 URZ, URZ, URZ, URZ ;  /* 0x0000003f3f3ff290 */ /* 0x000fe8000fffe03f */
[----:B------:R-:W-:Y:S08]  /*10ed80*/  STL.64 [R1+0xb50], R36 ;  /* 0x000b502401007387 */ /* 0x000ff00000100a00 */
[----:B------:R-:W-:Y:S02]  /*10ed90*/  STL.64 [R1+0xb60], R40 ;  /* 0x000b602801007387 */ /* 0x000fe40000100a00 */
[----:B------:R3:W-:Y:S02]  /*10eda0*/  STL.64 [R1+0xb68], R42 ;  /* 0x000b682a01007387 */ /* 0x0007e40000100a00 */
[----:B------:R4:W-:Y:S02]  /*10edb0*/  STL [R1+0xb58], R38 ;  /* 0x000b582601007387 */ /* 0x0009e40000100800 */
[----:B-1----:R-:W-:Y:S01]  /*10edc0*/  IMAD.MOV.U32 R246, RZ, RZ, R39 ;  /* 0x000000fffff67224 */ /* 0x002fe200078e0027 */
[C---:B---3--:R-:W-:Y:S08]  /*10edd0*/  HMMA.1688.F32.TF32 R40, R136.reuse, R224, R100 ;  /* 0x000000e08828723c */ /* 0x048ff00000081064 */
[----:B----4-:R-:W-:Y:S01]  /*10ede0*/  HMMA.1688.F32.TF32 R36, R136, R232, R104 ;  /* 0x000000e88824723c */ /* 0x010fe20000081068 */
[----:B------:R1:W-:Y:S04]  /*10edf0*/  STL [R1+0x793c], R246 ;  /* 0x00793cf601007387 */ /* 0x0003e80000100800 */
[----:B-1----:R-:W3:Y:S10]  /*10ee00*/  LDL R246, [R1+0x21e4] ;  /* 0x0021e40001f67983 */ /* 0x002ef40000100800 */
[----:B------:R-:W-:Y:S01]  /*10ee10*/  STL.64 [R1+0xb40], R40 ;  /* 0x000b402801007387 */ /* 0x000fe20000100a00 */
[----:B------:R1:W-:Y:S02]  /*10ee20*/  STL.64 [R1+0xb48], R42 ;  /* 0x000b482a01007387 */ /* 0x0003e40000100a00 */
[----:B------:R-:W4:Y:S02]  /*10ee30*/  LDL.LU R224, [R1+0x2960] ;  /* 0x0029600001e07983 */ /* 0x000f240000300800 */
[----:B------:R-:W4:Y:S01]  /*10ee40*/  LDL.LU R225, [R1+0x2964] ;  /* 0x0029640001e17983 */ /* 0x000f220000300800 */
[----:B------:R-:W4:Y:S03]  /*10ee50*/  LDL.LU R226, [R1+0x2968] ;  /* 0x0029680001e27983 */ /* 0x000f260000300800 */
[----:B------:R-:W-:Y:S01]  /*10ee60*/  MOV R247, R36 ;  /* 0x0000002400f77202 */ /* 0x000fe20000000f00 */
[----:B------:R-:W-:-:S02]  /*10ee70*/  IMAD.MOV.U32 R252, RZ, RZ, R37 ;  /* 0x000000fffffc7224 */ /* 0x000fc400078e0025 */
[----:B------:R-:W4:Y:S01]  /*10ee80*/  LDL.LU R227, [R1+0x296c] ;  /* 0x00296c0001e37983 */ /* 0x000f220000300800 */
[----:B------:R-:W2:Y:S04]  /*10ee90*/  LDL R36, [R1+0x1230] ;  /* 0x0012300001247983 */ /* 0x000ea80000100800 */
[----:B------:R-:W2:Y:S04]  /*10eea0*/  LDL R37, [R1+0x1234] ;  /* 0x0012340001257983 */ /* 0x000ea80000100800 */
[----:B------:R-:W3:Y:S04]  /*10eeb0*/  LDL R132, [R1+0x1240] ;  /* 0x0012400001847983 */ /* 0x000ee80000100800 */
[----:B------:R-:W3:Y:S04]  /*10eec0*/  LDL R133, [R1+0x1244] ;  /* 0x0012440001857983 */ /* 0x000ee80000100800 */
        /* <DEDUP_REMOVED lines=17> */
[----:B------:R-:W4:Y:S04]  /*10efe0*/  LDL R168, [R1+0x12e0] ;  /* 0x0012e00001a87983 */ /* 0x000f280000100800 */
[----:B------:R-:W4:Y:S04]  /*10eff0*/  LDL R169, [R1+0x12e4] ;  /* 0x0012e40001a97983 */ /* 0x000f280000100800 */
[----:B------:R-:W4:Y:S04]  /*10f000*/  LDL.64 R176, [R1+0x1300] ;  /* 0x0013000001b07983 */ /* 0x000f280000100a00 */
[----:B------:R-:W4:Y:S04]  /*10f010*/  LDL R184, [R1+0x12f0] ;  /* 0x0012f00001b87983 */ /* 0x000f280000100800 */
[----:B------:R-:W4:Y:S04]  /*10f020*/  LDL R218, [R1+0x13f8] ;  /* 0x0013f80001da7983 */ /* 0x000f280000100800 */
[----:B------:R-:W4:Y:S01]  /*10f030*/  LDL R219, [R1+0x13fc] ;  /* 0x0013fc0001db7983 */ /* 0x000f220000100800 */
        /* <DEDUP_REMOVED lines=10> */
[----:B------:R-:W-:Y:S01]  /*10f0e0*/  IMAD.MOV.U32 R2, RZ, RZ, R38 ;  /* 0x000000ffff027224 */ /* 0x000fe200078e0026 */
[----:B------:R-:W-:-:S05]  /*10f0f0*/  MOV R0, R39 ;  /* 0x0000002700007202 */ /* 0x000fca0000000f00 */
[----:B------:R-:W-:Y:S01]  /*10f100*/  STL [R1+0x794c], R0 ;  /* 0x00794c0001007387 */ /* 0x000fe20000100800 */
[----:B------:R-:W-:Y:S02]  /*10f110*/  STL [R1+0x7948], R2 ;  /* 0x0079480201007387 */ /* 0x000fe40000100800 */
[----:B------:R-:W-:Y:S02]  /*10f120*/  STL [R1+0x7944], R252 ;  /* 0x007944fc01007387 */ /* 0x000fe40000100800 */
[----:B------:R-:W-:Y:S01]  /*10f130*/  STL [R1+0x7940], R247 ;  /* 0x007940f701007387 */ /* 0x000fe20000100800 */
[C---:B--2---:R-:W-:Y:S08]  /*10f140*/  HMMA.1688.F32.TF32 R36, R136.reuse, R36, R108 ;  /* 0x000000248824723c */ /* 0x044ff0000008106c */
[C---:B---3--:R-:W-:Y:S08]  /*10f150*/  HMMA.1688.F32.TF32 R44, R136.reuse, R132, R112 ;  /* 0x00000084882c723c */ /* 0x048ff00000081070 */
        /* <DEDUP_REMOVED lines=12> */
[C---:B-1----:R-:W-:Y:S08]  /*10f220*/  HMMA.1688.F32.TF32 R36, R136.reuse, R172, R8 ;  /* 0x000000ac8824723c */ /* 0x042ff00000081008 */
[C---:B------:R-:W-:Y:S01]  /*10f230*/  HMMA.1688.F32.TF32 R8, R136.reuse, R180, R12 ;  /* 0x000000b48808723c */ /* 0x040fe2000008100c */
[----:B------:R-:W-:Y:S01]  /*10f240*/  STL.64 [R1+0xae0], R44 ;  /* 0x000ae02c01007387 */ /* 0x000fe20000100a00 */
[----:B------:R-:W-:Y:S05]  /*10f250*/  STL.64 [R1+0xae8], R46 ;  /* 0x000ae82e01007387 */ /* 0x000fea0000100a00 */
[----:B------:R-:W-:Y:S02]  /*10f260*/  STL.64 [R1+0xad0], R40 ;  /* 0x000ad02801007387 */ /* 0x000fe40000100a00 */
[----:B------:R-:W-:Y:S01]  /*10f270*/  STL.64 [R1+0xad8], R42 ;  /* 0x000ad82a01007387 */ /* 0x000fe20000100a00 */
[C---:B------:R-:W-:Y:S08]  /*10f280*/  HMMA.1688.F32.TF32 R16, R136.reuse, R188, R16 ;  /* 0x000000bc8810723c */ /* 0x040ff00000081010 */
[C---:B------:R-:W-:Y:S01]  /*10f290*/  HMMA.1688.F32.TF32 R12, R136.reuse, R196, R20 ;  /* 0x000000c4880c723c */ /* 0x040fe20000081014 */
[----:B------:R-:W-:Y:S01]  /*10f2a0*/  STL.64 [R1+0xac0], R36 ;  /* 0x000ac02401007387 */ /* 0x000fe20000100a00 */
[----:B------:R-:W-:Y:S03]  /*10f2b0*/  STL.64 [R1+0xac8], R38 ;  /* 0x000ac82601007387 */ /* 0x000fe60000100a00 */
[----:B------:R-:W-:Y:S02]  /*10f2c0*/  STL.64 [R1+0xab0], R8 ;  /* 0x000ab00801007387 */ /* 0x000fe40000100a00 */
[----:B------:R1:W-:Y:S02]  /*10f2d0*/  STL.64 [R1+0xab8], R10 ;  /* 0x000ab80a01007387 */ /* 0x0003e40000100a00 */
[C---:B-1----:R-:W-:Y:S06]  /*10f2e0*/  HMMA.1688.F32.TF32 R8, R136.reuse, R160, R24 ;  /* 0x000000a08808723c */ /* 0x042fec0000081018 */
[----:B------:R-:W-:Y:S01]  /*10f2f0*/  STL.64 [R1+0xaa0], R16 ;  /* 0x000aa01001007387 */ /* 0x000fe20000100a00 */
[----:B------:R-:W-:Y:S07]  /*10f300*/  STL.64 [R1+0xaa8], R18 ;  /* 0x000aa81201007387 */ /* 0x000fee0000100a00 */
[----:B------:R-:W-:Y:S02]  /*10f310*/  STL.64 [R1+0xa90], R12 ;  /* 0x000a900c01007387 */ /* 0x000fe40000100a00 */
[----:B------:R1:W-:Y:S02]  /*10f320*/  STL.64 [R1+0xa98], R14 ;  /* 0x000a980e01007387 */ /* 0x0003e40000100a00 */
[C---:B-1----:R-:W-:Y:S05]  /*10f330*/  HMMA.1688.F32.TF32 R12, R136.reuse, R168, R28 ;  /* 0x000000a8880c723c */ /* 0x042fea000008101c */
[----:B------:R-:W-:Y:S01]  /*10f340*/  STL.64 [R1+0xa80], R8 ;  /* 0x000a800801007387 */ /* 0x000fe20000100a00 */
[----:B------:R1:W-:Y:S02]  /*10f350*/  STL.64 [R1+0xa88], R10 ;  /* 0x000a880a01007387 */ /* 0x0003e40000100a00 */
[----:B-1----:R-:W-:Y:S11]  /*10f360*/  HMMA.1688.F32.TF32 R8, R136, R176, R32 ;  /* 0x000000b08808723c */ /* 0x002ff60000081020 */
[----:B------:R-:W-:Y:S04]  /*10f370*/  @!UPT UIADD3 URZ, URZ, URZ, URZ ;  /* 0x0000003f3f3ff290 */ /* 0x000fe8000fffe03f */
[----:B------:R-:W-:Y:S01]  /*10f380*/  STL.64 [R1+0xa70], R12 ;  /* 0x000a700c01007387 */ /* 0x000fe20000100a00 */
[----:B------:R-:W-:Y:S01]  /*10f390*/  STL.64 [R1+0xa78], R14 ;  /* 0x000a780e01007387 */ /* 0x000fe20000100a00 */
[----:B------:R-:W-:Y:S01]  /*10f3a0*/  MOV R3, R203 ;  /* 0x000000cb00037202 */ /* 0x000fe20000000f00 */
[----:B------:R-:W-:Y:S02]  /*10f3b0*/  IMAD.MOV.U32 R244, RZ, RZ, R202 ;  /* 0x000000fffff47224 */ /* 0x000fe400078e00ca */
[----:B------:R-:W-:Y:S01]  /*10f3c0*/  IMAD.MOV.U32 R252, RZ, RZ, R161 ;  /* 0x000000fffffc7224 */ /* 0x000fe200078e00a1 */
[----:B------:R-:W-:Y:S01]  /*10f3d0*/  MOV R2, R176 ;  /* 0x000000b000027202 */ /* 0x000fe20000000f00 */
[----:B------:R-:W-:Y:S01]  /*10f3e0*/  IMAD.MOV.U32 R0, RZ, RZ, R177 ;  /* 0x000000ffff007224 */ /* 0x000fe200078e00b1 */
[C---:B------:R-:W-:Y:S08]  /*10f3f0*/  HMMA.1688.F32.TF32 R108, R4.reuse, R202, R192 ;  /* 0x000000ca046c723c */ /* 0x040ff000000810c0 */
[C---:B------:R-:W-:Y:S08]  /*10f400*/  HMMA.1688.F32.TF32 R128, R4.reuse, R218, R208 ;  /* 0x000000da0480723c */ /* 0x040ff000000810d0 */
[----:B------:R-:W-:Y:S01]  /*10f410*/  HMMA.1688.F32.TF32 R112, R4, R234, R224 ;  /* 0x000000ea0470723c */ /* 0x000fe200000810e0 */
[----:B------:R-:W-:-:S02]  /*10f420*/  IMAD.MOV.U32 R247, RZ, RZ, R234 ;  /* 0x000000fffff77224 */ /* 0x000fc400078e00ea */
[----:B------:R-:W-:Y:S01]  /*10f430*/  IMAD.MOV.U32 R245, RZ, RZ, R235 ;  /* 0x000000fffff57224 */ /* 0x000fe200078e00eb */
[----:B------:R-:W-:Y:S01]  /*10f440*/  MOV R207, R248 ;  /* 0x000000f800cf7202 */ /* 0x000fe20000000f00 */
[----:B------:R-:W-:Y:S02]  /*10f450*/  IMAD.MOV.U32 R206, RZ, RZ, R249 ;  /* 0x000000ffffce7224 */ /* 0x000fe400078e00f9 */
[----:B------:R-:W-:Y:S01]  /*10f460*/  IMAD.MOV.U32 R143, RZ, RZ, R250 ;  /* 0x000000ffff8f7224 */ /* 0x000fe200078e00fa */
[----:B------:R-:W-:Y:S01]  /*10f470*/  MOV R142, R251 ;  /* 0x000000fb008e7202 */ /* 0x000fe20000000f00 */
[----:B------:R-:W-:Y:S04]  /*10f480*/  LDS R12, [R241+0x8c200] ;  /* 0x08c20000f10c7984 */ /* 0x000fe80000000800 */
[----:B------:R-:W-:Y:S04]  /*10f490*/  LDS R14, [R241+0x8d200] ;  /* 0x08d20000f10e7984 */ /* 0x000fe80000000800 */
[----:B------:R-:W-:Y:S01]  /*10f4a0*/  STL.64 [R1+0xa60], R8 ;  /* 0x000a600801007387 */ /* 0x000fe20000100a00 */
[----:B------:R1:W-:Y:S03]  /*10f4b0*/  STL.64 [R1+0xa68], R10 ;  /* 0x000a680a01007387 */ /* 0x0003e60000100a00 */
[----:B------:R-:W-:Y:S04]  /*10f4c0*/  LDS R13, [R246+0x8c200] ;  /* 0x08c20000f60d7984 */ /* 0x000fe80000000800 */
[----:B------:R-:W2:Y:S01]  /*10f4d0*/  LDS R15, [R246+0x8d200] ;  /* 0x08d20000f60f7984 */ /* 0x000ea20000000800 */
[----:B-1----:R-:W-:Y:S11]  /*10f4e0*/  HMMA.1688.F32.TF32 R8, R136, R184, R84 ;  /* 0x000000b88808723c */ /* 0x002ff60000081054 */
[----:B------:R-:W-:Y:S11]  /*10f4f0*/  @!UPT UIADD3 URZ, URZ, URZ, URZ ;  /* 0x0000003f3f3ff290 */ /* 0x000ff6000fffe03f */
[----:B------:R-:W-:Y:S01]  /*10f500*/  @!UPT UIADD3 URZ, URZ, URZ, URZ ;  /* 0x0000003f3f3ff290 */ /* 0x000fe2000fffe03f */
[----:B------:R-:W-:Y:S01]  /*10f510*/  STL.64 [R1+0xa50], R8 ;  /* 0x000a500801007387 */ /* 0x000fe20000100a00 */
[----:B------:R-:W-:Y:S02]  /*10f520*/  STL.64 [R1+0xa58], R10 ;  /* 0x000a580a01007387 */ /* 0x000fe40000100a00 */
[----:B------:R-:W-:Y:S02]  /*10f530*/  STL [R1+0x81c4], R3 ;  /* 0x0081c40301007387 */ /* 0x000fe40000100800 */
[----:B------:R1:W-:Y:S01]  /*10f540*/  STL [R1+0x81c0], R244 ;  /* 0x0081c0f401007387 */ /* 0x0003e20000100800 */
[----:B------:R-:W3:Y:S01]  /*10f550*/  LDL.LU R172, [R1+0x2950] ;  /* 0x0029500001ac7983 */ /* 0x000ee20000300800 */
[----:B------:R-:W3:Y:S02]  /*10f560*/  LDL.LU R173, [R1+0x2954] ;  /* 0x0029540001ad7983 */ /* 0x000ee40000300800 */
[----:B------:R-:W3:Y:S02]  /*10f570*/  LDL.LU R174, [R1+0x2958] ;  /* 0x0029580001ae7983 */ /* 0x000ee40000300800 */
[----:B------:R-:W3:Y:S01]  /*10f580*/  LDL.LU R175, [R1+0x295c] ;  /* 0x00295c0001af7983 */ /* 0x000ee20000300800 */
[----:B------:R-:W1:Y:S01]  /*10f590*/  LDL.64 R182, [R1+0x1438] ;  /* 0x0014380001b67983 */ /* 0x000e620000100a00 */
[----:B------:R-:W4:Y:S02]  /*10f5a0*/  LDL.LU R188, [R1+0x2940] ;  /* 0x0029400001bc7983 */ /* 0x000f240000300800 */
[----:B------:R-:W4:Y:S02]  /*10f5b0*/  LDL.LU R189, [R1+0x2944] ;  /* 0x0029440001bd7983 */ /* 0x000f240000300800 */
[----:B------:R-:W4:Y:S01]  /*10f5c0*/  LDL.LU R190, [R1+0x2948] ;  /* 0x0029480001be7983 */ /* 0x000f220000300800 */
[----:B------:R-:W4:Y:S01]  /*10f5d0*/  LDL.LU R191, [R1+0x294c] ;  /* 0x00294c0001bf7983 */ /* 0x000f220000300800 */
[----:B------:R-:W2:Y:S02]  /*10f5e0*/  LDL.64 R198, [R1+0x1428] ;  /* 0x0014280001c67983 */ /* 0x000ea40000100a00 */
[----:B------:R-:W3:Y:S02]  /*10f5f0*/  LDL.LU R160, [R1+0x2930] ;  /* 0x0029300001a07983 */ /* 0x000ee40000300800 */
[----:B------:R-:W3:Y:S01]  /*10f600*/  LDL.LU R161, [R1+0x2934] ;  /* 0x0029340001a17983 */ /* 0x000ee20000300800 */
[----:B------:R-:W3:Y:S01]  /*10f610*/  LDL.LU R162, [R1+0x2938] ;  /* 0x0029380001a27983 */ /* 0x000ee20000300800 */
[----:B------:R-:W3:Y:S02]  /*10f620*/  LDL.LU R163, [R1+0x293c] ;  /* 0x00293c0001a37983 */ /* 0x000ee40000300800 */
[----:B------:R-:W3:Y:S02]  /*10f630*/  LDL.64 R170, [R1+0x13d8] ;  /* 0x0013d80001aa7983 */ /* 0x000ee40000100a00 */
[----:B------:R-:W3:Y:S01]  /*10f640*/  LDL.LU R176, [R1+0x2920] ;  /* 0x0029200001b07983 */ /* 0x000ee20000300800 */
[----:B------:R-:W3:Y:S01]  /*10f650*/  LDL.LU R177, [R1+0x2924] ;  /* 0x0029240001b17983 */ /* 0x000ee20000300800 */
[----:B------:R-:W3:Y:S02]  /*10f660*/  LDL.LU R178, [R1+0x2928] ;  /* 0x0029280001b27983 */ /* 0x000ee40000300800 */
[----:B------:R-:W3:Y:S02]  /*10f670*/  LDL.LU R179, [R1+0x292c] ;  /* 0x00292c0001b37983 */ /* 0x000ee40000300800 */
[----:B------:R-:W3:Y:S01]  /*10f680*/  LDL.64 R186, [R1+0x1418] ;  /* 0x0014180001ba7983 */ /* 0x000ee20000100a00 */
[----:B------:R-:W3:Y:S01]  /*10f690*/  LDL.LU R192, [R1+0x2910] ;  /* 0x0029100001c07983 */ /* 0x000ee20000300800 */
[----:B------:R-:W3:Y:S02]  /*10f6a0*/  LDL.LU R193, [R1+0x2914] ;  /* 0x0029140001c17983 */ /* 0x000ee40000300800 */
[----:B------:R-:W4:Y:S02]  /*10f6b0*/  LDL.LU R194, [R1+0x2918] ;  /* 0x0029180001c27983 */ /* 0x000f240000300800 */
[----:B------:R-:W4:Y:S01]  /*10f6c0*/  LDL.LU R195, [R1+0x291c] ;  /* 0x00291c0001c37983 */ /* 0x000f220000300800 */
[----:B------:R-:W4:Y:S01]  /*10f6d0*/  LDL.64 R202, [R1+0x1448] ;  /* 0x0014480001ca7983 */ /* 0x000f220000100a00 */
        /* <DEDUP_REMOVED lines=10> */
[----:B------:R-:W-:Y:S01]  /*10f780*/  STL [R1+0x81cc], R245 ;  /* 0x0081ccf501007387 */ /* 0x000fe20000100800 */
[----:B------:R2:W-:Y:S01]  /*10f790*/  STL [R1+0x81c8], R247 ;  /* 0x0081c8f701007387 */ /* 0x0005e20000100800 */
[----:B-1----:R-:W-:Y:S01]  /*10f7a0*/  IMAD.MOV.U32 R244, RZ, RZ, R183 ;  /* 0x000000fffff47224 */ /* 0x002fe200078e00b7 */
[----:B------:R-:W-:-:S02]  /*10f7b0*/  MOV R3, R182 ;  /* 0x000000b600037202 */ /* 0x000fc40000000f00 */
[----:B--2---:R-:W-:Y:S01]  /*10f7c0*/  MOV R247, R199 ;  /* 0x000000c700f77202 */ /* 0x004fe20000000f00 */
[----:B------:R-:W-:Y:S01]  /*10f7d0*/  IMAD.MOV.U32 R245, RZ, RZ, R198 ;  /* 0x000000fffff57224 */ /* 0x000fe200078e00c6 */
[----:B------:R3:W-:Y:S01]  /*10f7e0*/  STL [R1+0x81d4], R244 ;  /* 0x0081d4f401007387 */ /* 0x0007e20000100800 */
[----:B------:R1:W-:Y:S02]  /*10f7f0*/  STL [R1+0x81d0], R3 ;  /* 0x0081d00301007387 */ /* 0x0003e40000100800 */
[----:B------:R2:W-:Y:S01]  /*10f800*/  STL [R1+0x81dc], R247 ;  /* 0x0081dcf701007387 */ /* 0x0005e20000100800 */
[----:B------:R2:W-:Y:S01]  /*10f810*/  STL [R1+0x81d8], R245 ;  /* 0x0081d8f501007387 */ /* 0x0005e20000100800 */
[----:B---3--:R-:W-:Y:S02]  /*10f820*/  IMAD.MOV.U32 R244, RZ, RZ, R170 ;  /* 0x000000fffff47224 */ /* 0x008fe400078e00aa */
[----:B-1----:R-:W-:Y:S01]  /*10f830*/  IMAD.MOV.U32 R3, RZ, RZ, R171 ;  /* 0x000000ffff037224 */ /* 0x002fe200078e00ab */
[----:B--2---:R-:W-:Y:S01]  /*10f840*/  MOV R247, R186 ;  /* 0x000000ba00f77202 */ /* 0x004fe20000000f00 */
[----:B------:R-:W-:-:S03]  /*10f850*/  IMAD.MOV.U32 R245, RZ, RZ, R187 ;  /* 0x000000fffff57224 */ /* 0x000fc600078e00bb */
[----:B------:R4:W-:Y:S01]  /*10f860*/  STL [R1+0x81e4], R3 ;  /* 0x0081e40301007387 */ /* 0x0009e20000100800 */
[----:B------:R1:W-:Y:S03]  /*10f870*/  STL [R1+0x81e0], R244 ;  /* 0x0081e0f401007387 */ /* 0x0003e60000100800 */
[----:B------:R2:W-:Y:S01]  /*10f880*/  STL [R1+0x81ec], R245 ;  /* 0x0081ecf501007387 */ /* 0x0005e20000100800 */
[----:B------:R3:W-:Y:S02]  /*10f890*/  STL [R1+0x81e8], R247 ;  /* 0x0081e8f701007387 */ /* 0x0007e40000100800 */
[----:B----4-:R-:W-:Y:S01]  /*10f8a0*/  IMAD.MOV.U32 R3, RZ, RZ, R202 ;  /* 0x000000ffff037224 */ /* 0x010fe200078e00ca */
[----:B-1----:R-:W-:Y:S01]  /*10f8b0*/  MOV R244, R203 ;  /* 0x000000cb00f47202 */ /* 0x002fe20000000f00 */
[----:B--2---:R-:W-:Y:S02]  /*10f8c0*/  IMAD.MOV.U32 R245, RZ, RZ, R218 ;  /* 0x000000fffff57224 */ /* 0x004fe400078e00da */
[----:B---3--:R-:W-:-:S02]  /*10f8d0*/  IMAD.MOV.U32 R247, RZ, RZ, R219 ;  /* 0x000000fffff77224 */ /* 0x008fc400078e00db */
[----:B------:R1:W-:Y:S01]  /*10f8e0*/  STL [R1+0x81f4], R244 ;  /* 0x0081f4f401007387 */ /* 0x0003e20000100800 */
[----:B------:R2:W-:Y:S03]  /*10f8f0*/  STL [R1+0x81f0], R3 ;  /* 0x0081f00301007387 */ /* 0x0005e60000100800 */
[----:B------:R-:W-:Y:S01]  /*10f900*/  STL [R1+0x81fc], R247 ;  /* 0x0081fcf701007387 */ /* 0x000fe20000100800 */
[C---:B------:R-:W-:Y:S03]  /*10f910*/  HMMA.1688.F32.TF32 R132, R4.reuse, R182, R172 ;  /* 0x000000b60484723c */ /* 0x040fe600000810ac */
[----:B------:R3:W-:Y:S01]  /*10f920*/  STL [R1+0x81f8], R245 ;  /* 0x0081f8f501007387 */ /* 0x0007e20000100800 */
[----:B------:R-:W4:Y:S02]  /*10f930*/  LDL.LU R172, [R1+0x28e0] ;  /* 0x0028e00001ac7983 */ /* 0x000f240000300800 */
[----:B------:R-:W4:Y:S02]  /*10f940*/  LDL.LU R173, [R1+0x28e4] ;  /* 0x0028e40001ad7983 */ /* 0x000f240000300800 */
[----:B------:R-:W4:Y:S01]  /*10f950*/  LDL.LU R174, [R1+0x28e8] ;  /* 0x0028e80001ae7983 */ /* 0x000f220000300800 */
[----:B------:R-:W4:Y:S01]  /*10f960*/  LDL.LU R175, [R1+0x28ec] ;  /* 0x0028ec0001af7983 */ /* 0x000f220000300800 */
[C---:B------:R-:W-:Y:S01]  /*10f970*/  HMMA.1688.F32.TF32 R116, R4.reuse, R198, R188 ;  /* 0x000000c60474723c */ /* 0x040fe200000810bc */
[----:B------:R-:W3:Y:S02]  /*10f980*/  LDL.64 R182, [R1+0x1478] ;  /* 0x0014780001b67983 */ /* 0x000ee40000100a00 */
[----:B------:R-:W4:Y:S01]  /*10f990*/  LDL.LU R188, [R1+0x28d0] ;  /* 0x0028d00001bc7983 */ /* 0x000f220000300800 */
[----:B------:R-:W4:Y:S01]  /*10f9a0*/  LDL.LU R189, [R1+0x28d4] ;  /* 0x0028d40001bd7983 */ /* 0x000f220000300800 */
[----:B------:R-:W4:Y:S02]  /*10f9b0*/  LDL.LU R190, [R1+0x28d8] ;  /* 0x0028d80001be7983 */ /* 0x000f240000300800 */
[----:B------:R-:W4:Y:S01]  /*10f9c0*/  LDL.LU R191, [R1+0x28dc] ;  /* 0x0028dc0001bf7983 */ /* 0x000f220000300800 */
[C---:B------:R-:W-:Y:S01]  /*10f9d0*/  HMMA.1688.F32.TF32 R136, R4.reuse, R170, R160 ;  /* 0x000000aa0488723c */ /* 0x040fe200000810a0 */
[----:B------:R-:W4:Y:S01]  /*10f9e0*/  LDL.64 R198, [R1+0x1488] ;  /* 0x0014880001c67983 */ /* 0x000f220000100a00 */
[----:B------:R-:W4:Y:S02]  /*10f9f0*/  LDL.LU R160, [R1+0x28c0] ;  /* 0x0028c00001a07983 */ /* 0x000f240000300800 */
[----:B------:R-:W4:Y:S02]  /*10fa00*/  LDL.LU R161, [R1+0x28c4] ;  /* 0x0028c40001a17983 */ /* 0x000f240000300800 */
[----:B------:R-:W4:Y:S01]  /*10fa10*/  LDL.LU R162, [R1+0x28c8] ;  /* 0x0028c80001a27983 */ /* 0x000f220000300800 */
[----:B------:R-:W4:Y:S01]  /*10fa20*/  LDL.LU R163, [R1+0x28cc] ;  /* 0x0028cc0001a37983 */ /* 0x000f220000300800 */
[C---:B------:R-:W-:Y:S01]  /*10fa30*/  HMMA.1688.F32.TF32 R124, R4.reuse, R186, R176 ;  /* 0x000000ba047c723c */ /* 0x040fe200000810b0 */
[----:B------:R-:W4:Y:S02]  /*10fa40*/  LDL.64 R170, [R1+0x1498] ;  /* 0x0014980001aa7983 */ /* 0x000f240000100a00 */
        /* <DEDUP_REMOVED lines=15> */
[----:B------:R-:W4:Y:S02]  /*10fb40*/  LDL.LU R211, [R1+0x289c] ;  /* 0x00289c0001d37983 */ /* 0x000f240000300800 */
[----:B------:R-:W4:Y:S01]  /*10fb50*/  LDL.64 R218, [R1+0x14c8] ;  /* 0x0014c80001da7983 */ /* 0x000f220000100a00 */
[----:B------:R-:W-:Y:S01]  /*10fb60*/  HMMA.1688.F32.TF32 R8, R4, R234, R224 ;  /* 0x000000ea0408723c */ /* 0x000fe200000810e0 */
[----:B------:R-:W4:Y:S01]  /*10fb70*/  LDL.LU R224, [R1+0x2880] ;  /* 0x0028800001e07983 */ /* 0x000f220000300800 */
[----:B------:R-:W4:Y:S02]  /*10fb80*/  LDL.LU R225, [R1+0x2884] ;  /* 0x0028840001e17983 */ /* 0x000f240000300800 */
[----:B------:R-:W4:Y:S01]  /*10fb90*/  LDL.LU R226, [R1+0x2888] ;  /* 0x0028880001e27983 */ /* 0x000f220000300800 */
[----:B-1----:R-:W-:Y:S01]  /*10fba0*/  MOV R244, R234 ;  /* 0x000000ea00f47202 */ /* 0x002fe20000000f00 */
[----:B--2---:R-:W-:Y:S01]  /*10fbb0*/  IMAD.MOV.U32 R3, RZ, RZ, R235 ;  /* 0x000000ffff037224 */ /* 0x004fe200078e00eb */
[----:B------:R-:W2:Y:S01]  /*10fbc0*/  LDL.LU R227, [R1+0x288c] ;  /* 0x00288c0001e37983 */ /* 0x000ea20000300800 */
[----:B------:R-:W2:Y:S03]  /*10fbd0*/  LDL.64 R234, [R1+0x14d8] ;  /* 0x0014d80001ea7983 */ /* 0x000ea60000100a00 */
[----:B------:R-:W-:Y:S01]  /*10fbe0*/  STL [R1+0x8204], R3 ;  /* 0x0082040301007387 */ /* 0x000fe20000100800 */
[----:B------:R4:W-:Y:S01]  /*10fbf0*/  STL [R1+0x8200], R244 ;  /* 0x008200f401007387 */ /* 0x0009e20000100800 */
[----:B---3--:R-:W-:Y:S01]  /*10fc00*/  MOV R245, R183 ;  /* 0x000000b700f57202 */ /* 0x008fe20000000f00 */
[----:B------:R-:W-:-:S02]  /*10fc10*/  IMAD.MOV.U32 R247, RZ, RZ, R182 ;  /* 0x000000fffff77224 */ /* 0x000fc400078e00b6 */
[----:B----4-:R-:W-:Y:S02]  /*10fc20*/  IMAD.MOV.U32 R244, RZ, RZ, R199 ;  /* 0x000000fffff47224 */ /* 0x010fe400078e00c7 */
[----:B------:R-:W-:Y:S01]  /*10fc30*/  IMAD.MOV.U32 R3, RZ, RZ, R198 ;  /* 0x000000ffff037224 */ /* 0x000fe200078e00c6 */
[----:B------:R1:W-:Y:S01]  /*10fc40*/  STL [R1+0x820c], R245 ;  /* 0x00820cf501007387 */ /* 0x0003e20000100800 */
[----:B------:R3:W-:Y:S02]  /*10fc50*/  STL [R1+0x8208], R247 ;  /* 0x008208f701007387 */ /* 0x0007e40000100800 */
[----:B------:R4:W-:Y:S01]  /*10fc60*/  STL [R1+0x8214], R244 ;  /* 0x008214f401007387 */ /* 0x0009e20000100800 */
[----:B------:R4:W-:Y:S01]  /*10fc70*/  STL [R1+0x8210], R3 ;  /* 0x0082100301007387 */ /* 0x0009e20000100800 */
[----:B-1----:R-:W-:Y:S01]  /*10fc80*/  MOV R245, R170 ;  /* 0x000000aa00f57202 */ /* 0x002fe20000000f00 */
[----:B---3--:R-:W-:Y:S02]  /*10fc90*/  IMAD.MOV.U32 R247, RZ, RZ, R171 ;  /* 0x000000fffff77224 */ /* 0x008fe400078e00ab */
[----:B----4-:R-:W-:Y:S01]  /*10fca0*/  IMAD.MOV.U32 R244, RZ, RZ, R186 ;  /* 0x000000fffff47224 */ /* 0x010fe200078e00ba */
[----:B------:R-:W-:-:S02]  /*10fcb0*/  MOV R3, R187 ;  /* 0x000000bb00037202 */ /* 0x000fc40000000f00 */
[----:B------:R1:W-:Y:S01]  /*10fcc0*/  STL [R1+0x821c], R247 ;  /* 0x00821cf701007387 */ /* 0x0003e20000100800 */
[----:B------:R3:W-:Y:S03]  /*10fcd0*/  STL [R1+0x8218], R245 ;  /* 0x008218f501007387 */ /* 0x0007e60000100800 */
[----:B------:R4:W-:Y:S01]  /*10fce0*/  STL [R1+0x8224], R3 ;  /* 0x0082240301007387 */ /* 0x0009e20000100800 */
[----:B------:R2:W-:Y:S02]  /*10fcf0*/  STL [R1+0x8220], R244 ;  /* 0x008220f401007387 */ /* 0x0005e40000100800 */
[----:B-1----:R-:W-:Y:S02]  /*10fd00*/  IMAD.MOV.U32 R247, RZ, RZ, R202 ;  /* 0x000000fffff77224 */ /* 0x002fe400078e00ca */
[----:B---3--:R-:W-:Y:S01]  /*10fd10*/  IMAD.MOV.U32 R245, RZ, RZ, R203 ;  /* 0x000000fffff57224 */ /* 0x008fe200078e00cb */
[----:B----4-:R-:W-:Y:S01]  /*10fd20*/  MOV R3, R218 ;  /* 0x000000da00037202 */ /* 0x010fe20000000f00 */
[----:B--2---:R-:W-:-:S03]  /*10fd30*/  IMAD.MOV.U32 R244, RZ, RZ, R219 ;  /* 0x000000fffff47224 */ /* 0x004fc600078e00db */
        /* <DEDUP_REMOVED lines=39> */
[----:B------:R-:W-:Y:S01]  /*10ffb0*/  HMMA.1688.F32.TF32 R40, R4, R234, R224 ;  /* 0x000000ea0428723c */ /* 0x000fe200000810e0 */
[----:B------:R-:W4:Y:S01]  /*10ffc0*/  LDL.64 R218, [R1+0x1538] ;  /* 0x0015380001da7983 */ /* 0x000f220000100a00 */
[----:B------:R-:W4:Y:S02]  /*10ffd0*/  LDL.LU R224, [R1+0x2810] ;  /* 0x0028100001e07983 */ /* 0x000f240000300800 */
[----:B------:R-:W4:Y:S02]  /*10ffe0*/  LDL.LU R225, [R1+0x2814] ;  /* 0x0028140001e17983 */ /* 0x000f240000300800 */
[----:B------:R-:W4:Y:S02]  /*10fff0*/  LDL.LU R226, [R1+0x2818] ;  /* 0x0028180001e27983 */ /* 0x000f240000300800 */
[----:B-1----:R-:W-:Y:S01]  /*110000*/  IMAD.MOV.U32 R245, RZ, RZ, R234 ;  /* 0x000000fffff57224 */ /* 0x002fe200078e00ea */
[----:B--2---:R-:W-:Y:S01]  /*110010*/  MOV R247, R235 ;  /* 0x000000eb00f77202 */ /* 0x004fe20000000f00 */
[----:B------:R-:W2:Y:S01]  /*110020*/  LDL.LU R227, [R1+0x281c] ;  /* 0x00281c0001e37983 */ /* 0x000ea20000300800 */
[----:B------:R-:W2:Y:S03]  /*110030*/  LDL.64 R234, [R1+0x1548] ;  /* 0x0015480001ea7983 */ /* 0x000ea60000100a00 */
[----:B------:R-:W-:Y:S01]  /*110040*/  STL [R1+0x823c], R247 ;  /* 0x00823cf701007387 */ /* 0x000fe20000100800 */
[----:B------:R4:W-:Y:S02]  /*110050*/  STL [R1+0x8238], R245 ;  /* 0x008238f501007387 */ /* 0x0009e40000100800 */
[----:B---3--:R-:W-:-:S02]  /*110060*/  IMAD.MOV.U32 R3, RZ, RZ, R183 ;  /* 0x000000ffff037224 */ /* 0x008fc400078e00b7 */
[----:B------:R-:W-:-:S03]  /*110070*/  IMAD.MOV.U32 R244, RZ, RZ, R182 ;  /* 0x000000fffff47224 */ /* 0x000fc600078e00b6 */
[----:B------:R1:W-:Y:S01]  /*110080*/  STL [R1+0x8244], R3 ;  /* 0x0082440301007387 */ /* 0x0003e20000100800 */
[----:B----4-:R-:W-:-:S03]  /*110090*/  IMAD.MOV.U32 R245, RZ, RZ, R199 ;  /* 0x000000fffff57224 */ /* 0x010fc600078e00c7 */
[----:B------:R3:W-:Y:S01]  /*1100a0*/  STL [R1+0x8240], R244 ;  /* 0x008240f401007387 */ /* 0x0007e20000100800 */
[----:B------:R-:W-:-:S03]  /*1100b0*/  MOV R247, R198 ;  /* 0x000000c600f77202 */ /* 0x000fc60000000f00 */
[----:B------:R4:W-:Y:S02]  /*1100c0*/  STL [R1+0x824c], R245 ;  /* 0x00824cf501007387 */ /* 0x0009e40000100800 */
[----:B------:R4:W-:Y:S02]  /*1100d0*/  STL [R1+0x8248], R247 ;  /* 0x008248f701007387 */ /* 0x0009e40000100800 */
[----:B-1----:R-:W-:Y:S01]  /*1100e0*/  IMAD.MOV.U32 R3, RZ, RZ, R170 ;  /* 0x000000ffff037224 */ /* 0x002fe200078e00aa */
[----:B---3--:R-:W-:Y:S01]  /*1100f0*/  MOV R244, R171 ;  /* 0x000000ab00f47202 */ /* 0x008fe20000000f00 */
[----:B----4-:R-:W-:-:S04]  /*110100*/  IMAD.MOV.U32 R245, RZ, RZ, R186 ;  /* 0x000000fffff57224 */ /* 0x010fc800078e00ba */
[----:B------:R1:W-:Y:S01]  /*110110*/  STL [R1+0x8254], R244 ;  /* 0x008254f401007387 */ /* 0x0003e20000100800 */
[----:B------:R-:W-:Y:S02]  /*110120*/  IMAD.MOV.U32 R247, RZ, RZ, R187 ;  /* 0x000000fffff77224 */ /* 0x000fe400078e00bb */
[----:B------:R3:W-:Y:S01]  /*110130*/  STL [R1+0x8250], R3 ;  /* 0x0082500301007387 */ /* 0x0007e20000100800 */
[----:B------:R-:W-:Y:S02]  /*110140*/  HMMA.1688.F32.TF32 R44, R4, R182, R172 ;  /* 0x000000b6042c723c */ /* 0x000fe400000810ac */
[----:B------:R4:W-:Y:S01]  /*110150*/  STL [R1+0x825c], R247 ;  /* 0x00825cf701007387 */ /* 0x0009e20000100800 */
[----:B------:R4:W-:Y:S01]  /*110160*/  STL [R1+0x8258], R245 ;  /* 0x008258f501007387 */ /* 0x0009e20000100800 */
[----:B-1----:R-:W-:Y:S01]  /*110170*/  MOV R244, R202 ;  /* 0x000000ca00f47202 */ /* 0x002fe20000000f00 */
[----:B---3--:R-:W-:-:S03]  /*110180*/  IMAD.MOV.U32 R3, RZ, RZ, R203 ;  /* 0x000000ffff037224 */ /* 0x008fc600078e00cb */
[C---:B------:R-:W-:Y:S08]  /*110190*/  HMMA.1688.F32.TF32 R48, R4.reuse, R198, R188 ;  /* 0x000000c60430723c */ /* 0x040ff000000810bc */
[C---:B--2---:R-:W-:Y:S01]  /*1101a0*/  HMMA.1688.F32.TF32 R68, R4.reuse, R234, R224 ;  /* 0x000000ea0444723c */ /* 0x044fe200000810e0 */
[----:B------:R1:W-:Y:S01]  /*1101b0*/  STL [R1+0x8264], R3 ;  /* 0x0082640301007387 */ /* 0x0003e20000100800 */
[----:B------:R2:W-:Y:S02]  /*1101c0*/  STL [R1+0x8260], R244 ;  /* 0x008260f401007387 */ /* 0x0005e40000100800 */
[----:B------:R-:W3:Y:S02]  /*1101d0*/  LDL R188, [R1+0x100] ;  /* 0x0001000001bc7983 */ /* 0x000ee40000100800 */
[----:B------:R-:W3:Y:S01]  /*1101e0*/  LDL R189, [R1+0x104] ;  /* 0x0001040001bd7983 */ /* 0x000ee20000100800 */
        /* <DEDUP_REMOVED lines=30> */
[----:B------:R-:W3:Y:S02]  /*1103d0*/  LDL R98, [R1+0x15b8] ;  /* 0x0015b80001627983 */ /* 0x000ee40000100800 */
[----:B------:R-:W3:Y:S02]  /*1103e0*/  LDL R99, [R1+0x15bc] ;  /* 0x0015bc0001637983 */ /* 0x000ee40000100800 */
[----:B------:R-:W3:Y:S01]  /*1103f0*/  LDL R94, [R1+0x15a8] ;  /* 0x0015a800015e7983 */ /* 0x000ee20000100800 */
[----:B------:R-:W3:Y:S01]  /*110400*/  LDL R95, [R1+0x15ac] ;  /* 0x0015ac00015f7983 */ /* 0x000ee20000100800 */
[----:B------:R-:W3:Y:S01]  /*110410*/  LDL.LU R200, [R1+0x25b0] ;  /* 0x0025b00001c87983 */ /* 0x000ee20000300800 */
[C---:B------:R-:W-:Y:S01]  /*110420*/  HMMA.1688.F32.TF32 R60, R4.reuse, R202, R192 ;  /* 0x000000ca043c723c */ /* 0x040fe200000810c0 */
[----:B------:R-:W3:Y:S01]  /*110430*/  LDL.LU R201, [R1+0x25b4] ;  /* 0x0025b40001c97983 */ /* 0x000ee20000300800 */
[----:B------:R-:W3:Y:S01]  /*110440*/  LDL.LU R202, [R1+0x25b8] ;  /* 0x0025b80001ca7983 */ /* 0x000ee20000300800 */
[----:B------:R-:W3:Y:S02]  /*110450*/  LDL.LU R203, [R1+0x25bc] ;  /* 0x0025bc0001cb7983 */ /* 0x000ee40000300800 */
[----:B------:R-:W4:Y:S02]  /*110460*/  LDL R90, [R1+0x1598] ;  /* 0x00159800015a7983 */ /* 0x000f240000100800 */
[----:B------:R-:W4:Y:S01]  /*110470*/  LDL R91, [R1+0x159c] ;  /* 0x00159c00015b7983 */ /* 0x000f220000100800 */
[----:B------:R-:W4:Y:S01]  /*110480*/  LDL.LU R192, [R1+0x25c0] ;  /* 0x0025c00001c07983 */ /* 0x000f220000300800 */
[----:B------:R-:W4:Y:S02]  /*110490*/  LDL.LU R193, [R1+0x25c4] ;  /* 0x0025c40001c17983 */ /* 0x000f240000300800 */
[----:B------:R-:W4:Y:S02]  /*1104a0*/  LDL.LU R194, [R1+0x25c8] ;  /* 0x0025c80001c27983 */ /* 0x000f240000300800 */
[----:B------:R-:W4:Y:S01]  /*1104b0*/  LDL.LU R195, [R1+0x25cc] ;  /* 0x0025cc0001c37983 */ /* 0x000f220000300800 */
[----:B------:R-:W4:Y:S04]  /*1104c0*/  LDL R86, [R1+0x1588] ;  /* 0x0015880001567983 */ /* 0x000f280000100800 */
        /* <DEDUP_REMOVED lines=30> */
[----:B------:R-:W4:Y:S04]  /*1106b0*/  LDL R232, [R1+0x20] ;  /* 0x0000200001e87983 */ /* 0x000f280000100800 */
[----:B------:R-:W4:Y:S04]  /*1106c0*/  LDL R233, [R1+0x24] ;  /* 0x0000240001e97983 */ /* 0x000f280000100800 */
[----:B------:R-:W4:Y:S04]  /*1106d0*/  LDL R216, [R1] ;  /* 0x0000000001d87983 */ /* 0x000f280000100800 */
[----:B------:R-:W4:Y:S04]  /*1106e0*/  LDL R217, [R1+0x4] ;  /* 0x0000040001d97983 */ /* 0x000f280000100800 */
        /* <DEDUP_REMOVED lines=20> */
[C---:B--2---:R-:W-:Y:S08]  /*110830*/  HMMA.1688.F32.TF32 R120, R4.reuse, R122, R248 ;  /* 0x0000007a0478723c */ /* 0x044ff000000810f8 */
[C---:B---3--:R-:W-:Y:S08]  /*110840*/  HMMA.1688.F32.TF32 R92, R4.reuse, R94, R200 ;  /* 0x0000005e045c723c */ /* 0x048ff000000810c8 */
[C---:B----4-:R-:W-:Y:S08]  /*110850*/  HMMA.1688.F32.TF32 R88, R4.reuse, R90, R192 ;  /* 0x0000005a0458723c */ /* 0x050ff000000810c0 */
[C---:B------:R-:W-:Y:S08]  /*110860*/  HMMA.1688.F32.TF32 R84, R4.reuse, R86, R184 ;  /* 0x000000560454723c */ /* 0x040ff000000810b8 */
[C---:B------:R-:W-:Y:S08]  /*110870*/  HMMA.1688.F32.TF32 R76, R4.reuse, R78, R168 ;  /* 0x0000004e044c723c */ /* 0x040ff000000810a8 */
        /* <DEDUP_REMOVED lines=19> */
[----:B------:R-:W2:Y:S04]  /*1109b0*/  LDL R4, [R1+0x40] ;  /* 0x0000400001047983 */ /* 0x000ea80000100800 */
[----:B------:R-:W2:Y:S01]  /*1109c0*/  LDL R5, [R1+0x44] ;  /* 0x0000440001057983 */ /* 0x000ea20000100800 */
[C---:B------:R-:W-:Y:S08]  /*1109d0*/  HMMA.1688.F32.TF32 R112, R12.reuse, R224, R112 ;  /* 0x000000e00c70723c */ /* 0x040ff00000081070 */
[----:B------:R-:W-:Y:S01]  /*1109e0*/  HMMA.1688.F32.TF32 R132, R12, R232, R132 ;  /* 0x000000e80c84723c */ /* 0x000fe20000081084 */
[----:B------:R-:W-:Y:S01]  /*1109f0*/  IMAD.MOV.U32 R247, RZ, RZ, R218 ;  /* 0x000000fffff77224 */ /* 0x000fe200078e00da */
[----:B------:R-:W-:-:S06]  /*110a00*/  MOV R245, R219 ;  /* 0x000000db00f57202 */ /* 0x000fcc0000000f00 */
[C---:B------:R-:W-:Y:S01]  /*110a10*/  HMMA.1688.F32.TF32 R128, R12.reuse, R216, R128 ;  /* 0x000000d80c80723c */ /* 0x040fe20000081080 */
[----:B------:R-:W3:Y:S01]  /*110a20*/  LDL.LU.64 R218, [R1+0x84c0] ;  /* 0x0084c00001da7983 */ /* 0x000ee20000300a00 */
[----:B------:R-:W3:Y:S02]  /*110a30*/  LDL.LU.64 R216, [R1+0x84b8] ;  /* 0x0084b80001d87983 */ /* 0x000ee40000300a00 */
[----:B------:R-:W3:Y:S02]  /*110a40*/  LDL.LU.64 R226, [R1+0x84b0] ;  /* 0x0084b00001e27983 */ /* 0x000ee40000300a00 */
[----:B------:R-:W3:Y:S02]  /*110a50*/  LDL.LU.64 R224, [R1+0x84a8] ;  /* 0x0084a80001e07983 */ /* 0x000ee40000300a00 */
[----:B-1----:R-:W-:Y:S02]  /*110a60*/  IMAD.MOV.U32 R3, RZ, RZ, R234 ;  /* 0x000000ffff037224 */ /* 0x002fe400078e00ea */
[----:B------:R-:W-:Y:S01]  /*110a70*/  IMAD.MOV.U32 R244, RZ, RZ, R235 ;  /* 0x000000fffff47224 */ /* 0x000fe200078e00eb */
[----:B------:R-:W-:Y:S01]  /*110a80*/  STL.64 [R1+0x8488], R114 ;  /* 0x0084887201007387 */ /* 0x000fe20000100a00 */
[----:B------:R1:W-:Y:S03]  /*110a90*/  STL.64 [R1+0x8480], R112 ;  /* 0x0084807001007387 */ /* 0x0003e60000100a00 */
[----:B-1----:R-:W4:Y:S04]  /*110aa0*/  LDL R112, [R1+0x30] ;  /* 0x0000300001707983 */ /* 0x002f280000100800 */
[----:B------:R-:W4:Y:S01]  /*110ab0*/  LDL R113, [R1+0x34] ;  /* 0x0000340001717983 */ /* 0x000f220000100800 */
[----:B------:R-:W4:Y:S02]  /*110ac0*/  LDL.LU.64 R234, [R1+0x84a0] ;  /* 0x0084a00001ea7983 */ /* 0x000f240000300a00 */
[----:B------:R-:W4:Y:S02]  /*110ad0*/  LDL.LU.64 R232, [R1+0x8498] ;  /* 0x0084980001e87983 */ /* 0x000f240000300a00 */
[----:B------:R-:W-:Y:S01]  /*110ae0*/  STL.64 [R1+0x8478], R134 ;  /* 0x0084788601007387 */ /* 0x000fe20000100a00 */
[----:B------:R-:W-:Y:S01]  /*110af0*/  STL.64 [R1+0x8470], R132 ;  /* 0x0084708401007387 */ /* 0x000fe20000100a00 */
[C---:B--2---:R-:W-:Y:S08]  /*110b00*/  HMMA.1688.F32.TF32 R136, R12.reuse, R4, R136 ;  /* 0x000000040c88723c */ /* 0x044ff00000081088 */
[C---:B------:R-:W-:Y:S01]  /*110b10*/  HMMA.1688.F32.TF32 R4, R12.reuse, R204, R124 ;  /* 0x000000cc0c04723c */ /* 0x040fe2000008107c */
[----:B------:R-:W-:Y:S04]  /*110b20*/  LDS R124, [R241+0x8e200] ;  /* 0x08e20000f17c7984 */ /* 0x000fe80000000800 */
[----:B------:R1:W-:Y:S04]  /*110b30*/  LDS R126, [R241+0x8f200] ;  /* 0x08f20000f17e7984 */ /* 0x0003e80000000800 */
[----:B------:R-:W-:Y:S04]  /*110b40*/  LDS R125, [R246+0x8e200] ;  /* 0x08e20000f67d7984 */ /* 0x000fe80000000800 */
[----:B------:R-:W4:Y:S04]  /*110b50*/  LDS R127, [R246+0x8f200] ;  /* 0x08f20000f67f7984 */ /* 0x000f280000000800 */
[----:B-1----:R-:W2:Y:S01]  /*110b60*/  LDL.LU R241, [R1+0x8490] ;  /* 0x0084900001f17983 */ /* 0x002ea20000300800 */
[----:B------:R-:W2:Y:S02]  /*110b70*/  LDL R114, [R1+0x8] ;  /* 0x0000080001727983 */ /* 0x000ea40000100800 */
[----:B------:R-:W2:Y:S01]  /*110b80*/  LDL R115, [R1+0xc] ;  /* 0x00000c0001737983 */ /* 0x000ea20000100800 */
[C---:B------:R-:W-:Y:S01]  /*110b90*/  HMMA.1688.F32.TF32 R108, R12.reuse, R248, R108 ;  /* 0x000000f80c6c723c */ /* 0x040fe2000008106c */
[----:B------:R-:W2:Y:S04]  /*110ba0*/  LDL R134, [R1+0x18] ;  /* 0x0000180001867983 */ /* 0x000ea80000100800 */
[----:B------:R-:W2:Y:S03]  /*110bb0*/  LDL R135, [R1+0x1c] ;  /* 0x00001c0001877983 */ /* 0x000ea60000100800 */
        /* <DEDUP_REMOVED lines=27> */
[----:B------:R1:W-:Y:S04]  /*110d70*/  STL [R1+0x8108], R241 ;  /* 0x008108f101007387 */ /* 0x0003e80000100800 */
[----:B------:R-:W-:Y:S04]  /*110d80*/  LDS R13, [R246+0x90200] ;  /* 0x09020000f60d7984 */ /* 0x000fe80000000800 */
[----:B------:R-:W-:Y:S01]  /*110d90*/  LDS R15, [R246+0x91200] ;  /* 0x09120000f60f7984 */ /* 0x000fe20000000800 */
[----:B------:R-:W-:Y:S03]  /*110da0*/  HMMA.1688.F32.TF32 R128, R124, R114, R128 ;  /* 0x000000727c80723c */ /* 0x000fe60000081080 */
[----:B-1----:R-:W2:Y:S01]  /*110db0*/  LDL R241, [R1+0x21e0] ;  /* 0x0021e00001f17983 */ /* 0x002ea20000100800 */
[----:B------:R1:W-:Y:S02]  /*110dc0*/  STL.64 [R1+0x8448], R246 ;  /* 0x008448f601007387 */ /* 0x0003e40000100a00 */
[----:B------:R-:W-:Y:S01]  /*110dd0*/  STL.64 [R1+0x8440], R244 ;  /* 0x008440f401007387 */ /* 0x000fe20000100a00 */
[----:B-1----:R-:W3:Y:S04]  /*110de0*/  LDL R246, [R1+0x48] ;  /* 0x0000480001f67983 */ /* 0x002ee80000100800 */
[----:B------:R-:W3:Y:S01]  /*110df0*/  LDL R247, [R1+0x4c] ;  /* 0x00004c0001f77983 */ /* 0x000ee20000100800 */
[----:B------:R1:W-:Y:S02]  /*110e00*/  STL.64 [R1+0x8148], R250 ;  /* 0x008148fa01007387 */ /* 0x0003e40000100a00 */
[----:B------:R4:W-:Y:S01]  /*110e10*/  STL.64 [R1+0x8140], R248 ;  /* 0x008140f801007387 */ /* 0x0009e20000100a00 */
[----:B-1----:R-:W3:Y:S04]  /*110e20*/  LDL R250, [R1+0x38] ;  /* 0x0000380001fa7983 */ /* 0x002ee80000100800 */
[----:B------:R-:W3:Y:S01]  /*110e30*/  LDL R251, [R1+0x3c] ;  /* 0x00003c0001fb7983 */ /* 0x000ee20000100800 */
[----:B------:R-:W3:Y:S02]  /*110e40*/  LDL.LU.64 R114, [R1+0x8488] ;  /* 0x0084880001727983 */ /* 0x000ee40000300a00 */
[----:B------:R-:W3:Y:S02]  /*110e50*/  LDL.LU.64 R112, [R1+0x8480] ;  /* 0x0084800001707983 */ /* 0x000ee40000300a00 */
[----:B------:R1:W-:Y:S01]  /*110e60*/  STL.64 [R1+0x8468], R130 ;  /* 0x0084688201007387 */ /* 0x0003e20000100a00 */
[----:B------:R-:W-:Y:S01]  /*110e70*/  STL.64 [R1+0x8460], R128 ;  /* 0x0084608001007387 */ /* 0x000fe20000100a00 */
[----:B----4-:R-:W-:-:S02]  /*110e80*/  IMAD.MOV.U32 R249, RZ, RZ, R214 ;  /* 0x000000fffff97224 */ /* 0x010fc400078e00d6 */
[----:B------:R-:W-:Y:S01]  /*110e90*/  IMAD.MOV.U32 R248, RZ, RZ, R215 ;  /* 0x000000fffff87224 */ /* 0x000fe200078e00d7 */
[C---:B------:R-:W-:Y:S08]  /*110ea0*/  HMMA.1688.F32.TF32 R104, R124.reuse, R222, R104 ;  /* 0x000000de7c68723c */ /* 0x040ff00000081068 */
[C---:B------:R-:W-:Y:S08]  /*110eb0*/  HMMA.1688.F32.TF32 R8, R124.reuse, R238, R8 ;  /* 0x000000ee7c08723c */ /* 0x040ff00000081008 */
[C---:B------:R-:W-:Y:S01]  /*110ec0*/  HMMA.1688.F32.TF32 R16, R124.reuse, R230, R16 ;  /* 0x000000e67c10723c */ /* 0x040fe20000081010 */
[----:B-1----:R-:W4:Y:S04]  /*110ed0*/  LDL R130, [R1+0x28] ;  /* 0x0000280001827983 */ /* 0x002f280000100800 */
[----:B------:R-:W4:Y:S03]  /*110ee0*/  LDL R131, [R1+0x2c] ;  /* 0x00002c0001837983 */ /* 0x000f260000100800 */
        /* <DEDUP_REMOVED lines=23> */
[----:B--2---:R-:W-:Y:S04]  /*111060*/  LDS R12, [R241+0x90200] ;  /* 0x09020000f10c7984 */ /* 0x004fe80000000800 */
[----:B------:R-:W1:Y:S03]  /*111070*/  LDS R14, [R241+0x91200] ;  /* 0x09120000f10e7984 */ /* 0x000e660000000800 */
[C---:B---3--:R-:W-:Y:S08]  /*111080*/  HMMA.1688.F32.TF32 R112, R124.reuse, R134, R112 ;  /* 0x000000867c70723c */ /* 0x048ff00000081070 */
[----:B------:R-:W-:Y:S01]  /*111090*/  HMMA.1688.F32.TF32 R116, R124, R250, R116 ;  /* 0x000000fa7c74723c */ /* 0x000fe20000081074 */
[----:B------:R-:W4:Y:S01]  /*1110a0*/  LDL.LU.64 R134, [R1+0x8478] ;  /* 0x0084780001867983 */ /* 0x000f220000300a00 */
[----:B------:R-:W4:Y:S05]  /*1110b0*/  LDL.LU.64 R132, [R1+0x8470] ;  /* 0x0084700001847983 */ /* 0x000f2a0000300a00 */
[----:B------:R-:W-:Y:S01]  /*1110c0*/  MOV R251, R230 ;  /* 0x000000e600fb7202 */ /* 0x000fe20000000f00 */
[----:B------:R-:W-:-:S07]  /*1110d0*/  IMAD.MOV.U32 R250, RZ, RZ, R231 ;  /* 0x000000fffffa7224 */ /* 0x000fce00078e00e7 */
        /* <DEDUP_REMOVED lines=116> */
[C---:B------:R-:W-:Y:S01]  /*111820*/  HMMA.1688.F32.TF32 R136, R124.reuse, R246, R136 ;  /* 0x000000f67c88723c */ /* 0x040fe20000081088 */
        /* <DEDUP_REMOVED lines=16> */
[----:B----4-:R-:W-:Y:S03]  /*111930*/  HMMA.1688.F32.TF32 R132, R124, R130, R132 ;  /* 0x000000827c84723c */ /* 0x010fe60000081084 */
[----:B------:R-:W4:Y:S04]  /*111940*/  LDL R124, [R1+0x240] ;  /* 0x00024000017c7983 */ /* 0x000f280000100800 */
[----:B------:R-:W4:Y:S01]  /*111950*/  LDL R125, [R1+0x244] ;  /* 0x00024400017d7983 */ /* 0x000f220000100800 */
[----:B------:R1:W-:Y:S02]  /*111960*/  STL.64 [R1+0x82b8], R146 ;  /* 0x0082b89201007387 */ /* 0x0003e40000100a00 */
[----:B------:R1:W-:Y:S01]  /*111970*/  STL.64 [R1+0x82b0], R144 ;  /* 0x0082b09001007387 */ /* 0x0003e20000100a00 */
[----:B------:R-:W-:Y:S04]  /*111980*/  LDS R126, [R241+0x93200] ;  /* 0x09320000f17e7984 */ /* 0x000fe80000000800 */
        /* <DEDUP_REMOVED lines=17> */
[----:B------:R-:W2:Y:S11]  /*111aa0*/  LDL.LU.64 R244, [R1+0x8440] ;  /* 0x0084400001f47983 */ /* 0x000eb60000300a00 */
[----:B------:R-:W-:Y:S10]  /*111ab0*/  @!UPT UIADD3 URZ, URZ, URZ, URZ ;  /* 0x0000003f3f3ff290 */ /* 0x000ff4000fffe03f */
[----:B------:R-:W-:Y:S01]  /*111ac0*/  STL.64 [R1+0x8428], R114 ;  /* 0x0084287201007387 */ /* 0x000fe20000100a00 */
[----:B------:R1:W-:Y:S03]  /*111ad0*/  STL.64 [R1+0x8420], R112 ;  /* 0x0084207001007387 */ /* 0x0003e60000100a00 */
[----:B-1----:R-:W2:Y:S04]  /*111ae0*/  LDL R112, [R1+0x220] ;  /* 0x0002200001707983 */ /* 0x002ea80000100800 */
[----:B------:R-:W2:Y:S01]  /*111af0*/  LDL R113, [R1+0x224] ;  /* 0x0002240001717983 */ /* 0x000ea20000100800 */
[C---:B---3--:R-:W-:Y:S08]  /*111b00*/  HMMA.1688.F32.TF32 R116, R12.reuse, R128, R116 ;  /* 0x000000800c74723c */ /* 0x048ff00000081074 */
[C---:B----4-:R-:W-:Y:S01]  /*111b10*/  HMMA.1688.F32.TF32 R136, R12.reuse, R124, R136 ;  /* 0x0000007c0c88723c */ /* 0x050fe20000081088 */
[----:B------:R-:W-:Y:S01]  /*111b20*/  LDS R124, [R241+0x92200] ;  /* 0x09220000f17c7984 */ /* 0x000fe20000000800 */
[----:B------:R-:W-:Y:S04]  /*111b30*/  LDS R125, [R246+0x92200] ;  /* 0x09220000f67d7984 */ /* 0x000fe80000000800 */
[----:B------:R-:W1:Y:S02]  /*111b40*/  LDS R127, [R246+0x93200] ;  /* 0x09320000f67f7984 */ /* 0x000e640000000800 */
        /* <DEDUP_REMOVED lines=8> */
[----:B------:R-:W-:Y:S02]  /*111bd0*/  STL.64 [R1+0x83f0], R136 ;  /* 0x0083f08801007387 */ /* 0x000fe40000100a00 */
[----:B------:R1:W-:Y:S02]  /*111be0*/  STL.64 [R1+0x83e8], R206 ;  /* 0x0083e8ce01007387 */ /* 0x0003e40000100a00 */
[----:B------:R-:W4:Y:S01]  /*111bf0*/  LDL R130, [R1+0x1f8] ;  /* 0x0001f80001827983 */ /* 0x000f220000100800 */
[----:B------:R-:W4:Y:S04]  /*111c00*/  LDL R131, [R1+0x1fc] ;  /* 0x0001fc0001837983 */ /* 0x000f280000100800 */
[----:B------:R-:W4:Y:S04]  /*111c10*/  LDL R114, [R1+0x208] ;  /* 0x0002080001727983 */ /* 0x000f280000100800 */
[----:B--2---:R-:W2:Y:S04]  /*111c20*/  LDL R134, [R1+0x218] ;  /* 0x0002180001867983 */ /* 0x004ea80000100800 */
[----:B------:R-:W2:Y:S04]  /*111c30*/  LDL R135, [R1+0x21c] ;  /* 0x00021c0001877983 */ /* 0x000ea80000100800 */
[----:B---3--:R-:W3:Y:S04]  /*111c40*/  LDL R118, [R1+0x228] ;  /* 0x0002280001767983 */ /* 0x008ee80000100800 */
[----:B------:R-:W3:Y:S04]  /*111c50*/  LDL R119, [R1+0x22c] ;  /* 0x00022c0001777983 */ /* 0x000ee80000100800 */
[----:B------:R-:W2:Y:S04]  /*111c60*/  LDL R138, [R1+0x238] ;  /* 0x00023800018a7983 */ /* 0x000ea80000100800 */
[----:B------:R-:W2:Y:S04]  /*111c70*/  LDL R139, [R1+0x23c] ;  /* 0x00023c00018b7983 */ /* 0x000ea80000100800 */
[----:B-1----:R-:W2:Y:S04]  /*111c80*/  LDL R206, [R1+0x248] ;  /* 0x0002480001ce7983 */ /* 0x002ea80000100800 */
[----:B------:R-:W2:Y:S04]  /*111c90*/  LDL R207, [R1+0x24c] ;  /* 0x00024c0001cf7983 */ /* 0x000ea80000100800 */
[----:B------:R-:W2:Y:S01]  /*111ca0*/  LDL R115, [R1+0x20c] ;  /* 0x00020c0001737983 */ /* 0x000ea20000100800 */
[C---:B----4-:R-:W-:Y:S03]  /*111cb0*/  HMMA.1688.F32.TF32 R108, R124.reuse, R130, R108 ;  /* 0x000000827c6c723c */ /* 0x050fe6000008106c */
[----:B------:R-:W2:Y:S01]  /*111cc0*/  LDL.LU.64 R130, [R1+0x8438] ;  /* 0x0084380001827983 */ /* 0x000ea20000300a00 */
[----:B------:R-:W2:Y:S04]  /*111cd0*/  LDL.LU.64 R128, [R1+0x8430] ;  /* 0x0084300001807983 */ /* 0x000ea80000300a00 */
[C---:B--2---:R-:W-:Y:S01]  /*111ce0*/  HMMA.1688.F32.TF32 R128, R124.reuse, R114, R128 ;  /* 0x000000727c80723c */ /* 0x044fe20000081080 */
[----:B------:R-:W2:Y:S01]  /*111cf0*/  LDL.LU.64 R114, [R1+0x8428] ;  /* 0x0084280001727983 */ /* 0x000ea20000300a00 */
[----:B------:R-:W2:Y:S06]  /*111d00*/  LDL.LU.64 R112, [R1+0x8420] ;  /* 0x0084200001707983 */ /* 0x000eac0000300a00 */
        /* <DEDUP_REMOVED lines=51> */
[----:B------:R-:W2:Y:S04]  /*112040*/  LDL R197, [R1+0x414] ;  /* 0x0004140001c57983 */ /* 0x000ea80000100800 */
        /* <DEDUP_REMOVED lines=91> */
[C---:B------:R-:W-:Y:S08]  /*112600*/  HMMA.1688.F32.TF32 R64, R124.reuse, R190, R64 ;  /* 0x000000be7c40723c */ /* 0x040ff00000081040 */
[----:B------:R-:W-:Y:S01]  /*112610*/  HMMA.1688.F32.TF32 R68, R124, R198, R68 ;  /* 0x000000c67c44723c */ /* 0x000fe20000081044 */
[----:B------:R-:W3:Y:S01]  /*112620*/  LDL.LU.64 R172, [R1+0x8348] ;  /* 0x0083480001ac7983 */ /* 0x000ee20000300a00 */
[----:B------:R-:W3:Y:S02]  /*112630*/  LDL R124, [R1+0x440] ;  /* 0x00044000017c7983 */ /* 0x000ee40000100800 */
[----:B------:R-:W3:Y:S02]  /*112640*/  LDL R125, [R1+0x444] ;  /* 0x00044400017d7983 */ /* 0x000ee40000100800 */
[----:B------:R-:W4:Y:S01]  /*112650*/  LDL.LU.64 R182, [R1+0x8340] ;  /* 0x0083400001b67983 */ /* 0x000f220000300a00 */
[----:B------:R-:W-:Y:S04]  /*112660*/  LDS R126, [R241+0x97200] ;  /* 0x09720000f17e7984 */ /* 0x000fe80000000800 */
[----:B------:R-:W-:Y:S01]  /*112670*/  LDS R127, [R246+0x97200] ;  /* 0x09720000f67f7984 */ /* 0x000fe20000000800 */
[C---:B-1----:R-:W-:Y:S08]  /*112680*/  HMMA.1688.F32.TF32 R128, R12.reuse, R188, R128 ;  /* 0x000000bc0c80723c */ /* 0x042ff00000081080 */
[C---:B--2---:R-:W-:Y:S08]  /*112690*/  HMMA.1688.F32.TF32 R112, R12.reuse, R196, R112 ;  /* 0x000000c40c70723c */ /* 0x044ff00000081070 */
[C---:B------:R-:W-:Y:S01]  /*1126a0*/  HMMA.1688.F32.TF32 R108, R12.reuse, R180, R108 ;  /* 0x000000b40c6c723c */ /* 0x040fe2000008106c */
[----:B------:R-:W2:Y:S01]  /*1126b0*/  LDL.LU.64 R180, [R1+0x8338] ;  /* 0x0083380001b47983 */ /* 0x000ea20000300a00 */
[----:B------:R-:W2:Y:S02]  /*1126c0*/  LDL.LU.64 R190, [R1+0x8330] ;  /* 0x0083300001be7983 */ /* 0x000ea40000300a00 */
[----:B------:R-:W2:Y:S03]  /*1126d0*/  LDL.LU.64 R188, [R1+0x8328] ;  /* 0x0083280001bc7983 */ /* 0x000ea60000300a00 */
[----:B------:R-:W-:Y:S01]  /*1126e0*/  STL.64 [R1+0x8310], R130 ;  /* 0x0083108201007387 */ /* 0x000fe20000100a00 */
[----:B------:R1:W-:Y:S03]  /*1126f0*/  STL.64 [R1+0x8308], R128 ;  /* 0x0083088001007387 */ /* 0x0003e60000100a00 */
[----:B-1----:R-:W2:Y:S04]  /*112700*/  LDL R128, [R1+0x430] ;  /* 0x0004300001807983 */ /* 0x002ea80000100800 */
[----:B------:R-:W2:Y:S01]  /*112710*/  LDL R129, [R1+0x434] ;  /* 0x0004340001817983 */ /* 0x000ea20000100800 */
[----:B------:R-:W4:Y:S02]  /*112720*/  LDL.LU.64 R198, [R1+0x8320] ;  /* 0x0083200001c67983 */ /* 0x000f240000300a00 */
[----:B------:R-:W4:Y:S02]  /*112730*/  LDL.LU.64 R196, [R1+0x8318] ;  /* 0x0083180001c47983 */ /* 0x000f240000300a00 */
[----:B------:R-:W-:Y:S01]  /*112740*/  STL.64 [R1+0x8300], R114 ;  /* 0x0083007201007387 */ /* 0x000fe20000100a00 */
[----:B------:R1:W-:Y:S04]  /*112750*/  STL.64 [R1+0x82f8], R112 ;  /* 0x0082f87001007387 */ /* 0x0003e80000100a00 */
[----:B-1----:R-:W4:Y:S04]  /*112760*/  LDL R112, [R1+0x420] ;  /* 0x0004200001707983 */ /* 0x002f280000100800 */
[----:B------:R-:W4:Y:S01]  /*112770*/  LDL R113, [R1+0x424] ;  /* 0x0004240001717983 */ /* 0x000f220000100800 */
[C---:B---3--:R-:W-:Y:S03]  /*112780*/  HMMA.1688.F32.TF32 R136, R12.reuse, R124, R136 ;  /* 0x0000007c0c88723c */ /* 0x048fe60000081088 */
[----:B------:R-:W-:Y:S04]  /*112790*/  LDS R124, [R241+0x96200] ;  /* 0x09620000f17c7984 */ /* 0x000fe80000000800 */
[----:B------:R-:W1:Y:S01]  /*1127a0*/  LDS R125, [R246+0x96200] ;  /* 0x09620000f67d7984 */ /* 0x000e620000000800 */
[C---:B--2---:R-:W-:Y:S08]  /*1127b0*/  HMMA.1688.F32.TF32 R116, R12.reuse, R128, R116 ;  /* 0x000000800c74723c */ /* 0x044ff00000081074 */
        /* <DEDUP_REMOVED lines=46> */
[----:B------:R-:W-:Y:S01]  /*112aa0*/  HMMA.1688.F32.TF32 R40, R12, R216, R40 ;  /* 0x000000d80c28723c */ /* 0x000fe20000081028 */
[----:B------:R-:W-:Y:S01]  /*112ab0*/  IMAD.MOV.U32 R232, RZ, RZ, R206 ;  /* 0x000000ffffe87224 */ /* 0x000fe200078e00ce */
[----:B------:R-:W-:Y:S01]  /*112ac0*/  MOV R233, R207 ;  /* 0x000000cf00e97202 */ /* 0x000fe20000000f00 */
[----:B------:R-:W-:-:S02]  /*112ad0*/  IMAD.MOV.U32 R224, RZ, RZ, R214 ;  /* 0x000000ffffe07224 */ /* 0x000fc400078e00d6 */
[----:B------:R-:W-:Y:S02]  /*112ae0*/  IMAD.MOV.U32 R225, RZ, RZ, R215 ;  /* 0x000000ffffe17224 */ /* 0x000fe400078e00d7 */
[----:B------:R-:W-:Y:S01]  /*112af0*/  MOV R216, R222 ;  /* 0x000000de00d87202 */ /* 0x000fe20000000f00 */
[----:B------:R-:W-:Y:S01]  /*112b00*/  HMMA.1688.F32.TF32 R36, R12, R208, R36 ;  /* 0x000000d00c24723c */ /* 0x000fe20000081024 */
[----:B------:R-:W-:-:S07]  /*112b10*/  IMAD.MOV.U32 R217, RZ, RZ, R238 ;  /* 0x000000ffffd97224 */ /* 0x000fce00078e00ee */
[----:B------:R-:W-:Y:S01]  /*112b20*/  HMMA.1688.F32.TF32 R28, R12, R192, R28 ;  /* 0x000000c00c1c723c */ /* 0x000fe2000008101c */
[----:B------:R-:W-:Y:S01]  /*112b30*/  IMAD.MOV.U32 R208, RZ, RZ, R239 ;  /* 0x000000ffffd07224 */ /* 0x000fe200078e00ef */
[----:B------:R-:W-:-:S05]  /*112b40*/  MOV R209, R230 ;  /* 0x000000e600d17202 */ /* 0x000fca0000000f00 */
[----:B------:R-:W-:Y:S02]  /*112b50*/  IMAD.MOV.U32 R192, RZ, RZ, R231 ;  /* 0x000000ffffc07224 */ /* 0x000fe400078e00e7 */
[----:B------:R-:W-:Y:S01]  /*112b60*/  IMAD.MOV.U32 R193, RZ, RZ, R223 ;  /* 0x000000ffffc17224 */ /* 0x000fe200078e00df */
[C---:B------:R-:W-:Y:S08]  /*112b70*/  HMMA.1688.F32.TF32 R24, R12.reuse, R184, R24 ;  /* 0x000000b80c18723c */ /* 0x040ff00000081018 */
[----:B------:R-:W-:Y:S08]  /*112b80*/  HMMA.1688.F32.TF32 R32, R12, R200, R32 ;  /* 0x000000c80c20723c */ /* 0x000ff00000081020 */
[----:B--2---:R-:W-:Y:S01]  /*112b90*/  HMMA.1688.F32.TF32 R4, R124, R146, R4 ;  /* 0x000000927c04723c */ /* 0x004fe20000081004 */
[----:B------:R-:W2:Y:S01]  /*112ba0*/  LDL.LU.64 R146, [R1+0x82b8] ;  /* 0x0082b80001927983 */ /* 0x000ea20000300a00 */
[----:B------:R-:W3:Y:S02]  /*112bb0*/  LDL.LU.64 R144, [R1+0x82b0] ;  /* 0x0082b00001907983 */ /* 0x000ee40000300a00 */
[----:B------:R-:W4:Y:S02]  /*112bc0*/  LDL.LU.64 R154, [R1+0x82a8] ;  /* 0x0082a800019a7983 */ /* 0x000f240000300a00 */
[----:B------:R-:W2:Y:S01]  /*112bd0*/  LDL.LU.64 R152, [R1+0x82a0] ;  /* 0x0082a00001987983 */ /* 0x000ea20000300a00 */
[----:B------:R-:W2:Y:S01]  /*112be0*/  LDL.LU.64 R250, [R1+0x8298] ;  /* 0x0082980001fa7983 */ /* 0x000ea20000300a00 */
[----:B------:R-:W2:Y:S02]  /*112bf0*/  LDL.LU.64 R248, [R1+0x8290] ;  /* 0x0082900001f87983 */ /* 0x000ea40000300a00 */
        /* <DEDUP_REMOVED lines=9> */
[----:B------:R-:W4:Y:S01]  /*112c90*/  LDL.LU R223, [R1+0x8268] ;  /* 0x0082680001df7983 */ /* 0x000f220000300800 */
[----:B------:R-:W4:Y:S04]  /*112ca0*/  LDL R184, [R1+0x1120] ;  /* 0x0011200001b87983 */ /* 0x000f280000100800 */
[----:B------:R-:W4:Y:S04]  /*112cb0*/  LDL R185, [R1+0x1124] ;  /* 0x0011240001b97983 */ /* 0x000f280000100800 */
[----:B------:R-:W4:Y:S01]  /*112cc0*/  LDL.64 R200, [R1+0x1130] ;  /* 0x0011300001c87983 */ /* 0x000f220000100a00 */
        /* <DEDUP_REMOVED lines=38> */
[----:B-1----:R-:W-:Y:S01]  /*112f30*/  HMMA.1688.F32.TF32 R4, R12, R232, R4 ;  /* 0x000000e80c04723c */ /* 0x002fe20000081004 */
[----:B--2---:R-:W-:Y:S01]  /*112f40*/  STL.64 [R1+0x7f98], R238 ;  /* 0x007f98ee01007387 */ /* 0x004fe20000100a00 */
[----:B------:R-:W-:Y:S02]  /*112f50*/  STL.64 [R1+0x7f90], R236 ;  /* 0x007f90ec01007387 */ /* 0x000fe40000100a00 */
[----:B---3--:R-:W-:Y:S02]  /*112f60*/  STL.64 [R1+0x7fa8], R230 ;  /* 0x007fa8e601007387 */ /* 0x008fe40000100a00 */
[----:B------:R-:W-:Y:S01]  /*112f70*/  STL.64 [R1+0x7fa0], R228 ;  /* 0x007fa0e401007387 */ /* 0x000fe20000100a00 */
[----:B----4-:R-:W-:Y:S01]  /*112f80*/  STL.64 [R1+0x7fb8], R222 ;  /* 0x007fb8de01007387 */ /* 0x010fe20000100a00 */
        /* <DEDUP_REMOVED lines=13> */
[----:B------:R-:W-:Y:S02]  /*113060*/  STL [R1+0x7f04], R166 ;  /* 0x007f04a601007387 */ /* 0x000fe40000100800 */
[----:B------:R-:W-:Y:S01]  /*113070*/  STL [R1+0x7f00], R167 ;  /* 0x007f00a701007387 */ /* 0x000fe20000100800 */
[----:B------:R-:W-:Y:S01]  /*113080*/  STL.64 [R1+0x8028], R158 ;  /* 0x0080289e01007387 */ /* 0x000fe20000100a00 */
[----:B------:R-:W-:Y:S02]  /*113090*/  STL.64 [R1+0x8020], R156 ;  /* 0x0080209c01007387 */ /* 0x000fe40000100a00 */
[----:B------:R-:W-:Y:S02]  /*1130a0*/  STL.64 [R1+0x8038], R150 ;  /* 0x0080389601007387 */ /* 0x000fe40000100a00 */
[----:B------:R-:W-:Y:S01]  /*1130b0*/  STL.64 [R1+0x8030], R148 ;  /* 0x0080309401007387 */ /* 0x000fe20000100a00 */
[----:B------:R-:W-:Y:S01]  /*1130c0*/  STL.64 [R1+0x8048], R142 ;  /* 0x0080488e01007387 */ /* 0x000fe20000100a00 */
[----:B------:R1:W-:Y:S01]  /*1130d0*/  STL.64 [R1+0x8040], R140 ;  /* 0x0080408c01007387 */ /* 0x0003e20000100a00 */
[C---:B------:R-:W-:Y:S08]  /*1130e0*/  HMMA.1688.F32.TF32 R52, R124.reuse, R238, R52 ;  /* 0x000000ee7c34723c */ /* 0x040ff00000081034 */
[C---:B------:R-:W-:Y:S08]  /*1130f0*/  HMMA.1688.F32.TF32 R56, R124.reuse, R230, R56 ;  /* 0x000000e67c38723c */ /* 0x040ff00000081038 */
[C---:B------:R-:W-:Y:S08]  /*113100*/  HMMA.1688.F32.TF32 R60, R124.reuse, R222, R60 ;  /* 0x000000de7c3c723c */ /* 0x040ff0000008103c */
[C---:B------:R-:W-:Y:S08]  /*113110*/  HMMA.1688.F32.TF32 R64, R124.reuse, R214, R64 ;  /* 0x000000d67c40723c */ /* 0x040ff00000081040 */
[----:B------:R-:W-:Y:S08]  /*113120*/  HMMA.1688.F32.TF32 R68, R124, R206, R68 ;  /* 0x000000ce7c44723c */ /* 0x000ff00000081044 */
[C---:B-1----:R-:W-:Y:S08]  /*113130*/  HMMA.1688.F32.TF32 R140, R12.reuse, R184, R108 ;  /* 0x000000b80c8c723c */ /* 0x042ff0000008106c */
[C---:B------:R-:W-:Y:S08]  /*113140*/  HMMA.1688.F32.TF32 R124, R12.reuse, R192, R128 ;  /* 0x000000c00c7c723c */ /* 0x040ff00000081080 */
[C---:B------:R-:W-:Y:S08]  /*113150*/  HMMA.1688.F32.TF32 R108, R12.reuse, R200, R112 ;  /* 0x000000c80c6c723c */ /* 0x040ff00000081070 */
[C---:B------:R-:W-:Y:S01]  /*113160*/  HMMA.1688.F32.TF32 R112, R12.reuse, R216, R116 ;  /* 0x000000d80c70723c */ /* 0x040fe20000081074 */
[----:B------:R-:W-:Y:S01]  /*113170*/  STL.64 [R1+0xa40], R140 ;  /* 0x000a408c01007387 */ /* 0x000fe20000100a00 */
[----:B------:R-:W-:Y:S05]  /*113180*/  STL.64 [R1+0xa48], R142 ;  /* 0x000a488e01007387 */ /* 0x000fea0000100a00 */
[----:B------:R-:W-:Y:S02]  /*113190*/  STL.64 [R1+0xa30], R124 ;  /* 0x000a307c01007387 */ /* 0x000fe40000100a00 */
[----:B------:R1:W-:Y:S06]  /*1131a0*/  STL.64 [R1+0xa38], R126 ;  /* 0x000a387e01007387 */ /* 0x0003ec0000100a00 */
[----:B------:R-:W-:Y:S01]  /*1131b0*/  STL.64 [R1+0xa20], R108 ;  /* 0x000a206c01007387 */ /* 0x000fe20000100a00 */
[----:B------:R2:W-:Y:S01]  /*1131c0*/  STL.64 [R1+0xa28], R110 ;  /* 0x000a286e01007387 */ /* 0x0005e20000100a00 */
[C---:B-1----:R-:W-:Y:S08]  /*1131d0*/  HMMA.1688.F32.TF32 R124, R12.reuse, R208, R132 ;  /* 0x000000d00c7c723c */ /* 0x042ff00000081084 */
[----:B--2---:R-:W-:Y:S01]  /*1131e0*/  HMMA.1688.F32.TF32 R108, R12, R224, R136 ;  /* 0x000000e00c6c723c */ /* 0x004fe20000081088 */
[----:B------:R-:W-:Y:S01]  /*1131f0*/  MOV R166, R200 ;  /* 0x000000c800a67202 */ /* 0x000fe20000000f00 */
[----:B------:R-:W-:-:S05]  /*113200*/  IMAD.MOV.U32 R167, RZ, RZ, R201 ;  /* 0x000000ffffa77224 */ /* 0x000fca00078e00c9 */
[----:B------:R-:W-:Y:S01]  /*113210*/  STL.64 [R1+0x8058], R166 ;  /* 0x008058a601007387 */ /* 0x000fe20000100a00 */
[----:B------:R-:W-:Y:S07]  /*113220*/  STL.64 [R1+0x8050], R164 ;  /* 0x008050a401007387 */ /* 0x000fee0000100a00 */
[----:B------:R1:W-:Y:S01]  /*113230*/  STL.64 [R1+0xa10], R124 ;  /* 0x000a107c01007387 */ /* 0x0003e20000100a00 */
[----:B------:R-:W-:Y:S02]  /*113240*/  STL.64 [R1+0xa18], R126 ;  /* 0x000a187e01007387 */ /* 0x000fe40000100a00 */
[----:B------:R-:W-:Y:S02]  /*113250*/  STL.64 [R1+0xa00], R112 ;  /* 0x000a007001007387 */ /* 0x000fe40000100a00 */
[----:B------:R-:W-:Y:S01]  /*113260*/  STL.64 [R1+0xa08], R114 ;  /* 0x000a087201007387 */ /* 0x000fe20000100a00 */
[----:B------:R-:W2:Y:S02]  /*113270*/  LDL R208, [R1+0x12c0] ;  /* 0x0012c00001d07983 */ /* 0x000ea40000100800 */
[----:B------:R3:W-:Y:S02]  /*113280*/  STL.64 [R1+0x9f0], R108 ;  /* 0x0009f06c01007387 */ /* 0x0007e40000100a00 */
[----:B------:R4:W-:Y:S02]  /*113290*/  STL.64 [R1+0x9f8], R110 ;  /* 0x0009f86e01007387 */ /* 0x0009e40000100a00 */
[----:B------:R-:W-:Y:S01]  /*1132a0*/  STL.64 [R1+0x9e0], R4 ;  /* 0x0009e00401007387 */ /* 0x000fe20000100a00 */
[----:B------:R-:W-:Y:S01]  /*1132b0*/  STL.64 [R1+0x9e8], R6 ;  /* 0x0009e80601007387 */ /* 0x000fe20000100a00 */
[----:B------:R-:W2:Y:S02]  /*1132c0*/  LDL R140, [R1+0x1190] ;  /* 0x00119000018c7983 */ /* 0x000ea40000100800 */
[----:B------:R-:W2:Y:S02]  /*1132d0*/  LDL R141, [R1+0x1194] ;  /* 0x00119400018d7983 */ /* 0x000ea40000100800 */
[----:B------:R-:W2:Y:S01]  /*1132e0*/  LDL R148, [R1+0x11b0] ;  /* 0x0011b00001947983 */ /* 0x000ea20000100800 */
[----:B-1----:R-:W2:Y:S04]  /*1132f0*/  LDL R124, [R1+0x11a0] ;  /* 0x0011a000017c7983 */ /* 0x002ea80000100800 */
[----:B------:R-:W2:Y:S04]  /*113300*/  LDL R125, [R1+0x11a4] ;  /* 0x0011a400017d7983 */ /* 0x000ea80000100800 */
[----:B------:R-:W2:Y:S04]  /*113310*/  LDL R149, [R1+0x11b4] ;  /* 0x0011b40001957983 */ /* 0x000ea80000100800 */
[----:B---3--:R-:W4:Y:S04]  /*113320*/  LDL R108, [R1+0x1180] ;  /* 0x00118000016c7983 */ /* 0x008f280000100800 */
[----:B------:R-:W4:Y:S04]  /*113330*/  LDL R109, [R1+0x1184] ;  /* 0x00118400016d7983 */ /* 0x000f280000100800 */
[----:B------:R-:W3:Y:S04]  /*113340*/  LDL R156, [R1+0x11c0] ;  /* 0x0011c000019c7983 */ /* 0x000ee80000100800 */
[----:B------:R-:W3:Y:S04]  /*113350*/  LDL R157, [R1+0x11c4] ;  /* 0x0011c400019d7983 */ /* 0x000ee80000100800 */
[----:B------:R-:W3:Y:S04]  /*113360*/  LDL R172, [R1+0x11d0] ;  /* 0x0011d00001ac7983 */ /* 0x000ee80000100800 */
[----:B------:R-:W3:Y:S04]  /*113370*/  LDL R173, [R1+0x11d4] ;  /* 0x0011d40001ad7983 */ /* 0x000ee80000100800 */
        /* <DEDUP_REMOVED lines=30> */
[----:B------:R-:W-:Y:S01]  /*113560*/  IMAD.MOV.U32 R217, RZ, RZ, R252 ;  /* 0x000000ffffd97224 */ /* 0x000fe200078e00fc */
[----:B------:R-:W-:Y:S01]  /*113570*/  MOV R232, R2 ;  /* 0x0000000200e87202 */ /* 0x000fe20000000f00 */
[----:B------:R-:W-:-:S02]  /*113580*/  IMAD.MOV.U32 R233, RZ, RZ, R0 ;  /* 0x000000ffffe97224 */ /* 0x000fc400078e0000 */
[----:B------:R-:W-:Y:S01]  /*113590*/  IMAD.MOV.U32 R234, RZ, RZ, R3 ;  /* 0x000000ffffea7224 */ /* 0x000fe200078e0003 */
[----:B------:R-:W-:Y:S01]  /*1135a0*/  MOV R235, R244 ;  /* 0x000000f400eb7202 */ /* 0x000fe20000000f00 */
[----:B------:R-:W-:Y:S02]  /*1135b0*/  IMAD.MOV.U32 R218, RZ, RZ, R247 ;  /* 0x000000ffffda7224 */ /* 0x000fe400078e00f7 */
[----:B------:R-:W-:Y:S01]  /*1135c0*/  IMAD.MOV.U32 R219, RZ, RZ, R245 ;  /* 0x000000ffffdb7224 */ /* 0x000fe200078e00f5 */
[----:B------:R-:W-:Y:S04]  /*1135d0*/  LDS R4, [R241+0x8a280] ;  /* 0x08a28000f1047984 */ /* 0x000fe80000000800 */
[----:B------:R-:W-:Y:S04]  /*1135e0*/  LDS R6, [R241+0x8b280] ;  /* 0x08b28000f1067984 */ /* 0x000fe80000000800 */
[----:B------:R-:W-:Y:S04]  /*1135f0*/  LDS R5, [R246+0x8a280] ;  /* 0x08a28000f6057984 */ /* 0x000fe80000000800 */
[----:B------:R-:W1:Y:S01]  /*113600*/  LDS R7, [R246+0x8b280] ;  /* 0x08b28000f6077984 */ /* 0x000e620000000800 */
[C---:B----4-:R-:W-:Y:S08]  /*113610*/  HMMA.1688.F32.TF32 R108, R12.reuse, R108, R100 ;  /* 0x0000006c0c6c723c */ /* 0x050ff00000081064 */
[C---:B--2---:R-:W-:Y:S11]  /*113620*/  HMMA.1688.F32.TF32 R100, R12.reuse, R140, R104 ;  /* 0x0000008c0c64723c */ /* 0x044ff60000081068 */
[----:B------:R-:W-:Y:S04]  /*113630*/  @!UPT UIADD3 URZ, URZ, URZ, URZ ;  /* 0x0000003f3f3ff290 */ /* 0x000fe8000fffe03f */
[----:B------:R-:W-:Y:S01]  /*113640*/  STL.64 [R1+0x9d0], R108 ;  /* 0x0009d06c01007387 */ /* 0x000fe20000100a00 */
[----:B------:R-:W-:Y:S07]  /*113650*/  STL.64 [R1+0x9d8], R110 ;  /* 0x0009d86e01007387 */ /* 0x000fee0000100a00 */
[----:B------:R-:W-:Y:S02]  /*113660*/  STL.64 [R1+0x9c0], R100 ;  /* 0x0009c06401007387 */ /* 0x000fe40000100a00 */
[----:B------:R2:W-:Y:S02]  /*113670*/  STL.64 [R1+0x9c8], R102 ;  /* 0x0009c86601007387 */ /* 0x0005e40000100a00 */
[C---:B--2---:R-:W-:Y:S08]  /*113680*/  HMMA.1688.F32.TF32 R100, R12.reuse, R124, R8 ;  /* 0x0000007c0c64723c */ /* 0x044ff00000081008 */
[C---:B------:R-:W-:Y:S08]  /*113690*/  HMMA.1688.F32.TF32 R8, R12.reuse, R148, R16 ;  /* 0x000000940c08723c */ /* 0x040ff00000081010 */
[C---:B---3--:R-:W-:Y:S08]  /*1136a0*/  HMMA.1688.F32.TF32 R20, R12.reuse, R156, R20 ;  /* 0x0000009c0c14723c */ /* 0x048ff00000081014 */
[C---:B------:R-:W-:Y:S01]  /*1136b0*/  HMMA.1688.F32.TF32 R16, R12.reuse, R172, R24 ;  /* 0x000000ac0c10723c */ /* 0x040fe20000081018 */
[----:B------:R-:W-:Y:S01]  /*1136c0*/  STL.64 [R1+0x9a0], R100 ;  /* 0x0009a06401007387 */ /* 0x000fe20000100a00 */
[----:B------:R-:W-:Y:S05]  /*1136d0*/  STL.64 [R1+0x9a8], R102 ;  /* 0x0009a86601007387 */ /* 0x000fea0000100a00 */
[----:B------:R-:W-:Y:S02]  /*1136e0*/  STL.64 [R1+0x980], R8 ;  /* 0x0009800801007387 */ /* 0x000fe40000100a00 */
[----:B------:R2:W-:Y:S02]  /*1136f0*/  STL.64 [R1+0x988], R10 ;  /* 0x0009880a01007387 */ /* 0x0005e40000100a00 */
[C---:B--2---:R-:W-:Y:S04]  /*113700*/  HMMA.1688.F32.TF32 R8, R12.reuse, R180, R28 ;  /* 0x000000b40c08723c */ /* 0x044fe8000008101c */
        /* <DEDUP_REMOVED lines=8> */
[C---:B--2---:R-:W-:Y:S11]  /*113790*/  HMMA.1688.F32.TF32 R8, R12.reuse, R204, R40 ;  /* 0x000000cc0c08723c */ /* 0x044ff60000081028 */
[----:B------:R-:W-:Y:S04]  /*1137a0*/  @!UPT UIADD3 URZ, URZ, URZ, URZ ;  /* 0x0000003f3f3ff290 */ /* 0x000fe8000fffe03f */
        /* <DEDUP_REMOVED lines=39> */
[----:B------:R-:W-:Y:S01]  /*113a20*/  STL.64 [R1+0x778], R22 ;  /* 0x0007781601007387 */ /* 0x000fe20000100a00 */
[C---:B--2---:R-:W-:Y:S05]  /*113a30*/  HMMA.1688.F32.TF32 R16, R12.reuse, R224, R92 ;  /* 0x000000e00c10723c */ /* 0x044fea000008105c */
[----:B------:R-:W-:Y:S01]  /*113a40*/  STL.64 [R1+0x750], R8 ;  /* 0x0007500801007387 */ /* 0x000fe20000100a00 */
[----:B------:R2:W-:Y:S02]  /*113a50*/  STL.64 [R1+0x758], R10 ;  /* 0x0007580a01007387 */ /* 0x0005e40000100a00 */
[----:B--2---:R-:W-:Y:S11]  /*113a60*/  HMMA.1688.F32.TF32 R8, R12, R232, R96 ;  /* 0x000000e80c08723c */ /* 0x004ff60000081060 */
[----:B------:R-:W-:Y:S04]  /*113a70*/  @!UPT UIADD3 URZ, URZ, URZ, URZ ;  /* 0x0000003f3f3ff290 */ /* 0x000fe8000fffe03f */
[----:B------:R-:W-:Y:S01]  /*113a80*/  STL.64 [R1+0x730], R16 ;  /* 0x0007301001007387 */ /* 0x000fe20000100a00 */
[----:B------:R2:W-:Y:S02]  /*113a90*/  STL.64 [R1+0x738], R18 ;  /* 0x0007381201007387 */ /* 0x0005e40000100a00 */
[----:B------:R-:W3:Y:S05]  /*113aa0*/  LDL.LU R3, [R1+0x8264] ;  /* 0x0082640001037983 */ /* 0x000eea0000300800 */
[----:B------:R-:W-:Y:S01]  /*113ab0*/  STL.64 [R1+0x710], R8 ;  /* 0x0007100801007387 */ /* 0x000fe20000100a00 */
[----:B------:R4:W-:Y:S02]  /*113ac0*/  STL.64 [R1+0x718], R10 ;  /* 0x0007180a01007387 */ /* 0x0009e40000100a00 */
[----:B------:R-:W2:Y:S02]  /*113ad0*/  LDL.LU R244, [R1+0x8260] ;  /* 0x0082600001f47983 */ /* 0x000ea40000300800 */
[----:B------:R-:W-:Y:S01]  /*113ae0*/  IMAD.MOV.U32 R252, RZ, RZ, R225 ;  /* 0x000000fffffc7224 */ /* 0x000fe200078e00e1 */
        /* <DEDUP_REMOVED lines=10> */
[----:B---3--:R-:W-:Y:S01]  /*113b90*/  IMAD.MOV.U32 R203, RZ, RZ, R3 ;  /* 0x000000ffffcb7224 */ /* 0x008fe200078e0003 */
[----:B--2---:R-:W-:-:S02]  /*113ba0*/  MOV R202, R244 ;  /* 0x000000f400ca7202 */ /* 0x004fc40000000f00 */
[----:B------:R-:W2:Y:S01]  /*113bb0*/  LDL.LU R244, [R1+0x8254] ;  /* 0x0082540001f47983 */ /* 0x000ea20000300800 */
[----:B------:R-:W3:Y:S01]  /*113bc0*/  LDL.LU R3, [R1+0x8250] ;  /* 0x0082500001037983 */ /* 0x000ee20000300800 */
[----:B----4-:R-:W-:Y:S01]  /*113bd0*/  MOV R187, R247 ;  /* 0x000000f700bb7202 */ /* 0x010fe20000000f00 */
[----:B------:R-:W-:Y:S02]  /*113be0*/  IMAD.MOV.U32 R186, RZ, RZ, R245 ;  /* 0x000000ffffba7224 */ /* 0x000fe400078e00f5 */
[----:B------:R-:W4:Y:S01]  /*113bf0*/  LDL.LU R245, [R1+0x824c] ;  /* 0x00824c0001f57983 */ /* 0x000f220000300800 */
[----:B------:R-:W4:Y:S02]  /*113c00*/  LDL.LU R247, [R1+0x8248] ;  /* 0x0082480001f77983 */ /* 0x000f240000300800 */
[----:B------:R-:W4:Y:S02]  /*113c10*/  LDL.LU R176, [R1+0x2c40] ;  /* 0x002c400001b07983 */ /* 0x000f240000300800 */
[----:B------:R-:W4:Y:S01]  /*113c20*/  LDL.LU R177, [R1+0x2c44] ;  /* 0x002c440001b17983 */ /* 0x000f220000300800 */
[----:B------:R-:W4:Y:S01]  /*113c30*/  LDL.LU R178, [R1+0x2c48] ;  /* 0x002c480001b27983 */ /* 0x000f220000300800 */
[----:B------:R-:W4:Y:S02]  /*113c40*/  LDL.LU R179, [R1+0x2c4c] ;  /* 0x002c4c0001b37983 */ /* 0x000f240000300800 */
[----:B--2---:R-:W-:-:S02]  /*113c50*/  IMAD.MOV.U32 R171, RZ, RZ, R244 ;  /* 0x000000ffffab7224 */ /* 0x004fc400078e00f4 */
[----:B---3--:R-:W-:Y:S02]  /*113c60*/  IMAD.MOV.U32 R170, RZ, RZ, R3 ;  /* 0x000000ffffaa7224 */ /* 0x008fe400078e0003 */
[----:B------:R-:W2:Y:S01]  /*113c70*/  LDL.LU R3, [R1+0x8244] ;  /* 0x0082440001037983 */ /* 0x000ea20000300800 */
[----:B------:R-:W3:Y:S02]  /*113c80*/  LDL.LU R244, [R1+0x8240] ;  /* 0x0082400001f47983 */ /* 0x000ee40000300800 */
[----:B------:R-:W3:Y:S02]  /*113c90*/  LDL.LU R160, [R1+0x2c50] ;  /* 0x002c500001a07983 */ /* 0x000ee40000300800 */
[----:B------:R-:W3:Y:S01]  /*113ca0*/  LDL.LU R161, [R1+0x2c54] ;  /* 0x002c540001a17983 */ /* 0x000ee20000300800 */
[----:B------:R-:W3:Y:S01]  /*113cb0*/  LDL.LU R162, [R1+0x2c58] ;  /* 0x002c580001a27983 */ /* 0x000ee20000300800 */
[----:B------:R-:W3:Y:S01]  /*113cc0*/  LDL.LU R163, [R1+0x2c5c] ;  /* 0x002c5c0001a37983 */ /* 0x000ee20000300800 */
[----:B----4-:R-:W-:Y:S01]  /*113cd0*/  MOV R238, R247 ;  /* 0x000000f700ee7202 */ /* 0x010fe20000000f00 */
[----:B------:R-:W-:Y:S01]  /*113ce0*/  IMAD.MOV.U32 R239, RZ, RZ, R245 ;  /* 0x000000ffffef7224 */ /* 0x000fe200078e00f5 */
[----:B------:R-:W4:Y:S01]  /*113cf0*/  LDL.LU R247, [R1+0x823c] ;  /* 0x00823c0001f77983 */ /* 0x000f220000300800 */
[----:B------:R-:W4:Y:S02]  /*113d00*/  LDL.LU R245, [R1+0x8238] ;  /* 0x0082380001f57983 */ /* 0x000f240000300800 */
[----:B------:R-:W4:Y:S02]  /*113d10*/  LDL.LU R228, [R1+0x2c60] ;  /* 0x002c600001e47983 */ /* 0x000f240000300800 */
[----:B------:R-:W4:Y:S01]  /*113d20*/  LDL.LU R229, [R1+0x2c64] ;  /* 0x002c640001e57983 */ /* 0x000f220000300800 */
[----:B------:R-:W4:Y:S01]  /*113d30*/  LDL.LU R230, [R1+0x2c68] ;  /* 0x002c680001e67983 */ /* 0x000f220000300800 */
[----:B------:R-:W4:Y:S01]  /*113d40*/  LDL.LU R231, [R1+0x2c6c] ;  /* 0x002c6c0001e77983 */ /* 0x000f220000300800 */
[----:B--2---:R-:W-:Y:S01]  /*113d50*/  MOV R223, R3 ;  /* 0x0000000300df7202 */ /* 0x004fe20000000f00 */
[----:B---3--:R-:W-:-:S02]  /*113d60*/  IMAD.MOV.U32 R222, RZ, RZ, R244 ;  /* 0x000000ffffde7224 */ /* 0x008fc400078e00f4 */
[----:B------:R-:W2:Y:S01]  /*113d70*/  LDL.LU R244, [R1+0x8234] ;  /* 0x0082340001f47983 */ /* 0x000ea20000300800 */
[----:B------:R-:W3:Y:S02]  /*113d80*/  LDL.LU R3, [R1+0x8230] ;  /* 0x0082300001037983 */ /* 0x000ee40000300800 */
[----:B----4-:R-:W-:Y:S02]  /*113d90*/  IMAD.MOV.U32 R207, RZ, RZ, R247 ;  /* 0x000000ffffcf7224 */ /* 0x010fe400078e00f7 */
[----:B------:R-:W-:Y:S02]  /*113da0*/  IMAD.MOV.U32 R206, RZ, RZ, R245 ;  /* 0x000000ffffce7224 */ /* 0x000fe400078e00f5 */
[----:B------:R-:W4:Y:S01]  /*113db0*/  LDL.LU R245, [R1+0x822c] ;  /* 0x00822c0001f57983 */ /* 0x000f220000300800 */
[----:B------:R-:W4:Y:S02]  /*113dc0*/  LDL.LU R247, [R1+0x8228] ;  /* 0x0082280001f77983 */ /* 0x000f240000300800 */
[----:B------:R-:W4:Y:S02]  /*113dd0*/  LDL.LU R196, [R1+0x2c80] ;  /* 0x002c800001c47983 */ /* 0x000f240000300800 */
[----:B------:R-:W4:Y:S01]  /*113de0*/  LDL.LU R197, [R1+0x2c84] ;  /* 0x002c840001c57983 */ /* 0x000f220000300800 */
[----:B------:R-:W4:Y:S01]  /*113df0*/  LDL.LU R198, [R1+0x2c88] ;  /* 0x002c880001c67983 */ /* 0x000f220000300800 */
[----:B------:R-:W4:Y:S02]  /*113e00*/  LDL.LU R199, [R1+0x2c8c] ;  /* 0x002c8c0001c77983 */ /* 0x000f240000300800 */
[----:B--2---:R-:W-:Y:S01]  /*113e10*/  IMAD.MOV.U32 R191, RZ, RZ, R244 ;  /* 0x000000ffffbf7224 */ /* 0x004fe200078e00f4 */
[----:B---3--:R-:W-:-:S02]  /*113e20*/  MOV R190, R3 ;  /* 0x0000000300be7202 */ /* 0x008fc40000000f00 */
[----:B------:R-:W2:Y:S01]  /*113e30*/  LDL.LU R3, [R1+0x8224] ;  /* 0x0082240001037983 */ /* 0x000ea20000300800 */
[----:B------:R-:W3:Y:S02]  /*113e40*/  LDL.LU R244, [R1+0x8220] ;  /* 0x0082200001f47983 */ /* 0x000ee40000300800 */
[----:B------:R-:W-:Y:S01]  /*113e50*/  IMAD.MOV.U32 R2, RZ, RZ, R180 ;  /* 0x000000ffff027224 */ /* 0x000fe200078e00b4 */
[----:B------:R-:W-:Y:S01]  /*113e60*/  MOV R0, R181 ;  /* 0x000000b500007202 */ /* 0x000fe20000000f00 */
[----:B------:R-:W3:Y:S01]  /*113e70*/  LDL.LU R180, [R1+0x2c90] ;  /* 0x002c900001b47983 */ /* 0x000ee20000300800 */
[----:B------:R-:W3:Y:S02]  /*113e80*/  LDL.LU R181, [R1+0x2c94] ;  /* 0x002c940001b57983 */ /* 0x000ee40000300800 */
[----:B------:R-:W3:Y:S02]  /*113e90*/  LDL.LU R182, [R1+0x2c98] ;  /* 0x002c980001b67983 */ /* 0x000ee40000300800 */
[----:B------:R-:W3:Y:S02]  /*113ea0*/  LDL.LU R183, [R1+0x2c9c] ;  /* 0x002c9c0001b77983 */ /* 0x000ee40000300800 */
[----:B----4-:R-:W-:Y:S01]  /*113eb0*/  IMAD.MOV.U32 R174, RZ, RZ, R247 ;  /* 0x000000ffffae7224 */ /* 0x010fe200078e00f7 */
[----:B------:R-:W-:Y:S01]  /*113ec0*/  MOV R175, R245 ;  /* 0x000000f500af7202 */ /* 0x000fe20000000f00 */
        /* <DEDUP_REMOVED lines=10> */
[----:B----4-:R-:W-:Y:S01]  /*113f70*/  IMAD.MOV.U32 R167, RZ, RZ, R247 ;  /* 0x000000ffffa77224 */ /* 0x010fe200078e00f7 */
[----:B------:R-:W-:Y:S02]  /*113f80*/  MOV R166, R245 ;  /* 0x000000f500a67202 */ /* 0x000fe40000000f00 */
        /* <DEDUP_REMOVED lines=10> */
[----:B------:R-:W3:Y:S02]  /*114030*/  LDL.LU R28, [R1+0x2cd0] ;  /* 0x002cd000011c7983 */ /* 0x000ee40000300800 */
[----:B------:R-:W3:Y:S01]  /*114040*/  LDL.LU R29, [R1+0x2cd4] ;  /* 0x002cd400011d7983 */ /* 0x000ee20000300800 */
[----:B------:R-:W3:Y:S01]  /*114050*/  LDL.LU R30, [R1+0x2cd8] ;  /* 0x002cd800011e7983 */ /* 0x000ee20000300800 */
[----:B------:R-:W3:Y:S02]  /*114060*/  LDL.LU R31, [R1+0x2cdc] ;  /* 0x002cdc00011f7983 */ /* 0x000ee40000300800 */
[----:B----4-:R-:W-:Y:S02]  /*114070*/  IMAD.MOV.U32 R19, RZ, RZ, R245 ;  /* 0x000000ffff137224 */ /* 0x010fe400078e00f5 */
[----:B------:R-:W-:-:S02]  /*114080*/  IMAD.MOV.U32 R18, RZ, RZ, R247 ;  /* 0x000000ffff127224 */ /* 0x000fc400078e00f7 */
        /* <DEDUP_REMOVED lines=25> */
[----:B------:R-:W3:Y:S02]  /*114220*/  LDL.LU R47, [R1+0x2d1c] ;  /* 0x002d1c00012f7983 */ /* 0x000ee40000300800 */
[----:B----4-:R-:W-:Y:S01]  /*114230*/  IMAD.MOV.U32 R127, RZ, RZ, R245 ;  /* 0x000000ffff7f7224 */ /* 0x010fe200078e00f5 */
[----:B------:R-:W-:-:S02]  /*114240*/  MOV R126, R247 ;  /* 0x000000f7007e7202 */ /* 0x000fc40000000f00 */
[----:B------:R-:W4:Y:S01]  /*114250*/  LDL.LU R247, [R1+0x81dc] ;  /* 0x0081dc0001f77983 */ /* 0x000f220000300800 */
[----:B------:R-:W4:Y:S02]  /*114260*/  LDL.LU R245, [R1+0x81d8] ;  /* 0x0081d80001f57983 */ /* 0x000f240000300800 */
[----:B------:R-:W1:Y:S02]  /*114270*/  LDL.LU R48, [R1+0x2d20] ;  /* 0x002d200001307983 */ /* 0x000e640000300800 */
[----:B------:R-:W1:Y:S01]  /*114280*/  LDL.LU R49, [R1+0x2d24] ;  /* 0x002d240001317983 */ /* 0x000e620000300800 */
[----:B------:R-:W1:Y:S01]  /*114290*/  LDL.LU R50, [R1+0x2d28] ;  /* 0x002d280001327983 */ /* 0x000e620000300800 */
[----:B------:R-:W1:Y:S01]  /*1142a0*/  LDL.LU R51, [R1+0x2d2c] ;  /* 0x002d2c0001337983 */ /* 0x000e620000300800 */
        /* <DEDUP_REMOVED lines=24> */
[----:B------:R-:W2:Y:S02]  /*114430*/  LDL.64 R76, [R1+0x12f0] ;  /* 0x0012f000014c7983 */ /* 0x000ea40000100a00 */
        /* <DEDUP_REMOVED lines=29> */
[C---:B-1----:R-:W-:Y:S08]  /*114610*/  HMMA.1688.F32.TF32 R124, R4.reuse, R126, R48 ;  /* 0x0000007e047c723c */ /* 0x042ff00000081030 */
[C---:B------:R-:W-:Y:S08]  /*114620*/  HMMA.1688.F32.TF32 R100, R4.reuse, R102, R44 ;  /* 0x000000660464723c */ /* 0x040ff0000008102c */
[C---:B------:R-:W-:Y:S08]  /*114630*/  HMMA.1688.F32.TF32 R104, R4.reuse, R106, R40 ;  /* 0x0000006a0468723c */ /* 0x040ff00000081028 */
[C---:B------:R-:W-:Y:S08]  /*114640*/  HMMA.1688.F32.TF32 R20, R4.reuse, R22, R28 ;  /* 0x000000160414723c */ /* 0x040ff0000008101c */
[C---:B------:R-:W-:Y:S08]  /*114650*/  HMMA.1688.F32.TF32 R40, R4.reuse, R206, R196 ;  /* 0x000000ce0428723c */ /* 0x040ff000000810c4 */
[C---:B------:R-:W-:Y:S08]  /*114660*/  HMMA.1688.F32.TF32 R48, R4.reuse, R238, R228 ;  /* 0x000000ee0430723c */ /* 0x040ff000000810e4 */
[C---:B------:R-:W-:Y:S08]  /*114670*/  HMMA.1688.F32.TF32 R16, R4.reuse, R18, R32 ;  /* 0x000000120410723c */ /* 0x040ff00000081020 */
[----:B------:R-:W-:Y:S07]  /*114680*/  HMMA.1688.F32.TF32 R32, R4, R174, R156 ;  /* 0x000000ae0420723c */ /* 0x000fee000008109c */
[----:B------:R-:W-:-:S02]  /*114690*/  IMAD.MOV.U32 R175, RZ, RZ, R250 ;  /* 0x000000ffffaf7224 */ /* 0x000fc400078e00fa */
[----:B------:R-:W-:Y:S01]  /*1146a0*/  IMAD.MOV.U32 R174, RZ, RZ, R251 ;  /* 0x000000ffffae7224 */ /* 0x000fe200078e00fb */
[C---:B----4-:R-:W-:Y:S08]  /*1146b0*/  HMMA.1688.F32.TF32 R116, R4.reuse, R118, R56 ;  /* 0x000000760474723c */ /* 0x050ff00000081038 */
[----:B------:R-:W-:Y:S01]  /*1146c0*/  HMMA.1688.F32.TF32 R56, R4, R186, R176 ;  /* 0x000000ba0438723c */ /* 0x000fe200000810b0 */
[----:B------:R-:W-:Y:S01]  /*1146d0*/  IMAD.MOV.U32 R114, RZ, RZ, R247 ;  /* 0x000000ffff727224 */ /* 0x000fe200078e00f7 */
[----:B------:R-:W-:-:S06]  /*1146e0*/  MOV R115, R245 ;  /* 0x000000f500737202 */ /* 0x000fcc0000000f00 */
[----:B--2---:R-:W-:Y:S01]  /*1146f0*/  HMMA.1688.F32.TF32 R12, R12, R76, R120 ;  /* 0x0000004c0c0c723c */ /* 0x004fe20000081078 */
[----:B---3--:R-:W-:Y:S02]  /*114700*/  IMAD.MOV.U32 R110, RZ, RZ, R244 ;  /* 0x000000ffff6e7224 */ /* 0x008fe400078e00f4 */
[----:B------:R-:W-:-:S05]  /*114710*/  IMAD.MOV.U32 R111, RZ, RZ, R3 ;  /* 0x000000ffff6f7224 */ /* 0x000fca00078e0003 */
[----:B------:R-:W-:Y:S01]  /*114720*/  HMMA.1688.F32.TF32 R128, R4, R70, R128 ;  /* 0x000000460480723c */ /* 0x000fe20000081080 */
[----:B------:R-:W-:Y:S01]  /*114730*/  IMAD.MOV.U32 R244, RZ, RZ, R70 ;  /* 0x000000fffff47224 */ /* 0x000fe200078e0046 */
[----:B------:R-:W-:-:S06]  /*114740*/  MOV R3, R71 ;  /* 0x0000004700037202 */ /* 0x000fcc0000000f00 */
[C---:B------:R-:W-:Y:S08]  /*114750*/  HMMA.1688.F32.TF32 R68, R4.reuse, R234, R224 ;  /* 0x000000ea0444723c */ /* 0x040ff000000810e0 */
[C---:B------:R-:W-:Y:S08]  /*114760*/  HMMA.1688.F32.TF32 R132, R4.reuse, R134, R60 ;  /* 0x000000860484723c */ /* 0x040ff0000008103c */
[C---:B------:R-:W-:Y:S08]  /*114770*/  HMMA.1688.F32.TF32 R8, R4.reuse, R10, R36 ;  /* 0x0000000a0408723c */ /* 0x040ff00000081024 */
[C---:B------:R-:W-:Y:S08]  /*114780*/  HMMA.1688.F32.TF32 R28, R4.reuse, R150, R140 ;  /* 0x00000096041c723c */ /* 0x040ff0000008108c */
[C---:B------:R-:W-:Y:S08]  /*114790*/  HMMA.1688.F32.TF32 R36, R4.reuse, R190, R180 ;  /* 0x000000be0424723c */ /* 0x040ff000000810b4 */
[----:B------:R-:W-:Y:S01]  /*1147a0*/  HMMA.1688.F32.TF32 R44, R4, R222, R212 ;  /* 0x000000de042c723c */ /* 0x000fe200000810d4 */
[----:B------:R-:W-:Y:S01]  /*1147b0*/  STL.64 [R1+0x6f0], R12 ;  /* 0x0006f00c01007387 */ /* 0x000fe20000100a00 */
[----:B------:R-:W-:Y:S02]  /*1147c0*/  STL.64 [R1+0x6f8], R14 ;  /* 0x0006f80e01007387 */ /* 0x000fe40000100a00 */
[----:B------:R-:W2:Y:S02]  /*1147d0*/  LDL R228, [R1+0x100] ;  /* 0x0001000001e47983 */ /* 0x000ea40000100800 */
[----:B------:R-:W2:Y:S01]  /*1147e0*/  LDL R229, [R1+0x104] ;  /* 0x0001040001e57983 */ /* 0x000ea20000100800 */
[----:B------:R-:W3:Y:S04]  /*1147f0*/  LDL R230, [R1+0x108] ;  /* 0x0001080001e67983 */ /* 0x000ee80000100800 */
[----:B------:R-:W3:Y:S04]  /*114800*/  LDL R231, [R1+0x10c] ;  /* 0x00010c0001e77983 */ /* 0x000ee80000100800 */
        /* <DEDUP_REMOVED lines=20> */
[----:B------:R-:W-:-:S03]  /*114950*/  IMAD.MOV.U32 R143, RZ, RZ, R248 ;  /* 0x000000ffff8f7224 */ /* 0x000fc600078e00f8 */
[----:B------:R-:W2:Y:S04]  /*114960*/  LDL R224, [R1+0x10] ;  /* 0x0000100001e07983 */ /* 0x000ea80000100800 */
[----:B------:R-:W2:Y:S04]  /*114970*/  LDL R225, [R1+0x14] ;  /* 0x0000140001e17983 */ /* 0x000ea80000100800 */
[----:B------:R-:W2:Y:S04]  /*114980*/  LDL R122, [R1+0x15c8] ;  /* 0x0015c800017a7983 */ /* 0x000ea80000100800 */
[----:B------:R-:W2:Y:S01]  /*114990*/  LDL R123, [R1+0x15cc] ;  /* 0x0015cc00017b7983 */ /* 0x000ea20000100800 */
[----:B------:R-:W-:Y:S01]  /*1149a0*/  MOV R142, R249 ;  /* 0x000000f9008e7202 */ /* 0x000fe20000000f00 */
[----:B------:R-:W2:Y:S02]  /*1149b0*/  LDL.LU R248, [R1+0x2b90] ;  /* 0x002b900001f87983 */ /* 0x000ea40000300800 */
[----:B------:R-:W2:Y:S01]  /*1149c0*/  LDL.LU R249, [R1+0x2b94] ;  /* 0x002b940001f97983 */ /* 0x000ea20000300800 */
[----:B------:R-:W2:Y:S01]  /*1149d0*/  LDL.LU R250, [R1+0x2b98] ;  /* 0x002b980001fa7983 */ /* 0x000ea20000300800 */
[----:B------:R-:W2:Y:S02]  /*1149e0*/  LDL.LU R251, [R1+0x2b9c] ;  /* 0x002b9c0001fb7983 */ /* 0x000ea40000300800 */
[----:B------:R-:W3:Y:S02]  /*1149f0*/  LDL R98, [R1+0x15b8] ;  /* 0x0015b80001627983 */ /* 0x000ee40000100800 */
[----:B------:R-:W3:Y:S01]  /*114a00*/  LDL R99, [R1+0x15bc] ;  /* 0x0015bc0001637983 */ /* 0x000ee20000100800 */
[----:B------:R-:W3:Y:S04]  /*114a10*/  LDL R94, [R1+0x15a8] ;  /* 0x0015a800015e7983 */ /* 0x000ee80000100800 */
        /* <DEDUP_REMOVED lines=39> */
[C---:B------:R-:W-:Y:S08]  /*114c90*/  HMMA.1688.F32.TF32 R112, R4.reuse, R114, R64 ;  /* 0x000000720470723c */ /* 0x040ff00000081040 */
[C---:B------:R-:W-:Y:S01]  /*114ca0*/  HMMA.1688.F32.TF32 R64, R4.reuse, R218, R208 ;  /* 0x000000da0440723c */ /* 0x040fe200000810d0 */
[----:B------:R-:W4:Y:S01]  /*114cb0*/  LDL.LU R208, [R1+0x2ba0] ;  /* 0x002ba00001d07983 */ /* 0x000f220000300800 */
[----:B------:R-:W4:Y:S01]  /*114cc0*/  LDL.LU R209, [R1+0x2ba4] ;  /* 0x002ba40001d17983 */ /* 0x000f220000300800 */
[----:B------:R-:W4:Y:S02]  /*114cd0*/  LDL.LU R210, [R1+0x2ba8] ;  /* 0x002ba80001d27983 */ /* 0x000f240000300800 */
[----:B------:R-:W4:Y:S02]  /*114ce0*/  LDL.LU R211, [R1+0x2bac] ;  /* 0x002bac0001d37983 */ /* 0x000f240000300800 */
[----:B------:R-:W4:Y:S01]  /*114cf0*/  LDL R232, [R1+0x20] ;  /* 0x0000200001e87983 */ /* 0x000f220000100800 */
[----:B------:R-:W4:Y:S01]  /*114d00*/  LDL R233, [R1+0x24] ;  /* 0x0000240001e97983 */ /* 0x000f220000100800 */
[----:B------:R-:W-:Y:S03]  /*114d10*/  HMMA.1688.F32.TF32 R24, R4, R166, R24 ;  /* 0x000000a60418723c */ /* 0x000fe60000081018 */
[----:B------:R-:W4:Y:S04]  /*114d20*/  LDL R216, [R1] ;  /* 0x0000000001d87983 */ /* 0x000f280000100800 */
[----:B------:R-:W4:Y:S04]  /*114d30*/  LDL R217, [R1+0x4] ;  /* 0x0000040001d97983 */ /* 0x000f280000100800 */
[----:B------:R-:W4:Y:S01]  /*114d40*/  LDL.64 R164, [R1+0x50] ;  /* 0x0000500001a47983 */ /* 0x000f220000100a00 */
[----:B------:R-:W4:Y:S03]  /*114d50*/  LDL.64 R166, [R1+0x58] ;  /* 0x0000580001a67983 */ /* 0x000f260000100a00 */
        /* <DEDUP_REMOVED lines=19> */
[----:B------:R-:W-:-:S02]  /*114e90*/  IMAD.MOV.U32 R245, RZ, RZ, R77 ;  /* 0x000000fffff57224 */ /* 0x000fc400078e004d */
        /* <DEDUP_REMOVED lines=30> */
[C---:B-1----:R-:W-:Y:S08]  /*115080*/  HMMA.1688.F32.TF32 R112, R12.reuse, R224, R112 ;  /* 0x000000e00c70723c */ /* 0x042ff00000081070 */
[C---:B------:R-:W-:Y:S08]  /*115090*/  HMMA.1688.F32.TF32 R132, R12.reuse, R232, R132 ;  /* 0x000000e80c84723c */ /* 0x040ff00000081084 */
[C---:B------:R-:W-:Y:S01]  /*1150a0*/  HMMA.1688.F32.TF32 R128, R12.reuse, R216, R128 ;  /* 0x000000d80c80723c */ /* 0x040fe20000081080 */
[----:B------:R-:W3:Y:S01]  /*1150b0*/  LDL.LU.64 R218, [R1+0x8138] ;  /* 0x0081380001da7983 */ /* 0x000ee20000300a00 */
[----:B------:R-:W3:Y:S02]  /*1150c0*/  LDL.LU.64 R216, [R1+0x8130] ;  /* 0x0081300001d87983 */ /* 0x000ee40000300a00 */
[----:B------:R-:W3:Y:S02]  /*1150d0*/  LDL.LU.64 R226, [R1+0x8128] ;  /* 0x0081280001e27983 */ /* 0x000ee40000300a00 */
[----:B------:R-:W3:Y:S01]  /*1150e0*/  LDL.LU.64 R224, [R1+0x8120] ;  /* 0x0081200001e07983 */ /* 0x000ee20000300a00 */
        /* <DEDUP_REMOVED lines=50> */
[C---:B------:R-:W-:Y:S03]  /*115410*/  HMMA.1688.F32.TF32 R128, R124.reuse, R114, R128 ;  /* 0x000000727c80723c */ /* 0x040fe60000081080 */
        /* <DEDUP_REMOVED lines=13> */
[----:B----4-:R-:W-:Y:S01]  /*1154f0*/  IMAD.MOV.U32 R249, RZ, RZ, R166 ;  /* 0x000000fffff97224 */ /* 0x010fe200078e00a6 */
[----:B------:R-:W-:Y:S01]  /*115500*/  MOV R248, R167 ;  /* 0x000000a700f87202 */ /* 0x000fe20000000f00 */
        /* <DEDUP_REMOVED lines=34> */
[----:B------:R-:W-:-:S02]  /*115730*/  IMAD.MOV.U32 R251, RZ, RZ, R182 ;  /* 0x000000fffffb7224 */ /* 0x000fc400078e00b6 */
[----:B------:R-:W-:-:S06]  /*115740*/  IMAD.MOV.U32 R250, RZ, RZ, R183 ;  /* 0x000000fffffa7224 */ /* 0x000fcc00078e00b7 */
        /* <DEDUP_REMOVED lines=426> */
[----:B------:R-:W2:Y:S02]  /*1171f0*/  LDL R232, [R1+0x1120] ;  /* 0x0011200001e87983 */ /* 0x000ea40000100800 */
[----:B------:R-:W2:Y:S01]  /*117200*/  LDL R233, [R1+0x1124] ;  /* 0x0011240001e97983 */ /* 0x000ea20000100800 */
[----:B------:R-:W-:Y:S01]  /*117210*/  STL [R1+0x7c40], R238 ;  /* 0x007c40ee01007387 */ /* 0x000fe20000100800 */
[----:B------:R-:W-:Y:S02]  /*117220*/  STL [R1+0x7c3c], R239 ;  /* 0x007c3cef01007387 */ /* 0x000fe40000100800 */
[----:B------:R-:W-:Y:S02]  /*117230*/  STL [R1+0x7c44], R230 ;  /* 0x007c44e601007387 */ /* 0x000fe40000100800 */
[----:B------:R-:W-:Y:S01]  /*117240*/  STL [R1+0x7c38], R231 ;  /* 0x007c38e701007387 */ /* 0x000fe20000100800 */
[----:B------:R-:W-:Y:S01]  /*117250*/  STL [R1+0x7c34], R222 ;  /* 0x007c34de01007387 */ /* 0x000fe20000100800 */
[----:B------:R-:W-:Y:S02]  /*117260*/  STL [R1+0x7c30], R223 ;  /* 0x007c30df01007387 */ /* 0x000fe40000100800 */
[----:B------:R-:W-:Y:S02]  /*117270*/  STL.64 [R1+0x7cd8], R214 ;  /* 0x007cd8d601007387 */ /* 0x000fe40000100a00 */
[----:B------:R1:W-:Y:S02]  /*117280*/  STL.64 [R1+0x7cd0], R212 ;  /* 0x007cd0d401007387 */ /* 0x0003e40000100a00 */
[----:B-1----:R-:W3:Y:S01]  /*117290*/  LDL.64 R212, [R1+0x1150] ;  /* 0x0011500001d47983 */ /* 0x002ee20000100a00 */
[----:B------:R-:W-:Y:S02]  /*1172a0*/  STL.64 [R1+0x7ce8], R206 ;  /* 0x007ce8ce01007387 */ /* 0x000fe40000100a00 */
[----:B------:R1:W-:Y:S02]  /*1172b0*/  STL.64 [R1+0x7ce0], R204 ;  /* 0x007ce0cc01007387 */ /* 0x0003e40000100a00 */
[----:B-1----:R-:W3:Y:S01]  /*1172c0*/  LDL.64 R204, [R1+0x1140] ;  /* 0x0011400001cc7983 */ /* 0x002ee20000100a00 */
[----:B------:R-:W-:Y:S02]  /*1172d0*/  STL.64 [R1+0x7cf8], R198 ;  /* 0x007cf8c601007387 */ /* 0x000fe40000100a00 */
[----:B------:R1:W-:Y:S02]  /*1172e0*/  STL.64 [R1+0x7cf0], R196 ;  /* 0x007cf0c401007387 */ /* 0x0003e40000100a00 */
[----:B-1----:R-:W-:Y:S01]  /*1172f0*/  MOV R196, R166 ;  /* 0x000000a600c47202 */ /* 0x002fe20000000f00 */
[----:B------:R-:W-:Y:S01]  /*117300*/  IMAD.MOV.U32 R197, RZ, RZ, R167 ;  /* 0x000000ffffc57224 */ /* 0x000fe200078e00a7 */
[----:B------:R-:W3:Y:S01]  /*117310*/  LDL.LU R166, [R1+0x7f04] ;  /* 0x007f040001a67983 */ /* 0x000ee20000300800 */
[----:B------:R-:W3:Y:S02]  /*117320*/  LDL.LU R167, [R1+0x7f00] ;  /* 0x007f000001a77983 */ /* 0x000ee40000300800 */
[----:B------:R-:W-:Y:S02]  /*117330*/  STL.64 [R1+0x7d08], R190 ;  /* 0x007d08be01007387 */ /* 0x000fe40000100a00 */
[----:B------:R1:W-:Y:S02]  /*117340*/  STL.64 [R1+0x7d00], R188 ;  /* 0x007d00bc01007387 */ /* 0x0003e40000100a00 */
[----:B-1----:R-:W4:Y:S01]  /*117350*/  LDL.64 R188, [R1+0x1110] ;  /* 0x0011100001bc7983 */ /* 0x002f220000100a00 */
        /* <DEDUP_REMOVED lines=22> */
[C---:B--2---:R-:W-:Y:S01]  /*1174c0*/  HMMA.1688.F32.TF32 R108, R12.reuse, R232, R108 ;  /* 0x000000e80c6c723c */ /* 0x044fe2000008106c */
[----:B---3--:R-:W-:Y:S01]  /*1174d0*/  STL.64 [R1+0x7d38], R166 ;  /* 0x007d38a601007387 */ /* 0x008fe20000100a00 */
[----:B------:R-:W-:Y:S02]  /*1174e0*/  STL.64 [R1+0x7d30], R164 ;  /* 0x007d30a401007387 */ /* 0x000fe40000100a00 */
[----:B------:R-:W-:Y:S02]  /*1174f0*/  STL.64 [R1+0x7d48], R158 ;  /* 0x007d489e01007387 */ /* 0x000fe40000100a00 */
[----:B------:R-:W-:Y:S01]  /*117500*/  STL.64 [R1+0x7d40], R156 ;  /* 0x007d409c01007387 */ /* 0x000fe20000100a00 */
[----:B------:R-:W-:Y:S01]  /*117510*/  STL.64 [R1+0x7d58], R150 ;  /* 0x007d589601007387 */ /* 0x000fe20000100a00 */
[----:B------:R-:W-:Y:S02]  /*117520*/  STL.64 [R1+0x7d50], R148 ;  /* 0x007d509401007387 */ /* 0x000fe40000100a00 */
[----:B------:R-:W-:Y:S02]  /*117530*/  STL.64 [R1+0x7d68], R142 ;  /* 0x007d688e01007387 */ /* 0x000fe40000100a00 */
[----:B------:R-:W-:Y:S01]  /*117540*/  STL.64 [R1+0x7d60], R140 ;  /* 0x007d608c01007387 */ /* 0x000fe20000100a00 */
[----:B------:R-:W2:Y:S04]  /*117550*/  LDL.64 R160, [R1+0x1160] ;  /* 0x0011600001a07983 */ /* 0x000ea80000100a00 */
[----:B------:R-:W3:Y:S06]  /*117560*/  LDL R232, [R1+0x11e0] ;  /* 0x0011e00001e87983 */ /* 0x000eec0000100800 */
[----:B------:R-:W-:Y:S02]  /*117570*/  STL.64 [R1+0x6d0], R108 ;  /* 0x0006d06c01007387 */ /* 0x000fe40000100a00 */
[----:B------:R4:W-:Y:S02]  /*117580*/  STL.64 [R1+0x6d8], R110 ;  /* 0x0006d86e01007387 */ /* 0x0009e40000100a00 */
        /* <DEDUP_REMOVED lines=16> */
[C---:B------:R-:W-:Y:S11]  /*117690*/  HMMA.1688.F32.TF32 R112, R12.reuse, R196, R112 ;  /* 0x000000c40c70723c */ /* 0x040ff60000081070 */
[----:B------:R-:W-:Y:S04]  /*1176a0*/  @!UPT UIADD3 URZ, URZ, URZ, URZ ;  /* 0x0000003f3f3ff290 */ /* 0x000fe8000fffe03f */
[----:B------:R-:W-:Y:S01]  /*1176b0*/  STL.64 [R1+0x450], R108 ;  /* 0x0004506c01007387 */ /* 0x000fe20000100a00 */
[----:B------:R1:W-:Y:S02]  /*1176c0*/  STL.64 [R1+0x458], R110 ;  /* 0x0004586e01007387 */ /* 0x0003e40000100a00 */
[----:B-1----:R-:W-:Y:S05]  /*1176d0*/  HMMA.1688.F32.TF32 R108, R12, R204, R132 ;  /* 0x000000cc0c6c723c */ /* 0x002fea0000081084 */
[----:B------:R-:W-:Y:S01]  /*1176e0*/  STL.64 [R1+0x460], R112 ;  /* 0x0004607001007387 */ /* 0x000fe20000100a00 */
[----:B------:R-:W-:Y:S02]  /*1176f0*/  STL.64 [R1+0x468], R114 ;  /* 0x0004687201007387 */ /* 0x000fe40000100a00 */
[----:B------:R-:W-:Y:S11]  /*117700*/  HMMA.1688.F32.TF32 R60, R124, R222, R60 ;  /* 0x000000de7c3c723c */ /* 0x000ff6000008103c */
[----:B------:R-:W-:Y:S04]  /*117710*/  @!UPT UIADD3 URZ, URZ, URZ, URZ ;  /* 0x0000003f3f3ff290 */ /* 0x000fe8000fffe03f */
[----:B------:R-:W-:Y:S01]  /*117720*/  STL.64 [R1+0x470], R108 ;  /* 0x0004706c01007387 */ /* 0x000fe20000100a00 */
[----:B------:R1:W-:Y:S02]  /*117730*/  STL.64 [R1+0x478], R110 ;  /* 0x0004786e01007387 */ /* 0x0003e40000100a00 */
[----:B-1----:R-:W-:Y:S01]  /*117740*/  HMMA.1688.F32.TF32 R108, R12, R212, R116 ;  /* 0x000000d40c6c723c */ /* 0x002fe20000081074 */
[----:B------:R-:W-:Y:S01]  /*117750*/  MOV R222, R204 ;  /* 0x000000cc00de7202 */ /* 0x000fe20000000f00 */
[----:B------:R-:W-:-:S05]  /*117760*/  IMAD.MOV.U32 R223, RZ, RZ, R205 ;  /* 0x000000ffffdf7224 */ /* 0x000fca00078e00cd */
[----:B------:R-:W-:Y:S01]  /*117770*/  STL.64 [R1+0x7d78], R222 ;  /* 0x007d78de01007387 */ /* 0x000fe20000100a00 */
[----:B------:R-:W-:Y:S01]  /*117780*/  STL.64 [R1+0x7d70], R220 ;  /* 0x007d70dc01007387 */ /* 0x000fe20000100a00 */
[C---:B------:R-:W-:Y:S11]  /*117790*/  HMMA.1688.F32.TF32 R8, R124.reuse, R162, R8 ;  /* 0x000000a27c08723c */ /* 0x040ff60000081008 */
[----:B------:R-:W-:Y:S03]  /*1177a0*/  @!UPT UIADD3 URZ, URZ, URZ, URZ ;  /* 0x0000003f3f3ff290 */ /* 0x000fe6000fffe03f */
[----:B------:R-:W-:Y:S01]  /*1177b0*/  STL.64 [R1+0x4a0], R108 ;  /* 0x0004a06c01007387 */ /* 0x000fe20000100a00 */
[----:B------:R2:W-:Y:S01]  /*1177c0*/  STL.64 [R1+0x4a8], R110 ;  /* 0x0004a86e01007387 */ /* 0x0005e20000100a00 */
[C---:B------:R-:W-:Y:S08]  /*1177d0*/  HMMA.1688.F32.TF32 R16, R124.reuse, R170, R16 ;  /* 0x000000aa7c10723c */ /* 0x040ff00000081010 */
[C---:B------:R-:W-:Y:S08]  /*1177e0*/  HMMA.1688.F32.TF32 R20, R124.reuse, R178, R20 ;  /* 0x000000b27c14723c */ /* 0x040ff00000081014 */
[C---:B------:R-:W-:Y:S08]  /*1177f0*/  HMMA.1688.F32.TF32 R52, R124.reuse, R238, R52 ;  /* 0x000000ee7c34723c */ /* 0x040ff00000081034 */
[----:B------:R-:W-:Y:S01]  /*117800*/  HMMA.1688.F32.TF32 R56, R124, R230, R56 ;  /* 0x000000e67c38723c */ /* 0x000fe20000081038 */
[----:B------:R-:W-:-:S06]  /*117810*/  IMAD.MOV.U32 R239, RZ, RZ, R212 ;  /* 0x000000ffffef7224 */ /* 0x000fcc00078e00d4 */
[----:B------:R-:W-:Y:S01]  /*117820*/  MOV R231, R213 ;  /* 0x000000d500e77202 */ /* 0x000fe20000000f00 */
[C---:B------:R-:W-:Y:S08]  /*117830*/  HMMA.1688.F32.TF32 R24, R124.reuse, R186, R24 ;  /* 0x000000ba7c18723c */ /* 0x040ff00000081018 */
[C---:B------:R-:W-:Y:S08]  /*117840*/  HMMA.1688.F32.TF32 R28, R124.reuse, R194, R28 ;  /* 0x000000c27c1c723c */ /* 0x040ff0000008101c */
        /* <DEDUP_REMOVED lines=17> */
[C---:B--2---:R-:W-:Y:S08]  /*117960*/  HMMA.1688.F32.TF32 R108, R12.reuse, R160, R136 ;  /* 0x000000a00c6c723c */ /* 0x044ff00000081088 */
[----:B---3--:R-:W-:Y:S01]  /*117970*/  HMMA.1688.F32.TF32 R4, R12, R168, R4 ;  /* 0x000000a80c04723c */ /* 0x008fe20000081004 */
[----:B------:R-:W-:-:S07]  /*117980*/  IMAD.MOV.U32 R238, RZ, RZ, R161 ;  /* 0x000000ffffee7224 */ /* 0x000fce00078e00a1 */
[C---:B------:R-:W-:Y:S07]  /*117990*/  HMMA.1688.F32.TF32 R8, R12.reuse, R192, R8 ;  /* 0x000000c00c08723c */ /* 0x040fee0000081008 */
[----:B------:R-:W-:Y:S01]  /*1179a0*/  STL.64 [R1+0x4c0], R108 ;  /* 0x0004c06c01007387 */ /* 0x000fe20000100a00 */
[----:B------:R1:W-:Y:S02]  /*1179b0*/  STL.64 [R1+0x4c8], R110 ;  /* 0x0004c86e01007387 */ /* 0x0003e40000100a00 */
[C---:B-1----:R-:W-:Y:S08]  /*1179c0*/  HMMA.1688.F32.TF32 R108, R12.reuse, R176, R100 ;  /* 0x000000b00c6c723c */ /* 0x042ff00000081064 */
[C---:B------:R-:W-:Y:S01]  /*1179d0*/  HMMA.1688.F32.TF32 R100, R12.reuse, R184, R104 ;  /* 0x000000b80c64723c */ /* 0x040fe20000081068 */
[----:B------:R-:W-:Y:S01]  /*1179e0*/  IMAD.MOV.U32 R230, RZ, RZ, R160 ;  /* 0x000000ffffe67224 */ /* 0x000fe200078e00a0 */
[----:B------:R-:W-:Y:S01]  /*1179f0*/  STL.64 [R1+0x7d98], R238 ;  /* 0x007d98ee01007387 */ /* 0x000fe20000100a00 */
[----:B------:R-:W-:Y:S03]  /*117a00*/  STL.64 [R1+0x7d90], R236 ;  /* 0x007d90ec01007387 */ /* 0x000fe60000100a00 */
[----:B------:R-:W-:Y:S01]  /*117a10*/  STL.64 [R1+0x7d88], R230 ;  /* 0x007d88e601007387 */ /* 0x000fe20000100a00 */
[----:B------:R-:W-:Y:S02]  /*117a20*/  STL.64 [R1+0x7d80], R228 ;  /* 0x007d80e401007387 */ /* 0x000fe40000100a00 */
[----:B------:R-:W-:Y:S02]  /*117a30*/  STL.64 [R1+0x4d0], R4 ;  /* 0x0004d00401007387 */ /* 0x000fe40000100a00 */
[----:B------:R-:W-:Y:S01]  /*117a40*/  STL.64 [R1+0x4d8], R6 ;  /* 0x0004d80601007387 */ /* 0x000fe20000100a00 */
[----:B------:R-:W-:Y:S01]  /*117a50*/  HMMA.1688.F32.TF32 R16, R12, R200, R16 ;  /* 0x000000c80c10723c */ /* 0x000fe20000081010 */
[----:B------:R-:W-:-:S02]  /*117a60*/  IMAD.MOV.U32 R2, RZ, RZ, R188 ;  /* 0x000000ffff027224 */ /* 0x000fc400078e00bc */
        /* <DEDUP_REMOVED lines=8> */
[----:B------:R-:W-:Y:S02]  /*117af0*/  STL.64 [R1+0x4e8], R110 ;  /* 0x0004e86e01007387 */ /* 0x000fe40000100a00 */
[----:B------:R-:W-:Y:S02]  /*117b00*/  STL.64 [R1+0x4f0], R100 ;  /* 0x0004f06401007387 */ /* 0x000fe40000100a00 */
[----:B------:R-:W-:Y:S01]  /*117b10*/  STL.64 [R1+0x4f8], R102 ;  /* 0x0004f86601007387 */ /* 0x000fe20000100a00 */
        /* <DEDUP_REMOVED lines=9> */
[----:B--2---:R-:W-:Y:S05]  /*117bb0*/  HMMA.1688.F32.TF32 R8, R12, R232, R32 ;  /* 0x000000e80c08723c */ /* 0x004fea0000081020 */
[----:B------:R-:W-:Y:S01]  /*117bc0*/  STL.64 [R1+0x530], R20 ;  /* 0x0005301401007387 */ /* 0x000fe20000100a00 */
[----:B------:R2:W-:Y:S02]  /*117bd0*/  STL.64 [R1+0x538], R22 ;  /* 0x0005381601007387 */ /* 0x0005e40000100a00 */
[----:B------:R-:W3:Y:S05]  /*117be0*/  LDL R176, [R1+0x12d0] ;  /* 0x0012d00001b07983 */ /* 0x000eea0000100800 */
[----:B------:R-:W-:Y:S01]  /*117bf0*/  STL.64 [R1+0x540], R16 ;  /* 0x0005401001007387 */ /* 0x000fe20000100a00 */
[----:B------:R4:W-:Y:S09]  /*117c00*/  STL.64 [R1+0x548], R18 ;  /* 0x0005481201007387 */ /* 0x0009f20000100a00 */
[----:B------:R-:W-:Y:S01]  /*117c10*/  STL.64 [R1+0x550], R8 ;  /* 0x0005500801007387 */ /* 0x000fe20000100a00 */
[----:B------:R1:W-:Y:S02]  /*117c20*/  STL.64 [R1+0x558], R10 ;  /* 0x0005580a01007387 */ /* 0x0003e40000100a00 */
[----:B------:R-:W2:Y:S02]  /*117c30*/  LDL R140, [R1+0x1200] ;  /* 0x00120000018c7983 */ /* 0x000ea40000100800 */
[----:B------:R-:W2:Y:S01]  /*117c40*/  LDL R141, [R1+0x1204] ;  /* 0x00120400018d7983 */ /* 0x000ea20000100800 */
[----:B------:R-:W4:Y:S04]  /*117c50*/  LDL R124, [R1+0x1210] ;  /* 0x00121000017c7983 */ /* 0x000f280000100800 */
[----:B------:R-:W4:Y:S04]  /*117c60*/  LDL R125, [R1+0x1214] ;  /* 0x00121400017d7983 */ /* 0x000f280000100800 */
[----:B------:R-:W1:Y:S04]  /*117c70*/  LDL R148, [R1+0x1220] ;  /* 0x0012200001947983 */ /* 0x000e680000100800 */
[----:B------:R-:W1:Y:S04]  /*117c80*/  LDL R149, [R1+0x1224] ;  /* 0x0012240001957983 */ /* 0x000e680000100800 */
        /* <DEDUP_REMOVED lines=23> */
[----:B------:R-:W3:Y:S02]  /*117e00*/  LDL.LU R208, [R1+0x3180] ;  /* 0x0031800001d07983 */ /* 0x000ee40000300800 */
[----:B------:R-:W3:Y:S02]  /*117e10*/  LDL.LU R209, [R1+0x3184] ;  /* 0x0031840001d17983 */ /* 0x000ee40000300800 */
[----:B------:R-:W3:Y:S01]  /*117e20*/  LDL.LU R210, [R1+0x3188] ;  /* 0x0031880001d27983 */ /* 0x000ee20000300800 */
[----:B------:R-:W3:Y:S01]  /*117e30*/  LDL.LU R211, [R1+0x318c] ;  /* 0x00318c0001d37983 */ /* 0x000ee20000300800 */
[----:B------:R-:W3:Y:S02]  /*117e40*/  LDL.LU.64 R218, [R1+0x1408] ;  /* 0x0014080001da7983 */ /* 0x000ee40000300a00 */
[----:B------:R-:W3:Y:S02]  /*117e50*/  LDL.LU R224, [R1+0x3170] ;  /* 0x0031700001e07983 */ /* 0x000ee40000300800 */
[----:B------:R-:W3:Y:S01]  /*117e60*/  LDL.LU R225, [R1+0x3174] ;  /* 0x0031740001e17983 */ /* 0x000ee20000300800 */
[----:B------:R-:W3:Y:S01]  /*117e70*/  LDL.LU R226, [R1+0x3178] ;  /* 0x0031780001e27983 */ /* 0x000ee20000300800 */
[----:B------:R-:W3:Y:S02]  /*117e80*/  LDL.LU R227, [R1+0x317c] ;  /* 0x00317c0001e37983 */ /* 0x000ee40000300800 */
[----:B------:R-:W-:-:S02]  /*117e90*/  IMAD.MOV.U32 R200, RZ, RZ, R247 ;  /* 0x000000ffffc87224 */ /* 0x000fc400078e00f7 */
[----:B------:R-:W-:Y:S01]  /*117ea0*/  IMAD.MOV.U32 R201, RZ, RZ, R245 ;  /* 0x000000ffffc97224 */ /* 0x000fe200078e00f5 */
[----:B------:R-:W-:Y:S01]  /*117eb0*/  MOV R234, R244 ;  /* 0x000000f400ea7202 */ /* 0x000fe20000000f00 */
[C---:B--2---:R-:W-:Y:S08]  /*117ec0*/  HMMA.1688.F32.TF32 R20, R12.reuse, R140, R36 ;  /* 0x0000008c0c14723c */ /* 0x044ff00000081024 */
        /* <DEDUP_REMOVED lines=8> */
[C---:B---3--:R-:W-:Y:S08]  /*117f50*/  HMMA.1688.F32.TF32 R20, R12.reuse, R156, R48 ;  /* 0x0000009c0c14723c */ /* 0x048ff00000081030 */
[C---:B-1----:R-:W-:Y:S08]  /*117f60*/  HMMA.1688.F32.TF32 R16, R12.reuse, R164, R52 ;  /* 0x000000a40c10723c */ /* 0x042ff00000081034 */
[C---:B--2---:R-:W-:Y:S07]  /*117f70*/  HMMA.1688.F32.TF32 R8, R12.reuse, R172, R56 ;  /* 0x000000ac0c08723c */ /* 0x044fee0000081038 */
[----:B------:R-:W-:Y:S01]  /*117f80*/  STL.64 [R1+0x590], R20 ;  /* 0x0005901401007387 */ /* 0x000fe20000100a00 */
[----:B------:R1:W-:Y:S07]  /*117f90*/  STL.64 [R1+0x598], R22 ;  /* 0x0005981601007387 */ /* 0x0003ee0000100a00 */
[----:B------:R-:W-:Y:S02]  /*117fa0*/  STL.64 [R1+0x5a0], R16 ;  /* 0x0005a01001007387 */ /* 0x000fe40000100a00 */
[----:B------:R-:W-:Y:S06]  /*117fb0*/  STL.64 [R1+0x5a8], R18 ;  /* 0x0005a81201007387 */ /* 0x000fec0000100a00 */
[----:B------:R-:W-:Y:S01]  /*117fc0*/  STL.64 [R1+0x5b0], R8 ;  /* 0x0005b00801007387 */ /* 0x000fe20000100a00 */
[----:B------:R2:W-:Y:S01]  /*117fd0*/  STL.64 [R1+0x5b8], R10 ;  /* 0x0005b80a01007387 */ /* 0x0005e20000100a00 */
[C---:B-1----:R-:W-:Y:S08]  /*117fe0*/  HMMA.1688.F32.TF32 R20, R12.reuse, R180, R60 ;  /* 0x000000b40c14723c */ /* 0x042ff0000008103c */
[C---:B--2---:R-:W-:Y:S08]  /*117ff0*/  HMMA.1688.F32.TF32 R8, R12.reuse, R196, R68 ;  /* 0x000000c40c08723c */ /* 0x044ff00000081044 */
[----:B------:R-:W-:Y:S07]  /*118000*/  HMMA.1688.F32.TF32 R16, R12, R188, R64 ;  /* 0x000000bc0c10723c */ /* 0x000fee0000081040 */
[----:B------:R-:W-:Y:S01]  /*118010*/  STL.64 [R1+0x5c0], R20 ;  /* 0x0005c01401007387 */ /* 0x000fe20000100a00 */
[----:B------:R-:W-:Y:S07]  /*118020*/  STL.64 [R1+0x5c8], R22 ;  /* 0x0005c81601007387 */ /* 0x000fee0000100a00 */
[----:B------:R-:W-:Y:S08]  /*118030*/  STL.64 [R1+0x5e0], R8 ;  /* 0x0005e00801007387 */ /* 0x000ff00000100a00 */
[----:B------:R-:W-:Y:S01]  /*118040*/  STL.64 [R1+0x5d0], R16 ;  /* 0x0005d01001007387 */ /* 0x000fe20000100a00 */
[----:B------:R-:W-:Y:S01]  /*118050*/  STL.64 [R1+0x5d8], R18 ;  /* 0x0005d81201007387 */ /* 0x000fe20000100a00 */
[----:B------:R1:W-:Y:S02]  /*118060*/  STL.64 [R1+0x5e8], R10 ;  /* 0x0005e80a01007387 */ /* 0x0003e40000100a00 */
[----:B------:R-:W-:-:S02]  /*118070*/  IMAD.MOV.U32 R3, RZ, RZ, R11 ;  /* 0x000000ffff037224 */ /* 0x000fc400078e000b */
[C---:B-1----:R-:W-:Y:S08]  /*118080*/  HMMA.1688.F32.TF32 R8, R12.reuse, R204, R72 ;  /* 0x000000cc0c08723c */ /* 0x042ff00000081048 */
        /* <DEDUP_REMOVED lines=18> */
[----:B------:R-:W-:Y:S06]  /*1181b0*/  STL.64 [R1+0x678], R18 ;  /* 0x0006781201007387 */ /* 0x000fec0000100a00 */
[----:B------:R-:W-:Y:S01]  /*1181c0*/  STL.64 [R1+0x6a0], R8 ;  /* 0x0006a00801007387 */ /* 0x000fe20000100a00 */
[----:B------:R1:W-:Y:S02]  /*1181d0*/  STL.64 [R1+0x6a8], R10 ;  /* 0x0006a80a01007387 */ /* 0x0003e40000100a00 */
[----:B-1----:R-:W-:Y:S01]  /*1181e0*/  HMMA.1688.F32.TF32 R8, R12, R200, R120 ;  /* 0x000000c80c08723c */ /* 0x002fe20000081078 */
[----:B------:R-:W-:Y:S01]  /*1181f0*/  MOV R244, R219 ;  /* 0x000000db00f47202 */ /* 0x000fe20000000f00 */
[----:B------:R-:W-:-:S06]  /*118200*/  IMAD.MOV.U32 R245, RZ, RZ, R218 ;  /* 0x000000fffff57224 */ /* 0x000fcc00078e00da */
[----:B------:R-:W-:Y:S01]  /*118210*/  HMMA.1688.F32.TF32 R128, R4, R234, R224 ;  /* 0x000000ea0480723c */ /* 0x000fe200000810e0 */
[----:B------:R-:W-:Y:S01]  /*118220*/  MOV R252, R192 ;  /* 0x000000c000fc7202 */ /* 0x000fe20000000f00 */
[----:B------:R-:W-:-:S06]  /*118230*/  IMAD.MOV.U32 R247, RZ, RZ, R193 ;  /* 0x000000fffff77224 */ /* 0x000fcc00078e00c1 */
[----:B------:R-:W-:Y:S01]  /*118240*/  HMMA.1688.F32.TF32 R108, R4, R218, R208 ;  /* 0x000000da046c723c */ /* 0x000fe200000810d0 */
[----:B------:R-:W-:Y:S02]  /*118250*/  IMAD.MOV.U32 R231, RZ, RZ, R248 ;  /* 0x000000ffffe77224 */ /* 0x000fe400078e00f8 */
[----:B------:R-:W-:Y:S01]  /*118260*/  IMAD.MOV.U32 R230, RZ, RZ, R249 ;  /* 0x000000ffffe67224 */ /* 0x000fe200078e00f9 */
[----:B------:R-:W-:Y:S04]  /*118270*/  LDS R12, [R241+0x8c300] ;  /* 0x08c30000f10c7984 */ /* 0x000fe80000000800 */
[----:B------:R-:W-:Y:S04]  /*118280*/  LDS R14, [R241+0x8d300] ;  /* 0x08d30000f10e7984 */ /* 0x000fe80000000800 */
[----:B------:R-:W-:Y:S04]  /*118290*/  LDS R13, [R246+0x8c300] ;  /* 0x08c30000f60d7984 */ /* 0x000fe80000000800 */
[----:B------:R-:W1:Y:S04]  /*1182a0*/  LDS R15, [R246+0x8d300] ;  /* 0x08d30000f60f7984 */ /* 0x000e680000000800 */
        /* <DEDUP_REMOVED lines=32> */
[----:B------:R-:W2:Y:S01]  /*1184b0*/  LDL.LU.64 R142, [R1+0x13e8] ;  /* 0x0013e800018e7983 */ /* 0x000ea20000300a00 */
[----:B------:R-:W3:Y:S04]  /*1184c0*/  LDL R150, [R1+0x1438] ;  /* 0x0014380001967983 */ /* 0x000ee80000100800 */
[----:B------:R-:W3:Y:S01]  /*1184d0*/  LDL R151, [R1+0x143c] ;  /* 0x00143c0001977983 */ /* 0x000ee20000100800 */
        /* <DEDUP_REMOVED lines=9> */
[----:B------:R-:W3:Y:S02]  /*118570*/  LDL.LU.64 R198, [R1+0x1418] ;  /* 0x0014180001c67983 */ /* 0x000ee40000300a00 */
[----:B------:R-:W3:Y:S01]  /*118580*/  LDL R214, [R1+0x1448] ;  /* 0x0014480001d67983 */ /* 0x000ee20000100800 */
[----:B------:R-:W3:Y:S01]  /*118590*/  LDL R215, [R1+0x144c] ;  /* 0x00144c0001d77983 */ /* 0x000ee20000100800 */
[----:B------:R-:W3:Y:S02]  /*1185a0*/  LDL.LU R204, [R1+0x3110] ;  /* 0x0031100001cc7983 */ /* 0x000ee40000300800 */
[----:B------:R-:W4:Y:S02]  /*1185b0*/  LDL.LU R205, [R1+0x3114] ;  /* 0x0031140001cd7983 */ /* 0x000f240000300800 */
[----:B------:R-:W4:Y:S01]  /*1185c0*/  LDL.LU R206, [R1+0x3118] ;  /* 0x0031180001ce7983 */ /* 0x000f220000300800 */
[----:B------:R-:W4:Y:S01]  /*1185d0*/  LDL.LU R207, [R1+0x311c] ;  /* 0x00311c0001cf7983 */ /* 0x000f220000300800 */
[----:B------:R-:W4:Y:S02]  /*1185e0*/  LDL.LU.64 R170, [R1+0x1458] ;  /* 0x0014580001aa7983 */ /* 0x000f240000300a00 */
[----:B------:R-:W4:Y:S02]  /*1185f0*/  LDL.LU R176, [R1+0x30f0] ;  /* 0x0030f00001b07983 */ /* 0x000f240000300800 */
[----:B------:R-:W4:Y:S01]  /*118600*/  LDL.LU R177, [R1+0x30f4] ;  /* 0x0030f40001b17983 */ /* 0x000f220000300800 */
[----:B------:R-:W4:Y:S01]  /*118610*/  LDL.LU R178, [R1+0x30f8] ;  /* 0x0030f80001b27983 */ /* 0x000f220000300800 */
[----:B------:R-:W4:Y:S02]  /*118620*/  LDL.LU R179, [R1+0x30fc] ;  /* 0x0030fc0001b37983 */ /* 0x000f240000300800 */
[----:B------:R-:W4:Y:S02]  /*118630*/  LDL.LU.64 R202, [R1+0x1478] ;  /* 0x0014780001ca7983 */ /* 0x000f240000300a00 */
[----:B------:R-:W4:Y:S01]  /*118640*/  LDL R218, [R1+0x1488] ;  /* 0x0014880001da7983 */ /* 0x000f220000100800 */
[----:B------:R-:W4:Y:S01]  /*118650*/  LDL R219, [R1+0x148c] ;  /* 0x00148c0001db7983 */ /* 0x000f220000100800 */
[----:B------:R-:W4:Y:S02]  /*118660*/  LDL.LU R208, [R1+0x2ed0] ;  /* 0x002ed00001d07983 */ /* 0x000f240000300800 */
[----:B------:R-:W4:Y:S02]  /*118670*/  LDL.LU R209, [R1+0x2ed4] ;  /* 0x002ed40001d17983 */ /* 0x000f240000300800 */
[----:B------:R-:W4:Y:S01]  /*118680*/  LDL.LU R210, [R1+0x2ed8] ;  /* 0x002ed80001d27983 */ /* 0x000f220000300800 */
[----:B------:R-:W4:Y:S01]  /*118690*/  LDL.LU R211, [R1+0x2edc] ;  /* 0x002edc0001d37983 */ /* 0x000f220000300800 */
[----:B------:R-:W4:Y:S02]  /*1186a0*/  LDL.LU.64 R234, [R1+0x1498] ;  /* 0x0014980001ea7983 */ /* 0x000f240000300a00 */
[----:B--2---:R-:W-:-:S02]  /*1186b0*/  IMAD.MOV.U32 R245, RZ, RZ, R143 ;  /* 0x000000fffff57224 */ /* 0x004fc400078e008f */
[----:B------:R-:W-:-:S03]  /*1186c0*/  IMAD.MOV.U32 R244, RZ, RZ, R142 ;  /* 0x000000fffff47224 */ /* 0x000fc600078e008e */
[----:B------:R3:W-:Y:S02]  /*1186d0*/  STL [R1+0x7be4], R245 ;  /* 0x007be4f501007387 */ /* 0x0007e40000100800 */
[----:B------:R2:W-:Y:S01]  /*1186e0*/  STL [R1+0x7be0], R244 ;  /* 0x007be0f401007387 */ /* 0x0005e20000100800 */
[----:B---3--:R-:W-:Y:S01]  /*1186f0*/  MOV R245, R166 ;  /* 0x000000a600f57202 */ /* 0x008fe20000000f00 */
[----:B--2---:R-:W-:-:S05]  /*118700*/  IMAD.MOV.U32 R244, RZ, RZ, R167 ;  /* 0x000000fffff47224 */ /* 0x004fca00078e00a7 */
[----:B------:R2:W-:Y:S01]  /*118710*/  STL [R1+0x7bec], R244 ;  /* 0x007becf401007387 */ /* 0x0005e20000100800 */
[----:B------:R3:W-:Y:S02]  /*118720*/  STL [R1+0x7be8], R245 ;  /* 0x007be8f501007387 */ /* 0x0007e40000100800 */
[----:B--2---:R-:W-:Y:S01]  /*118730*/  IMAD.MOV.U32 R244, RZ, RZ, R198 ;  /* 0x000000fffff47224 */ /* 0x004fe200078e00c6 */
[----:B---3--:R-:W-:-:S05]  /*118740*/  MOV R245, R199 ;  /* 0x000000c700f57202 */ /* 0x008fca0000000f00 */
[----:B------:R4:W-:Y:S01]  /*118750*/  STL [R1+0x7bf4], R245 ;  /* 0x007bf4f501007387 */ /* 0x0009e20000100800 */
[----:B------:R2:W-:Y:S02]  /*118760*/  STL [R1+0x7bf0], R244 ;  /* 0x007bf0f401007387 */ /* 0x0005e40000100800 */
[----:B----4-:R-:W-:Y:S02]  /*118770*/  IMAD.MOV.U32 R245, RZ, RZ, R170 ;  /* 0x000000fffff57224 */ /* 0x010fe400078e00aa */
[----:B--2---:R-:W-:-:S05]  /*118780*/  IMAD.MOV.U32 R244, RZ, RZ, R171 ;  /* 0x000000fffff47224 */ /* 0x004fca00078e00ab */
[----:B------:R2:W-:Y:S01]  /*118790*/  STL [R1+0x7bfc], R244 ;  /* 0x007bfcf401007387 */ /* 0x0005e20000100800 */
[----:B------:R3:W-:Y:S01]  /*1187a0*/  STL [R1+0x7bf8], R245 ;  /* 0x007bf8f501007387 */ /* 0x0007e20000100800 */
[C---:B------:R-:W-:Y:S08]  /*1187b0*/  HMMA.1688.F32.TF32 R24, R4.reuse, R234, R224 ;  /* 0x000000ea0418723c */ /* 0x040ff000000810e0 */
[----:B------:R-:W-:Y:S01]  /*1187c0*/  HMMA.1688.F32.TF32 R20, R4, R218, R208 ;  /* 0x000000da0414723c */ /* 0x000fe200000810d0 */
[----:B--2---:R-:W-:Y:S01]  /*1187d0*/  MOV R244, R202 ;  /* 0x000000ca00f47202 */ /* 0x004fe20000000f00 */
[----:B---3--:R-:W-:-:S05]  /*1187e0*/  IMAD.MOV.U32 R245, RZ, RZ, R203 ;  /* 0x000000fffff57224 */ /* 0x008fca00078e00cb */
[----:B------:R2:W-:Y:S01]  /*1187f0*/  STL [R1+0x7c04], R245 ;  /* 0x007c04f501007387 */ /* 0x0005e20000100800 */
[----:B------:R3:W-:Y:S01]  /*118800*/  STL [R1+0x7c00], R244 ;  /* 0x007c00f401007387 */ /* 0x0007e20000100800 */
[C---:B------:R-:W-:Y:S08]  /*118810*/  HMMA.1688.F32.TF32 R16, R4.reuse, R202, R192 ;  /* 0x000000ca0410723c */ /* 0x040ff000000810c0 */
[C---:B------:R-:W-:Y:S01]  /*118820*/  HMMA.1688.F32.TF32 R8, R4.reuse, R186, R176 ;  /* 0x000000ba0408723c */ /* 0x040fe200000810b0 */
[----:B--2---:R-:W-:Y:S01]  /*118830*/  IMAD.MOV.U32 R245, RZ, RZ, R234 ;  /* 0x000000fffff57224 */ /* 0x004fe200078e00ea */
[----:B---3--:R-:W-:Y:S01]  /*118840*/  MOV R244, R235 ;  /* 0x000000eb00f47202 */ /* 0x008fe20000000f00 */
[----:B------:R-:W2:Y:S04]  /*118850*/  LDL R234, [R1+0x1548] ;  /* 0x0015480001ea7983 */ /* 0x000ea80000100800 */
[----:B------:R-:W2:Y:S01]  /*118860*/  LDL R235, [R1+0x154c] ;  /* 0x00154c0001eb7983 */ /* 0x000ea20000100800 */
[----:B------:R-:W3:Y:S02]  /*118870*/  LDL.LU R208, [R1+0x2e20] ;  /* 0x002e200001d07983 */ /* 0x000ee40000300800 */
[----:B------:R-:W3:Y:S02]  /*118880*/  LDL.LU R209, [R1+0x2e24] ;  /* 0x002e240001d17983 */ /* 0x000ee40000300800 */
[----:B------:R-:W3:Y:S01]  /*118890*/  LDL.LU R210, [R1+0x2e28] ;  /* 0x002e280001d27983 */ /* 0x000ee20000300800 */
[----:B------:R-:W3:Y:S01]  /*1188a0*/  LDL.LU R211, [R1+0x2e2c] ;  /* 0x002e2c0001d37983 */ /* 0x000ee20000300800 */
[----:B------:R-:W4:Y:S02]  /*1188b0*/  LDL R202, [R1+0x1528] ;  /* 0x0015280001ca7983 */ /* 0x000f240000100800 */
[----:B------:R-:W4:Y:S02]  /*1188c0*/  LDL R203, [R1+0x152c] ;  /* 0x00152c0001cb7983 */ /* 0x000f240000100800 */
[----:B------:R-:W2:Y:S01]  /*1188d0*/  LDL.LU R176, [R1+0x2e40] ;  /* 0x002e400001b07983 */ /* 0x000ea20000300800 */
[----:B------:R-:W2:Y:S01]  /*1188e0*/  LDL.LU R177, [R1+0x2e44] ;  /* 0x002e440001b17983 */ /* 0x000ea20000300800 */
[----:B------:R-:W2:Y:S01]  /*1188f0*/  LDL.LU R178, [R1+0x2e48] ;  /* 0x002e480001b27983 */ /* 0x000ea20000300800 */
[C---:B------:R-:W-:Y:S01]  /*118900*/  HMMA.1688.F32.TF32 R100, R4.reuse, R214, R204 ;  /* 0x000000d60464723c */ /* 0x040fe200000810cc */
[----:B------:R-:W2:Y:S01]  /*118910*/  LDL.LU R179, [R1+0x2e4c] ;  /* 0x002e4c0001b37983 */ /* 0x000ea20000300800 */
[----:B------:R-:W2:Y:S01]  /*118920*/  LDL.LU R204, [R1+0x2e60] ;  /* 0x002e600001cc7983 */ /* 0x000ea20000300800 */
[----:B------:R-:W2:Y:S05]  /*118930*/  LDL.LU R205, [R1+0x2e64] ;  /* 0x002e640001cd7983 */ /* 0x000eaa0000300800 */
[C---:B------:R-:W-:Y:S01]  /*118940*/  HMMA.1688.F32.TF32 R132, R4.reuse, R150, R124 ;  /* 0x000000960484723c */ /* 0x040fe2000008107c */
[----:B------:R-:W2:Y:S07]  /*118950*/  LDL.LU R206, [R1+0x2e68] ;  /* 0x002e680001ce7983 */ /* 0x000eae0000300800 */
[C---:B------:R-:W-:Y:S01]  /*118960*/  HMMA.1688.F32.TF32 R124, R4.reuse, R198, R188 ;  /* 0x000000c6047c723c */ /* 0x040fe200000810bc */
[----:B------:R-:W2:Y:S07]  /*118970*/  LDL.LU R207, [R1+0x2e6c] ;  /* 0x002e6c0001cf7983 */ /* 0x000eae0000300800 */
[C---:B------:R-:W-:Y:S01]  /*118980*/  HMMA.1688.F32.TF32 R136, R4.reuse, R182, R172 ;  /* 0x000000b60488723c */ /* 0x040fe200000810ac */
[----:B------:R-:W2:Y:S02]  /*118990*/  LDL R198, [R1+0x14e8] ;  /* 0x0014e80001c67983 */ /* 0x000ea40000100800 */
[----:B------:R-:W2:Y:S01]  /*1189a0*/  LDL R199, [R1+0x14ec] ;  /* 0x0014ec0001c77983 */ /* 0x000ea20000100800 */
        /* <DEDUP_REMOVED lines=15> */
[----:B------:R-:W2:Y:S01]  /*118aa0*/  LDL.LU.64 R150, [R1+0x14b8] ;  /* 0x0014b80001967983 */ /* 0x000ea20000300a00 */
[C---:B------:R-:W-:Y:S01]  /*118ab0*/  HMMA.1688.F32.TF32 R116, R4.reuse, R166, R156 ;  /* 0x000000a60474723c */ /* 0x040fe2000008109c */
        /* <DEDUP_REMOVED lines=11> */
[----:B------:R-:W3:Y:S01]  /*118b70*/  LDL.LU.64 R214, [R1+0x14f8] ;  /* 0x0014f80001d67983 */ /* 0x000ee20000300a00 */
[----:B------:R-:W-:Y:S01]  /*118b80*/  HMMA.1688.F32.TF32 R104, R4, R170, R160 ;  /* 0x000000aa0468723c */ /* 0x000fe200000810a0 */
[----:B------:R-:W3:Y:S04]  /*118b90*/  LDL R170, [R1+0x1508] ;  /* 0x0015080001aa7983 */ /* 0x000ee80000100800 */
[----:B------:R-:W4:Y:S01]  /*118ba0*/  LDL R171, [R1+0x150c] ;  /* 0x00150c0001ab7983 */ /* 0x000f220000100800 */
[----:B------:R-:W4:Y:S02]  /*118bb0*/  LDL.LU R160, [R1+0x2e50] ;  /* 0x002e500001a07983 */ /* 0x000f240000300800 */
        /* <DEDUP_REMOVED lines=9> */
[----:B------:R-:W4:Y:S01]  /*118c50*/  LDL.LU R224, [R1+0x2e10] ;  /* 0x002e100001e07983 */ /* 0x000f220000300800 */
[----:B------:R-:W4:Y:S01]  /*118c60*/  LDL.LU R225, [R1+0x2e14] ;  /* 0x002e140001e17983 */ /* 0x000f220000300800 */
[----:B------:R-:W4:Y:S02]  /*118c70*/  LDL.LU R226, [R1+0x2e18] ;  /* 0x002e180001e27983 */ /* 0x000f240000300800 */
[----:B------:R-:W4:Y:S02]  /*118c80*/  LDL.LU R227, [R1+0x2e1c] ;  /* 0x002e1c0001e37983 */ /* 0x000f240000300800 */
[----:B------:R-:W-:Y:S01]  /*118c90*/  STL [R1+0x7c0c], R244 ;  /* 0x007c0cf401007387 */ /* 0x000fe20000100800 */
[----:B------:R2:W-:Y:S02]  /*118ca0*/  STL [R1+0x7c08], R245 ;  /* 0x007c08f501007387 */ /* 0x0005e40000100800 */
        /* <DEDUP_REMOVED lines=11> */
[----:B------:R2:W-:Y:S01]  /*118d60*/  STL [R1+0x7c20], R244 ;  /* 0x007c20f401007387 */ /* 0x0005e20000100800 */
[C---:B------:R-:W-:Y:S08]  /*118d70*/  HMMA.1688.F32.TF32 R36, R4.reuse, R166, R156 ;  /* 0x000000a60424723c */ /* 0x040ff0000008109c */
[C---:B------:R-:W-:Y:S08]  /*118d80*/  HMMA.1688.F32.TF32 R40, R4.reuse, R182, R172 ;  /* 0x000000b60428723c */ /* 0x040ff000000810ac */
[C---:B------:R-:W-:Y:S08]  /*118d90*/  HMMA.1688.F32.TF32 R44, R4.reuse, R198, R188 ;  /* 0x000000c6042c723c */ /* 0x040ff000000810bc */
[----:B------:R-:W-:Y:S01]  /*118da0*/  HMMA.1688.F32.TF32 R48, R4, R214, R204 ;  /* 0x000000d60430723c */ /* 0x000fe200000810cc */
[----:B----4-:R-:W-:-:S02]  /*118db0*/  IMAD.MOV.U32 R245, RZ, RZ, R186 ;  /* 0x000000fffff57224 */ /* 0x010fc400078e00ba */
[----:B--2---:R-:W-:Y:S01]  /*118dc0*/  IMAD.MOV.U32 R244, RZ, RZ, R187 ;  /* 0x000000fffff47224 */ /* 0x004fe200078e00bb */
[----:B------:R-:W-:-:S04]  /*118dd0*/  MOV R159, R250 ;  /* 0x000000fa009f7202 */ /* 0x000fc80000000f00 */
[----:B------:R2:W-:Y:S01]  /*118de0*/  STL [R1+0x7c2c], R244 ;  /* 0x007c2cf401007387 */ /* 0x0005e20000100800 */
[----:B------:R3:W-:Y:S02]  /*118df0*/  STL [R1+0x7c28], R245 ;  /* 0x007c28f501007387 */ /* 0x0007e40000100800 */
[----:B------:R-:W4:Y:S02]  /*118e00*/  LDL R204, [R1+0x100] ;  /* 0x0001000001cc7983 */ /* 0x000f240000100800 */
[----:B------:R-:W4:Y:S01]  /*118e10*/  LDL R205, [R1+0x104] ;  /* 0x0001040001cd7983 */ /* 0x000f220000100800 */
        /* <DEDUP_REMOVED lines=28> */
[----:B------:R-:W-:Y:S01]  /*118fe0*/  IMAD.MOV.U32 R158, RZ, RZ, R251 ;  /* 0x000000ffff9e7224 */ /* 0x000fe200078e00fb */
        /* <DEDUP_REMOVED lines=47> */
[----:B------:R-:W4:Y:S02]  /*1192e0*/  LDL.LU R211, [R1+0x2dac] ;  /* 0x002dac0001d37983 */ /* 0x000f240000300800 */
[C---:B------:R-:W-:Y:S01]  /*1192f0*/  HMMA.1688.F32.TF32 R68, R4.reuse, R234, R224 ;  /* 0x000000ea0444723c */ /* 0x040fe200000810e0 */
[----:B------:R-:W1:Y:S04]  /*119300*/  LDL R224, [R1+0x10] ;  /* 0x0000100001e07983 */ /* 0x000e680000100800 */
[----:B------:R-:W1:Y:S03]  /*119310*/  LDL R225, [R1+0x14] ;  /* 0x0000140001e17983 */ /* 0x000e660000100800 */
[C---:B------:R-:W-:Y:S01]  /*119320*/  HMMA.1688.F32.TF32 R28, R4.reuse, R222, R236 ;  /* 0x000000de041c723c */ /* 0x040fe200000810ec */
[----:B------:R-:W4:Y:S04]  /*119330*/  LDL R216, [R1] ;  /* 0x0000000001d87983 */ /* 0x000f280000100800 */
[----:B------:R-:W4:Y:S01]  /*119340*/  LDL R217, [R1+0x4] ;  /* 0x0000040001d97983 */ /* 0x000f220000100800 */
[----:B------:R-:W4:Y:S02]  /*119350*/  LDL.64 R236, [R1+0x60] ;  /* 0x0000600001ec7983 */ /* 0x000f240000100a00 */
[----:B------:R-:W4:Y:S02]  /*119360*/  LDL.LU.64 R238, [R1+0x68] ;  /* 0x0000680001ee7983 */ /* 0x000f240000300a00 */
[----:B------:R-:W4:Y:S01]  /*119370*/  LDL.64 R220, [R1+0x70] ;  /* 0x0000700001dc7983 */ /* 0x000f220000100a00 */
[C---:B------:R-:W-:Y:S01]  /*119380*/  HMMA.1688.F32.TF32 R32, R4.reuse, R150, R140 ;  /* 0x000000960420723c */ /* 0x040fe2000008108c */
[----:B------:R-:W4:Y:S01]  /*119390*/  LDL.LU.64 R222, [R1+0x78] ;  /* 0x0000780001de7983 */ /* 0x000f220000300a00 */
        /* <DEDUP_REMOVED lines=43> */
[----:B------:R-:W-:Y:S01]  /*119650*/  HMMA.1688.F32.TF32 R132, R12, R232, R132 ;  /* 0x000000e80c84723c */ /* 0x000fe20000081084 */
[----:B------:R-:W-:Y:S01]  /*119660*/  MOV R244, R218 ;  /* 0x000000da00f47202 */ /* 0x000fe20000000f00 */
[----:B------:R-:W-:-:S06]  /*119670*/  IMAD.MOV.U32 R245, RZ, RZ, R219 ;  /* 0x000000fffff57224 */ /* 0x000fcc00078e00db */
        /* <DEDUP_REMOVED lines=69> */
[----:B----4-:R-:W-:Y:S01]  /*119ad0*/  MOV R249, R238 ;  /* 0x000000ee00f97202 */ /* 0x010fe20000000f00 */
        /* <DEDUP_REMOVED lines=35> */
[----:B------:R-:W-:Y:S01]  /*119d10*/  IMAD.MOV.U32 R251, RZ, RZ, R222 ;  /* 0x000000fffffb7224 */ /* 0x000fe200078e00de */
[----:B------:R-:W-:-:S07]  /*119d20*/  MOV R250, R223 ;  /* 0x000000df00fa7202 */ /* 0x000fce0000000f00 */
        /* <DEDUP_REMOVED lines=442> */
[----:B------:R-:W3:Y:S02]  /*11b8d0*/  LDL.LU R231, [R1+0x7c38] ;  /* 0x007c380001e77983 */ /* 0x000ee40000300800 */
[----:B------:R-:W3:Y:S02]  /*11b8e0*/  LDL.LU R222, [R1+0x7c34] ;  /* 0x007c340001de7983 */ /* 0x000ee40000300800 */
[----:B------:R-:W4:Y:S01]  /*11b8f0*/  LDL.LU R223, [R1+0x7c30] ;  /* 0x007c300001df7983 */ /* 0x000f220000300800 */
[----:B------:R-:W4:Y:S01]  /*11b900*/  LDL.64 R192, [R1+0x1120] ;  /* 0x0011200001c07983 */ /* 0x000f220000100a00 */
[----:B------:R-:W4:Y:S01]  /*11b910*/  LDL.LU.64 R208, [R1+0x1130] ;  /* 0x0011300001d07983 */ /* 0x000f220000300a00 */
        /* <DEDUP_REMOVED lines=34> */
[----:B------:R-:W-:Y:S02]  /*11bb40*/  STL.64 [R1+0x79a8], R236 ;  /* 0x0079a8ec01007387 */ /* 0x000fe40000100a00 */
[----:B---3--:R-:W-:Y:S02]  /*11bb50*/  STL.64 [R1+0x79c0], R230 ;  /* 0x0079c0e601007387 */ /* 0x008fe40000100a00 */
[----:B------:R-:W-:Y:S02]  /*11bb60*/  STL.64 [R1+0x79b8], R228 ;  /* 0x0079b8e401007387 */ /* 0x000fe40000100a00 */
[----:B----4-:R-:W-:Y:S01]  /*11bb70*/  HMMA.1688.F32.TF32 R108, R12, R192, R108 ;  /* 0x000000c00c6c723c */ /* 0x010fe2000008106c */
        /* <DEDUP_REMOVED lines=17> */
[----:B------:R-:W-:Y:S01]  /*11bc90*/  STL.64 [R1+0x7a48], R156 ;  /* 0x007a489c01007387 */ /* 0x000fe20000100a00 */
[C---:B------:R-:W-:Y:S08]  /*11bca0*/  HMMA.1688.F32.TF32 R52, R124.reuse, R238, R52 ;  /* 0x000000ee7c34723c */ /* 0x040ff00000081034 */
[C---:B------:R-:W-:Y:S08]  /*11bcb0*/  HMMA.1688.F32.TF32 R56, R124.reuse, R230, R56 ;  /* 0x000000e67c38723c */ /* 0x040ff00000081038 */
[----:B------:R-:W-:Y:S01]  /*11bcc0*/  HMMA.1688.F32.TF32 R60, R124, R222, R60 ;  /* 0x000000de7c3c723c */ /* 0x000fe2000008103c */
[----:B------:R-:W-:Y:S01]  /*11bcd0*/  STL.64 [R1+0x7a60], R150 ;  /* 0x007a609601007387 */ /* 0x000fe20000100a00 */
[----:B------:R-:W-:Y:S06]  /*11bce0*/  STL.64 [R1+0x7a58], R148 ;  /* 0x007a589401007387 */ /* 0x000fec0000100a00 */
[C---:B------:R-:W-:Y:S01]  /*11bcf0*/  HMMA.1688.F32.TF32 R124, R12.reuse, R200, R128 ;  /* 0x000000c80c7c723c */ /* 0x040fe20000081080 */
[----:B------:R-:W-:Y:S01]  /*11bd00*/  STL.64 [R1+0x7a70], R142 ;  /* 0x007a708e01007387 */ /* 0x000fe20000100a00 */
[----:B------:R-:W-:Y:S01]  /*11bd10*/  STL.64 [R1+0x7a68], R140 ;  /* 0x007a688c01007387 */ /* 0x000fe20000100a00 */
[----:B------:R-:W-:Y:S02]  /*11bd20*/  STL.64 [R1+0x9b0], R108 ;  /* 0x0009b06c01007387 */ /* 0x000fe40000100a00 */
        /* <DEDUP_REMOVED lines=8> */
[----:B-1----:R-:W-:Y:S11]  /*11bdb0*/  HMMA.1688.F32.TF32 R108, R12, R232, R136 ;  /* 0x000000e80c6c723c */ /* 0x002ff60000081088 */
[----:B------:R-:W-:Y:S04]  /*11bdc0*/  @!UPT UIADD3 URZ, URZ, URZ, URZ ;  /* 0x0000003f3f3ff290 */ /* 0x000fe8000fffe03f */
[----:B------:R1:W-:Y:S01]  /*11bdd0*/  STL.64 [R1+0x940], R124 ;  /* 0x0009407c01007387 */ /* 0x0003e20000100a00 */
[----:B------:R-:W-:Y:S02]  /*11bde0*/  STL.64 [R1+0x948], R126 ;  /* 0x0009487e01007387 */ /* 0x000fe40000100a00 */
[----:B------:R-:W2:Y:S02]  /*11bdf0*/  LDL R224, [R1+0x12e0] ;  /* 0x0012e00001e07983 */ /* 0x000ea40000100800 */
[----:B------:R-:W-:Y:S01]  /*11be00*/  STL.64 [R1+0x920], R112 ;  /* 0x0009207001007387 */ /* 0x000fe20000100a00 */
[----:B------:R-:W-:Y:S01]  /*11be10*/  STL.64 [R1+0x928], R114 ;  /* 0x0009287201007387 */ /* 0x000fe20000100a00 */
[----:B------:R-:W-:Y:S01]  /*11be20*/  MOV R3, R193 ;  /* 0x000000c100037202 */ /* 0x000fe20000000f00 */
[----:B------:R-:W-:Y:S02]  /*11be30*/  IMAD.MOV.U32 R0, RZ, RZ, R208 ;  /* 0x000000ffff007224 */ /* 0x000fe400078e00d0 */
[----:B------:R-:W-:Y:S01]  /*11be40*/  IMAD.MOV.U32 R2, RZ, RZ, R209 ;  /* 0x000000ffff027224 */ /* 0x000fe200078e00d1 */
[----:B------:R3:W-:Y:S01]  /*11be50*/  STL.64 [R1+0x900], R108 ;  /* 0x0009006c01007387 */ /* 0x0007e20000100a00 */
[----:B------:R4:W-:Y:S02]  /*11be60*/  STL.64 [R1+0x908], R110 ;  /* 0x0009086e01007387 */ /* 0x0009e40000100a00 */
[----:B------:R-:W4:Y:S02]  /*11be70*/  LDL R140, [R1+0x1180] ;  /* 0x00118000018c7983 */ /* 0x000f240000100800 */
[----:B------:R-:W4:Y:S01]  /*11be80*/  LDL R141, [R1+0x1184] ;  /* 0x00118400018d7983 */ /* 0x000f220000100800 */
[----:B-1----:R-:W2:Y:S04]  /*11be90*/  LDL R124, [R1+0x1190] ;  /* 0x00119000017c7983 */ /* 0x002ea80000100800 */
        /* <DEDUP_REMOVED lines=20> */
[----:B------:R-:W2:Y:S02]  /*11bfe0*/  LDL.LU.64 R148, [R1+0x11a0] ;  /* 0x0011a00001947983 */ /* 0x000ea40000300a00 */
[----:B------:R-:W2:Y:S02]  /*11bff0*/  LDL R156, [R1+0x11b0] ;  /* 0x0011b000019c7983 */ /* 0x000ea40000100800 */
[----:B------:R-:W2:Y:S01]  /*11c000*/  LDL R157, [R1+0x11b4] ;  /* 0x0011b400019d7983 */ /* 0x000ea20000100800 */
        /* <DEDUP_REMOVED lines=20> */
[----:B------:R-:W-:Y:S01]  /*11c150*/  MOV R232, R252 ;  /* 0x000000fc00e87202 */ /* 0x000fe20000000f00 */
[----:B------:R-:W-:-:S02]  /*11c160*/  IMAD.MOV.U32 R233, RZ, RZ, R247 ;  /* 0x000000ffffe97224 */ /* 0x000fc400078e00f7 */
[----:B------:R-:W-:Y:S02]  /*11c170*/  IMAD.MOV.U32 R218, RZ, RZ, R244 ;  /* 0x000000ffffda7224 */ /* 0x000fe400078e00f4 */
[----:B------:R-:W-:Y:S01]  /*11c180*/  IMAD.MOV.U32 R219, RZ, RZ, R245 ;  /* 0x000000ffffdb7224 */ /* 0x000fe200078e00f5 */
[C---:B---3--:R-:W-:Y:S08]  /*11c190*/  HMMA.1688.F32.TF32 R4, R12.reuse, R108, R4 ;  /* 0x0000006c0c04723c */ /* 0x048ff00000081004 */
[C---:B----4-:R-:W-:Y:S08]  /*11c1a0*/  HMMA.1688.F32.TF32 R108, R12.reuse, R140, R100 ;  /* 0x0000008c0c6c723c */ /* 0x050ff00000081064 */
[C---:B--2---:R-:W-:Y:S08]  /*11c1b0*/  HMMA.1688.F32.TF32 R100, R12.reuse, R124, R104 ;  /* 0x0000007c0c64723c */ /* 0x044ff00000081068 */
[C---:B------:R-:W-:Y:S01]  /*11c1c0*/  HMMA.1688.F32.TF32 R8, R12.reuse, R148, R8 ;  /* 0x000000940c08723c */ /* 0x040fe20000081008 */
[----:B------:R-:W-:Y:S01]  /*11c1d0*/  STL.64 [R1+0x8e0], R4 ;  /* 0x0008e00401007387 */ /* 0x000fe20000100a00 */
[----:B------:R-:W-:Y:S05]  /*11c1e0*/  STL.64 [R1+0x8e8], R6 ;  /* 0x0008e80601007387 */ /* 0x000fea0000100a00 */
[----:B------:R-:W-:Y:S02]  /*11c1f0*/  STL.64 [R1+0x8c0], R108 ;  /* 0x0008c06c01007387 */ /* 0x000fe40000100a00 */
[----:B------:R-:W-:Y:S06]  /*11c200*/  STL.64 [R1+0x8c8], R110 ;  /* 0x0008c86e01007387 */ /* 0x000fec0000100a00 */
[----:B------:R-:W-:Y:S01]  /*11c210*/  STL.64 [R1+0x8a0], R100 ;  /* 0x0008a06401007387 */ /* 0x000fe20000100a00 */
[----:B------:R1:W-:Y:S02]  /*11c220*/  STL.64 [R1+0x8a8], R102 ;  /* 0x0008a86601007387 */ /* 0x0003e40000100a00 */
[----:B------:R-:W-:Y:S01]  /*11c230*/  IMAD.MOV.U32 R252, RZ, RZ, R148 ;  /* 0x000000fffffc7224 */ /* 0x000fe200078e0094 */
[----:B------:R-:W-:Y:S01]  /*11c240*/  MOV R247, R149 ;  /* 0x0000009500f77202 */ /* 0x000fe20000000f00 */
[----:B------:R-:W-:Y:S04]  /*11c250*/  LDS R4, [R241+0x8a380] ;  /* 0x08a38000f1047984 */ /* 0x000fe80000000800 */
[----:B------:R-:W-:Y:S04]  /*11c260*/  LDS R6, [R241+0x8b380] ;  /* 0x08b38000f1067984 */ /* 0x000fe80000000800 */
[----:B------:R-:W-:Y:S04]  /*11c270*/  LDS R5, [R246+0x8a380] ;  /* 0x08a38000f6057984 */ /* 0x000fe80000000800 */
[----:B------:R-:W2:Y:S04]  /*11c280*/  LDS R7, [R246+0x8b380] ;  /* 0x08b38000f6077984 */ /* 0x000ea80000000800 */
[----:B------:R-:W-:Y:S01]  /*11c290*/  STL.64 [R1+0x880], R8 ;  /* 0x0008800801007387 */ /* 0x000fe20000100a00 */
[----:B------:R3:W-:Y:S01]  /*11c2a0*/  STL.64 [R1+0x888], R10 ;  /* 0x0008880a01007387 */ /* 0x0007e20000100a00 */
[C---:B-1----:R-:W-:Y:S08]  /*11c2b0*/  HMMA.1688.F32.TF32 R100, R12.reuse, R156, R16 ;  /* 0x0000009c0c64723c */ /* 0x042ff00000081010 */
[C---:B------:R-:W-:Y:S08]  /*11c2c0*/  HMMA.1688.F32.TF32 R16, R12.reuse, R164, R20 ;  /* 0x000000a40c10723c */ /* 0x040ff00000081014 */
[C---:B---3--:R-:W-:Y:S08]  /*11c2d0*/  HMMA.1688.F32.TF32 R8, R12.reuse, R172, R24 ;  /* 0x000000ac0c08723c */ /* 0x048ff00000081018 */
        /* <DEDUP_REMOVED lines=46> */
[----:B------:R1:W-:Y:S03]  /*11c5c0*/  STL.64 [R1+0x688], R22 ;  /* 0x0006881601007387 */ /* 0x0003e60000100a00 */
[----:B------:R-:W-:Y:S04]  /*11c5d0*/  LDS R84, [R241+0x8c380] ;  /* 0x08c38000f1547984 */ /* 0x000fe80000000800 */
[----:B------:R-:W-:Y:S04]  /*11c5e0*/  LDS R86, [R241+0x8d380] ;  /* 0x08d38000f1567984 */ /* 0x000fe80000000800 */
[----:B------:R-:W-:Y:S04]  /*11c5f0*/  LDS R85, [R246+0x8c380] ;  /* 0x08c38000f6557984 */ /* 0x000fe80000000800 */
[----:B------:R-:W3:Y:S01]  /*11c600*/  LDS R87, [R246+0x8d380] ;  /* 0x08d38000f6577984 */ /* 0x000ee20000000800 */
[C---:B-1----:R-:W-:Y:S03]  /*11c610*/  HMMA.1688.F32.TF32 R20, R12.reuse, R216, R88 ;  /* 0x000000d80c14723c */ /* 0x042fe60000081058 */
[----:B------:R-:W-:Y:S01]  /*11c620*/  STL.64 [R1+0x660], R16 ;  /* 0x0006601001007387 */ /* 0x000fe20000100a00 */
[----:B------:R1:W-:Y:S02]  /*11c630*/  STL.64 [R1+0x668], R18 ;  /* 0x0006681201007387 */ /* 0x0003e40000100a00 */
[----:B------:R-:W-:Y:S02]  /*11c640*/  STL.64 [R1+0x640], R8 ;  /* 0x0006400801007387 */ /* 0x000fe40000100a00 */
[----:B------:R4:W-:Y:S01]  /*11c650*/  STL.64 [R1+0x648], R10 ;  /* 0x0006480a01007387 */ /* 0x0009e20000100a00 */
[C---:B-1----:R-:W-:Y:S08]  /*11c660*/  HMMA.1688.F32.TF32 R16, R12.reuse, R224, R92 ;  /* 0x000000e00c10723c */ /* 0x042ff0000008105c */
[----:B----4-:R-:W-:Y:S06]  /*11c670*/  HMMA.1688.F32.TF32 R8, R12, R232, R96 ;  /* 0x000000e80c08723c */ /* 0x010fec0000081060 */
[----:B------:R-:W-:Y:S01]  /*11c680*/  STL.64 [R1+0x620], R20 ;  /* 0x0006201401007387 */ /* 0x000fe20000100a00 */
[----:B------:R-:W-:Y:S02]  /*11c690*/  STL.64 [R1+0x628], R22 ;  /* 0x0006281601007387 */ /* 0x000fe40000100a00 */
[----:B------:R-:W4:Y:S06]  /*11c6a0*/  LDL.LU R234, [R1+0x1548] ;  /* 0x0015480001ea7983 */ /* 0x000f2c0000300800 */
[----:B------:R-:W-:Y:S01]  /*11c6b0*/  STL.64 [R1+0x4b0], R16 ;  /* 0x0004b01001007387 */ /* 0x000fe20000100a00 */
[----:B------:R-:W-:Y:S07]  /*11c6c0*/  STL.64 [R1+0x4b8], R18 ;  /* 0x0004b81201007387 */ /* 0x000fee0000100a00 */
[----:B------:R-:W-:Y:S02]  /*11c6d0*/  STL.64 [R1+0x490], R8 ;  /* 0x0004900801007387 */ /* 0x000fe40000100a00 */
[----:B------:R1:W-:Y:S01]  /*11c6e0*/  STL.64 [R1+0x498], R10 ;  /* 0x0004980a01007387 */ /* 0x0003e20000100a00 */
[----:B------:R-:W4:Y:S01]  /*11c6f0*/  LDL.LU R235, [R1+0x154c] ;  /* 0x00154c0001eb7983 */ /* 0x000f220000300800 */
[----:B------:R-:W2:Y:S02]  /*11c700*/  LDL.LU R244, [R1+0x7c2c] ;  /* 0x007c2c0001f47983 */ /* 0x000ea40000300800 */
        /* <DEDUP_REMOVED lines=11> */
[----:B--2---:R-:W-:Y:S01]  /*11c7c0*/  IMAD.MOV.U32 R187, RZ, RZ, R244 ;  /* 0x000000ffffbb7224 */ /* 0x004fe200078e00f4 */
[----:B---3--:R-:W-:-:S02]  /*11c7d0*/  MOV R186, R245 ;  /* 0x000000f500ba7202 */ /* 0x008fc40000000f00 */
[----:B------:R-:W2:Y:S01]  /*11c7e0*/  LDL.LU R245, [R1+0x7c24] ;  /* 0x007c240001f57983 */ /* 0x000ea20000300800 */
[----:B------:R-:W3:Y:S02]  /*11c7f0*/  LDL.LU R244, [R1+0x7c20] ;  /* 0x007c200001f47983 */ /* 0x000ee40000300800 */
[----:B------:R-:W4:Y:S02]  /*11c800*/  LDL.LU R176, [R1+0x3440] ;  /* 0x0034400001b07983 */ /* 0x000f240000300800 */
[----:B------:R-:W4:Y:S01]  /*11c810*/  LDL.LU R177, [R1+0x3444] ;  /* 0x0034440001b17983 */ /* 0x000f220000300800 */
[----:B------:R-:W4:Y:S01]  /*11c820*/  LDL.LU R178, [R1+0x3448] ;  /* 0x0034480001b27983 */ /* 0x000f220000300800 */
[----:B------:R-:W4:Y:S02]  /*11c830*/  LDL.LU R179, [R1+0x344c] ;  /* 0x00344c0001b37983 */ /* 0x000f240000300800 */
[----:B------:R-:W4:Y:S02]  /*11c840*/  LDL.LU R170, [R1+0x1508] ;  /* 0x0015080001aa7983 */ /* 0x000f240000300800 */
[----:B------:R-:W4:Y:S01]  /*11c850*/  LDL.LU R171, [R1+0x150c] ;  /* 0x00150c0001ab7983 */ /* 0x000f220000300800 */
[----:B--2---:R-:W-:Y:S01]  /*11c860*/  MOV R239, R245 ;  /* 0x000000f500ef7202 */ /* 0x004fe20000000f00 */
[----:B---3--:R-:W-:-:S02]  /*11c870*/  IMAD.MOV.U32 R238, RZ, RZ, R244 ;  /* 0x000000ffffee7224 */ /* 0x008fc400078e00f4 */
        /* <DEDUP_REMOVED lines=11> */
[----:B------:R-:W4:Y:S02]  /*11c930*/  LDL.LU R215, [R1+0x347c] ;  /* 0x00347c0001d77983 */ /* 0x000f240000300800 */
[----:B--2---:R-:W-:-:S02]  /*11c940*/  IMAD.MOV.U32 R207, RZ, RZ, R244 ;  /* 0x000000ffffcf7224 */ /* 0x004fc400078e00f4 */
[----:B---3--:R-:W-:Y:S02]  /*11c950*/  IMAD.MOV.U32 R206, RZ, RZ, R245 ;  /* 0x000000ffffce7224 */ /* 0x008fe400078e00f5 */
[----:B------:R-:W2:Y:S01]  /*11c960*/  LDL.LU R245, [R1+0x7c14] ;  /* 0x007c140001f57983 */ /* 0x000ea20000300800 */
[----:B------:R-:W3:Y:S02]  /*11c970*/  LDL.LU R244, [R1+0x7c10] ;  /* 0x007c100001f47983 */ /* 0x000ee40000300800 */
[----:B------:R-:W4:Y:S02]  /*11c980*/  LDL.LU R196, [R1+0x3480] ;  /* 0x0034800001c47983 */ /* 0x000f240000300800 */
[----:B------:R-:W4:Y:S01]  /*11c990*/  LDL.LU R197, [R1+0x3484] ;  /* 0x0034840001c57983 */ /* 0x000f220000300800 */
[----:B------:R-:W4:Y:S01]  /*11c9a0*/  LDL.LU R198, [R1+0x3488] ;  /* 0x0034880001c67983 */ /* 0x000f220000300800 */
[----:B------:R-:W4:Y:S02]  /*11c9b0*/  LDL.LU R199, [R1+0x348c] ;  /* 0x00348c0001c77983 */ /* 0x000f240000300800 */
[----:B------:R-:W4:Y:S02]  /*11c9c0*/  LDL.LU R190, [R1+0x14c8] ;  /* 0x0014c80001be7983 */ /* 0x000f240000300800 */
[----:B------:R-:W4:Y:S02]  /*11c9d0*/  LDL.LU R191, [R1+0x14cc] ;  /* 0x0014cc0001bf7983 */ /* 0x000f240000300800 */
        /* <DEDUP_REMOVED lines=22> */
[----:B-1----:R-:W4:Y:S02]  /*11cb40*/  LDL.LU R10, [R1+0x1488] ;  /* 0x00148800010a7983 */ /* 0x002f240000300800 */
        /* <DEDUP_REMOVED lines=63> */
[----:B------:R-:W2:Y:S01]  /*11cf40*/  LDL.LU.64 R76, [R1+0x12f0] ;  /* 0x0012f000014c7983 */ /* 0x000ea20000300a00 */
        /* <DEDUP_REMOVED lines=29> */
[C---:B------:R-:W-:Y:S08]  /*11d120*/  HMMA.1688.F32.TF32 R24, R4.reuse, R238, R228 ;  /* 0x000000ee0418723c */ /* 0x040ff000000810e4 */
[C---:B------:R-:W-:Y:S08]  /*11d130*/  HMMA.1688.F32.TF32 R104, R4.reuse, R106, R20 ;  /* 0x0000006a0468723c */ /* 0x040ff00000081014 */
[C---:B------:R-:W-:Y:S08]  /*11d140*/  HMMA.1688.F32.TF32 R20, R4.reuse, R222, R212 ;  /* 0x000000de0414723c */ /* 0x040ff000000810d4 */
[----:B------:R-:W-:Y:S07]  /*11d150*/  HMMA.1688.F32.TF32 R80, R4, R158, R148 ;  /* 0x0000009e0450723c */ /* 0x000fee0000081094 */
[----:B------:R-:W-:Y:S01]  /*11d160*/  MOV R151, R248 ;  /* 0x000000f800977202 */ /* 0x000fe20000000f00 */
[----:B------:R-:W-:-:S02]  /*11d170*/  IMAD.MOV.U32 R150, RZ, RZ, R249 ;  /* 0x000000ffff967224 */ /* 0x000fc400078e00f9 */
[----:B------:R-:W-:Y:S01]  /*11d180*/  IMAD.MOV.U32 R159, RZ, RZ, R250 ;  /* 0x000000ffff9f7224 */ /* 0x000fe200078e00fa */
[----:B------:R-:W-:Y:S01]  /*11d190*/  MOV R158, R251 ;  /* 0x000000fb009e7202 */ /* 0x000fe20000000f00 */
[C---:B------:R-:W-:Y:S08]  /*11d1a0*/  HMMA.1688.F32.TF32 R96, R4.reuse, R30, R32 ;  /* 0x0000001e0460723c */ /* 0x040ff00000081020 */
[C---:B------:R-:W-:Y:S08]  /*11d1b0*/  HMMA.1688.F32.TF32 R32, R4.reuse, R186, R176 ;  /* 0x000000ba0420723c */ /* 0x040ff000000810b0 */
[----:B------:R-:W-:Y:S08]  /*11d1c0*/  HMMA.1688.F32.TF32 R124, R4, R126, R56 ;  /* 0x0000007e047c723c */ /* 0x000ff00000081038 */
[----:B--2---:R-:W-:Y:S01]  /*11d1d0*/  HMMA.1688.F32.TF32 R12, R12, R76, R120 ;  /* 0x0000004c0c0c723c */ /* 0x004fe20000081078 */
[----:B---3--:R-:W-:Y:S01]  /*11d1e0*/  IMAD.MOV.U32 R134, RZ, RZ, R245 ;  /* 0x000000ffff867224 */ /* 0x008fe200078e00f5 */
[----:B------:R-:W-:Y:S01]  /*11d1f0*/  MOV R135, R244 ;  /* 0x000000f400877202 */ /* 0x000fe20000000f00 */
[----:B------:R-:W-:-:S02]  /*11d200*/  IMAD.MOV.U32 R245, RZ, RZ, R76 ;  /* 0x000000fffff57224 */ /* 0x000fc400078e004c */
[----:B------:R-:W-:Y:S11]  /*11d210*/  IMAD.MOV.U32 R244, RZ, RZ, R77 ;  /* 0x000000fffff47224 */ /* 0x000ff600078e004d */
[----:B------:R-:W-:Y:S07]  /*11d220*/  @!UPT UIADD3 URZ, URZ, URZ, URZ ;  /* 0x0000003f3f3ff290 */ /* 0x000fee000fffe03f */
[----:B------:R-:W-:Y:S01]  /*11d230*/  STL.64 [R1+0x480], R12 ;  /* 0x0004800c01007387 */ /* 0x000fe20000100a00 */
[----:B------:R1:W-:Y:S02]  /*11d240*/  STL.64 [R1+0x488], R14 ;  /* 0x0004880e01007387 */ /* 0x0003e40000100a00 */
[----:B------:R-:W2:Y:S02]  /*11d250*/  LDL.LU R228, [R1+0x100] ;  /* 0x0001000001e47983 */ /* 0x000ea40000300800 */
[----:B------:R-:W2:Y:S01]  /*11d260*/  LDL.LU R229, [R1+0x104] ;  /* 0x0001040001e57983 */ /* 0x000ea20000300800 */
[----:B------:R-:W3:Y:S01]  /*11d270*/  LDL.LU R230, [R1+0x108] ;  /* 0x0001080001e67983 */ /* 0x000ee20000300800 */
[----:B------:R-:W3:Y:S02]  /*11d280*/  LDL.LU R231, [R1+0x10c] ;  /* 0x00010c0001e77983 */ /* 0x000ee40000300800 */
[----:B------:R-:W4:Y:S02]  /*11d290*/  LDL.LU R220, [R1+0xf0] ;  /* 0x0000f00001dc7983 */ /* 0x000f240000300800 */
[----:B------:R-:W4:Y:S01]  /*11d2a0*/  LDL.LU R221, [R1+0xf4] ;  /* 0x0000f40001dd7983 */ /* 0x000f220000300800 */
[----:B------:R-:W2:Y:S01]  /*11d2b0*/  LDL.LU R222, [R1+0xf8] ;  /* 0x0000f80001de7983 */ /* 0x000ea20000300800 */
[----:B------:R-:W2:Y:S02]  /*11d2c0*/  LDL.LU R223, [R1+0xfc] ;  /* 0x0000fc0001df7983 */ /* 0x000ea40000300800 */
[----:B------:R-:W2:Y:S02]  /*11d2d0*/  LDL.LU R212, [R1+0xe0] ;  /* 0x0000e00001d47983 */ /* 0x000ea40000300800 */
[----:B------:R-:W2:Y:S01]  /*11d2e0*/  LDL.LU R213, [R1+0xe4] ;  /* 0x0000e40001d57983 */ /* 0x000ea20000300800 */
[C---:B------:R-:W-:Y:S01]  /*11d2f0*/  HMMA.1688.F32.TF32 R88, R4.reuse, R10, R16 ;  /* 0x0000000a0458723c */ /* 0x040fe20000081010 */
[----:B------:R-:W2:Y:S07]  /*11d300*/  LDL.LU R214, [R1+0xe8] ;  /* 0x0000e80001d67983 */ /* 0x000eae0000300800 */
[C---:B------:R-:W-:Y:S01]  /*11d310*/  HMMA.1688.F32.TF32 R16, R4.reuse, R206, R196 ;  /* 0x000000ce0410723c */ /* 0x040fe200000810c4 */
        /* <DEDUP_REMOVED lines=8> */
[----:B------:R-:W2:Y:S06]  /*11d3a0*/  LDL.LU R190, [R1+0xb8] ;  /* 0x0000b80001be7983 */ /* 0x000eac0000300800 */
[C---:B-1----:R-:W-:Y:S01]  /*11d3b0*/  HMMA.1688.F32.TF32 R12, R4.reuse, R174, R164 ;  /* 0x000000ae040c723c */ /* 0x042fe200000810a4 */
        /* <DEDUP_REMOVED lines=8> */
[C---:B------:R-:W-:Y:S01]  /*11d440*/  HMMA.1688.F32.TF32 R8, R4.reuse, R142, R108 ;  /* 0x0000008e0408723c */ /* 0x040fe2000008106c */
[----:B------:R-:W2:Y:S01]  /*11d450*/  LDL.LU R149, [R1+0x64] ;  /* 0x0000640001957983 */ /* 0x000ea20000300800 */
[----:B------:R-:W2:Y:S02]  /*11d460*/  LDL.LU R110, [R1+0x15c8] ;  /* 0x0015c800016e7983 */ /* 0x000ea40000300800 */
[----:B------:R-:W2:Y:S02]  /*11d470*/  LDL.LU R111, [R1+0x15cc] ;  /* 0x0015cc00016f7983 */ /* 0x000ea40000300800 */
[----:B------:R-:W2:Y:S01]  /*11d480*/  LDL.LU R248, [R1+0x3390] ;  /* 0x0033900001f87983 */ /* 0x000ea20000300800 */
[----:B------:R-:W2:Y:S01]  /*11d490*/  LDL.LU R249, [R1+0x3394] ;  /* 0x0033940001f97983 */ /* 0x000ea20000300800 */
[----:B------:R-:W2:Y:S01]  /*11d4a0*/  LDL.LU R250, [R1+0x3398] ;  /* 0x0033980001fa7983 */ /* 0x000ea20000300800 */
[C---:B------:R-:W-:Y:S01]  /*11d4b0*/  HMMA.1688.F32.TF32 R132, R4.reuse, R134, R72 ;  /* 0x000000860484723c */ /* 0x040fe20000081048 */
[----:B------:R-:W2:Y:S07]  /*11d4c0*/  LDL.LU R251, [R1+0x339c] ;  /* 0x00339c0001fb7983 */ /* 0x000eae0000300800 */
[C---:B------:R-:W-:Y:S01]  /*11d4d0*/  HMMA.1688.F32.TF32 R92, R4.reuse, R38, R40 ;  /* 0x00000026045c723c */ /* 0x040fe20000081028 */
[----:B------:R-:W3:Y:S07]  /*11d4e0*/  LDL.LU R74, [R1+0x15b8] ;  /* 0x0015b800014a7983 */ /* 0x000eee0000300800 */
[C---:B------:R-:W-:Y:S01]  /*11d4f0*/  HMMA.1688.F32.TF32 R40, R4.reuse, R218, R208 ;  /* 0x000000da0428723c */ /* 0x040fe200000810d0 */
[----:B------:R-:W3:Y:S02]  /*11d500*/  LDL.LU R75, [R1+0x15bc] ;  /* 0x0015bc00014b7983 */ /* 0x000ee40000300800 */
[----:B------:R-:W3:Y:S01]  /*11d510*/  LDL.LU R208, [R1+0x33a0] ;  /* 0x0033a00001d07983 */ /* 0x000ee20000300800 */
[----:B------:R-:W3:Y:S01]  /*11d520*/  LDL.LU R209, [R1+0x33a4] ;  /* 0x0033a40001d17983 */ /* 0x000ee20000300800 */
[----:B------:R-:W3:Y:S03]  /*11d530*/  LDL.LU R210, [R1+0x33a8] ;  /* 0x0033a80001d27983 */ /* 0x000ee60000300800 */
[C---:B------:R-:W-:Y:S01]  /*11d540*/  HMMA.1688.F32.TF32 R112, R4.reuse, R114, R68 ;  /* 0x000000720470723c */ /* 0x040fe20000081044 */
[----:B------:R-:W3:Y:S01]  /*11d550*/  LDL.LU R211, [R1+0x33ac] ;  /* 0x0033ac0001d37983 */ /* 0x000ee20000300800 */
[----:B------:R-:W4:Y:S01]  /*11d560*/  LDL.LU R70, [R1+0x15a8] ;  /* 0x0015a80001467983 */ /* 0x000f220000300800 */
[----:B------:R-:W4:Y:S02]  /*11d570*/  LDL.LU R71, [R1+0x15ac] ;  /* 0x0015ac0001477983 */ /* 0x000f240000300800 */
[----:B------:R-:W4:Y:S03]  /*11d580*/  LDL.LU R200, [R1+0x33b0] ;  /* 0x0033b00001c87983 */ /* 0x000f260000300800 */
[C---:B------:R-:W-:Y:S01]  /*11d590*/  HMMA.1688.F32.TF32 R36, R4.reuse, R202, R192 ;  /* 0x000000ca0424723c */ /* 0x040fe200000810c0 */
[----:B------:R-:W4:Y:S01]  /*11d5a0*/  LDL.LU R201, [R1+0x33b4] ;  /* 0x0033b40001c97983 */ /* 0x000f220000300800 */
[----:B------:R-:W4:Y:S06]  /*11d5b0*/  LDL.LU R202, [R1+0x33b8] ;  /* 0x0033b80001ca7983 */ /* 0x000f2c0000300800 */
[C---:B------:R-:W-:Y:S01]  /*11d5c0*/  HMMA.1688.F32.TF32 R128, R4.reuse, R130, R64 ;  /* 0x000000820480723c */ /* 0x040fe20000081040 */
[----:B------:R-:W4:Y:S01]  /*11d5d0*/  LDL.LU R203, [R1+0x33bc] ;  /* 0x0033bc0001cb7983 */ /* 0x000f220000300800 */
[----:B------:R-:W4:Y:S06]  /*11d5e0*/  LDL.LU R66, [R1+0x1598] ;  /* 0x0015980001427983 */ /* 0x000f2c0000300800 */
[C---:B------:R-:W-:Y:S01]  /*11d5f0*/  HMMA.1688.F32.TF32 R116, R4.reuse, R118, R60 ;  /* 0x000000760474723c */ /* 0x040fe2000008103c */
        /* <DEDUP_REMOVED lines=11> */
[----:B------:R-:W4:Y:S01]  /*11d6b0*/  LDL.LU R178, [R1+0x33e8] ;  /* 0x0033e80001b27983 */ /* 0x000f220000300800 */
[C---:B------:R-:W-:Y:S01]  /*11d6c0*/  HMMA.1688.F32.TF32 R120, R4.reuse, R50, R52 ;  /* 0x000000320478723c */ /* 0x040fe20000081034 */
[----:B------:R-:W4:Y:S01]  /*11d6d0*/  LDL.LU R179, [R1+0x33ec] ;  /* 0x0033ec0001b37983 */ /* 0x000f220000300800 */
[----:B------:R-:W4:Y:S01]  /*11d6e0*/  LDL.LU R54, [R1+0x1568] ;  /* 0x0015680001367983 */ /* 0x000f220000300800 */
[----:B------:R-:W4:Y:S02]  /*11d6f0*/  LDL.LU R55, [R1+0x156c] ;  /* 0x00156c0001377983 */ /* 0x000f240000300800 */
[----:B------:R-:W4:Y:S03]  /*11d700*/  LDL.LU R168, [R1+0x33f0] ;  /* 0x0033f00001a87983 */ /* 0x000f260000300800 */
        /* <DEDUP_REMOVED lines=18> */
[C---:B------:R-:W-:Y:S01]  /*11d830*/  HMMA.1688.F32.TF32 R136, R4.reuse, R138, R44 ;  /* 0x0000008a0488723c */ /* 0x040fe2000008102c */
[----:B------:R-:W4:Y:S07]  /*11d840*/  LDL.LU R216, [R1] ;  /* 0x0000000001d87983 */ /* 0x000f2e0000300800 */
        /* <DEDUP_REMOVED lines=23> */
[C---:B---3--:R-:W-:Y:S08]  /*11d9c0*/  HMMA.1688.F32.TF32 R72, R4.reuse, R74, R208 ;  /* 0x0000004a0448723c */ /* 0x048ff000000810d0 */
[C---:B----4-:R-:W-:Y:S08]  /*11d9d0*/  HMMA.1688.F32.TF32 R68, R4.reuse, R70, R200 ;  /* 0x000000460444723c */ /* 0x050ff000000810c8 */
[C---:B------:R-:W-:Y:S08]  /*11d9e0*/  HMMA.1688.F32.TF32 R60, R4.reuse, R62, R184 ;  /* 0x0000003e043c723c */ /* 0x040ff000000810b8 */
[C---:B------:R-:W-:Y:S08]  /*11d9f0*/  HMMA.1688.F32.TF32 R56, R4.reuse, R58, R176 ;  /* 0x0000003a0438723c */ /* 0x040ff000000810b0 */
        /* <DEDUP_REMOVED lines=19> */
[----:B------:R-:W2:Y:S01]  /*11db30*/  LDL.LU R4, [R1+0x40] ;  /* 0x0000400001047983 */ /* 0x000ea20000300800 */
[----:B------:R-:W2:Y:S01]  /*11db40*/  LDL.LU R5, [R1+0x44] ;  /* 0x0000440001057983 */ /* 0x000ea20000300800 */
[C---:B------:R-:W-:Y:S08]  /*11db50*/  HMMA.1688.F32.TF32 R128, R84.reuse, R224, R128 ;  /* 0x000000e05480723c */ /* 0x040ff00000081080 */
        /* <DEDUP_REMOVED lines=8> */
[----:B-1----:R-:W4:Y:S01]  /*11dbe0*/  LDL.LU R128, [R1+0x30] ;  /* 0x0000300001807983 */ /* 0x002f220000300800 */
[----:B------:R-:W4:Y:S02]  /*11dbf0*/  LDL.LU R129, [R1+0x34] ;  /* 0x0000340001817983 */ /* 0x000f240000300800 */
[----:B------:R-:W4:Y:S02]  /*11dc00*/  LDL.LU.64 R234, [R1+0x7b30] ;  /* 0x007b300001ea7983 */ /* 0x000f240000300a00 */
[----:B------:R-:W4:Y:S01]  /*11dc10*/  LDL.LU.64 R232, [R1+0x7b28] ;  /* 0x007b280001e87983 */ /* 0x000f220000300a00 */
        /* <DEDUP_REMOVED lines=9> */
[----:B------:R-:W2:Y:S02]  /*11dcb0*/  LDL.LU R118, [R1+0x18] ;  /* 0x0000180001767983 */ /* 0x000ea40000300800 */
[----:B------:R-:W2:Y:S02]  /*11dcc0*/  LDL.LU R119, [R1+0x1c] ;  /* 0x00001c0001777983 */ /* 0x000ea40000300800 */
        /* <DEDUP_REMOVED lines=26> */
[----:B------:R-:W3:Y:S07]  /*11de70*/  LDL R233, [R1+0x21e0] ;  /* 0x0021e00001e97983 */ /* 0x000eee0000100800 */
[C---:B------:R-:W-:Y:S08]  /*11de80*/  HMMA.1688.F32.TF32 R72, R84.reuse, R152, R72 ;  /* 0x000000985448723c */ /* 0x040ff00000081048 */
[----:B------:R-:W-:Y:S01]  /*11de90*/  HMMA.1688.F32.TF32 R108, R84, R144, R108 ;  /* 0x00000090546c723c */ /* 0x000fe2000008106c */
[----:B------:R-:W-:Y:S01]  /*11dea0*/  STL.64 [R1+0x7ad8], R246 ;  /* 0x007ad8f601007387 */ /* 0x000fe20000100a00 */
[----:B------:R-:W-:Y:S06]  /*11deb0*/  STL.64 [R1+0x7ad0], R244 ;  /* 0x007ad0f401007387 */ /* 0x000fec0000100a00 */
[----:B------:R-:W-:Y:S08]  /*11dec0*/  HMMA.1688.F32.TF32 R132, R136, R250, R132 ;  /* 0x000000fa8884723c */ /* 0x000ff00000081084 */
[----:B--2---:R-:W-:Y:S01]  /*11ded0*/  HMMA.1688.F32.TF32 R28, R84, R240, R28 ;  /* 0x000000f0541c723c */ /* 0x004fe2000008101c */
[----:B------:R-:W-:Y:S04]  /*11dee0*/  LDS R85, [R246+0x90380] ;  /* 0x09038000f6557984 */ /* 0x000fe80000000800 */
[----:B------:R1:W-:Y:S03]  /*11def0*/  LDS R87, [R246+0x91380] ;  /* 0x09138000f6577984 */ /* 0x0003e60000000800 */
[C---:B------:R-:W-:Y:S01]  /*11df00*/  HMMA.1688.F32.TF32 R112, R136.reuse, R130, R112 ;  /* 0x000000828870723c */ /* 0x040fe20000081070 */
[----:B-1----:R-:W2:Y:S01]  /*11df10*/  LDL.LU R246, [R1+0x48] ;  /* 0x0000480001f67983 */ /* 0x002ea20000300800 */
[----:B------:R-:W2:Y:S02]  /*11df20*/  LDL.LU R247, [R1+0x4c] ;  /* 0x00004c0001f77983 */ /* 0x000ea40000300800 */
[----:B------:R-:W4:Y:S02]  /*11df30*/  LDL.LU R250, [R1+0x38] ;  /* 0x0000380001fa7983 */ /* 0x000f240000300800 */
[----:B------:R-:W4:Y:S01]  /*11df40*/  LDL.LU R251, [R1+0x3c] ;  /* 0x00003c0001fb7983 */ /* 0x000f220000300800 */
[----:B------:R-:W2:Y:S01]  /*11df50*/  LDL.LU.64 R130, [R1+0x7b18] ;  /* 0x007b180001827983 */ /* 0x000ea20000300a00 */
[----:B------:R-:W2:Y:S01]  /*11df60*/  LDL.LU.64 R128, [R1+0x7b10] ;  /* 0x007b100001807983 */ /* 0x000ea20000300a00 */
[C---:B------:R-:W-:Y:S11]  /*11df70*/  HMMA.1688.F32.TF32 R76, R136.reuse, R214, R76 ;  /* 0x000000d6884c723c */ /* 0x040ff6000008104c */
[----:B------:R-:W-:Y:S03]  /*11df80*/  @!UPT UIADD3 URZ, URZ, URZ, URZ ;  /* 0x0000003f3f3ff290 */ /* 0x000fe6000fffe03f */
[----:B------:R1:W-:Y:S01]  /*11df90*/  STL.64 [R1+0x7af8], R114 ;  /* 0x007af87201007387 */ /* 0x0003e20000100a00 */
        /* <DEDUP_REMOVED lines=11> */
[----:B-1----:R-:W4:Y:S01]  /*11e050*/  LDL.LU R114, [R1+0x28] ;  /* 0x0000280001727983 */ /* 0x002f220000300800 */
[----:B------:R-:W4:Y:S06]  /*11e060*/  LDL.LU R115, [R1+0x2c] ;  /* 0x00002c0001737983 */ /* 0x000f2c0000300800 */
        /* <DEDUP_REMOVED lines=11> */
[C---:B------:R-:W-:Y:S08]  /*11e120*/  HMMA.1688.F32.TF32 R60, R136.reuse, R178, R60 ;  /* 0x000000b2883c723c */ /* 0x040ff0000008103c */
[C---:B------:R-:W-:Y:S08]  /*11e130*/  HMMA.1688.F32.TF32 R64, R136.reuse, R170, R64 ;  /* 0x000000aa8840723c */ /* 0x040ff00000081040 */
[C---:B------:R-:W-:Y:S08]  /*11e140*/  HMMA.1688.F32.TF32 R68, R136.reuse, R162, R68 ;  /* 0x000000a28844723c */ /* 0x040ff00000081044 */
[C---:B------:R-:W-:Y:S08]  /*11e150*/  HMMA.1688.F32.TF32 R32, R136.reuse, R234, R32 ;  /* 0x000000ea8820723c */ /* 0x040ff00000081020 */
[C---:B------:R-:W-:Y:S08]  /*11e160*/  HMMA.1688.F32.TF32 R72, R136.reuse, R154, R72 ;  /* 0x0000009a8848723c */ /* 0x040ff00000081048 */
[C---:B------:R-:W-:Y:S01]  /*11e170*/  HMMA.1688.F32.TF32 R108, R136.reuse, R146, R108 ;  /* 0x00000092886c723c */ /* 0x040fe2000008106c */
[----:B------:R-:W-:Y:S04]  /*11e180*/  LDS R232, [R233+0x9a200] ;  /* 0x09a20000e9e87984 */ /* 0x000fe80000000800 */
[----:B------:R-:W-:Y:S03]  /*11e190*/  LDS R234, [R233+0x9b200] ;  /* 0x09b20000e9ea7984 */ /* 0x000fe60000000800 */
[C---:B--2---:R-:W-:Y:S01]  /*11e1a0*/  HMMA.1688.F32.TF32 R128, R136.reuse, R118, R128 ;  /* 0x000000768880723c */ /* 0x044fe20000081080 */
[----:B------:R-:W2:Y:S01]  /*11e1b0*/  LDL.LU.64 R118, [R1+0x7b08] ;  /* 0x007b080001767983 */ /* 0x000ea20000300a00 */
[----:B------:R-:W2:Y:S11]  /*11e1c0*/  LDL.LU.64 R116, [R1+0x7b00] ;  /* 0x007b000001747983 */ /* 0x000eb60000300a00 */
[----:B------:R-:W-:Y:S10]  /*11e1d0*/  @!UPT UIADD3 URZ, URZ, URZ, URZ ;  /* 0x0000003f3f3ff290 */ /* 0x000ff4000fffe03f */
[----:B------:R-:W-:Y:S01]  /*11e1e0*/  STL.64 [R1+0x7ae8], R130 ;  /* 0x007ae88201007387 */ /* 0x000fe20000100a00 */
        /* <DEDUP_REMOVED lines=46> */
[C---:B----4-:R-:W-:Y:S01]  /*11e4d0*/  HMMA.1688.F32.TF32 R124, R136.reuse, R250, R124 ;  /* 0x000000fa887c723c */ /* 0x050fe2000008107c */
        /* <DEDUP_REMOVED lines=39> */
[----:B------:R-:W1:Y:S01]  /*11e750*/  LDL.LU R112, [R1+0x1f0] ;  /* 0x0001f00001707983 */ /* 0x000e620000300800 */
[----:B------:R-:W1:Y:S01]  /*11e760*/  LDL.LU R113, [R1+0x1f4] ;  /* 0x0001f40001717983 */ /* 0x000e620000300800 */
[----:B---3--:R-:W3:Y:S02]  /*11e770*/  LDL.LU R128, [R1+0x200] ;  /* 0x0002000001807983 */ /* 0x008ee40000300800 */
        /* <DEDUP_REMOVED lines=18> */
[C---:B------:R-:W-:Y:S01]  /*11e8a0*/  HMMA.1688.F32.TF32 R120, R136.reuse, R246, R120 ;  /* 0x000000f68878723c */ /* 0x040fe20000081078 */
[----:B------:R-:W3:Y:S07]  /*11e8b0*/  LDL.LU R155, [R1+0x28c] ;  /* 0x00028c00019b7983 */ /* 0x000eee0000300800 */
[----:B--2---:R-:W-:Y:S01]  /*11e8c0*/  HMMA.1688.F32.TF32 R116, R136, R114, R116 ;  /* 0x000000728874723c */ /* 0x004fe20000081074 */
[----:B------:R-:W2:Y:S01]  /*11e8d0*/  LDL.LU R136, [R1+0x240] ;  /* 0x0002400001887983 */ /* 0x000ea20000300800 */
[----:B------:R-:W2:Y:S02]  /*11e8e0*/  LDL.LU R137, [R1+0x244] ;  /* 0x0002440001897983 */ /* 0x000ea40000300800 */
[----:B------:R-:W2:Y:S02]  /*11e8f0*/  LDL.LU R144, [R1+0x270] ;  /* 0x0002700001907983 */ /* 0x000ea40000300800 */
[----:B------:R-:W2:Y:S01]  /*11e900*/  LDL.LU R145, [R1+0x274] ;  /* 0x0002740001917983 */ /* 0x000ea20000300800 */
[----:B------:R-:W2:Y:S01]  /*11e910*/  LDL.LU R146, [R1+0x278] ;  /* 0x0002780001927983 */ /* 0x000ea20000300800 */
[----:B------:R-:W2:Y:S02]  /*11e920*/  LDL.LU R147, [R1+0x27c] ;  /* 0x00027c0001937983 */ /* 0x000ea40000300800 */
[----:B------:R-:W3:Y:S01]  /*11e930*/  LDL.LU.64 R114, [R1+0x7af8] ;  /* 0x007af80001727983 */ /* 0x000ee20000300a00 */
[----:B------:R-:W-:Y:S01]  /*11e940*/  LDS R138, [R233+0x93380] ;  /* 0x09338000e98a7984 */ /* 0x000fe20000000800 */
[C---:B-1----:R-:W-:Y:S03]  /*11e950*/  HMMA.1688.F32.TF32 R132, R84.reuse, R112, R132 ;  /* 0x000000705484723c */ /* 0x042fe60000081084 */
[----:B------:R-:W3:Y:S01]  /*11e960*/  LDL.LU.64 R112, [R1+0x7af0] ;  /* 0x007af00001707983 */ /* 0x000ee20000300a00 */
[----:B------:R-:W2:Y:S04]  /*11e970*/  LDL.LU.64 R130, [R1+0x7ae8] ;  /* 0x007ae80001827983 */ /* 0x000ea80000300a00 */
[C---:B---3--:R-:W-:Y:S01]  /*11e980*/  HMMA.1688.F32.TF32 R112, R84.reuse, R128, R112 ;  /* 0x000000805470723c */ /* 0x048fe20000081070 */
[----:B------:R-:W2:Y:S11]  /*11e990*/  LDL.LU.64 R128, [R1+0x7ae0] ;  /* 0x007ae00001807983 */ /* 0x000eb60000300a00 */
[----:B------:R-:W-:Y:S11]  /*11e9a0*/  @!UPT UIADD3 URZ, URZ, URZ, URZ ;  /* 0x0000003f3f3ff290 */ /* 0x000ff6000fffe03f */
[----:B------:R-:W-:Y:S01]  /*11e9b0*/  STL.64 [R1+0x7ac8], R114 ;  /* 0x007ac87201007387 */ /* 0x000fe20000100a00 */
[----:B------:R1:W-:Y:S03]  /*11e9c0*/  STL.64 [R1+0x7ac0], R112 ;  /* 0x007ac07001007387 */ /* 0x0003e60000100a00 */
[----:B-1----:R-:W3:Y:S01]  /*11e9d0*/  LDL.LU R112, [R1+0x230] ;  /* 0x0002300001707983 */ /* 0x002ee20000300800 */
[----:B------:R-:W3:Y:S02]  /*11e9e0*/  LDL.LU R113, [R1+0x234] ;  /* 0x0002340001717983 */ /* 0x000ee40000300800 */
[----:B------:R-:W3:Y:S01]  /*11e9f0*/  LDL.LU.64 R246, [R1+0x7ad8] ;  /* 0x007ad80001f67983 */ /* 0x000ee20000300a00 */
[C---:B--2---:R-:W-:Y:S01]  /*11ea00*/  HMMA.1688.F32.TF32 R128, R84.reuse, R244, R128 ;  /* 0x000000f45480723c */ /* 0x044fe20000081080 */
[----:B------:R-:W2:Y:S11]  /*11ea10*/  LDL.LU.64 R244, [R1+0x7ad0] ;  /* 0x007ad00001f47983 */ /* 0x000eb60000300a00 */
[----:B------:R-:W-:Y:S11]  /*11ea20*/  @!UPT UIADD3 URZ, URZ, URZ, URZ ;  /* 0x0000003f3f3ff290 */ /* 0x000ff6000fffe03f */
[----:B------:R-:W-:Y:S01]  /*11ea30*/  STL.64 [R1+0x7ab8], R130 ;  /* 0x007ab88201007387 */ /* 0x000fe20000100a00 */
[----:B------:R1:W-:Y:S03]  /*11ea40*/  STL.64 [R1+0x7ab0], R128 ;  /* 0x007ab08001007387 */ /* 0x0003e60000100a00 */
[----:B-1----:R-:W2:Y:S01]  /*11ea50*/  LDL.LU R128, [R1+0x220] ;  /* 0x0002200001807983 */ /* 0x002ea20000300800 */
[----:B------:R-:W2:Y:S01]  /*11ea60*/  LDL.LU R129, [R1+0x224] ;  /* 0x0002240001817983 */ /* 0x000ea20000300800 */
[C---:B---3--:R-:W-:Y:S08]  /*11ea70*/  HMMA.1688.F32.TF32 R124, R84.reuse, R112, R124 ;  /* 0x00000070547c723c */ /* 0x048ff0000008107c */
[C---:B------:R-:W-:Y:S01]  /*11ea80*/  HMMA.1688.F32.TF32 R120, R84.reuse, R136, R120 ;  /* 0x000000885478723c */ /* 0x040fe20000081078 */
[----:B------:R-:W-:Y:S04]  /*11ea90*/  LDS R136, [R233+0x92380] ;  /* 0x09238000e9887984 */ /* 0x000fe80000000800 */
[----:B------:R-:W-:Y:S04]  /*11eaa0*/  LDS R137, [R246+0x92380] ;  /* 0x09238000f6897984 */ /* 0x000fe80000000800 */
[----:B------:R-:W1:Y:S01]  /*11eab0*/  LDS R139, [R246+0x93380] ;  /* 0x09338000f68b7984 */ /* 0x000e620000000800 */
[----:B--2---:R-:W-:Y:S11]  /*11eac0*/  HMMA.1688.F32.TF32 R116, R84, R128, R116 ;  /* 0x000000805474723c */ /* 0x004ff60000081074 */
[----:B------:R-:W-:Y:S11]  /*11ead0*/  @!UPT UIADD3 URZ, URZ, URZ, URZ ;  /* 0x0000003f3f3ff290 */ /* 0x000ff6000fffe03f */
[----:B------:R-:W-:Y:S01]  /*11eae0*/  @!UPT UIADD3 URZ, URZ, URZ, URZ ;  /* 0x0000003f3f3ff290 */ /* 0x000fe2000fffe03f */
[----:B------:R-:W-:Y:S01]  /*11eaf0*/  STL.64 [R1+0x7aa8], R118 ;  /* 0x007aa87601007387 */ /* 0x000fe20000100a00 */
[----:B------:R-:W-:Y:S02]  /*11eb00*/  STL.64 [R1+0x7aa0], R116 ;  /* 0x007aa07401007387 */ /* 0x000fe40000100a00 */
[----:B------:R-:W-:Y:S02]  /*11eb10*/  STL.64 [R1+0x7a98], R126 ;  /* 0x007a987e01007387 */ /* 0x000fe40000100a00 */
[----:B------:R-:W-:Y:S01]  /*11eb20*/  STL.64 [R1+0x7a90], R124 ;  /* 0x007a907c01007387 */ /* 0x000fe20000100a00 */
[----:B------:R-:W-:Y:S01]  /*11eb30*/  STL.64 [R1+0x7a88], R122 ;  /* 0x007a887a01007387 */ /* 0x000fe20000100a00 */
[----:B------:R-:W-:Y:S02]  /*11eb40*/  STL.64 [R1+0x7a80], R120 ;  /* 0x007a807801007387 */ /* 0x000fe40000100a00 */
[----:B----4-:R2:W-:Y:S02]  /*11eb50*/  STL.64 [R1+0x7a78], R142 ;  /* 0x007a788e01007387 */ /* 0x0105e40000100a00 */
[----:B--2---:R-:W2:Y:S01]  /*11eb60*/  LDL.LU R142, [R1+0x248] ;  /* 0x00024800018e7983 */ /* 0x004ea20000300800 */
[----:B------:R-:W2:Y:S02]  /*11eb70*/  LDL.LU R143, [R1+0x24c] ;  /* 0x00024c00018f7983 */ /* 0x000ea40000300800 */
[----:B------:R-:W3:Y:S02]  /*11eb80*/  LDL.LU R122, [R1+0x238] ;  /* 0x00023800017a7983 */ /* 0x000ee40000300800 */
[----:B------:R-:W3:Y:S01]  /*11eb90*/  LDL.LU R123, [R1+0x23c] ;  /* 0x00023c00017b7983 */ /* 0x000ee20000300800 */
[----:B------:R-:W4:Y:S01]  /*11eba0*/  LDL.LU R126, [R1+0x228] ;  /* 0x00022800017e7983 */ /* 0x000f220000300800 */
[----:B------:R-:W4:Y:S02]  /*11ebb0*/  LDL.LU R127, [R1+0x22c] ;  /* 0x00022c00017f7983 */ /* 0x000f240000300800 */
[----:B------:R-:W2:Y:S02]  /*11ebc0*/  LDL.LU R118, [R1+0x218] ;  /* 0x0002180001767983 */ /* 0x000ea40000300800 */
[----:B------:R-:W2:Y:S01]  /*11ebd0*/  LDL.LU R119, [R1+0x21c] ;  /* 0x00021c0001777983 */ /* 0x000ea20000300800 */
[----:B------:R-:W2:Y:S01]  /*11ebe0*/  LDL.LU R130, [R1+0x208] ;  /* 0x0002080001827983 */ /* 0x000ea20000300800 */
[----:B------:R-:W2:Y:S02]  /*11ebf0*/  LDL.LU R131, [R1+0x20c] ;  /* 0x00020c0001837983 */ /* 0x000ea40000300800 */
[----:B------:R-:W1:Y:S02]  /*11ec00*/  LDL.LU R114, [R1+0x1f8] ;  /* 0x0001f80001727983 */ /* 0x000e640000300800 */
[----:B------:R-:W1:Y:S02]  /*11ec10*/  LDL.LU R115, [R1+0x1fc] ;  /* 0x0001fc0001737983 */ /* 0x000e640000300800 */
[C---:B-1----:R-:W-:Y:S01]  /*11ec20*/  HMMA.1688.F32.TF32 R132, R136.reuse, R114, R132 ;  /* 0x000000728884723c */ /* 0x042fe20000081084 */
[----:B------:R-:W2:Y:S01]  /*11ec30*/  LDL.LU.64 R114, [R1+0x7ac8] ;  /* 0x007ac80001727983 */ /* 0x000ea20000300a00 */
[----:B------:R-:W2:Y:S06]  /*11ec40*/  LDL.LU.64 R112, [R1+0x7ac0] ;  /* 0x007ac00001707983 */ /* 0x000eac0000300a00 */
[C---:B--2---:R-:W-:Y:S01]  /*11ec50*/  HMMA.1688.F32.TF32 R112, R136.reuse, R130, R112 ;  /* 0x000000828870723c */ /* 0x044fe20000081070 */
[----:B------:R-:W2:Y:S01]  /*11ec60*/  LDL.LU.64 R130, [R1+0x7ab8] ;  /* 0x007ab80001827983 */ /* 0x000ea20000300a00 */
[----:B------:R-:W2:Y:S06]  /*11ec70*/  LDL.LU.64 R128, [R1+0x7ab0] ;  /* 0x007ab00001807983 */ /* 0x000eac0000300a00 */
[C---:B--2---:R-:W-:Y:S01]  /*11ec80*/  HMMA.1688.F32.TF32 R128, R136.reuse, R118, R128 ;  /* 0x000000768880723c */ /* 0x044fe20000081080 */
[----:B------:R-:W4:Y:S01]  /*11ec90*/  LDL.LU.64 R118, [R1+0x7aa8] ;  /* 0x007aa80001767983 */ /* 0x000f220000300a00 */
[----:B------:R-:W4:Y:S06]  /*11eca0*/  LDL.LU.64 R116, [R1+0x7aa0] ;  /* 0x007aa00001747983 */ /* 0x000f2c0000300a00 */
[C---:B----4-:R-:W-:Y:S01]  /*11ecb0*/  HMMA.1688.F32.TF32 R116, R136.reuse, R126, R116 ;  /* 0x0000007e8874723c */ /* 0x050fe20000081074 */
[----:B------:R-:W3:Y:S01]  /*11ecc0*/  LDL.LU.64 R126, [R1+0x7a98] ;  /* 0x007a9800017e7983 */ /* 0x000ee20000300a00 */
[----:B------:R-:W3:Y:S06]  /*11ecd0*/  LDL.LU.64 R124, [R1+0x7a90] ;  /* 0x007a9000017c7983 */ /* 0x000eec0000300a00 */
[----:B---3--:R-:W-:Y:S01]  /*11ece0*/  HMMA.1688.F32.TF32 R124, R136, R122, R124 ;  /* 0x0000007a887c723c */ /* 0x008fe2000008107c */
[----:B------:R-:W2:Y:S01]  /*11ecf0*/  LDL.LU.64 R122, [R1+0x7a88] ;  /* 0x007a8800017a7983 */ /* 0x000ea20000300a00 */
[----:B------:R-:W2:Y:S06]  /*11ed00*/  LDL.LU.64 R120, [R1+0x7a80] ;  /* 0x007a800001787983 */ /* 0x000eac0000300a00 */
[C---:B------:R-:W-:Y:S08]  /*11ed10*/  HMMA.1688.F32.TF32 R4, R84.reuse, R140, R4 ;  /* 0x0000008c5404723c */ /* 0x040ff00000081004 */
[C---:B------:R-:W-:Y:S08]  /*11ed20*/  HMMA.1688.F32.TF32 R92, R84.reuse, R148, R92 ;  /* 0x00000094545c723c */ /* 0x040ff0000008105c */
[C---:B------:R-:W-:Y:S08]  /*11ed30*/  HMMA.1688.F32.TF32 R16, R84.reuse, R208, R16 ;  /* 0x000000d05410723c */ /* 0x040ff00000081010 */
[C---:B------:R-:W-:Y:S08]  /*11ed40*/  HMMA.1688.F32.TF32 R76, R84.reuse, R200, R76 ;  /* 0x000000c8544c723c */ /* 0x040ff0000008104c */
[----:B------:R-:W-:Y:S08]  /*11ed50*/  HMMA.1688.F32.TF32 R12, R84, R192, R12 ;  /* 0x000000c0540c723c */ /* 0x000ff0000008100c */
[----:B--2---:R-:W-:Y:S01]  /*11ed60*/  HMMA.1688.F32.TF32 R120, R136, R142, R120 ;  /* 0x0000008e8878723c */ /* 0x004fe20000081078 */
[----:B------:R-:W2:Y:S07]  /*11ed70*/  LDL.LU.64 R142, [R1+0x7a78] ;  /* 0x007a7800018e7983 */ /* 0x000eae0000300a00 */
[C---:B------:R-:W-:Y:S08]  /*11ed80*/  HMMA.1688.F32.TF32 R32, R84.reuse, R248, R32 ;  /* 0x000000f85420723c */ /* 0x040ff00000081020 */
[C---:B------:R-:W-:Y:S08]  /*11ed90*/  HMMA.1688.F32.TF32 R24, R84.reuse, R224, R24 ;  /* 0x000000e05418723c */ /* 0x040ff00000081018 */
[----:B------:R-:W-:Y:S08]  /*11eda0*/  HMMA.1688.F32.TF32 R104, R84, R160, R104 ;  /* 0x000000a05468723c */ /* 0x000ff00000081068 */
[----:B------:R-:W-:Y:S08]  /*11edb0*/  HMMA.1688.F32.TF32 R92, R136, R150, R92 ;  /* 0x00000096885c723c */ /* 0x000ff0000008105c */
[----:B------:R-:W-:Y:S08]  /*11edc0*/  HMMA.1688.F32.TF32 R100, R84, R152, R100 ;  /* 0x000000985464723c */ /* 0x000ff00000081064 */
        /* <DEDUP_REMOVED lines=8> */
[----:B------:R-:W-:Y:S08]  /*11ee50*/  HMMA.1688.F32.TF32 R28, R136, R242, R28 ;  /* 0x000000f2881c723c */ /* 0x000ff0000008101c */
[C---:B------:R-:W-:Y:S08]  /*11ee60*/  HMMA.1688.F32.TF32 R40, R84.reuse, R228, R40 ;  /* 0x000000e45428723c */ /* 0x040ff00000081028 */
[----:B------:R-:W-:Y:S08]  /*11ee70*/  HMMA.1688.F32.TF32 R36, R84, R220, R36 ;  /* 0x000000dc5424723c */ /* 0x000ff00000081024 */
[----:B--2---:R-:W-:Y:S01]  /*11ee80*/  HMMA.1688.F32.TF32 R4, R136, R142, R4 ;  /* 0x0000008e8804723c */ /* 0x004fe20000081004 */
[----:B------:R-:W2:Y:S01]  /*11ee90*/  LDL.LU.64 R142, [R1+0x7a70] ;  /* 0x007a7000018e7983 */ /* 0x000ea20000300a00 */
[----:B------:R-:W3:Y:S02]  /*11eea0*/  LDL.LU.64 R140, [R1+0x7a68] ;  /* 0x007a6800018c7983 */ /* 0x000ee40000300a00 */
[----:B------:R-:W4:Y:S02]  /*11eeb0*/  LDL.LU.64 R150, [R1+0x7a60] ;  /* 0x007a600001967983 */ /* 0x000f240000300a00 */
[----:B------:R-:W2:Y:S01]  /*11eec0*/  LDL.LU.64 R148, [R1+0x7a58] ;  /* 0x007a580001947983 */ /* 0x000ea20000300a00 */
        /* <DEDUP_REMOVED lines=54> */
[----:B------:R-:W4:Y:S01]  /*11f230*/  LDL.LU R144, [R1+0x1d0] ;  /* 0x0001d00001907983 */ /* 0x000f220000300800 */
[----:B------:R-:W4:Y:S01]  /*11f240*/  LDL.LU R145, [R1+0x1d4] ;  /* 0x0001d40001917983 */ /* 0x000f220000300800 */
[C---:B------:R-:W-:Y:S02]  /*11f250*/  HMMA.1688.F32.TF32 R96, R136.reuse, R146, R96 ;  /* 0x000000928860723c */ /* 0x040fe40000081060 */
        /* <DEDUP_REMOVED lines=19> */
[----:B------:R-:W4:Y:S02]  /*11f390*/  LDL.LU R216, [R1+0x120] ;  /* 0x0001200001d87983 */ /* 0x000f240000300800 */
[C---:B------:R-:W-:Y:S01]  /*11f3a0*/  HMMA.1688.F32.TF32 R20, R136.reuse, R218, R20 ;  /* 0x000000da8814723c */ /* 0x040fe20000081014 */
[----:B------:R-:W4:Y:S01]  /*11f3b0*/  LDL.LU R217, [R1+0x124] ;  /* 0x0001240001d97983 */ /* 0x000f220000300800 */
[----:B------:R-:W4:Y:S02]  /*11f3c0*/  LDL.LU R218, [R1+0x128] ;  /* 0x0001280001da7983 */ /* 0x000f240000300800 */
[----:B------:R-:W4:Y:S04]  /*11f3d0*/  LDL.LU R219, [R1+0x12c] ;  /* 0x00012c0001db7983 */ /* 0x000f280000300800 */
        /* <DEDUP_REMOVED lines=22> */
[----:B------:R-:W4:Y:S07]  /*11f540*/  LDL.LU.64 R214, [R1+0x79e0] ;  /* 0x0079e00001d67983 */ /* 0x000f2e0000300a00 */
[C---:B------:R-:W-:Y:S08]  /*11f550*/  HMMA.1688.F32.TF32 R36, R136.reuse, R222, R36 ;  /* 0x000000de8824723c */ /* 0x040ff00000081024 */
[C---:B------:R-:W-:Y:S08]  /*11f560*/  HMMA.1688.F32.TF32 R40, R136.reuse, R230, R40 ;  /* 0x000000e68828723c */ /* 0x040ff00000081028 */
[----:B------:R-:W-:Y:S01]  /*11f570*/  HMMA.1688.F32.TF32 R44, R136, R238, R44 ;  /* 0x000000ee882c723c */ /* 0x000fe2000008102c */
[----:B------:R-:W4:Y:S01]  /*11f580*/  LDL.LU.64 R212, [R1+0x79d8] ;  /* 0x0079d80001d47983 */ /* 0x000f220000300a00 */
[----:B------:R-:W4:Y:S02]  /*11f590*/  LDL.LU R136, [R1+0x1e0] ;  /* 0x0001e00001887983 */ /* 0x000f240000300800 */
[----:B------:R-:W4:Y:S02]  /*11f5a0*/  LDL.LU R137, [R1+0x1e4] ;  /* 0x0001e40001897983 */ /* 0x000f240000300800 */
[----:B------:R-:W4:Y:S01]  /*11f5b0*/  LDL.LU.64 R222, [R1+0x79d0] ;  /* 0x0079d00001de7983 */ /* 0x000f220000300a00 */
[----:B------:R-:W-:Y:S04]  /*11f5c0*/  LDS R138, [R233+0x97380] ;  /* 0x09738000e98a7984 */ /* 0x000fe80000000800 */
[----:B------:R-:W-:Y:S01]  /*11f5d0*/  LDS R139, [R246+0x97380] ;  /* 0x09738000f68b7984 */ /* 0x000fe20000000800 */
[C---:B--2---:R-:W-:Y:S08]  /*11f5e0*/  HMMA.1688.F32.TF32 R112, R84.reuse, R228, R112 ;  /* 0x000000e45470723c */ /* 0x044ff00000081070 */
[C---:B---3--:R-:W-:Y:S01]  /*11f5f0*/  HMMA.1688.F32.TF32 R132, R84.reuse, R220, R132 ;  /* 0x000000dc5484723c */ /* 0x048fe20000081084 */
[----:B------:R-:W2:Y:S01]  /*11f600*/  LDL.LU.64 R220, [R1+0x79c8] ;  /* 0x0079c80001dc7983 */ /* 0x000ea20000300a00 */
[----:B------:R-:W3:Y:S02]  /*11f610*/  LDL.LU.64 R230, [R1+0x79c0] ;  /* 0x0079c00001e67983 */ /* 0x000ee40000300a00 */
[----:B------:R-:W2:Y:S04]  /*11f620*/  LDL.LU.64 R228, [R1+0x79b8] ;  /* 0x0079b80001e47983 */ /* 0x000ea80000300a00 */
[C---:B------:R-:W-:Y:S07]  /*11f630*/  HMMA.1688.F32.TF32 R128, R84.reuse, R240, R128 ;  /* 0x000000f05480723c */ /* 0x040fee0000081080 */
[----:B------:R-:W-:Y:S01]  /*11f640*/  STL.64 [R1+0x79a0], R114 ;  /* 0x0079a07201007387 */ /* 0x000fe20000100a00 */
[----:B------:R1:W-:Y:S03]  /*11f650*/  STL.64 [R1+0x7998], R112 ;  /* 0x0079987001007387 */ /* 0x0003e60000100a00 */
[----:B-1----:R-:W2:Y:S01]  /*11f660*/  LDL.LU R112, [R1+0x440] ;  /* 0x0004400001707983 */ /* 0x002ea20000300800 */
[----:B------:R-:W2:Y:S02]  /*11f670*/  LDL.LU R113, [R1+0x444] ;  /* 0x0004440001717983 */ /* 0x000ea40000300800 */
[----:B------:R-:W-:Y:S02]  /*11f680*/  STL.64 [R1+0x7990], R242 ;  /* 0x007990f201007387 */ /* 0x000fe40000100a00 */
[----:B------:R-:W3:Y:S01]  /*11f690*/  LDL.LU R240, [R1+0x430] ;  /* 0x0004300001f07983 */ /* 0x000ee20000300800 */
[----:B------:R-:W3:Y:S01]  /*11f6a0*/  LDL.LU R241, [R1+0x434] ;  /* 0x0004340001f17983 */ /* 0x000ee20000300800 */
[C---:B----4-:R-:W-:Y:S03]  /*11f6b0*/  HMMA.1688.F32.TF32 R116, R84.reuse, R236, R116 ;  /* 0x000000ec5474723c */ /* 0x050fe60000081074 */
[----:B------:R-:W4:Y:S01]  /*11f6c0*/  LDL.LU.64 R238, [R1+0x79b0] ;  /* 0x0079b00001ee7983 */ /* 0x000f220000300a00 */
[----:B------:R-:W4:Y:S04]  /*11f6d0*/  LDL.LU.64 R236, [R1+0x79a8] ;  /* 0x0079a80001ec7983 */ /* 0x000f280000300a00 */
[C---:B------:R-:W-:Y:S01]  /*11f6e0*/  HMMA.1688.F32.TF32 R4, R84.reuse, R136, R4 ;  /* 0x000000885404723c */ /* 0x040fe20000081004 */
[----:B------:R-:W-:Y:S04]  /*11f6f0*/  LDS R136, [R233+0x96380] ;  /* 0x09638000e9887984 */ /* 0x000fe80000000800 */
[----:B------:R-:W1:Y:S03]  /*11f700*/  LDS R137, [R246+0x96380] ;  /* 0x09638000f6897984 */ /* 0x000e660000000800 */
[C---:B--2---:R-:W-:Y:S08]  /*11f710*/  HMMA.1688.F32.TF32 R120, R84.reuse, R112, R120 ;  /* 0x000000705478723c */ /* 0x044ff00000081078 */
[----:B---3--:R-:W-:Y:S11]  /*11f720*/  HMMA.1688.F32.TF32 R124, R84, R240, R124 ;  /* 0x000000f0547c723c */ /* 0x008ff6000008107c */
        /* <DEDUP_REMOVED lines=8> */
[----:B------:R2:W-:Y:S02]  /*11f7b0*/  STL.64 [R1+0x7958], R146 ;  /* 0x0079589201007387 */ /* 0x0005e40000100a00 */
[----:B--2---:R-:W2:Y:S01]  /*11f7c0*/  LDL.LU R146, [R1+0x1e8] ;  /* 0x0001e80001927983 */ /* 0x004ea20000300800 */
[----:B------:R-:W2:Y:S02]  /*11f7d0*/  LDL.LU R147, [R1+0x1ec] ;  /* 0x0001ec0001937983 */ /* 0x000ea40000300800 */
        /* <DEDUP_REMOVED lines=15> */
[----:B------:R-:W3:Y:S06]  /*11f8d0*/  LDL.LU.64 R240, [R1+0x1110] ;  /* 0x0011100001f07983 */ /* 0x000eec0000300a00 */
[C---:B------:R-:W-:Y:S08]  /*11f8e0*/  HMMA.1688.F32.TF32 R116, R136.reuse, R126, R116 ;  /* 0x0000007e8874723c */ /* 0x040ff00000081074 */
[C---:B--2---:R-:W-:Y:S01]  /*11f8f0*/  HMMA.1688.F32.TF32 R128, R136.reuse, R242, R128 ;  /* 0x000000f28880723c */ /* 0x044fe20000081080 */
[----:B------:R-:W2:Y:S01]  /*11f900*/  LDL.64 R242, [R1+0x1118] ;  /* 0x0011180001f27983 */ /* 0x000ea20000100a00 */
[----:B------:R-:W2:Y:S02]  /*11f910*/  LDL.LU.64 R126, [R1+0x7988] ;  /* 0x00798800017e7983 */ /* 0x000ea40000300a00 */
        /* <DEDUP_REMOVED lines=12> */
[C---:B--2---:R-:W-:Y:S01]  /*11f9e0*/  HMMA.1688.F32.TF32 R4, R136.reuse, R146, R4 ;  /* 0x000000928804723c */ /* 0x044fe20000081004 */
[----:B------:R-:W2:Y:S07]  /*11f9f0*/  LDL.LU.64 R146, [R1+0x7958] ;  /* 0x0079580001927983 */ /* 0x000eae0000300a00 */
[----:B------:R-:W-:Y:S01]  /*11fa00*/  HMMA.1688.F32.TF32 R100, R136, R162, R100 ;  /* 0x000000a28864723c */ /* 0x000fe20000081064 */
[----:B------:R-:W3:Y:S02]  /*11fa10*/  LDL.LU.64 R160, [R1+0x1150] ;  /* 0x0011500001a07983 */ /* 0x000ee40000300a00 */
[----:B------:R-:W3:Y:S01]  /*11fa20*/  LDL.64 R162, [R1+0x1158] ;  /* 0x0011580001a27983 */ /* 0x000ee20000100a00 */
[----:B------:R-:W3:Y:S04]  /*11fa30*/  LDL.LU R224, [R1+0x1120] ;  /* 0x0011200001e07983 */ /* 0x000ee80000300800 */
[----:B------:R-:W-:Y:S01]  /*11fa40*/  HMMA.1688.F32.TF32 R80, R84, R248, R80 ;  /* 0x000000f85450723c */ /* 0x000fe20000081050 */
[----:B------:R-:W-:-:S02]  /*11fa50*/  IMAD.MOV.U32 R225, RZ, RZ, R3 ;  /* 0x000000ffffe17224 */ /* 0x000fc400078e0003 */
[----:B------:R-:W3:Y:S04]  /*11fa60*/  LDL.LU R3, [R1+0x7950] ;  /* 0x0079500001037983 */ /* 0x000ee80000300800 */
[----:B------:R-:W-:Y:S01]  /*11fa70*/  IMAD.MOV.U32 R248, RZ, RZ, R0 ;  /* 0x000000fffff87224 */ /* 0x000fe200078e0000 */
[----:B------:R-:W-:Y:S01]  /*11fa80*/  MOV R249, R2 ;  /* 0x0000000200f97202 */ /* 0x000fe20000000f00 */
[----:B------:R-:W3:Y:S01]  /*11fa90*/  LDL.LU R0, [R1+0x794c] ;  /* 0x00794c0001007983 */ /* 0x000ee20000300800 */
[----:B------:R-:W3:Y:S02]  /*11faa0*/  LDL.LU R2, [R1+0x7948] ;  /* 0x0079480001027983 */ /* 0x000ee40000300800 */
[----:B------:R-:W3:Y:S01]  /*11fab0*/  LDL.LU.64 R144, [R1+0x1160] ;  /* 0x0011600001907983 */ /* 0x000ee20000300a00 */
[C---:B------:R-:W-:Y:S08]  /*11fac0*/  HMMA.1688.F32.TF32 R88, R136.reuse, R178, R88 ;  /* 0x000000b28858723c */ /* 0x040ff00000081058 */
[----:B------:R-:W-:Y:S08]  /*11fad0*/  HMMA.1688.F32.TF32 R20, R136, R210, R20 ;  /* 0x000000d28814723c */ /* 0x000ff00000081014 */
[C---:B------:R-:W-:Y:S08]  /*11fae0*/  HMMA.1688.F32.TF32 R40, R84.reuse, R212, R40 ;  /* 0x000000d45428723c */ /* 0x040ff00000081028 */
[----:B------:R-:W-:Y:S11]  /*11faf0*/  HMMA.1688.F32.TF32 R44, R84, R204, R44 ;  /* 0x000000cc542c723c */ /* 0x000ff6000008102c */
[----:B------:R-:W-:Y:S05]  /*11fb00*/  @!UPT UIADD3 URZ, URZ, URZ, URZ ;  /* 0x0000003f3f3ff290 */ /* 0x000fea000fffe03f */
[----:B------:R-:W-:Y:S08]  /*11fb10*/  HMMA.1688.F32.TF32 R40, R136, R214, R40 ;  /* 0x000000d68828723c */ /* 0x000ff00000081028 */
        /* <DEDUP_REMOVED lines=17> */
[----:B------:R-:W2:Y:S01]  /*11fc30*/  LDL.64 R146, [R1+0x1168] ;  /* 0x0011680001927983 */ /* 0x000ea20000100a00 */
[----:B------:R-:W4:Y:S02]  /*11fc40*/  LDL.LU.64 R176, [R1+0x1170] ;  /* 0x0011700001b07983 */ /* 0x000f240000300a00 */
[----:B------:R-:W2:Y:S02]  /*11fc50*/  LDL.64 R178, [R1+0x1178] ;  /* 0x0011780001b27983 */ /* 0x000ea40000100a00 */
[----:B------:R-:W2:Y:S01]  /*11fc60*/  LDL.LU.64 R208, [R1+0x1180] ;  /* 0x0011800001d07983 */ /* 0x000ea20000300a00 */
[----:B------:R-:W2:Y:S01]  /*11fc70*/  LDL.64 R210, [R1+0x1188] ;  /* 0x0011880001d27983 */ /* 0x000ea20000100a00 */
[----:B------:R-:W2:Y:S02]  /*11fc80*/  LDL.LU.64 R212, [R1+0x1140] ;  /* 0x0011400001d47983 */ /* 0x000ea40000300a00 */
[----:B------:R-:W4:Y:S02]  /*11fc90*/  LDL.64 R214, [R1+0x1148] ;  /* 0x0011480001d67983 */ /* 0x000f240000100a00 */
[----:B------:R-:W4:Y:S01]  /*11fca0*/  LDL.LU.64 R204, [R1+0x1190] ;  /* 0x0011900001cc7983 */ /* 0x000f220000300a00 */
[----:B------:R-:W-:Y:S01]  /*11fcb0*/  HMMA.1688.F32.TF32 R108, R84, R140, R108 ;  /* 0x0000008c546c723c */ /* 0x000fe2000008106c */
[----:B------:R-:W-:Y:S04]  /*11fcc0*/  LDS R84, [R233+0x98380] ;  /* 0x09838000e9547984 */ /* 0x000fe80000000800 */
[----:B------:R-:W-:Y:S04]  /*11fcd0*/  LDS R86, [R233+0x99380] ;  /* 0x09938000e9567984 */ /* 0x000fe80000000800 */
[----:B------:R-:W-:Y:S04]  /*11fce0*/  LDS R85, [R246+0x98380] ;  /* 0x09838000f6557984 */ /* 0x000fe80000000800 */
[----:B------:R-:W3:Y:S01]  /*11fcf0*/  LDS R87, [R246+0x99380] ;  /* 0x09938000f6577984 */ /* 0x000ee20000000800 */
        /* <DEDUP_REMOVED lines=20> */
[----:B------:R-:W4:Y:S07]  /*11fe40*/  LDL.64 R206, [R1+0x1198] ;  /* 0x0011980001ce7983 */ /* 0x000f2e0000100a00 */
[C---:B---3--:R-:W-:Y:S08]  /*11fe50*/  HMMA.1688.F32.TF32 R132, R84.reuse, R224, R132 ;  /* 0x000000e05484723c */ /* 0x048ff00000081084 */
[C---:B------:R-:W-:Y:S08]  /*11fe60*/  HMMA.1688.F32.TF32 R108, R84.reuse, R240, R112 ;  /* 0x000000f0546c723c */ /* 0x040ff00000081070 */
[C---:B------:R-:W-:Y:S07]  /*11fe70*/  HMMA.1688.F32.TF32 R128, R84.reuse, R248, R128 ;  /* 0x000000f85480723c */ /* 0x040fee0000081080 */
[----:B------:R-:W-:Y:S01]  /*11fe80*/  STL.64 [R1+0x2d20], R132 ;  /* 0x002d208401007387 */ /* 0x000fe20000100a00 */
[----:B------:R-:W-:Y:S07]  /*11fe90*/  STL.64 [R1+0x2d28], R134 ;  /* 0x002d288601007387 */ /* 0x000fee0000100a00 */
[----:B------:R-:W-:Y:S02]  /*11fea0*/  STL.64 [R1+0x2d10], R108 ;  /* 0x002d106c01007387 */ /* 0x000fe40000100a00 */
[----:B------:R1:W-:Y:S02]  /*11feb0*/  STL.64 [R1+0x2d18], R110 ;  /* 0x002d186e01007387 */ /* 0x0003e40000100a00 */
[----:B-1----:R-:W-:Y:S04]  /*11fec0*/  HMMA.1688.F32.TF32 R108, R84, R160, R124 ;  /* 0x000000a0546c723c */ /* 0x002fe8000008107c */
[----:B------:R-:W-:Y:S01]  /*11fed0*/  STL.64 [R1+0x2d00], R128 ;  /* 0x002d008001007387 */ /* 0x000fe20000100a00 */
[----:B------:R-:W-:Y:S02]  /*11fee0*/  STL.64 [R1+0x2d08], R130 ;  /* 0x002d088201007387 */ /* 0x000fe40000100a00 */
[----:B------:R-:W3:Y:S02]  /*11fef0*/  LDL.LU.64 R168, [R1+0x11e0] ;  /* 0x0011e00001a87983 */ /* 0x000ee40000300a00 */
[----:B------:R-:W-:-:S02]  /*11ff00*/  IMAD.MOV.U32 R248, RZ, RZ, R252 ;  /* 0x000000fffff87224 */ /* 0x000fc400078e00fc */
[----:B------:R-:W-:Y:S01]  /*11ff10*/  IMAD.MOV.U32 R249, RZ, RZ, R247 ;  /* 0x000000fffff97224 */ /* 0x000fe200078e00f7 */
[C---:B--2---:R-:W-:Y:S11]  /*11ff20*/  HMMA.1688.F32.TF32 R112, R84.reuse, R212, R116 ;  /* 0x000000d45470723c */ /* 0x044ff60000081074 */
[----:B------:R-:W-:Y:S11]  /*11ff30*/  @!UPT UIADD3 URZ, URZ, URZ, URZ ;  /* 0x0000003f3f3ff290 */ /* 0x000ff6000fffe03f */
[----:B------:R-:W-:Y:S01]  /*11ff40*/  @!UPT UIADD3 URZ, URZ, URZ, URZ ;  /* 0x0000003f3f3ff290 */ /* 0x000fe2000fffe03f */
[----:B------:R-:W-:Y:S01]  /*11ff50*/  STL.64 [R1+0x2ee0], R112 ;  /* 0x002ee07001007387 */ /* 0x000fe20000100a00 */
[----:B------:R-:W-:Y:S02]  /*11ff60*/  STL.64 [R1+0x2ee8], R114 ;  /* 0x002ee87201007387 */ /* 0x000fe40000100a00 */
[----:B------:R-:W2:Y:S02]  /*11ff70*/  LDL.64 R170, [R1+0x11e8] ;  /* 0x0011e80001aa7983 */ /* 0x000ea40000100a00 */
[----:B------:R-:W-:Y:S01]  /*11ff80*/  STL.64 [R1+0x2ed0], R108 ;  /* 0x002ed06c01007387 */ /* 0x000fe20000100a00 */
[----:B------:R1:W-:Y:S01]  /*11ff90*/  STL.64 [R1+0x2ed8], R110 ;  /* 0x002ed86e01007387 */ /* 0x0003e20000100a00 */
[----:B------:R-:W2:Y:S02]  /*11ffa0*/  LDL.LU.64 R184, [R1+0x1200] ;  /* 0x0012000001b87983 */ /* 0x000ea40000300a00 */
[----:B------:R-:W2:Y:S02]  /*11ffb0*/  LDL.64 R186, [R1+0x1208] ;  /* 0x0012080001ba7983 */ /* 0x000ea40000100a00 */
[----:B------:R-:W2:Y:S01]  /*11ffc0*/  LDL.LU R252, [R1+0x7944] ;  /* 0x0079440001fc7983 */ /* 0x000ea20000300800 */
[C---:B-1----:R-:W-:Y:S11]  /*11ffd0*/  HMMA.1688.F32.TF32 R108, R84.reuse, R144, R120 ;  /* 0x00000090546c723c */ /* 0x042ff60000081078 */
[----:B------:R-:W-:Y:S11]  /*11ffe0*/  @!UPT UIADD3 URZ, URZ, URZ, URZ ;  /* 0x0000003f3f3ff290 */ /* 0x000ff6000fffe03f */
[----:B------:R-:W-:Y:S01]  /*11fff0*/  @!UPT UIADD3 URZ, URZ, URZ, URZ ;  /* 0x0000003f3f3ff290 */ /* 0x000fe2000fffe03f */
[----:B------:R-:W-:Y:S01]  /*120000*/  STL.64 [R1+0x2ec0], R108 ;  /* 0x002ec06c01007387 */ /* 0x000fe20000100a00 */
[----:B------:R4:W-:Y:S02]  /*120010*/  STL.64 [R1+0x2ec8], R110 ;  /* 0x002ec86e01007387 */ /* 0x0009e40000100a00 */
[----:B------:R-:W2:Y:S02]  /*120020*/  LDL.LU R247, [R1+0x7940] ;  /* 0x0079400001f77983 */ /* 0x000ea40000300800 */
[----:B------:R-:W2:Y:S01]  /*120030*/  LDL.LU.64 R216, [R1+0x1230] ;  /* 0x0012300001d87983 */ /* 0x000ea20000300a00 */
[----:B------:R-:W2:Y:S01]  /*120040*/  LDL.64 R218, [R1+0x1238] ;  /* 0x0012380001da7983 */ /* 0x000ea20000100a00 */
[----:B------:R-:W2:Y:S02]  /*120050*/  LDL.LU.64 R192, [R1+0x1250] ;  /* 0x0012500001c07983 */ /* 0x000ea40000300a00 */
[----:B------:R-:W2:Y:S02]  /*120060*/  LDL.64 R194, [R1+0x1258] ;  /* 0x0012580001c27983 */ /* 0x000ea40000100a00 */
[----:B------:R-:W2:Y:S01]  /*120070*/  LDL.LU.64 R224, [R1+0x1280] ;  /* 0x0012800001e07983 */ /* 0x000ea20000300a00 */
[----:B------:R-:W2:Y:S01]  /*120080*/  LDL.64 R226, [R1+0x1288] ;  /* 0x0012880001e27983 */ /* 0x000ea20000100a00 */
[----:B------:R-:W2:Y:S02]  /*120090*/  LDL.LU.64 R120, [R1+0x11f0] ;  /* 0x0011f00001787983 */ /* 0x000ea40000300a00 */
[----:B------:R-:W2:Y:S01]  /*1200a0*/  LDL.64 R122, [R1+0x11f8] ;  /* 0x0011f800017a7983 */ /* 0x000ea20000100a00 */
[C---:B----4-:R-:W-:Y:S08]  /*1200b0*/  HMMA.1688.F32.TF32 R108, R84.reuse, R176, R4 ;  /* 0x000000b0546c723c */ /* 0x050ff00000081004 */
[C---:B------:R-:W-:Y:S01]  /*1200c0*/  HMMA.1688.F32.TF32 R4, R84.reuse, R208, R92 ;  /* 0x000000d05404723c */ /* 0x040fe2000008105c */
[----:B------:R-:W4:Y:S11]  /*1200d0*/  LDL.LU.64 R92, [R1+0x11b0] ;  /* 0x0011b000015c7983 */ /* 0x000f360000300a00 */
[----:B------:R-:W-:Y:S03]  /*1200e0*/  @!UPT UIADD3 URZ, URZ, URZ, URZ ;  /* 0x0000003f3f3ff290 */ /* 0x000fe6000fffe03f */
[----:B------:R-:W-:Y:S01]  /*1200f0*/  STL.64 [R1+0x2eb0], R108 ;  /* 0x002eb06c01007387 */ /* 0x000fe20000100a00 */
[----:B------:R-:W-:Y:S02]  /*120100*/  STL.64 [R1+0x2eb8], R110 ;  /* 0x002eb86e01007387 */ /* 0x000fe40000100a00 */
[----:B------:R-:W3:Y:S05]  /*120110*/  LDL.64 R94, [R1+0x11b8] ;  /* 0x0011b800015e7983 */ /* 0x000eea0000100a00 */
[----:B------:R-:W-:Y:S01]  /*120120*/  STL.64 [R1+0x2ea0], R4 ;  /* 0x002ea00401007387 */ /* 0x000fe20000100a00 */
[----:B------:R1:W-:Y:S01]  /*120130*/  STL.64 [R1+0x2ea8], R6 ;  /* 0x002ea80601007387 */ /* 0x0003e20000100a00 */
[----:B------:R-:W3:Y:S02]  /*120140*/  LDL.LU.64 R128, [R1+0x1240] ;  /* 0x0012400001807983 */ /* 0x000ee40000300a00 */
[----:B------:R-:W3:Y:S01]  /*120150*/  LDL.64 R130, [R1+0x1248] ;  /* 0x0012480001827983 */ /* 0x000ee20000100a00 */
[----:B------:R-:W-:Y:S04]  /*120160*/  LDS R109, [R246+0x9a180] ;  /* 0x09a18000f66d7984 */ /* 0x000fe80000000800 */
[----:B------:R-:W-:Y:S04]  /*120170*/  LDS R111, [R246+0x9b180] ;  /* 0x09b18000f66f7984 */ /* 0x000fe80000000800 */
[----:B------:R-:W-:Y:S04]  /*120180*/  LDS R108, [R233+0x9a180] ;  /* 0x09a18000e96c7984 */ /* 0x000fe80000000800 */
[----:B------:R-:W2:Y:S01]  /*120190*/  LDS R110, [R233+0x9b180] ;  /* 0x09b18000e96e7984 */ /* 0x000ea20000000800 */
[C---:B-1----:R-:W-:Y:S11]  /*1201a0*/  HMMA.1688.F32.TF32 R4, R84.reuse, R204, R96 ;  /* 0x000000cc5404723c */ /* 0x042ff60000081060 */
[----:B------:R-:W-:Y:S11]  /*1201b0*/  @!UPT UIADD3 URZ, URZ, URZ, URZ ;  /* 0x0000003f3f3ff290 */ /* 0x000ff6000fffe03f */
[----:B------:R-:W-:Y:S01]  /*1201c0*/  @!UPT UIADD3 URZ, URZ, URZ, URZ ;  /* 0x0000003f3f3ff290 */ /* 0x000fe2000fffe03f */
[----:B------:R-:W-:Y:S01]  /*1201d0*/  STL.64 [R1+0x2e90], R4 ;  /* 0x002e900401007387 */ /* 0x000fe20000100a00 */
[----:B------:R1:W-:Y:S02]  /*1201e0*/  STL.64 [R1+0x2e98], R6 ;  /* 0x002e980601007387 */ /* 0x0003e40000100a00 */
[----:B------:R-:W3:Y:S02]  /*1201f0*/  LDL.LU.64 R148, [R1+0x1260] ;  /* 0x0012600001947983 */ /* 0x000ee40000300a00 */
[----:B------:R-:W3:Y:S01]  /*120200*/  LDL.64 R150, [R1+0x1268] ;  /* 0x0012680001967983 */ /* 0x000ee20000100a00 */
[----:B------:R-:W3:Y:S01]  /*120210*/  LDL.LU.64 R172, [R1+0x1270] ;  /* 0x0012700001ac7983 */ /* 0x000ee20000300a00 */
[----:B------:R-:W3:Y:S02]  /*120220*/  LDL.64 R174, [R1+0x1278] ;  /* 0x0012780001ae7983 */ /* 0x000ee40000100a00 */
[----:B------:R-:W3:Y:S02]  /*120230*/  LDL.LU.64 R196, [R1+0x1290] ;  /* 0x0012900001c47983 */ /* 0x000ee40000300a00 */
[----:B------:R-:W3:Y:S01]  /*120240*/  LDL.64 R198, [R1+0x1298] ;  /* 0x0012980001c67983 */ /* 0x000ee20000100a00 */
[----:B------:R-:W3:Y:S01]  /*120250*/  LDL.LU.64 R220, [R1+0x12a0] ;  /* 0x0012a00001dc7983 */ /* 0x000ee20000300a00 */
[----:B------:R-:W3:Y:S02]  /*120260*/  LDL.64 R222, [R1+0x12a8] ;  /* 0x0012a80001de7983 */ /* 0x000ee40000100a00 */
[----:B------:R-:W3:Y:S02]  /*120270*/  LDL.LU.64 R200, [R1+0x12b0] ;  /* 0x0012b00001c87983 */ /* 0x000ee40000300a00 */
[----:B------:R-:W3:Y:S01]  /*120280*/  LDL.64 R202, [R1+0x12b8] ;  /* 0x0012b80001ca7983 */ /* 0x000ee20000100a00 */
[----:B------:R-:W3:Y:S01]  /*120290*/  LDL.LU.64 R156, [R1+0x12c0] ;  /* 0x0012c000019c7983 */ /* 0x000ee20000300a00 */
[C---:B-1----:R-:W-:Y:S01]  /*1202a0*/  HMMA.1688.F32.TF32 R4, R84.reuse, R248, R100 ;  /* 0x000000f85404723c */ /* 0x042fe20000081064 */
[----:B------:R-:W3:Y:S02]  /*1202b0*/  LDL.64 R158, [R1+0x12c8] ;  /* 0x0012c800019e7983 */ /* 0x000ee40000100a00 */
[----:B------:R-:W3:Y:S01]  /*1202c0*/  LDL.LU.64 R228, [R1+0x12d0] ;  /* 0x0012d00001e47983 */ /* 0x000ee20000300a00 */
[----:B------:R-:W3:Y:S01]  /*1202d0*/  LDL.64 R230, [R1+0x12d8] ;  /* 0x0012d80001e67983 */ /* 0x000ee20000100a00 */
[----:B------:R-:W3:Y:S02]  /*1202e0*/  LDL.LU.64 R96, [R1+0x11d0] ;  /* 0x0011d00001607983 */ /* 0x000ee40000300a00 */
[----:B------:R-:W3:Y:S02]  /*1202f0*/  LDL.64 R98, [R1+0x11d8] ;  /* 0x0011d80001627983 */ /* 0x000ee40000100a00 */
[----:B------:R-:W3:Y:S01]  /*120300*/  LDL.LU.64 R164, [R1+0x12e0] ;  /* 0x0012e00001a47983 */ /* 0x000ee20000300a00 */
[----:B------:R-:W3:Y:S11]  /*120310*/  LDL.64 R166, [R1+0x12e8] ;  /* 0x0012e80001a67983 */ /* 0x000ef60000100a00 */
[----:B------:R-:W-:Y:S02]  /*120320*/  @!UPT UIADD3 URZ, URZ, URZ, URZ ;  /* 0x0000003f3f3ff290 */ /* 0x000fe4000fffe03f */
[----:B------:R-:W-:Y:S01]  /*120330*/  STL.64 [R1+0x2e80], R4 ;  /* 0x002e800401007387 */ /* 0x000fe20000100a00 */
[----:B------:R4:W-:Y:S02]  /*120340*/  STL.64 [R1+0x2e88], R6 ;  /* 0x002e880601007387 */ /* 0x0009e40000100a00 */
[----:B------:R-:W3:Y:S02]  /*120350*/  LDL.LU.64 R188, [R1+0x1300] ;  /* 0x0013000001bc7983 */ /* 0x000ee40000300a00 */
[----:B------:R-:W3:Y:S01]  /*120360*/  LDL.64 R190, [R1+0x1308] ;  /* 0x0013080001be7983 */ /* 0x000ee20000100a00 */
[----:B------:R-:W3:Y:S01]  /*120370*/  LDL R237, [R1+0x21e8] ;  /* 0x0021e80001ed7983 */ /* 0x000ee20000100800 */
[----:B------:R-:W3:Y:S02]  /*120380*/  LDL.LU.64 R100, [R1+0x11c0] ;  /* 0x0011c00001647983 */ /* 0x000ee40000300a00 */
[----:B------:R-:W3:Y:S02]  /*120390*/  LDL.64 R102, [R1+0x11c8] ;  /* 0x0011c80001667983 */ /* 0x000ee40000100a00 */
[----:B------:R-:W3:Y:S01]  /*1203a0*/  LDL.LU R246, [R1+0x793c] ;  /* 0x00793c0001f67983 */ /* 0x000ee20000300800 */
[----:B----4-:R-:W-:Y:S01]  /*1203b0*/  HMMA.1688.F32.TF32 R4, R84, R92, R104 ;  /* 0x0000005c5404723c */ /* 0x010fe20000081068 */
[----:B--2---:R-:W-:Y:S01]  /*1203c0*/  MOV R152, R247 ;  /* 0x000000f700987202 */ /* 0x004fe20000000f00 */
[----:B------:R-:W-:-:S02]  /*1203d0*/  IMAD.MOV.U32 R153, RZ, RZ, R252 ;  /* 0x000000ffff997224 */ /* 0x000fc400078e00fc */
[----:B------:R-:W-:Y:S01]  /*1203e0*/  IMAD.MOV.U32 R154, RZ, RZ, R2 ;  /* 0x000000ffff9a7224 */ /* 0x000fe200078e0002 */
[----:B------:R-:W-:-:S03]  /*1203f0*/  MOV R155, R0 ;  /* 0x00000000009b7202 */ /* 0x000fc60000000f00 */
[C---:B---3--:R-:W-:Y:S01]  /*120400*/  HMMA.1688.F32.TF32 R56, R84.reuse, R200, R56 ;  /* 0x000000c85438723c */ /* 0x048fe20000081038 */
[----:B------:R-:W-:Y:S07]  /*120410*/  LDS R236, [R237+0x9a280] ;  /* 0x09a28000edec7984 */ /* 0x000fee0000000800 */
[C---:B------:R-:W-:Y:S01]  /*120420*/  HMMA.1688.F32.TF32 R104, R84.reuse, R100, R88 ;  /* 0x000000645468723c */ /* 0x040fe20000081058 */
[----:B------:R-:W2:Y:S06]  /*120430*/  LDL.64 R90, [R1+0x1128] ;  /* 0x00112800015a7983 */ /* 0x000eac0000100a00 */
[----:B------:R-:W-:Y:S01]  /*120440*/  STL.64 [R1+0x2e70], R4 ;  /* 0x002e700401007387 */ /* 0x000fe20000100a00 */
[----:B------:R1:W-:Y:S04]  /*120450*/  STL.64 [R1+0x2e78], R6 ;  /* 0x002e780601007387 */ /* 0x0003e80000100a00 */
[----:B------:R-:W-:Y:S01]  /*120460*/  LDS R238, [R237+0x9b280] ;  /* 0x09b28000edee7984 */ /* 0x000fe20000000800 */
[C---:B-1----:R-:W-:Y:S10]  /*120470*/  HMMA.1688.F32.TF32 R4, R84.reuse, R96, R8 ;  /* 0x000000605404723c */ /* 0x042ff40000081008 */
[----:B------:R-:W-:Y:S01]  /*120480*/  STL.64 [R1+0x2e60], R104 ;  /* 0x002e606801007387 */ /* 0x000fe20000100a00 */
[----:B------:R-:W-:Y:S02]  /*120490*/  STL.64 [R1+0x2e68], R106 ;  /* 0x002e686a01007387 */ /* 0x000fe40000100a00 */
[----:B------:R-:W3:Y:S02]  /*1204a0*/  LDL.LU.64 R8, [R1+0x1220] ;  /* 0x0012200001087983 */ /* 0x000ee40000300a00 */
[----:B------:R-:W4:Y:S08]  /*1204b0*/  LDL.64 R10, [R1+0x1228] ;  /* 0x00122800010a7983 */ /* 0x000f300000100a00 */
[----:B------:R-:W-:Y:S01]  /*1204c0*/  STL.64 [R1+0x2e50], R4 ;  /* 0x002e500401007387 */ /* 0x000fe20000100a00 */
[----:B------:R1:W-:Y:S02]  /*1204d0*/  STL.64 [R1+0x2e58], R6 ;  /* 0x002e580601007387 */ /* 0x0003e40000100a00 */
[C---:B-1----:R-:W-:Y:S08]  /*1204e0*/  HMMA.1688.F32.TF32 R4, R84.reuse, R120, R80 ;  /* 0x000000785404723c */ /* 0x042ff00000081050 */
[C---:B------:R-:W-:Y:S01]  /*1204f0*/  HMMA.1688.F32.TF32 R80, R84.reuse, R168, R12 ;  /* 0x000000a85450723c */ /* 0x040fe2000008100c */
[----:B------:R-:W2:Y:S11]  /*120500*/  LDL.64 R14, [R1+0x1138] ;  /* 0x00113800010e7983 */ /* 0x000eb60000100a00 */
[----:B------:R-:W-:Y:S03]  /*120510*/  @!UPT UIADD3 URZ, URZ, URZ, URZ ;  /* 0x0000003f3f3ff290 */ /* 0x000fe6000fffe03f */
[----:B------:R-:W-:Y:S01]  /*120520*/  STL.64 [R1+0x2e40], R4 ;  /* 0x002e400401007387 */ /* 0x000fe20000100a00 */
[----:B------:R1:W-:Y:S07]  /*120530*/  STL.64 [R1+0x2e48], R6 ;  /* 0x002e480601007387 */ /* 0x0003ee0000100a00 */
[----:B------:R-:W-:Y:S02]  /*120540*/  STL.64 [R1+0x2e30], R80 ;  /* 0x002e305001007387 */ /* 0x000fe40000100a00 */
[----:B------:R-:W-:Y:S01]  /*120550*/  STL.64 [R1+0x2e38], R82 ;  /* 0x002e385201007387 */ /* 0x000fe20000100a00 */
[C---:B-1----:R-:W-:Y:S01]  /*120560*/  HMMA.1688.F32.TF32 R4, R84.reuse, R184, R76 ;  /* 0x000000b85404723c */ /* 0x042fe2000008104c */
[----:B------:R-:W2:Y:S01]  /*120570*/  LDL.LU.64 R76, [R1+0x1210] ;  /* 0x00121000014c7983 */ /* 0x000ea20000300a00 */
[----:B------:R-:W3:Y:S11]  /*120580*/  LDL.64 R78, [R1+0x1218] ;  /* 0x00121800014e7983 */ /* 0x000ef60000100a00 */
[----:B------:R-:W-:Y:S10]  /*120590*/  @!UPT UIADD3 URZ, URZ, URZ, URZ ;  /* 0x0000003f3f3ff290 */ /* 0x000ff4000fffe03f */
[----:B------:R-:W-:Y:S01]  /*1205a0*/  STL.64 [R1+0x2e20], R4 ;  /* 0x002e200401007387 */ /* 0x000fe20000100a00 */
[----:B------:R1:W-:Y:S02]  /*1205b0*/  STL.64 [R1+0x2e28], R6 ;  /* 0x002e280601007387 */ /* 0x0003e40000100a00 */
[----:B-1----:R-:W-:Y:S01]  /*1205c0*/  HMMA.1688.F32.TF32 R4, R84, R216, R24 ;  /* 0x000000d85404723c */ /* 0x002fe20000081018 */
[----:B------:R-:W-:-:S07]  /*1205d0*/  MOV R143, R246 ;  /* 0x000000f6008f7202 */ /* 0x000fce0000000f00 */
[C---:B--2---:R-:W-:Y:S08]  /*1205e0*/  HMMA.1688.F32.TF32 R80, R84.reuse, R76, R16 ;  /* 0x0000004c5450723c */ /* 0x044ff00000081010 */
[C---:B---3--:R-:W-:Y:S08]  /*1205f0*/  HMMA.1688.F32.TF32 R16, R84.reuse, R8, R20 ;  /* 0x000000085410723c */ /* 0x048ff00000081014 */
[C---:B------:R-:W-:Y:S07]  /*120600*/  HMMA.1688.F32.TF32 R20, R84.reuse, R128, R28 ;  /* 0x000000805414723c */ /* 0x040fee000008101c */
[----:B------:R-:W-:Y:S01]  /*120610*/  STL.64 [R1+0x2e10], R80 ;  /* 0x002e105001007387 */ /* 0x000fe20000100a00 */
[----:B------:R-:W-:Y:S07]  /*120620*/  STL.64 [R1+0x2e18], R82 ;  /* 0x002e185201007387 */ /* 0x000fee0000100a00 */
[----:B------:R-:W-:Y:S02]  /*120630*/  STL.64 [R1+0x2e00], R16 ;  /* 0x002e001001007387 */ /* 0x000fe40000100a00 */
[----:B------:R1:W-:Y:S01]  /*120640*/  STL.64 [R1+0x2e08], R18 ;  /* 0x002e081201007387 */ /* 0x0003e20000100a00 */
[----:B------:R-:W-:Y:S01]  /*120650*/  STL.64 [R1+0x2df0], R4 ;  /* 0x002df00401007387 */ /* 0x000fe20000100a00 */
        /* <DEDUP_REMOVED lines=12> */
[----:B------:R-:W-:Y:S01]  /*120720*/  STL.64 [R1+0x2db0], R20 ;  /* 0x002db01401007387 */ /* 0x000fe20000100a00 */
[----:B------:R-:W-:Y:S02]  /*120730*/  STL.64 [R1+0x2db8], R22 ;  /* 0x002db81601007387 */ /* 0x000fe40000100a00 */
[----:B------:R-:W2:Y:S11]  /*120740*/  LDL.LU R180, [R1+0xb40] ;  /* 0x000b400001b47983 */ /* 0x000eb60000300800 */
[----:B------:R1:W-:Y:S01]  /*120750*/  STL.64 [R1+0x2da0], R16 ;  /* 0x002da01001007387 */ /* 0x0003e20000100a00 */
[----:B------:R3:W-:Y:S07]  /*120760*/  STL.64 [R1+0x2da8], R18 ;  /* 0x002da81201007387 */ /* 0x0007ee0000100a00 */
        /* <DEDUP_REMOVED lines=23> */
[----:B---3--:R-:W4:Y:S02]  /*1208e0*/  LDL.LU R18, [R1+0xbb8] ;  /* 0x000bb80001127983 */ /* 0x008f240000300800 */
[----:B------:R-:W4:Y:S02]  /*1208f0*/  LDL.LU R19, [R1+0xbbc] ;  /* 0x000bbc0001137983 */ /* 0x000f240000300800 */
        /* <DEDUP_REMOVED lines=20> */
[----:B------:R-:W-:-:S02]  /*120a40*/  IMAD.MOV.U32 R4, RZ, RZ, R245 ;  /* 0x000000ffff047224 */ /* 0x000fc400078e00f5 */
[----:B------:R-:W-:Y:S01]  /*120a50*/  IMAD.MOV.U32 R5, RZ, RZ, R244 ;  /* 0x000000ffff057224 */ /* 0x000fe200078e00f4 */
        /* <DEDUP_REMOVED lines=14> */
[----:B------:R-:W4:Y:S02]  /*120b40*/  LDL.64 R82, [R1+0x11a8] ;  /* 0x0011a80001527983 */ /* 0x000f240000100a00 */
[----:B------:R-:W4:Y:S01]  /*120b50*/  LDL.LU R104, [R1+0xba0] ;  /* 0x000ba00001687983 */ /* 0x000f220000300800 */
[----:B------:R-:W4:Y:S01]  /*120b60*/  LDL.LU R105, [R1+0xba4] ;  /* 0x000ba40001697983 */ /* 0x000f220000300800 */
[----:B------:R-:W4:Y:S02]  /*120b70*/  LDL.LU R106, [R1+0xba8] ;  /* 0x000ba800016a7983 */ /* 0x000f240000300800 */
[----:B------:R-:W4:Y:S02]  /*120b80*/  LDL.LU R107, [R1+0xbac] ;  /* 0x000bac00016b7983 */ /* 0x000f240000300800 */
[----:B------:R-:W4:Y:S01]  /*120b90*/  LDL.LU R112, [R1+0xb70] ;  /* 0x000b700001707983 */ /* 0x000f220000300800 */
[C---:B------:R-:W-:Y:S08]  /*120ba0*/  HMMA.1688.F32.TF32 R48, R84.reuse, R220, R52 ;  /* 0x000000dc5430723c */ /* 0x040ff00000081034 */
[----:B------:R-:W-:Y:S01]  /*120bb0*/  HMMA.1688.F32.TF32 R52, R84, R156, R60 ;  /* 0x0000009c5434723c */ /* 0x000fe2000008103c */
[----:B------:R-:W-:Y:S01]  /*120bc0*/  IMAD.MOV.U32 R8, RZ, RZ, R190 ;  /* 0x000000ffff087224 */ /* 0x000fe200078e00be */
[----:B------:R-:W-:Y:S01]  /*120bd0*/  MOV R12, R166 ;  /* 0x000000a6000c7202 */ /* 0x000fe20000000f00 */
[----:B------:R-:W-:Y:S01]  /*120be0*/  IMAD.MOV.U32 R9, RZ, RZ, R167 ;  /* 0x000000ffff097224 */ /* 0x000fe200078e00a7 */
[----:B------:R-:W-:Y:S01]  /*120bf0*/  LDS R6, [R237+0x9b200] ;  /* 0x09b20000ed067984 */ /* 0x000fe20000000800 */
[----:B--2---:R-:W-:-:S02]  /*120c00*/  IMAD.MOV.U32 R115, RZ, RZ, R246 ;  /* 0x000000ffff737224 */ /* 0x004fc400078e00f6 */
[----:B---3--:R-:W-:Y:S01]  /*120c10*/  IMAD.MOV.U32 R114, RZ, RZ, R245 ;  /* 0x000000ffff727224 */ /* 0x008fe200078e00f5 */
[----:B----4-:R-:W-:Y:S02]  /*120c20*/  MOV R113, R244 ;  /* 0x000000f400717202 */ /* 0x010fe40000000f00 */
[----:B------:R-:W2:Y:S01]  /*120c30*/  LDL.LU R244, [R1+0x792c] ;  /* 0x00792c0001f47983 */ /* 0x000ea20000300800 */
[----:B------:R-:W2:Y:S02]  /*120c40*/  LDL.LU R245, [R1+0x7928] ;  /* 0x0079280001f57983 */ /* 0x000ea40000300800 */
[----:B------:R-:W2:Y:S02]  /*120c50*/  LDL.LU R246, [R1+0x7924] ;  /* 0x0079240001f67983 */ /* 0x000ea40000300800 */
[----:B------:R-:W2:Y:S01]  /*120c60*/  LDL.LU R247, [R1+0x7920] ;  /* 0x0079200001f77983 */ /* 0x000ea20000300800 */
[----:B------:R-:W3:Y:S01]  /*120c70*/  LDL.LU R252, [R1+0x791c] ;  /* 0x00791c0001fc7983 */ /* 0x000ee20000300800 */
[----:B------:R-:W3:Y:S02]  /*120c80*/  LDL.LU R2, [R1+0x7918] ;  /* 0x0079180001027983 */ /* 0x000ee40000300800 */
[----:B------:R-:W3:Y:S02]  /*120c90*/  LDL.LU R0, [R1+0x7914] ;  /* 0x0079140001007983 */ /* 0x000ee40000300800 */
[----:B------:R-:W-:Y:S01]  /*120ca0*/  STL.64 [R1+0x2d80], R48 ;  /* 0x002d803001007387 */ /* 0x000fe20000100a00 */
[----:B------:R1:W-:Y:S02]  /*120cb0*/  STL.64 [R1+0x2d88], R50 ;  /* 0x002d883201007387 */ /* 0x0003e40000100a00 */
[----:B-1----:R-:W-:Y:S02]  /*120cc0*/  HMMA.1688.F32.TF32 R48, R84, R228, R64 ;  /* 0x000000e45430723c */ /* 0x002fe40000081040 */
[----:B------:R-:W-:Y:S01]  /*120cd0*/  STL.64 [R1+0x2d70], R56 ;  /* 0x002d703801007387 */ /* 0x000fe20000100a00 */
[----:B------:R1:W-:Y:S02]  /*120ce0*/  STL.64 [R1+0x2d78], R58 ;  /* 0x002d783a01007387 */ /* 0x0003e40000100a00 */
[----:B------:R-:W-:Y:S02]  /*120cf0*/  STL.64 [R1+0x2d60], R52 ;  /* 0x002d603401007387 */ /* 0x000fe40000100a00 */
[----:B------:R1:W-:Y:S01]  /*120d00*/  STL.64 [R1+0x2d68], R54 ;  /* 0x002d683601007387 */ /* 0x0003e20000100a00 */
[C---:B------:R-:W-:Y:S08]  /*120d10*/  HMMA.1688.F32.TF32 R44, R108.reuse, R90, R44 ;  /* 0x0000005a6c2c723c */ /* 0x040ff0000008102c */
[----:B------:R-:W-:Y:S08]  /*120d20*/  HMMA.1688.F32.TF32 R40, R108, R242, R40 ;  /* 0x000000f26c28723c */ /* 0x000ff00000081028 */
[C---:B-1----:R-:W-:Y:S08]  /*120d30*/  HMMA.1688.F32.TF32 R56, R84.reuse, R164, R68 ;  /* 0x000000a45438723c */ /* 0x042ff00000081044 */
[----:B------:R-:W-:Y:S01]  /*120d40*/  HMMA.1688.F32.TF32 R52, R84, R188, R72 ;  /* 0x000000bc5434723c */ /* 0x000fe20000081048 */
[----:B------:R-:W-:Y:S01]  /*120d50*/  STL.64 [R1+0x2d50], R48 ;  /* 0x002d503001007387 */ /* 0x000fe20000100a00 */
[----:B------:R1:W-:Y:S06]  /*120d60*/  STL.64 [R1+0x2d58], R50 ;  /* 0x002d583201007387 */ /* 0x0003ec0000100a00 */
[C---:B------:R-:W-:Y:S08]  /*120d70*/  HMMA.1688.F32.TF32 R36, R108.reuse, R14, R36 ;  /* 0x0000000e6c24723c */ /* 0x040ff00000081024 */
[----:B------:R-:W-:Y:S08]  /*120d80*/  HMMA.1688.F32.TF32 R32, R108, R214, R32 ;  /* 0x000000d66c20723c */ /* 0x000ff00000081020 */
[----:B-1----:R-:W-:Y:S08]  /*120d90*/  HMMA.1688.F32.TF32 R48, R84, R4, R136 ;  /* 0x000000045430723c */ /* 0x002ff00000081088 */
[C---:B------:R-:W-:Y:S08]  /*120da0*/  HMMA.1688.F32.TF32 R28, R108.reuse, R162, R28 ;  /* 0x000000a26c1c723c */ /* 0x040ff0000008101c */
[C---:B------:R-:W-:Y:S08]  /*120db0*/  HMMA.1688.F32.TF32 R24, R108.reuse, R146, R24 ;  /* 0x000000926c18723c */ /* 0x040ff00000081018 */
[C---:B------:R-:W-:Y:S01]  /*120dc0*/  HMMA.1688.F32.TF32 R20, R108.reuse, R178, R20 ;  /* 0x000000b26c14723c */ /* 0x040fe20000081014 */
[----:B------:R-:W-:Y:S01]  /*120dd0*/  STL.64 [R1+0x2d40], R56 ;  /* 0x002d403801007387 */ /* 0x000fe20000100a00 */
[----:B------:R-:W-:Y:S02]  /*120de0*/  STL.64 [R1+0x2d48], R58 ;  /* 0x002d483a01007387 */ /* 0x000fe40000100a00 */
[----:B------:R-:W-:Y:S02]  /*120df0*/  STL.64 [R1+0x2d30], R52 ;  /* 0x002d303401007387 */ /* 0x000fe40000100a00 */
[----:B------:R-:W-:Y:S02]  /*120e00*/  STL.64 [R1+0x2d38], R54 ;  /* 0x002d383601007387 */ /* 0x000fe40000100a00 */
[C---:B------:R-:W-:Y:S01]  /*120e10*/  HMMA.1688.F32.TF32 R248, R108.reuse, R210, R248 ;  /* 0x000000d26cf8723c */ /* 0x040fe200000810f8 */
        /* <DEDUP_REMOVED lines=15> */
[----:B------:R-:W-:Y:S02]  /*120f10*/  STL.64 [R1], R20 ;  /* 0x0000001401007387 */ /* 0x000fe40000100a00 */
[----:B------:R1:W-:Y:S02]  /*120f20*/  STL.64 [R1+0x8], R22 ;  /* 0x0000081601007387 */ /* 0x0003e40000100a00 */
[C---:B-1----:R-:W-:Y:S08]  /*120f30*/  HMMA.1688.F32.TF32 R20, R108.reuse, R82, R16 ;  /* 0x000000526c14723c */ /* 0x042ff00000081010 */
[C---:B------:R-:W-:Y:S11]  /*120f40*/  HMMA.1688.F32.TF32 R24, R108.reuse, R94, R104 ;  /* 0x0000005e6c18723c */ /* 0x040ff60000081068 */
[----:B------:R-:W-:Y:S04]  /*120f50*/  @!UPT UIADD3 URZ, URZ, URZ, URZ ;  /* 0x0000003f3f3ff290 */ /* 0x000fe8000fffe03f */
        /* <DEDUP_REMOVED lines=18> */
[----:B-1----:R-:W-:Y:S07]  /*121080*/  HMMA.1688.F32.TF32 R20, R108, R10, R152 ;  /* 0x0000000a6c14723c */ /* 0x002fee0000081098 */
[----:B------:R-:W-:Y:S01]  /*121090*/  STL.64 [R1+0x140], R28 ;  /* 0x0001401c01007387 */ /* 0x000fe20000100a00 */
[----:B------:R-:W-:Y:S02]  /*1210a0*/  STL.64 [R1+0x148], R30 ;  /* 0x0001481e01007387 */ /* 0x000fe40000100a00 */
[----:B------:R-:W-:-:S02]  /*1210b0*/  IMAD.MOV.U32 R17, RZ, RZ, R82 ;  /* 0x000000ffff117224 */ /* 0x000fc400078e0052 */
[----:B------:R-:W-:-:S11]  /*1210c0*/  IMAD.MOV.U32 R16, RZ, RZ, R83 ;  /* 0x000000ffff107224 */ /* 0x000fd600078e0053 */
[----:B------:R1:W-:Y:S01]  /*1210d0*/  STL.64 [R1+0x120], R20 ;  /* 0x0001201401007387 */ /* 0x0003e20000100a00 */
[----:B------:R-:W-:Y:S02]  /*1210e0*/  STL.64 [R1+0x130], R24 ;  /* 0x0001301801007387 */ /* 0x000fe40000100a00 */
[----:B------:R-:W-:Y:S02]  /*1210f0*/  STL.64 [R1+0x138], R26 ;  /* 0x0001381a01007387 */ /* 0x000fe40000100a00 */
        /* <DEDUP_REMOVED lines=17> */
[----:B-1----:R-:W4:Y:S01]  /*121210*/  LDL.LU R20, [R1+0xae0] ;  /* 0x000ae00001147983 */ /* 0x002f220000300800 */
        /* <DEDUP_REMOVED lines=39> */
[----:B------:R1:W-:Y:S01]  /*121490*/  STL.64 [R1+0x8180], R250 ;  /* 0x008180fa01007387 */ /* 0x0003e20000100a00 */
[----:B------:R-:W-:Y:S01]  /*1214a0*/  STL.64 [R1+0x8178], R248 ;  /* 0x008178f801007387 */ /* 0x000fe20000100a00 */
[----:B--2---:R-:W-:Y:S02]  /*1214b0*/  HMMA.1688.F32.TF32 R244, R108, R206, R244 ;  /* 0x000000ce6cf4723c */ /* 0x004fe400000810f4 */
[----:B---3--:R-:W-:Y:S04]  /*1214c0*/  LDS R5, [R252+0x9a200] ;  /* 0x09a20000fc057984 */ /* 0x008fe80000000800 */
[----:B------:R-:W2:Y:S01]  /*1214d0*/  LDS R7, [R252+0x9b200] ;  /* 0x09b20000fc077984 */ /* 0x000ea20000000800 */
[----:B------:R-:W-:-:S02]  /*1214e0*/  MOV R13, R146 ;  /* 0x00000092000d7202 */ /* 0x000fc40000000f00 */
[----:B------:R-:W-:Y:S01]  /*1214f0*/  MOV R53, R226 ;  /* 0x000000e200357202 */ /* 0x000fe20000000f00 */
[----:B------:R-:W-:Y:S01]  /*121500*/  IMAD.MOV.U32 R52, RZ, RZ, R227 ;  /* 0x000000ffff347224 */ /* 0x000fe200078e00e3 */
[----:B-1----:R-:W3:Y:S04]  /*121510*/  LDL R250, [R1+0x12f8] ;  /* 0x0012f80001fa7983 */ /* 0x002ee80000100800 */
[----:B------:R-:W3:Y:S04]  /*121520*/  LDL R251, [R1+0x12fc] ;  /* 0x0012fc0001fb7983 */ /* 0x000ee80000100800 */
[----:B------:R-:W-:Y:S04]  /*121530*/  LDS R237, [R252+0x9a280] ;  /* 0x09a28000fced7984 */ /* 0x000fe80000000800 */
[----:B------:R-:W-:Y:S04]  /*121540*/  LDS R239, [R252+0x9b280] ;  /* 0x09b28000fcef7984 */ /* 0x000fe80000000800 */
[----:B------:R-:W-:Y:S01]  /*121550*/  STL.64 [R1+0x8170], R246 ;  /* 0x008170f601007387 */ /* 0x000fe20000100a00 */
[----:B------:R-:W-:Y:S02]  /*121560*/  STL.64 [R1+0x8168], R244 ;  /* 0x008168f401007387 */ /* 0x000fe40000100a00 */
[----:B------:R-:W-:Y:S02]  /*121570*/  STL [R1+0x7c70], R2 ;  /* 0x007c700201007387 */ /* 0x000fe40000100800 */
[----:B------:R1:W-:Y:S02]  /*121580*/  STL [R1+0x7be0], R0 ;  /* 0x007be00001007387 */ /* 0x0003e40000100800 */
[----:B-1----:R-:W-:Y:S01]  /*121590*/  MOV R0, R191 ;  /* 0x000000bf00007202 */ /* 0x002fe20000000f00 */
[C---:B----4-:R-:W-:Y:S08]  /*1215a0*/  HMMA.1688.F32.TF32 R20, R108.reuse, R174, R20 ;  /* 0x000000ae6c14723c */ /* 0x050ff00000081014 */
        /* <DEDUP_REMOVED lines=15> */
[C---:B-1----:R-:W-:Y:S08]  /*1216a0*/  HMMA.1688.F32.TF32 R28, R108.reuse, R226, R80 ;  /* 0x000000e26c1c723c */ /* 0x042ff00000081050 */
[C---:B----4-:R-:W-:Y:S08]  /*1216b0*/  HMMA.1688.F32.TF32 R24, R108.reuse, R198, R104 ;  /* 0x000000c66c18723c */ /* 0x050ff00000081068 */
        /* <DEDUP_REMOVED lines=9> */
[C---:B----4-:R-:W-:Y:S08]  /*121750*/  HMMA.1688.F32.TF32 R20, R108.reuse, R230, R132 ;  /* 0x000000e66c14723c */ /* 0x050ff00000081084 */
[C---:B------:R-:W-:Y:S08]  /*121760*/  HMMA.1688.F32.TF32 R112, R108.reuse, R166, R140 ;  /* 0x000000a66c70723c */ /* 0x040ff0000008108c */
[C---:B------:R-:W-:Y:S08]  /*121770*/  HMMA.1688.F32.TF32 R116, R108.reuse, R190, R180 ;  /* 0x000000be6c74723c */ /* 0x040ff000000810b4 */
[----:B---3--:R-:W-:Y:S01]  /*121780*/  HMMA.1688.F32.TF32 R108, R108, R250, R152 ;  /* 0x000000fa6c6c723c */ /* 0x008fe20000081098 */
        /* <DEDUP_REMOVED lines=8> */
[----:B------:R-:W-:Y:S01]  /*121810*/  STL [R1+0x813c], R114 ;  /* 0x00813c7201007387 */ /* 0x000fe20000100800 */
[----:B------:R-:W-:Y:S02]  /*121820*/  STL [R1+0x8138], R115 ;  /* 0x0081387301007387 */ /* 0x000fe40000100800 */
[----:B------:R1:W-:Y:S02]  /*121830*/  STL [R1+0x8154], R116 ;  /* 0x0081547401007387 */ /* 0x0003e40000100800 */
[----:B------:R2:W-:Y:S01]  /*121840*/  STL [R1+0x8150], R117 ;  /* 0x0081507501007387 */ /* 0x0005e20000100800 */
[----:B------:R3:W-:Y:S01]  /*121850*/  STL [R1+0x814c], R118 ;  /* 0x00814c7601007387 */ /* 0x0007e20000100800 */
[----:B------:R4:W-:Y:S02]  /*121860*/  STL [R1+0x8148], R119 ;  /* 0x0081487701007387 */ /* 0x0009e40000100800 */
        /* <DEDUP_REMOVED lines=36> */
[----:B------:R-:W4:Y:S02]  /*121ab0*/  LDL R2, [R1+0x21e4] ;  /* 0x0021e40001027983 */ /* 0x000f240000100800 */
[----:B------:R1:W-:Y:S01]  /*121ac0*/  STL [R1+0x8164], R108 ;  /* 0x0081646c01007387 */ /* 0x0003e20000100800 */
[----:B------:R1:W-:Y:S01]  /*121ad0*/  STL [R1+0x8160], R109 ;  /* 0x0081606d01007387 */ /* 0x0003e20000100800 */
[----:B------:R-:W-:-:S02]  /*121ae0*/  IMAD.MOV.U32 R246, RZ, RZ, R17 ;  /* 0x000000fffff67224 */ /* 0x000fc400078e0011 */
[----:B------:R-:W-:Y:S02]  /*121af0*/  IMAD.MOV.U32 R247, RZ, RZ, R16 ;  /* 0x000000fffff77224 */ /* 0x000fe400078e0010 */
[----:B------:R1:W-:Y:S01]  /*121b00*/  STL [R1+0x815c], R110 ;  /* 0x00815c6e01007387 */ /* 0x0003e20000100800 */
[----:B------:R1:W-:Y:S01]  /*121b10*/  STL [R1+0x8158], R111 ;  /* 0x0081586f01007387 */ /* 0x0003e20000100800 */
[C---:B--2---:R-:W-:Y:S03]  /*121b20*/  HMMA.1688.F32.TF32 R16, R4.reuse, R90, R152 ;  /* 0x0000005a0410723c */ /* 0x044fe60000081098 */
[----:B------:R-:W2:Y:S01]  /*121b30*/  LDL.LU R152, [R1+0x2390] ;  /* 0x0023900001987983 */ /* 0x000ea20000300800 */
[----:B------:R-:W2:Y:S02]  /*121b40*/  LDL.LU R153, [R1+0x2394] ;  /* 0x0023940001997983 */ /* 0x000ea40000300800 */
[----:B------:R-:W2:Y:S02]  /*121b50*/  LDL.LU R154, [R1+0x2398] ;  /* 0x00239800019a7983 */ /* 0x000ea40000300800 */
[----:B------:R-:W2:Y:S11]  /*121b60*/  LDL.LU R155, [R1+0x239c] ;  /* 0x00239c00019b7983 */ /* 0x000eb60000300800 */
[----:B------:R-:W-:Y:S05]  /*121b70*/  @!UPT UIADD3 URZ, URZ, URZ, URZ ;  /* 0x0000003f3f3ff290 */ /* 0x000fea000fffe03f */
[----:B-1----:R-:W-:Y:S01]  /*121b80*/  MOV R116, R16 ;  /* 0x0000001000747202 */ /* 0x002fe20000000f00 */
[----:B------:R-:W-:Y:S02]  /*121b90*/  IMAD.MOV.U32 R117, RZ, RZ, R17 ;  /* 0x000000ffff757224 */ /* 0x000fe400078e0011 */
[----:B---3--:R-:W-:Y:S01]  /*121ba0*/  IMAD.MOV.U32 R118, RZ, RZ, R18 ;  /* 0x000000ffff767224 */ /* 0x008fe200078e0012 */
[----:B----4-:R-:W-:Y:S02]  /*121bb0*/  MOV R119, R19 ;  /* 0x0000001300777202 */ /* 0x010fe40000000f00 */
[C---:B------:R-:W-:Y:S08]  /*121bc0*/  HMMA.1688.F32.TF32 R16, R4.reuse, R242, R80 ;  /* 0x000000f20410723c */ /* 0x040ff00000081050 */
[C---:B------:R-:W-:Y:S08]  /*121bd0*/  HMMA.1688.F32.TF32 R20, R4.reuse, R162, R132 ;  /* 0x000000a20414723c */ /* 0x040ff00000081084 */
[----:B------:R-:W-:Y:S01]  /*121be0*/  HMMA.1688.F32.TF32 R24, R4, R178, R164 ;  /* 0x000000b20418723c */ /* 0x000fe200000810a4 */
[----:B------:R-:W-:-:S02]  /*121bf0*/  IMAD.MOV.U32 R34, RZ, RZ, R206 ;  /* 0x000000ffff227224 */ /* 0x000fc400078e00ce */
[----:B------:R-:W-:Y:S02]  /*121c00*/  IMAD.MOV.U32 R33, RZ, RZ, R207 ;  /* 0x000000ffff217224 */ /* 0x000fe400078e00cf */
[----:B------:R-:W-:Y:S01]  /*121c10*/  IMAD.MOV.U32 R32, RZ, RZ, R10 ;  /* 0x000000ffff207224 */ /* 0x000fe200078e000a */
[----:B------:R-:W-:Y:S04]  /*121c20*/  LDS R233, [R2+0x9a200] ;  /* 0x09a2000002e97984 */ /* 0x000fe80000000800 */
[----:B------:R-:W1:Y:S01]  /*121c30*/  LDS R235, [R2+0x9b200] ;  /* 0x09b2000002eb7984 */ /* 0x000e620000000800 */
[----:B------:R-:W-:Y:S02]  /*121c40*/  IMAD.MOV.U32 R108, RZ, RZ, R16 ;  /* 0x000000ffff6c7224 */ /* 0x000fe400078e0010 */
[----:B------:R-:W-:Y:S01]  /*121c50*/  IMAD.MOV.U32 R109, RZ, RZ, R17 ;  /* 0x000000ffff6d7224 */ /* 0x000fe200078e0011 */
[----:B------:R-:W-:Y:S01]  /*121c60*/  MOV R110, R18 ;  /* 0x00000012006e7202 */ /* 0x000fe20000000f00 */
[----:B------:R-:W-:-:S02]  /*121c70*/  IMAD.MOV.U32 R111, RZ, RZ, R19 ;  /* 0x000000ffff6f7224 */ /* 0x000fc400078e0013 */
[C---:B------:R-:W-:Y:S01]  /*121c80*/  HMMA.1688.F32.TF32 R16, R4.reuse, R14, R104 ;  /* 0x0000000e0410723c */ /* 0x040fe20000081068 */
[----:B------:R-:W-:Y:S01]  /*121c90*/  STL.64 [R1+0x8190], R118 ;  /* 0x0081907601007387 */ /* 0x000fe20000100a00 */
[----:B------:R-:W-:Y:S02]  /*121ca0*/  STL.64 [R1+0x8188], R116 ;  /* 0x0081887401007387 */ /* 0x000fe40000100a00 */
[----:B------:R-:W-:Y:S11]  /*121cb0*/  STL.64 [R1+0x81a0], R110 ;  /* 0x0081a06e01007387 */ /* 0x000ff60000100a00 */
[----:B------:R-:W-:Y:S09]  /*121cc0*/  @!UPT UIADD3 URZ, URZ, URZ, URZ ;  /* 0x0000003f3f3ff290 */ /* 0x000ff2000fffe03f */
[----:B------:R-:W-:Y:S01]  /*121cd0*/  IMAD.MOV.U32 R112, RZ, RZ, R16 ;  /* 0x000000ffff707224 */ /* 0x000fe200078e0010 */
[----:B------:R-:W-:Y:S01]  /*121ce0*/  MOV R113, R17 ;  /* 0x0000001100717202 */ /* 0x000fe20000000f00 */
[----:B------:R-:W-:Y:S02]  /*121cf0*/  IMAD.MOV.U32 R114, RZ, RZ, R18 ;  /* 0x000000ffff727224 */ /* 0x000fe400078e0012 */
[----:B------:R-:W-:Y:S02]  /*121d00*/  IMAD.MOV.U32 R115, RZ, RZ, R19 ;  /* 0x000000ffff737224 */ /* 0x000fe400078e0013 */
[C---:B------:R-:W-:Y:S01]  /*121d10*/  HMMA.1688.F32.TF32 R16, R4.reuse, R214, R124 ;  /* 0x000000d60410723c */ /* 0x040fe2000008107c */
[----:B------:R-:W-:Y:S02]  /*121d20*/  STL.64 [R1+0x8198], R108 ;  /* 0x0081986c01007387 */ /* 0x000fe40000100a00 */
[----:B------:R-:W-:Y:S02]  /*121d30*/  STL.64 [R1+0x81b0], R114 ;  /* 0x0081b07201007387 */ /* 0x000fe40000100a00 */
[----:B------:R-:W-:Y:S11]  /*121d40*/  STL.64 [R1+0x81a8], R112 ;  /* 0x0081a87001007387 */ /* 0x000ff60000100a00 */
[----:B------:R-:W-:Y:S07]  /*121d50*/  @!UPT UIADD3 URZ, URZ, URZ, URZ ;  /* 0x0000003f3f3ff290 */ /* 0x000fee000fffe03f */
[----:B------:R-:W-:Y:S01]  /*121d60*/  STL.64 [R1+0x400], R16 ;  /* 0x0004001001007387 */ /* 0x000fe20000100a00 */
[----:B------:R3:W-:Y:S02]  /*121d70*/  STL.64 [R1+0x408], R18 ;  /* 0x0004081201007387 */ /* 0x0007e40000100a00 */
[C---:B---3--:R-:W-:Y:S01]  /*121d80*/  HMMA.1688.F32.TF32 R16, R4.reuse, R146, R140 ;  /* 0x000000920410723c */ /* 0x048fe2000008108c */
[----:B------:R-:W-:Y:S01]  /*121d90*/  STL.64 [R1+0x3f0], R20 ;  /* 0x0003f01401007387 */ /* 0x000fe20000100a00 */
[----:B------:R3:W-:Y:S06]  /*121da0*/  STL.64 [R1+0x3f8], R22 ;  /* 0x0003f81601007387 */ /* 0x0007ec0000100a00 */
[C---:B---3--:R-:W-:Y:S11]  /*121db0*/  HMMA.1688.F32.TF32 R20, R4.reuse, R210, R180 ;  /* 0x000000d20414723c */ /* 0x048ff600000810b4 */
[----:B------:R-:W-:Y:S04]  /*121dc0*/  @!UPT UIADD3 URZ, URZ, URZ, URZ ;  /* 0x0000003f3f3ff290 */ /* 0x000fe8000fffe03f */
[----:B------:R-:W-:Y:S01]  /*121dd0*/  STL.64 [R1+0x3c0], R16 ;  /* 0x0003c01001007387 */ /* 0x000fe20000100a00 */
[----:B------:R3:W-:Y:S02]  /*121de0*/  STL.64 [R1+0x3c8], R18 ;  /* 0x0003c81201007387 */ /* 0x0007e40000100a00 */
[C---:B---3--:R-:W-:Y:S01]  /*121df0*/  HMMA.1688.F32.TF32 R16, R4.reuse, R206, R188 ;  /* 0x000000ce0410723c */ /* 0x048fe200000810bc */
[----:B------:R-:W-:Y:S01]  /*121e00*/  STL.64 [R1+0x3b0], R24 ;  /* 0x0003b01801007387 */ /* 0x000fe20000100a00 */
[----:B------:R-:W-:Y:S03]  /*121e10*/  STL.64 [R1+0x3b8], R26 ;  /* 0x0003b81a01007387 */ /* 0x000fe60000100a00 */
[----:B------:R-:W-:Y:S02]  /*121e20*/  STL.64 [R1+0x3a0], R20 ;  /* 0x0003a01401007387 */ /* 0x000fe40000100a00 */
[----:B------:R-:W-:Y:S11]  /*121e30*/  STL.64 [R1+0x3a8], R22 ;  /* 0x0003a81601007387 */ /* 0x000ff60000100a00 */
[----:B------:R-:W-:Y:S05]  /*121e40*/  @!UPT UIADD3 URZ, URZ, URZ, URZ ;  /* 0x0000003f3f3ff290 */ /* 0x000fea000fffe03f */
[----:B------:R-:W-:Y:S01]  /*121e50*/  STL.64 [R1+0x390], R16 ;  /* 0x0003901001007387 */ /* 0x000fe20000100a00 */
[----:B------:R2:W-:Y:S02]  /*121e60*/  STL.64 [R1+0x398], R18 ;  /* 0x0003981201007387 */ /* 0x0005e40000100a00 */
[----:B------:R-:W3:Y:S01]  /*121e70*/  LDL.LU R188, [R1+0x22a0] ;  /* 0x0022a00001bc7983 */ /* 0x000ee20000300800 */
[----:B--2---:R-:W-:Y:S11]  /*121e80*/  HMMA.1688.F32.TF32 R16, R4, R246, R152 ;  /* 0x000000f60410723c */ /* 0x004ff60000081098 */
[----:B------:R-:W-:Y:S11]  /*121e90*/  @!UPT UIADD3 URZ, URZ, URZ, URZ ;  /* 0x0000003f3f3ff290 */ /* 0x000ff6000fffe03f */
[----:B------:R-:W-:Y:S01]  /*121ea0*/  @!UPT UIADD3 URZ, URZ, URZ, URZ ;  /* 0x0000003f3f3ff290 */ /* 0x000fe2000fffe03f */
[----:B------:R2:W-:Y:S01]  /*121eb0*/  STL.64 [R1+0x380], R16 ;  /* 0x0003801001007387 */ /* 0x0005e20000100a00 */
[----:B------:R4:W-:Y:S02]  /*121ec0*/  STL.64 [R1+0x388], R18 ;  /* 0x0003881201007387 */ /* 0x0009e40000100a00 */
        /* <DEDUP_REMOVED lines=15> */
[----:B--2---:R-:W2:Y:S02]  /*121fc0*/  LDL.LU R16, [R1+0x2320] ;  /* 0x0023200001107983 */ /* 0x004ea40000300800 */
[----:B------:R-:W2:Y:S02]  /*121fd0*/  LDL.LU R17, [R1+0x2324] ;  /* 0x0023240001117983 */ /* 0x000ea40000300800 */
[----:B----4-:R-:W2:Y:S01]  /*121fe0*/  LDL.LU R18, [R1+0x2328] ;  /* 0x0023280001127983 */ /* 0x010ea20000300800 */
        /* <DEDUP_REMOVED lines=51> */
[C---:B--2---:R-:W-:Y:S08]  /*122320*/  HMMA.1688.F32.TF32 R16, R4.reuse, R78, R16 ;  /* 0x0000004e0410723c */ /* 0x044ff00000081010 */
[C---:B----4-:R-:W-:Y:S08]  /*122330*/  HMMA.1688.F32.TF32 R24, R4.reuse, R170, R24 ;  /* 0x000000aa0418723c */ /* 0x050ff00000081018 */
[C---:B------:R-:W-:Y:S08]  /*122340*/  HMMA.1688.F32.TF32 R28, R4.reuse, R122, R28 ;  /* 0x0000007a041c723c */ /* 0x040ff0000008101c */
[C---:B---3--:R-:W-:Y:S08]  /*122350*/  HMMA.1688.F32.TF32 R36, R4.reuse, R98, R36 ;  /* 0x000000620424723c */ /* 0x048ff00000081024 */
[C---:B------:R-:W-:Y:S08]  /*122360*/  HMMA.1688.F32.TF32 R44, R4.reuse, R94, R44 ;  /* 0x0000005e042c723c */ /* 0x040ff0000008102c */
[C---:B------:R-:W-:Y:S08]  /*122370*/  HMMA.1688.F32.TF32 R40, R4.reuse, R102, R40 ;  /* 0x000000660428723c */ /* 0x040ff00000081028 */
[C---:B------:R-:W-:Y:S07]  /*122380*/  HMMA.1688.F32.TF32 R20, R4.reuse, R186, R20 ;  /* 0x000000ba0414723c */ /* 0x040fee0000081014 */
[----:B------:R-:W-:Y:S01]  /*122390*/  STL.64 [R1+0x370], R44 ;  /* 0x0003702c01007387 */ /* 0x000fe20000100a00 */
[----:B------:R-:W-:Y:S07]  /*1223a0*/  STL.64 [R1+0x378], R46 ;  /* 0x0003782e01007387 */ /* 0x000fee0000100a00 */
        /* <DEDUP_REMOVED lines=11> */
[----:B------:R2:W-:Y:S02]  /*122460*/  STL.64 [R1+0x318], R18 ;  /* 0x0003181201007387 */ /* 0x0005e40000100a00 */
[C---:B--2---:R-:W-:Y:S01]  /*122470*/  HMMA.1688.F32.TF32 R16, R4.reuse, R10, R80 ;  /* 0x0000000a0410723c */ /* 0x044fe20000081050 */
[----:B------:R-:W-:Y:S11]  /*122480*/  MOV R25, R11 ;  /* 0x0000000b00197202 */ /* 0x000ff60000000f00 */
[----:B------:R-:W-:Y:S11]  /*122490*/  @!UPT UIADD3 URZ, URZ, URZ, URZ ;  /* 0x0000003f3f3ff290 */ /* 0x000ff6000fffe03f */
        /* <DEDUP_REMOVED lines=9> */
[----:B------:R-:W-:Y:S07]  /*122530*/  STL.64 [R1+0x2e8], R10 ;  /* 0x0002e80a01007387 */ /* 0x000fee0000100a00 */
[----:B------:R-:W-:Y:S02]  /*122540*/  STL.64 [R1+0x2d0], R20 ;  /* 0x0002d01401007387 */ /* 0x000fe40000100a00 */
[----:B------:R-:W-:Y:S08]  /*122550*/  STL.64 [R1+0x2d8], R22 ;  /* 0x0002d81601007387 */ /* 0x000ff00000100a00 */
[----:B------:R-:W-:Y:S01]  /*122560*/  STL.64 [R1+0x2c0], R16 ;  /* 0x0002c01001007387 */ /* 0x000fe20000100a00 */
[----:B------:R2:W-:Y:S02]  /*122570*/  STL.64 [R1+0x2c8], R18 ;  /* 0x0002c81201007387 */ /* 0x0005e40000100a00 */
[C---:B--2---:R-:W-:Y:S08]  /*122580*/  HMMA.1688.F32.TF32 R16, R4.reuse, R174, R164 ;  /* 0x000000ae0410723c */ /* 0x044ff000000810a4 */
[C---:B------:R-:W-:Y:S11]  /*122590*/  HMMA.1688.F32.TF32 R28, R4.reuse, R226, R180 ;  /* 0x000000e2041c723c */ /* 0x040ff600000810b4 */
[----:B------:R-:W-:Y:S04]  /*1225a0*/  @!UPT UIADD3 URZ, URZ, URZ, URZ ;  /* 0x0000003f3f3ff290 */ /* 0x000fe8000fffe03f */
[----:B------:R-:W-:Y:S01]  /*1225b0*/  STL.64 [R1+0x2b0], R16 ;  /* 0x0002b01001007387 */ /* 0x000fe20000100a00 */
[----:B------:R2:W-:Y:S02]  /*1225c0*/  STL.64 [R1+0x2b8], R18 ;  /* 0x0002b81201007387 */ /* 0x0005e40000100a00 */
[C---:B--2---:R-:W-:Y:S05]  /*1225d0*/  HMMA.1688.F32.TF32 R16, R4.reuse, R198, R188 ;  /* 0x000000c60410723c */ /* 0x044fea00000810bc */
[----:B------:R-:W-:Y:S01]  /*1225e0*/  STL.64 [R1+0x2a0], R28 ;  /* 0x0002a01c01007387 */ /* 0x000fe20000100a00 */
[----:B------:R-:W-:Y:S11]  /*1225f0*/  STL.64 [R1+0x2a8], R30 ;  /* 0x0002a81e01007387 */ /* 0x000ff60000100a00 */
[----:B------:R-:W-:Y:S06]  /*122600*/  @!UPT UIADD3 URZ, URZ, URZ, URZ ;  /* 0x0000003f3f3ff290 */ /* 0x000fec000fffe03f */
[----:B------:R-:W-:Y:S01]  /*122610*/  STL.64 [R1+0x290], R16 ;  /* 0x0002901001007387 */ /* 0x000fe20000100a00 */
[----:B------:R2:W-:Y:S02]  /*122620*/  STL.64 [R1+0x298], R18 ;  /* 0x0002981201007387 */ /* 0x0005e40000100a00 */
[C---:B--2---:R-:W-:Y:S11]  /*122630*/  HMMA.1688.F32.TF32 R16, R4.reuse, R222, R204 ;  /* 0x000000de0410723c */ /* 0x044ff600000810cc */
[----:B------:R-:W-:Y:S11]  /*122640*/  @!UPT UIADD3 URZ, URZ, URZ, URZ ;  /* 0x0000003f3f3ff290 */ /* 0x000ff6000fffe03f */
[----:B------:R-:W-:Y:S01]  /*122650*/  @!UPT UIADD3 URZ, URZ, URZ, URZ ;  /* 0x0000003f3f3ff290 */ /* 0x000fe2000fffe03f */
[----:B------:R-:W-:Y:S01]  /*122660*/  STL.64 [R1+0x280], R16 ;  /* 0x0002801001007387 */ /* 0x000fe20000100a00 */
[----:B------:R2:W-:Y:S02]  /*122670*/  STL.64 [R1+0x288], R18 ;  /* 0x0002881201007387 */ /* 0x0005e40000100a00 */
[----:B--2---:R-:W-:Y:S01]  /*122680*/  HMMA.1688.F32.TF32 R16, R4, R202, R152 ;  /* 0x000000ca0410723c */ /* 0x004fe20000081098 */
[----:B------:R-:W-:Y:S01]  /*122690*/  MOV R11, R150 ;  /* 0x00000096000b7202 */ /* 0x000fe20000000f00 */
[----:B------:R-:W-:Y:S11]  /*1226a0*/  IMAD.MOV.U32 R10, RZ, RZ, R151 ;  /* 0x000000ffff0a7224 */ /* 0x000ff600078e0097 */
[----:B------:R-:W-:Y:S10]  /*1226b0*/  @!UPT UIADD3 URZ, URZ, URZ, URZ ;  /* 0x0000003f3f3ff290 */ /* 0x000ff4000fffe03f */
[----:B------:R-:W-:Y:S01]  /*1226c0*/  STL.64 [R1+0x270], R16 ;  /* 0x0002701001007387 */ /* 0x000fe20000100a00 */
[----:B------:R2:W-:Y:S02]  /*1226d0*/  STL.64 [R1+0x278], R18 ;  /* 0x0002781201007387 */ /* 0x0005e40000100a00 */
[----:B------:R-:W3:Y:S02]  /*1226e0*/  LDL.LU R204, [R1+0xa10] ;  /* 0x000a100001cc7983 */ /* 0x000ee40000300800 */
[----:B------:R-:W3:Y:S01]  /*1226f0*/  LDL.LU R205, [R1+0xa14] ;  /* 0x000a140001cd7983 */ /* 0x000ee20000300800 */
[----:B------:R-:W3:Y:S01]  /*122700*/  LDL.LU R206, [R1+0xa18] ;  /* 0x000a180001ce7983 */ /* 0x000ee20000300800 */
[----:B------:R-:W3:Y:S02]  /*122710*/  LDL.LU R207, [R1+0xa1c] ;  /* 0x000a1c0001cf7983 */ /* 0x000ee40000300800 */
[----:B------:R-:W2:Y:S02]  /*122720*/  LDL.LU R148, [R1+0x2270] ;  /* 0x0022700001947983 */ /* 0x000ea40000300800 */
[----:B------:R-:W2:Y:S01]  /*122730*/  LDL.LU R149, [R1+0x2274] ;  /* 0x0022740001957983 */ /* 0x000ea20000300800 */
[----:B------:R-:W2:Y:S01]  /*122740*/  LDL.LU R150, [R1+0x2278] ;  /* 0x0022780001967983 */ /* 0x000ea20000300800 */
[----:B------:R-:W2:Y:S02]  /*122750*/  LDL.LU R151, [R1+0x227c] ;  /* 0x00227c0001977983 */ /* 0x000ea40000300800 */
[----:B------:R-:W4:Y:S02]  /*122760*/  LDL.LU R164, [R1+0x2260] ;  /* 0x0022600001a47983 */ /* 0x000f240000300800 */
[----:B------:R-:W4:Y:S01]  /*122770*/  LDL.LU R165, [R1+0x2264] ;  /* 0x0022640001a57983 */ /* 0x000f220000300800 */
[----:B------:R-:W4:Y:S01]  /*122780*/  LDL.LU R166, [R1+0x2268] ;  /* 0x0022680001a67983 */ /* 0x000f220000300800 */
[----:B------:R-:W4:Y:S02]  /*122790*/  LDL.LU R167, [R1+0x226c] ;  /* 0x00226c0001a77983 */ /* 0x000f240000300800 */
[----:B------:R-:W3:Y:S02]  /*1227a0*/  LDL.LU R196, [R1+0xa20] ;  /* 0x000a200001c47983 */ /* 0x000ee40000300800 */
[----:B------:R-:W-:Y:S01]  /*1227b0*/  IMAD.MOV.U32 R9, RZ, RZ, R198 ;  /* 0x000000ffff097224 */ /* 0x000fe200078e00c6 */
[----:B------:R-:W3:Y:S01]  /*1227c0*/  LDL.LU R197, [R1+0xa24] ;  /* 0x000a240001c57983 */ /* 0x000ee20000300800 */
        /* <DEDUP_REMOVED lines=9> */
[----:B------:R-:W3:Y:S01]  /*122860*/  LDL.LU R201, [R1+0x2244] ;  /* 0x0022440001c97983 */ /* 0x000ee20000300800 */
[----:B------:R-:W-:Y:S01]  /*122870*/  MOV R30, R203 ;  /* 0x000000cb001e7202 */ /* 0x000fe20000000f00 */
[----:B------:R-:W3:Y:S01]  /*122880*/  LDL.LU R202, [R1+0x2248] ;  /* 0x0022480001ca7983 */ /* 0x000ee20000300800 */
[----:B------:R-:W3:Y:S02]  /*122890*/  LDL.LU R203, [R1+0x224c] ;  /* 0x00224c0001cb7983 */ /* 0x000ee40000300800 */
[----:B------:R-:W3:Y:S02]  /*1228a0*/  LDL.LU R172, [R1+0x2190] ;  /* 0x0021900001ac7983 */ /* 0x000ee40000300800 */
[----:B------:R-:W-:Y:S01]  /*1228b0*/  IMAD.MOV.U32 R21, RZ, RZ, R174 ;  /* 0x000000ffff157224 */ /* 0x000fe200078e00ae */
[----:B------:R-:W3:Y:S01]  /*1228c0*/  LDL.LU R173, [R1+0x2194] ;  /* 0x0021940001ad7983 */ /* 0x000ee20000300800 */
[----:B------:R-:W-:Y:S01]  /*1228d0*/  MOV R20, R175 ;  /* 0x000000af00147202 */ /* 0x000fe20000000f00 */
[----:B------:R-:W3:Y:S02]  /*1228e0*/  LDL.LU R174, [R1+0x2198] ;  /* 0x0021980001ae7983 */ /* 0x000ee40000300800 */
[----:B------:R-:W3:Y:S01]  /*1228f0*/  LDL.LU R175, [R1+0x219c] ;  /* 0x00219c0001af7983 */ /* 0x000ee20000300800 */
[----:B------:R-:W1:Y:S01]  /*122900*/  LDL.LU R180, [R1+0xa40] ;  /* 0x000a400001b47983 */ /* 0x000e620000300800 */
[----:B------:R-:W1:Y:S02]  /*122910*/  LDL.LU R181, [R1+0xa44] ;  /* 0x000a440001b57983 */ /* 0x000e640000300800 */
[----:B------:R-:W1:Y:S02]  /*122920*/  LDL.LU R182, [R1+0xa48] ;  /* 0x000a480001b67983 */ /* 0x000e640000300800 */
[----:B------:R-:W1:Y:S01]  /*122930*/  LDL.LU R183, [R1+0xa4c] ;  /* 0x000a4c0001b77983 */ /* 0x000e620000300800 */
[----:B------:R-:W3:Y:S01]  /*122940*/  LDL.LU R188, [R1+0xa30] ;  /* 0x000a300001bc7983 */ /* 0x000ee20000300800 */
[----:B------:R-:W3:Y:S02]  /*122950*/  LDL.LU R189, [R1+0xa34] ;  /* 0x000a340001bd7983 */ /* 0x000ee40000300800 */
[----:B------:R-:W3:Y:S02]  /*122960*/  LDL.LU R190, [R1+0xa38] ;  /* 0x000a380001be7983 */ /* 0x000ee40000300800 */
[----:B------:R-:W3:Y:S01]  /*122970*/  LDL.LU R191, [R1+0xa3c] ;  /* 0x000a3c0001bf7983 */ /* 0x000ee20000300800 */
[----:B------:R-:W3:Y:S01]  /*122980*/  LDL.LU R220, [R1+0xa00] ;  /* 0x000a000001dc7983 */ /* 0x000ee20000300800 */
[----:B------:R-:W-:Y:S01]  /*122990*/  MOV R29, R222 ;  /* 0x000000de001d7202 */ /* 0x000fe20000000f00 */
[----:B------:R-:W3:Y:S02]  /*1229a0*/  LDL.LU R221, [R1+0xa04] ;  /* 0x000a040001dd7983 */ /* 0x000ee40000300800 */
[----:B------:R-:W-:Y:S01]  /*1229b0*/  IMAD.MOV.U32 R28, RZ, RZ, R223 ;  /* 0x000000ffff1c7224 */ /* 0x000fe200078e00df */
[----:B------:R-:W3:Y:S01]  /*1229c0*/  LDL.LU R222, [R1+0xa08] ;  /* 0x000a080001de7983 */ /* 0x000ee20000300800 */
[----:B------:R-:W3:Y:S01]  /*1229d0*/  LDL.LU R223, [R1+0xa0c] ;  /* 0x000a0c0001df7983 */ /* 0x000ee20000300800 */
[----:B------:R-:W-:-:S02]  /*1229e0*/  MOV R114, R12 ;  /* 0x0000000c00727202 */ /* 0x000fc40000000f00 */
[----:B------:R-:W-:Y:S01]  /*1229f0*/  MOV R23, R230 ;  /* 0x000000e600177202 */ /* 0x000fe20000000f00 */
[----:B------:R-:W-:Y:S01]  /*122a00*/  IMAD.MOV.U32 R22, RZ, RZ, R231 ;  /* 0x000000ffff167224 */ /* 0x000fe200078e00e7 */
[----:B------:R-:W-:Y:S01]  /*122a10*/  MOV R119, R0 ;  /* 0x0000000000777202 */ /* 0x000fe20000000f00 */
[C---:B--2---:R-:W-:Y:S11]  /*122a20*/  HMMA.1688.F32.TF32 R16, R4.reuse, R158, R148 ;  /* 0x0000009e0410723c */ /* 0x044ff60000081094 */
[----:B------:R-:W-:Y:S11]  /*122a30*/  @!UPT UIADD3 URZ, URZ, URZ, URZ ;  /* 0x0000003f3f3ff290 */ /* 0x000ff6000fffe03f */
[----:B------:R-:W-:Y:S01]  /*122a40*/  @!UPT UIADD3 URZ, URZ, URZ, URZ ;  /* 0x0000003f3f3ff290 */ /* 0x000fe2000fffe03f */
[----:B------:R-:W-:Y:S01]  /*122a50*/  STL.64 [R1+0x260], R16 ;  /* 0x0002601001007387 */ /* 0x000fe20000100a00 */
[----:B------:R4:W-:Y:S02]  /*122a60*/  STL.64 [R1+0x268], R18 ;  /* 0x0002681201007387 */ /* 0x0009e40000100a00 */
[C---:B----4-:R-:W-:Y:S11]  /*122a70*/  HMMA.1688.F32.TF32 R16, R4.reuse, R230, R164 ;  /* 0x000000e60410723c */ /* 0x050ff600000810a4 */
[----:B------:R-:W-:Y:S11]  /*122a80*/  @!UPT UIADD3 URZ, URZ, URZ, URZ ;  /* 0x0000003f3f3ff290 */ /* 0x000ff6000fffe03f */
[----:B------:R-:W-:Y:S01]  /*122a90*/  @!UPT UIADD3 URZ, URZ, URZ, URZ ;  /* 0x0000003f3f3ff290 */ /* 0x000fe2000fffe03f */
[----:B------:R-:W-:Y:S01]  /*122aa0*/  STL.64 [R1+0x250], R16 ;  /* 0x0002501001007387 */ /* 0x000fe20000100a00 */
[----:B------:R3:W-:Y:S02]  /*122ab0*/  STL.64 [R1+0x258], R18 ;  /* 0x0002581201007387 */ /* 0x0007e40000100a00 */
[----:B------:R-:W2:Y:S02]  /*122ac0*/  LDL.LU R228, [R1+0x9f0] ;  /* 0x0009f00001e47983 */ /* 0x000ea40000300800 */
[----:B------:R-:W2:Y:S01]  /*122ad0*/  LDL.LU R229, [R1+0x9f4] ;  /* 0x0009f40001e57983 */ /* 0x000ea20000300800 */
[----:B------:R-:W2:Y:S01]  /*122ae0*/  LDL.LU R230, [R1+0x9f8] ;  /* 0x0009f80001e67983 */ /* 0x000ea20000300800 */
[----:B------:R-:W2:Y:S01]  /*122af0*/  LDL.LU R231, [R1+0x9fc] ;  /* 0x0009fc0001e77983 */ /* 0x000ea20000300800 */
[C---:B---3--:R-:W-:Y:S02]  /*122b00*/  HMMA.1688.F32.TF32 R16, R4.reuse, R114, R152 ;  /* 0x000000720410723c */ /* 0x048fe40000081098 */
[----:B------:R-:W3:Y:S11]  /*122b10*/  LDL.LU R152, [R1+0x9e0] ;  /* 0x0009e00001987983 */ /* 0x000ef60000300800 */
[----:B------:R-:W-:Y:S10]  /*122b20*/  @!UPT UIADD3 URZ, URZ, URZ, URZ ;  /* 0x0000003f3f3ff290 */ /* 0x000ff4000fffe03f */
[----:B------:R-:W-:Y:S01]  /*122b30*/  STL.64 [R1+0x240], R16 ;  /* 0x0002401001007387 */ /* 0x000fe20000100a00 */
[----:B------:R4:W-:Y:S02]  /*122b40*/  STL.64 [R1+0x248], R18 ;  /* 0x0002481201007387 */ /* 0x0009e40000100a00 */
[----:B------:R-:W3:Y:S02]  /*122b50*/  LDL.LU R153, [R1+0x9e4] ;  /* 0x0009e40001997983 */ /* 0x000ee40000300800 */
[----:B------:R-:W3:Y:S01]  /*122b60*/  LDL.LU R154, [R1+0x9e8] ;  /* 0x0009e800019a7983 */ /* 0x000ee20000300800 */
[----:B------:R-:W3:Y:S01]  /*122b70*/  LDL.LU R155, [R1+0x9ec] ;  /* 0x0009ec00019b7983 */ /* 0x000ee20000300800 */
[C---:B----4-:R-:W-:Y:S03]  /*122b80*/  HMMA.1688.F32.TF32 R16, R4.reuse, R118, R200 ;  /* 0x000000760410723c */ /* 0x050fe600000810c8 */
[----:B------:R-:W4:Y:S11]  /*122b90*/  LDL.LU R200, [R1+0x9d0] ;  /* 0x0009d00001c87983 */ /* 0x000f360000300800 */
[----:B------:R-:W-:Y:S09]  /*122ba0*/  @!UPT UIADD3 URZ, URZ, URZ, URZ ;  /* 0x0000003f3f3ff290 */ /* 0x000ff2000fffe03f */
[----:B------:R-:W-:Y:S01]  /*122bb0*/  STL.64 [R1+0x230], R16 ;  /* 0x0002301001007387 */ /* 0x000fe20000100a00 */
[----:B------:R1:W-:Y:S02]  /*122bc0*/  STL.64 [R1+0x238], R18 ;  /* 0x0002381201007387 */ /* 0x0003e40000100a00 */
[----:B------:R-:W4:Y:S02]  /*122bd0*/  LDL.LU R201, [R1+0x9d4] ;  /* 0x0009d40001c97983 */ /* 0x000f240000300800 */
[----:B------:R-:W4:Y:S01]  /*122be0*/  LDL.LU R202, [R1+0x9d8] ;  /* 0x0009d80001ca7983 */ /* 0x000f220000300800 */
[----:B------:R-:W4:Y:S01]  /*122bf0*/  LDL.LU R203, [R1+0x9dc] ;  /* 0x0009dc0001cb7983 */ /* 0x000f220000300800 */
[----:B------:R-:W-:Y:S08]  /*122c00*/  HMMA.1688.F32.TF32 R4, R4, R250, R172 ;  /* 0x000000fa0404723c */ /* 0x000ff000000810ac */
[C---:B-1----:R-:W-:Y:S08]  /*122c10*/  HMMA.1688.F32.TF32 R16, R232.reuse, R90, R180 ;  /* 0x0000005ae810723c */ /* 0x042ff000000810b4 */
[C---:B------:R-:W-:Y:S08]  /*122c20*/  HMMA.1688.F32.TF32 R40, R232.reuse, R14, R196 ;  /* 0x0000000ee828723c */ /* 0x040ff000000810c4 */
[C---:B------:R-:W-:Y:S01]  /*122c30*/  HMMA.1688.F32.TF32 R124, R232.reuse, R162, R220 ;  /* 0x000000a2e87c723c */ /* 0x040fe200000810dc */
[----:B------:R-:W-:Y:S01]  /*122c40*/  STL.64 [R1+0x220], R4 ;  /* 0x0002200401007387 */ /* 0x000fe20000100a00 */
[----:B------:R1:W-:Y:S05]  /*122c50*/  STL.64 [R1+0x228], R6 ;  /* 0x0002280601007387 */ /* 0x0003ea0000100a00 */
[----:B------:R-:W-:Y:S01]  /*122c60*/  STL.64 [R1+0x210], R16 ;  /* 0x0002101001007387 */ /* 0x000fe20000100a00 */
[----:B------:R1:W-:Y:S02]  /*122c70*/  STL.64 [R1+0x218], R18 ;  /* 0x0002181201007387 */ /* 0x0003e40000100a00 */
[----:B-1----:R-:W-:Y:S01]  /*122c80*/  HMMA.1688.F32.TF32 R4, R232, R242, R188 ;  /* 0x000000f2e804723c */ /* 0x002fe200000810bc */
[----:B------:R-:W-:-:S07]  /*122c90*/  IMAD.MOV.U32 R24, RZ, RZ, R130 ;  /* 0x000000ffff187224 */ /* 0x000fce00078e0082 */
[----:B------:R-:W-:Y:S01]  /*122ca0*/  HMMA.1688.F32.TF32 R16, R232, R214, R204 ;  /* 0x000000d6e810723c */ /* 0x000fe200000810cc */
[----:B------:R-:W-:Y:S11]  /*122cb0*/  IMAD.MOV.U32 R0, RZ, RZ, R131 ;  /* 0x000000ffff007224 */ /* 0x000ff600078e0083 */
[----:B------:R-:W-:Y:S03]  /*122cc0*/  @!UPT UIADD3 URZ, URZ, URZ, URZ ;  /* 0x0000003f3f3ff290 */ /* 0x000fe6000fffe03f */
[----:B------:R-:W-:Y:S01]  /*122cd0*/  STL.64 [R1+0x200], R4 ;  /* 0x0002000401007387 */ /* 0x000fe20000100a00 */
[----:B------:R-:W-:Y:S02]  /*122ce0*/  STL.64 [R1+0x208], R6 ;  /* 0x0002080601007387 */ /* 0x000fe40000100a00 */
[----:B------:R-:W-:Y:S02]  /*122cf0*/  STL.64 [R1+0x1f0], R40 ;  /* 0x0001f02801007387 */ /* 0x000fe40000100a00 */
[----:B------:R-:W-:Y:S03]  /*122d00*/  STL.64 [R1+0x1f8], R42 ;  /* 0x0001f82a01007387 */ /* 0x000fe60000100a00 */
[----:B------:R-:W-:Y:S01]  /*122d10*/  STL.64 [R1+0x1e0], R16 ;  /* 0x0001e01001007387 */ /* 0x000fe20000100a00 */
[----:B------:R1:W-:Y:S02]  /*122d20*/  STL.64 [R1+0x1e8], R18 ;  /* 0x0001e81201007387 */ /* 0x0003e40000100a00 */
[----:B------:R-:W4:Y:S02]  /*122d30*/  LDL.LU R160, [R1+0x9c0] ;  /* 0x0009c00001a07983 */ /* 0x000f240000300800 */
[----:B------:R-:W4:Y:S02]  /*122d40*/  LDL.LU R161, [R1+0x9c4] ;  /* 0x0009c40001a17983 */ /* 0x000f240000300800 */
[----:B-1----:R-:W-:-:S02]  /*122d50*/  IMAD.MOV.U32 R19, RZ, RZ, R162 ;  /* 0x000000ffff137224 */ /* 0x002fc400078e00a2 */
[----:B------:R-:W-:Y:S01]  /*122d60*/  IMAD.MOV.U32 R18, RZ, RZ, R163 ;  /* 0x000000ffff127224 */ /* 0x000fe200078e00a3 */
[----:B------:R-:W4:Y:S01]  /*122d70*/  LDL.LU R162, [R1+0x9c8] ;  /* 0x0009c80001a27983 */ /* 0x000f220000300800 */
[----:B------:R-:W4:Y:S02]  /*122d80*/  LDL.LU R163, [R1+0x9cc] ;  /* 0x0009cc0001a37983 */ /* 0x000f240000300800 */
[----:B------:R-:W-:Y:S02]  /*122d90*/  STL.64 [R1+0x7f60], R126 ;  /* 0x007f607e01007387 */ /* 0x000fe40000100a00 */
[----:B------:R-:W-:Y:S02]  /*122da0*/  STL.64 [R1+0x7f58], R124 ;  /* 0x007f587c01007387 */ /* 0x000fe40000100a00 */
[----:B------:R-:W-:Y:S01]  /*122db0*/  IMAD.MOV.U32 R7, RZ, RZ, R178 ;  /* 0x000000ffff077224 */ /* 0x000fe200078e00b2 */
[----:B------:R-:W-:Y:S01]  /*122dc0*/  MOV R6, R179 ;  /* 0x000000b300067202 */ /* 0x000fe20000000f00 */
[----:B------:R-:W-:-:S02]  /*122dd0*/  IMAD.MOV.U32 R17, RZ, RZ, R210 ;  /* 0x000000ffff117224 */ /* 0x000fc400078e00d2 */
[----:B------:R-:W-:Y:S01]  /*122de0*/  IMAD.MOV.U32 R16, RZ, RZ, R211 ;  /* 0x000000ffff107224 */ /* 0x000fe200078e00d3 */
[C---:B--2---:R-:W-:Y:S08]  /*122df0*/  HMMA.1688.F32.TF32 R128, R232.reuse, R146, R228 ;  /* 0x00000092e880723c */ /* 0x044ff000000810e4 */
[C---:B---3--:R-:W-:Y:S11]  /*122e00*/  HMMA.1688.F32.TF32 R132, R232.reuse, R178, R152 ;  /* 0x000000b2e884723c */ /* 0x048ff60000081098 */
[----:B------:R-:W-:Y:S04]  /*122e10*/  @!UPT UIADD3 URZ, URZ, URZ, URZ ;  /* 0x0000003f3f3ff290 */ /* 0x000fe8000fffe03f */
[----:B------:R-:W-:Y:S01]  /*122e20*/  STL.64 [R1+0x7f70], R130 ;  /* 0x007f708201007387 */ /* 0x000fe20000100a00 */
[----:B------:R-:W-:Y:S07]  /*122e30*/  STL.64 [R1+0x7f68], R128 ;  /* 0x007f688001007387 */ /* 0x000fee0000100a00 */
[----:B------:R-:W-:Y:S01]  /*122e40*/  STL.64 [R1+0x7f30], R134 ;  /* 0x007f308601007387 */ /* 0x000fe20000100a00 */
[----:B------:R-:W-:Y:S02]  /*122e50*/  STL.64 [R1+0x7f28], R132 ;  /* 0x007f288401007387 */ /* 0x000fe40000100a00 */
[----:B------:R-:W2:Y:S02]  /*122e60*/  LDL.LU R176, [R1+0x9a0] ;  /* 0x0009a00001b07983 */ /* 0x000ea40000300800 */
[----:B------:R-:W2:Y:S01]  /*122e70*/  LDL.LU R177, [R1+0x9a4] ;  /* 0x0009a40001b17983 */ /* 0x000ea20000300800 */
[----:B------:R-:W2:Y:S01]  /*122e80*/  LDL.LU R178, [R1+0x9a8] ;  /* 0x0009a80001b27983 */ /* 0x000ea20000300800 */
[----:B------:R-:W2:Y:S01]  /*122e90*/  LDL.LU R179, [R1+0x9ac] ;  /* 0x0009ac0001b37983 */ /* 0x000ea20000300800 */
[----:B----4-:R-:W-:Y:S02]  /*122ea0*/  HMMA.1688.F32.TF32 R136, R232, R210, R200 ;  /* 0x000000d2e888723c */ /* 0x010fe400000810c8 */
[----:B------:R-:W3:Y:S01]  /*122eb0*/  LDL.LU R200, [R1+0x980] ;  /* 0x0009800001c87983 */ /* 0x000ee20000300800 */
[----:B------:R-:W3:Y:S02]  /*122ec0*/  LDL.LU R201, [R1+0x984] ;  /* 0x0009840001c97983 */ /* 0x000ee40000300800 */
[----:B------:R-:W3:Y:S02]  /*122ed0*/  LDL.LU R202, [R1+0x988] ;  /* 0x0009880001ca7983 */ /* 0x000ee40000300800 */
[----:B------:R-:W3:Y:S01]  /*122ee0*/  LDL.LU R203, [R1+0x98c] ;  /* 0x00098c0001cb7983 */ /* 0x000ee20000300800 */
[----:B------:R-:W4:Y:S01]  /*122ef0*/  LDL.LU R208, [R1+0x970] ;  /* 0x0009700001d07983 */ /* 0x000f220000300800 */
[----:B------:R-:W4:Y:S02]  /*122f00*/  LDL.LU R209, [R1+0x974] ;  /* 0x0009740001d17983 */ /* 0x000f240000300800 */
[----:B------:R-:W4:Y:S02]  /*122f10*/  LDL.LU R210, [R1+0x978] ;  /* 0x0009780001d27983 */ /* 0x000f240000300800 */
[----:B------:R-:W4:Y:S02]  /*122f20*/  LDL.LU R211, [R1+0x97c] ;  /* 0x00097c0001d37983 */ /* 0x000f240000300800 */
[----:B------:R-:W-:-:S08]  /*122f30*/  IMAD.MOV.U32 R12, RZ, RZ, R147 ;  /* 0x000000ffff0c7224 */ /* 0x000fd000078e0093 */
[----:B------:R1:W-:Y:S02]  /*122f40*/  STL.64 [R1+0x7f40], R138 ;  /* 0x007f408a01007387 */ /* 0x0003e40000100a00 */
[----:B-1----:R-:W-:Y:S01]  /*122f50*/  IMAD.MOV.U32 R138, RZ, RZ, R34 ;  /* 0x000000ffff8a7224 */ /* 0x002fe200078e0022 */
[----:B------:R-:W-:Y:S01]  /*122f60*/  MOV R139, R33 ;  /* 0x00000021008b7202 */ /* 0x000fe20000000f00 */
[----:B------:R-:W-:Y:S01]  /*122f70*/  STL.64 [R1+0x7f38], R136 ;  /* 0x007f388801007387 */ /* 0x000fe20000100a00 */
[----:B------:R-:W4:Y:S02]  /*122f80*/  LDL.LU R220, [R1+0x950] ;  /* 0x0009500001dc7983 */ /* 0x000f240000300800 */
[----:B------:R-:W4:Y:S02]  /*122f90*/  LDL.LU R221, [R1+0x954] ;  /* 0x0009540001dd7983 */ /* 0x000f240000300800 */
[----:B------:R-:W4:Y:S01]  /*122fa0*/  LDL.LU R222, [R1+0x958] ;  /* 0x0009580001de7983 */ /* 0x000f220000300800 */
[----:B------:R-:W4:Y:S01]  /*122fb0*/  LDL.LU R223, [R1+0x95c] ;  /* 0x00095c0001df7983 */ /* 0x000f220000300800 */
[C---:B------:R-:W-:Y:S03]  /*122fc0*/  HMMA.1688.F32.TF32 R140, R232.reuse, R138, R160 ;  /* 0x0000008ae88c723c */ /* 0x040fe600000810a0 */
[----:B------:R-:W4:Y:S01]  /*122fd0*/  LDL.LU R160, [R1+0x930] ;  /* 0x0009300001a07983 */ /* 0x000f220000300800 */
[----:B------:R-:W4:Y:S02]  /*122fe0*/  LDL.LU R161, [R1+0x934] ;  /* 0x0009340001a17983 */ /* 0x000f240000300800 */
[----:B------:R-:W4:Y:S02]  /*122ff0*/  LDL.LU R162, [R1+0x938] ;  /* 0x0009380001a27983 */ /* 0x000f240000300800 */
[----:B------:R-:W4:Y:S01]  /*123000*/  LDL.LU R163, [R1+0x93c] ;  /* 0x00093c0001a37983 */ /* 0x000f220000300800 */
[----:B------:R-:W4:Y:S01]  /*123010*/  LDL.LU R228, [R1+0x910] ;  /* 0x0009100001e47983 */ /* 0x000f220000300800 */
[----:B------:R-:W4:Y:S02]  /*123020*/  LDL.LU R229, [R1+0x914] ;  /* 0x0009140001e57983 */ /* 0x000f240000300800 */
[----:B------:R-:W4:Y:S02]  /*123030*/  LDL.LU R230, [R1+0x918] ;  /* 0x0009180001e67983 */ /* 0x000f240000300800 */
[----:B------:R-:W4:Y:S09]  /*123040*/  LDL.LU R231, [R1+0x91c] ;  /* 0x00091c0001e77983 */ /* 0x000f320000300800 */
[----:B------:R-:W-:Y:S01]  /*123050*/  STL.64 [R1+0x7f50], R142 ;  /* 0x007f508e01007387 */ /* 0x000fe20000100a00 */
[----:B------:R-:W-:Y:S01]  /*123060*/  STL.64 [R1+0x7f48], R140 ;  /* 0x007f488c01007387 */ /* 0x000fe20000100a00 */
[C---:B--2---:R-:W-:Y:S02]  /*123070*/  HMMA.1688.F32.TF32 R144, R232.reuse, R246, R176 ;  /* 0x000000f6e890723c */ /* 0x044fe400000810b0 */
[----:B------:R-:W2:Y:S01]  /*123080*/  LDL.LU R176, [R1+0x8f0] ;  /* 0x0008f00001b07983 */ /* 0x000ea20000300800 */
[----:B------:R-:W2:Y:S02]  /*123090*/  LDL.LU R177, [R1+0x8f4] ;  /* 0x0008f40001b17983 */ /* 0x000ea40000300800 */
[----:B------:R-:W2:Y:S02]  /*1230a0*/  LDL.LU R178, [R1+0x8f8] ;  /* 0x0008f80001b27983 */ /* 0x000ea40000300800 */
[----:B------:R-:W2:Y:S01]  /*1230b0*/  LDL.LU R179, [R1+0x8fc] ;  /* 0x0008fc0001b37983 */ /* 0x000ea20000300800 */
[C---:B---3--:R-:W-:Y:S11]  /*1230c0*/  HMMA.1688.F32.TF32 R148, R232.reuse, R94, R200 ;  /* 0x0000005ee894723c */ /* 0x048ff600000810c8 */
[----:B------:R-:W-:Y:S04]  /*1230d0*/  @!UPT UIADD3 URZ, URZ, URZ, URZ ;  /* 0x0000003f3f3ff290 */ /* 0x000fe8000fffe03f */
[----:B------:R1:W-:Y:S01]  /*1230e0*/  STL.64 [R1+0x7f20], R146 ;  /* 0x007f209201007387 */ /* 0x0003e20000100a00 */
[----:B------:R-:W-:Y:S07]  /*1230f0*/  STL.64 [R1+0x7f18], R144 ;  /* 0x007f189001007387 */ /* 0x000fee0000100a00 */
[----:B------:R-:W-:Y:S01]  /*123100*/  STL.64 [R1+0x7f80], R150 ;  /* 0x007f809601007387 */ /* 0x000fe20000100a00 */
[----:B------:R-:W-:Y:S02]  /*123110*/  STL.64 [R1+0x7f78], R148 ;  /* 0x007f789401007387 */ /* 0x000fe40000100a00 */
[----:B------:R-:W3:Y:S02]  /*123120*/  LDL.LU R200, [R1+0x8d0] ;  /* 0x0008d00001c87983 */ /* 0x000ee40000300800 */
[----:B------:R-:W3:Y:S01]  /*123130*/  LDL.LU R201, [R1+0x8d4] ;  /* 0x0008d40001c97983 */ /* 0x000ee20000300800 */
[----:B------:R-:W3:Y:S01]  /*123140*/  LDL.LU R202, [R1+0x8d8] ;  /* 0x0008d80001ca7983 */ /* 0x000ee20000300800 */
[----:B------:R-:W3:Y:S01]  /*123150*/  LDL.LU R203, [R1+0x8dc] ;  /* 0x0008dc0001cb7983 */ /* 0x000ee20000300800 */
[----:B----4-:R-:W-:Y:S02]  /*123160*/  HMMA.1688.F32.TF32 R152, R232, R102, R208 ;  /* 0x00000066e898723c */ /* 0x010fe400000810d0 */
[----:B------:R-:W4:Y:S04]  /*123170*/  LDL.LU R208, [R1+0x8b0] ;  /* 0x0008b00001d07983 */ /* 0x000f280000300800 */
[----:B------:R-:W4:Y:S01]  /*123180*/  LDL.LU R209, [R1+0x8b4] ;  /* 0x0008b40001d17983 */ /* 0x000f220000300800 */
[----:B------:R-:W4:Y:S02]  /*123190*/  LDL.LU R210, [R1+0x8b8] ;  /* 0x0008b80001d27983 */ /* 0x000f240000300800 */
[----:B------:R-:W4:Y:S02]  /*1231a0*/  LDL.LU R211, [R1+0x8bc] ;  /* 0x0008bc0001d37983 */ /* 0x000f240000300800 */
[----:B------:R-:W-:-:S02]  /*1231b0*/  IMAD.MOV.U32 R27, RZ, RZ, R158 ;  /* 0x000000ffff1b7224 */ /* 0x000fc400078e009e */
[----:B------:R-:W-:Y:S02]  /*1231c0*/  IMAD.MOV.U32 R26, RZ, RZ, R159 ;  /* 0x000000ffff1a7224 */ /* 0x000fe400078e009f */
[C---:B------:R-:W-:Y:S01]  /*1231d0*/  HMMA.1688.F32.TF32 R156, R232.reuse, R98, R220 ;  /* 0x00000062e89c723c */ /* 0x040fe200000810dc */
[----:B------:R-:W-:Y:S01]  /*1231e0*/  MOV R36, R78 ;  /* 0x0000004e00247202 */ /* 0x000fe20000000f00 */
[----:B------:R-:W-:Y:S02]  /*1231f0*/  IMAD.MOV.U32 R35, RZ, RZ, R79 ;  /* 0x000000ffff237224 */ /* 0x000fe400078e004f */
[----:B-1----:R-:W-:Y:S01]  /*123200*/  IMAD.MOV.U32 R147, RZ, RZ, R0 ;  /* 0x000000ffff937224 */ /* 0x002fe200078e0000 */
[----:B------:R-:W-:Y:S01]  /*123210*/  MOV R130, R36 ;  /* 0x0000002400827202 */ /* 0x000fe20000000f00 */
[----:B------:R-:W-:Y:S02]  /*123220*/  IMAD.MOV.U32 R131, RZ, RZ, R35 ;  /* 0x000000ffff837224 */ /* 0x000fe400078e0023 */
[----:B------:R-:W-:Y:S01]  /*123230*/  IMAD.MOV.U32 R34, RZ, RZ, R170 ;  /* 0x000000ffff227224 */ /* 0x000fe200078e00aa */
[----:B------:R-:W-:Y:S01]  /*123240*/  MOV R0, R171 ;  /* 0x000000ab00007202 */ /* 0x000fe20000000f00 */
[----:B------:R-:W-:Y:S01]  /*123250*/  STL.64 [R1+0x7f90], R154 ;  /* 0x007f909a01007387 */ /* 0x000fe20000100a00 */
[----:B------:R-:W-:Y:S11]  /*123260*/  STL.64 [R1+0x7f88], R152 ;  /* 0x007f889801007387 */ /* 0x000ff60000100a00 */
[----:B------:R-:W-:Y:S01]  /*123270*/  @!UPT UIADD3 URZ, URZ, URZ, URZ ;  /* 0x0000003f3f3ff290 */ /* 0x000fe2000fffe03f */
[----:B------:R-:W-:Y:S01]  /*123280*/  STL.64 [R1+0x7fa0], R158 ;  /* 0x007fa09e01007387 */ /* 0x000fe20000100a00 */
[----:B------:R-:W-:Y:S01]  /*123290*/  STL.64 [R1+0x7f98], R156 ;  /* 0x007f989c01007387 */ /* 0x000fe20000100a00 */
[C---:B------:R-:W-:Y:S08]  /*1232a0*/  HMMA.1688.F32.TF32 R160, R232.reuse, R122, R160 ;  /* 0x0000007ae8a0723c */ /* 0x040ff000000810a0 */
[----:B------:R-:W-:Y:S01]  /*1232b0*/  HMMA.1688.F32.TF32 R164, R232, R170, R228 ;  /* 0x000000aae8a4723c */ /* 0x000fe200000810e4 */
[----:B------:R-:W-:Y:S01]  /*1232c0*/  IMAD.MOV.U32 R135, RZ, RZ, R25 ;  /* 0x000000ffff877224 */ /* 0x000fe200078e0019 */
[----:B------:R-:W-:Y:S01]  /*1232d0*/  MOV R146, R24 ;  /* 0x0000001800927202 */ /* 0x000fe20000000f00 */
[----:B------:R-:W-:-:S02]  /*1232e0*/  IMAD.MOV.U32 R25, RZ, RZ, R186 ;  /* 0x000000ffff197224 */ /* 0x000fc400078e00ba */
[----:B------:R-:W-:-:S10]  /*1232f0*/  IMAD.MOV.U32 R24, RZ, RZ, R187 ;  /* 0x000000ffff187224 */ /* 0x000fd400078e00bb */
[----:B------:R-:W-:Y:S01]  /*123300*/  STL.64 [R1+0x7fb0], R162 ;  /* 0x007fb0a201007387 */ /* 0x000fe20000100a00 */
[----:B------:R-:W-:Y:S07]  /*123310*/  STL.64 [R1+0x7fa8], R160 ;  /* 0x007fa8a001007387 */ /* 0x000fee0000100a00 */
[----:B------:R-:W-:Y:S02]  /*123320*/  STL [R1+0x7f04], R166 ;  /* 0x007f04a601007387 */ /* 0x000fe40000100800 */
[----:B------:R-:W-:Y:S01]  /*123330*/  STL [R1+0x7f00], R167 ;  /* 0x007f00a701007387 */ /* 0x000fe20000100800 */
[----:B------:R-:W-:Y:S01]  /*123340*/  STL.64 [R1+0x80c0], R164 ;  /* 0x0080c0a401007387 */ /* 0x000fe20000100a00 */
[----:B------:R-:W4:Y:S02]  /*123350*/  LDL.LU R220, [R1+0x890] ;  /* 0x0008900001dc7983 */ /* 0x000f240000300800 */
[----:B------:R-:W4:Y:S02]  /*123360*/  LDL.LU R221, [R1+0x894] ;  /* 0x0008940001dd7983 */ /* 0x000f240000300800 */
[----:B------:R-:W4:Y:S01]  /*123370*/  LDL.LU R222, [R1+0x898] ;  /* 0x0008980001de7983 */ /* 0x000f220000300800 */
[----:B------:R-:W4:Y:S01]  /*123380*/  LDL.LU R223, [R1+0x89c] ;  /* 0x00089c0001df7983 */ /* 0x000f220000300800 */
[----:B------:R-:W-:Y:S01]  /*123390*/  IMAD.MOV.U32 R134, RZ, RZ, R32 ;  /* 0x000000ffff867224 */ /* 0x000fe200078e0020 */
[C---:B--2---:R-:W-:Y:S08]  /*1233a0*/  HMMA.1688.F32.TF32 R168, R232.reuse, R186, R176 ;  /* 0x000000bae8a8723c */ /* 0x044ff000000810b0 */
[C---:B---3--:R-:W-:Y:S11]  /*1233b0*/  HMMA.1688.F32.TF32 R172, R232.reuse, R130, R200 ;  /* 0x00000082e8ac723c */ /* 0x048ff600000810c8 */
[----:B------:R-:W-:Y:S04]  /*1233c0*/  @!UPT UIADD3 URZ, URZ, URZ, URZ ;  /* 0x0000003f3f3ff290 */ /* 0x000fe8000fffe03f */
[----:B------:R-:W-:Y:S01]  /*1233d0*/  STL [R1+0x7eec], R171 ;  /* 0x007eecab01007387 */ /* 0x000fe20000100800 */
[----:B------:R-:W-:Y:S02]  /*1233e0*/  STL [R1+0x8098], R170 ;  /* 0x008098aa01007387 */ /* 0x000fe40000100800 */
[----:B------:R-:W-:Y:S01]  /*1233f0*/  STL.64 [R1+0x8090], R168 ;  /* 0x008090a801007387 */ /* 0x000fe20000100a00 */
[----:B----4-:R-:W-:Y:S04]  /*123400*/  HMMA.1688.F32.TF32 R176, R232, R134, R208 ;  /* 0x00000086e8b0723c */ /* 0x010fe800000810d0 */
[----:B------:R-:W-:Y:S01]  /*123410*/  STL [R1+0x7ee8], R175 ;  /* 0x007ee8af01007387 */ /* 0x000fe20000100800 */
[----:B------:R-:W-:Y:S02]  /*123420*/  STL [R1+0x8088], R174 ;  /* 0x008088ae01007387 */ /* 0x000fe40000100800 */
[----:B------:R-:W-:Y:S02]  /*123430*/  STL.64 [R1+0x8080], R172 ;  /* 0x008080ac01007387 */ /* 0x000fe40000100a00 */
        /* <DEDUP_REMOVED lines=11> */
[----:B------:R-:W4:Y:S01]  /*1234f0*/  LDL.LU R203, [R1+0x83c] ;  /* 0x00083c0001cb7983 */ /* 0x000f220000300800 */
[----:B------:R1:W-:Y:S04]  /*123500*/  STL [R1+0x7ee4], R178 ;  /* 0x007ee4b201007387 */ /* 0x0003e80000100800 */
[----:B------:R1:W-:Y:S01]  /*123510*/  STL [R1+0x7ee0], R179 ;  /* 0x007ee0b301007387 */ /* 0x0003e20000100800 */
[----:B------:R-:W-:Y:S02]  /*123520*/  STL.64 [R1+0x8078], R176 ;  /* 0x008078b001007387 */ /* 0x000fe40000100a00 */
[----:B------:R-:W4:Y:S02]  /*123530*/  LDL.LU R208, [R1+0x810] ;  /* 0x0008100001d07983 */ /* 0x000f240000300800 */
[----:B------:R-:W4:Y:S01]  /*123540*/  LDL.LU R209, [R1+0x814] ;  /* 0x0008140001d17983 */ /* 0x000f220000300800 */
[----:B------:R-:W4:Y:S01]  /*123550*/  LDL.LU R210, [R1+0x818] ;  /* 0x0008180001d27983 */ /* 0x000f220000300800 */
[----:B------:R-:W4:Y:S02]  /*123560*/  LDL.LU R211, [R1+0x81c] ;  /* 0x00081c0001d37983 */ /* 0x000f240000300800 */
[----:B------:R-:W4:Y:S02]  /*123570*/  LDL.LU R216, [R1+0x7f0] ;  /* 0x0007f00001d87983 */ /* 0x000f240000300800 */
[----:B------:R-:W4:Y:S02]  /*123580*/  LDL.LU R217, [R1+0x7f4] ;  /* 0x0007f40001d97983 */ /* 0x000f240000300800 */
[----:B-1----:R-:W-:Y:S01]  /*123590*/  IMAD.MOV.U32 R178, RZ, RZ, R29 ;  /* 0x000000ffffb27224 */ /* 0x002fe200078e001d */
[----:B------:R-:W-:Y:S01]  /*1235a0*/  MOV R179, R28 ;  /* 0x0000001c00b37202 */ /* 0x000fe20000000f00 */
[----:B------:R-:W-:-:S02]  /*1235b0*/  IMAD.MOV.U32 R29, RZ, RZ, R218 ;  /* 0x000000ffff1d7224 */ /* 0x000fc400078e00da */
[----:B------:R-:W-:Y:S02]  /*1235c0*/  IMAD.MOV.U32 R28, RZ, RZ, R219 ;  /* 0x000000ffff1c7224 */ /* 0x000fe400078e00db */
[----:B------:R-:W-:Y:S01]  /*1235d0*/  IMAD.MOV.U32 R33, RZ, RZ, R194 ;  /* 0x000000ffff217224 */ /* 0x000fe200078e00c2 */
[----:B------:R-:W-:Y:S01]  /*1235e0*/  MOV R32, R195 ;  /* 0x000000c300207202 */ /* 0x000fe20000000f00 */
[C---:B------:R-:W-:Y:S01]  /*1235f0*/  HMMA.1688.F32.TF32 R180, R232.reuse, R218, R220 ;  /* 0x000000dae8b4723c */ /* 0x040fe200000810dc */
[----:B------:R-:W4:Y:S01]  /*123600*/  LDL.LU R218, [R1+0x7f8] ;  /* 0x0007f80001da7983 */ /* 0x000f220000300800 */
[----:B------:R-:W4:Y:S11]  /*123610*/  LDL.LU R219, [R1+0x7fc] ;  /* 0x0007fc0001db7983 */ /* 0x000f360000300800 */
[----:B------:R-:W-:Y:S10]  /*123620*/  @!UPT UIADD3 URZ, URZ, URZ, URZ ;  /* 0x0000003f3f3ff290 */ /* 0x000ff4000fffe03f */
[----:B------:R1:W-:Y:S01]  /*123630*/  STL.64 [R1+0x7ef8], R182 ;  /* 0x007ef8b601007387 */ /* 0x0003e20000100a00 */
[----:B------:R-:W-:Y:S02]  /*123640*/  STL.64 [R1+0x7ef0], R180 ;  /* 0x007ef0b401007387 */ /* 0x000fe40000100a00 */
[----:B-1----:R-:W-:Y:S02]  /*123650*/  IMAD.MOV.U32 R182, RZ, RZ, R21 ;  /* 0x000000ffffb67224 */ /* 0x002fe400078e0015 */
[----:B------:R-:W-:Y:S01]  /*123660*/  IMAD.MOV.U32 R183, RZ, RZ, R20 ;  /* 0x000000ffffb77224 */ /* 0x000fe200078e0014 */
[C---:B--2---:R-:W-:Y:S08]  /*123670*/  HMMA.1688.F32.TF32 R184, R232.reuse, R146, R184 ;  /* 0x00000092e8b8723c */ /* 0x044ff000000810b8 */
[C---:B---3--:R-:W-:Y:S11]  /*123680*/  HMMA.1688.F32.TF32 R188, R232.reuse, R194, R228 ;  /* 0x000000c2e8bc723c */ /* 0x048ff600000810e4 */
[----:B------:R-:W-:Y:S04]  /*123690*/  @!UPT UIADD3 URZ, URZ, URZ, URZ ;  /* 0x0000003f3f3ff290 */ /* 0x000fe8000fffe03f */
[----:B------:R1:W-:Y:S02]  /*1236a0*/  STL.64 [R1+0x7f10], R186 ;  /* 0x007f10ba01007387 */ /* 0x0003e40000100a00 */
[----:B-1----:R-:W-:Y:S01]  /*1236b0*/  MOV R186, R11 ;  /* 0x0000000b00ba7202 */ /* 0x002fe20000000f00 */
[----:B------:R-:W-:Y:S01]  /*1236c0*/  IMAD.MOV.U32 R187, RZ, RZ, R10 ;  /* 0x000000ffffbb7224 */ /* 0x000fe200078e000a */
[C---:B----4-:R-:W-:Y:S08]  /*1236d0*/  HMMA.1688.F32.TF32 R196, R232.reuse, R182, R208 ;  /* 0x000000b6e8c4723c */ /* 0x050ff000000810d0 */
[----:B------:R-:W-:Y:S01]  /*1236e0*/  HMMA.1688.F32.TF32 R192, R232, R186, R200 ;  /* 0x000000bae8c0723c */ /* 0x000fe200000810c8 */
[----:B------:R-:W-:Y:S01]  /*1236f0*/  STL.64 [R1+0x7f08], R184 ;  /* 0x007f08b801007387 */ /* 0x000fe20000100a00 */
[----:B------:R-:W-:Y:S02]  /*123700*/  STL.64 [R1+0x7fc0], R190 ;  /* 0x007fc0be01007387 */ /* 0x000fe40000100a00 */
[----:B------:R-:W-:Y:S11]  /*123710*/  STL.64 [R1+0x7fb8], R188 ;  /* 0x007fb8bc01007387 */ /* 0x000ff60000100a00 */
[----:B------:R-:W-:Y:S08]  /*123720*/  @!UPT UIADD3 URZ, URZ, URZ, URZ ;  /* 0x0000003f3f3ff290 */ /* 0x000ff0000fffe03f */
[----:B------:R1:W-:Y:S01]  /*123730*/  STL.64 [R1+0x7fd0], R194 ;  /* 0x007fd0c201007387 */ /* 0x0003e20000100a00 */
[----:B------:R-:W-:Y:S02]  /*123740*/  STL.64 [R1+0x7fc8], R192 ;  /* 0x007fc8c001007387 */ /* 0x000fe40000100a00 */
[----:B------:R-:W2:Y:S02]  /*123750*/  LDL.LU R204, [R1+0x7d0] ;  /* 0x0007d00001cc7983 */ /* 0x000ea40000300800 */
[----:B------:R-:W2:Y:S01]  /*123760*/  LDL.LU R205, [R1+0x7d4] ;  /* 0x0007d40001cd7983 */ /* 0x000ea20000300800 */
[----:B------:R-:W2:Y:S01]  /*123770*/  LDL.LU R206, [R1+0x7d8] ;  /* 0x0007d80001ce7983 */ /* 0x000ea20000300800 */
[----:B------:R-:W2:Y:S02]  /*123780*/  LDL.LU R207, [R1+0x7dc] ;  /* 0x0007dc0001cf7983 */ /* 0x000ea40000300800 */
[----:B------:R-:W-:Y:S02]  /*123790*/  STL.64 [R1+0x7fe0], R198 ;  /* 0x007fe0c601007387 */ /* 0x000fe40000100a00 */
[----:B------:R-:W-:Y:S01]  /*1237a0*/  STL.64 [R1+0x7fd8], R196 ;  /* 0x007fd8c401007387 */ /* 0x000fe20000100a00 */
[----:B------:R-:W3:Y:S01]  /*1237b0*/  LDL.LU R208, [R1+0x7b0] ;  /* 0x0007b00001d07983 */ /* 0x000ee20000300800 */
[----:B------:R-:W3:Y:S02]  /*1237c0*/  LDL.LU R209, [R1+0x7b4] ;  /* 0x0007b40001d17983 */ /* 0x000ee40000300800 */
[----:B------:R-:W3:Y:S02]  /*1237d0*/  LDL.LU R210, [R1+0x7b8] ;  /* 0x0007b80001d27983 */ /* 0x000ee40000300800 */
[----:B------:R-:W3:Y:S01]  /*1237e0*/  LDL.LU R211, [R1+0x7bc] ;  /* 0x0007bc0001d37983 */ /* 0x000ee20000300800 */
[----:B------:R-:W4:Y:S01]  /*1237f0*/  LDL.LU R212, [R1+0x790] ;  /* 0x0007900001d47983 */ /* 0x000f220000300800 */
[----:B------:R-:W-:-:S02]  /*123800*/  IMAD.MOV.U32 R5, RZ, RZ, R214 ;  /* 0x000000ffff057224 */ /* 0x000fc400078e00d6 */
[----:B------:R-:W4:Y:S01]  /*123810*/  LDL.LU R213, [R1+0x794] ;  /* 0x0007940001d57983 */ /* 0x000f220000300800 */
[----:B------:R-:W-:Y:S01]  /*123820*/  MOV R4, R215 ;  /* 0x000000d700047202 */ /* 0x000fe20000000f00 */
[----:B------:R-:W4:Y:S01]  /*123830*/  LDL.LU R214, [R1+0x798] ;  /* 0x0007980001d67983 */ /* 0x000f220000300800 */
[----:B------:R-:W-:Y:S01]  /*123840*/  HMMA.1688.F32.TF32 R200, R232, R226, R216 ;  /* 0x000000e2e8c8723c */ /* 0x000fe200000810d8 */
        /* <DEDUP_REMOVED lines=13> */
[----:B-1----:R-:W-:-:S02]  /*123920*/  IMAD.MOV.U32 R194, RZ, RZ, R9 ;  /* 0x000000ffffc27224 */ /* 0x002fc400078e0009 */
[----:B------:R-:W-:Y:S01]  /*123930*/  IMAD.MOV.U32 R195, RZ, RZ, R8 ;  /* 0x000000ffffc37224 */ /* 0x000fe200078e0008 */
[----:B------:R-:W4:Y:S01]  /*123940*/  LDL.LU R228, [R1+0x710] ;  /* 0x0007100001e47983 */ /* 0x000f220000300800 */
[----:B------:R-:W4:Y:S02]  /*123950*/  LDL.LU R229, [R1+0x714] ;  /* 0x0007140001e57983 */ /* 0x000f240000300800 */
[----:B------:R-:W4:Y:S02]  /*123960*/  LDL.LU R230, [R1+0x718] ;  /* 0x0007180001e67983 */ /* 0x000f240000300800 */
[----:B------:R-:W4:Y:S01]  /*123970*/  LDL.LU R231, [R1+0x71c] ;  /* 0x00071c0001e77983 */ /* 0x000f220000300800 */
[----:B------:R-:W-:Y:S01]  /*123980*/  STL.64 [R1+0x7ff0], R202 ;  /* 0x007ff0ca01007387 */ /* 0x000fe20000100a00 */
[----:B------:R-:W-:Y:S02]  /*123990*/  STL.64 [R1+0x7fe8], R200 ;  /* 0x007fe8c801007387 */ /* 0x000fe40000100a00 */
[----:B------:R-:W4:Y:S02]  /*1239a0*/  LDL.LU R80, [R1+0x6f0] ;  /* 0x0006f00001507983 */ /* 0x000f240000300800 */
[----:B------:R-:W4:Y:S01]  /*1239b0*/  LDL.LU R81, [R1+0x6f4] ;  /* 0x0006f40001517983 */ /* 0x000f220000300800 */
[----:B------:R-:W4:Y:S01]  /*1239c0*/  LDL.LU R82, [R1+0x6f8] ;  /* 0x0006f80001527983 */ /* 0x000f220000300800 */
[----:B------:R-:W4:Y:S01]  /*1239d0*/  LDL.LU R83, [R1+0x6fc] ;  /* 0x0006fc0001537983 */ /* 0x000f220000300800 */
[C---:B--2---:R-:W-:Y:S08]  /*1239e0*/  HMMA.1688.F32.TF32 R204, R232.reuse, R194, R204 ;  /* 0x000000c2e8cc723c */ /* 0x044ff000000810cc */
[----:B---3--:R-:W-:Y:S11]  /*1239f0*/  HMMA.1688.F32.TF32 R208, R232, R178, R208 ;  /* 0x000000b2e8d0723c */ /* 0x008ff600000810d0 */
[----:B------:R-:W-:Y:S04]  /*123a00*/  @!UPT UIADD3 URZ, URZ, URZ, URZ ;  /* 0x0000003f3f3ff290 */ /* 0x000fe8000fffe03f */
[----:B------:R-:W-:Y:S01]  /*123a10*/  STL [R1+0x7edc], R204 ;  /* 0x007edccc01007387 */ /* 0x000fe20000100800 */
[----:B------:R-:W-:Y:S02]  /*123a20*/  STL [R1+0x7ed8], R205 ;  /* 0x007ed8cd01007387 */ /* 0x000fe40000100800 */
[----:B------:R-:W-:Y:S02]  /*123a30*/  STL [R1+0x7ed4], R206 ;  /* 0x007ed4ce01007387 */ /* 0x000fe40000100800 */
[----:B------:R-:W-:Y:S03]  /*123a40*/  STL [R1+0x7ed0], R207 ;  /* 0x007ed0cf01007387 */ /* 0x000fe60000100800 */
[----:B------:R-:W-:Y:S01]  /*123a50*/  STL.64 [R1+0x7ec0], R210 ;  /* 0x007ec0d201007387 */ /* 0x000fe20000100a00 */
[----:B------:R-:W-:Y:S02]  /*123a60*/  STL.64 [R1+0x7eb8], R208 ;  /* 0x007eb8d001007387 */ /* 0x000fe40000100a00 */
[----:B------:R-:W2:Y:S02]  /*123a70*/  LDL.LU R8, [R1+0x1ce0] ;  /* 0x001ce00001087983 */ /* 0x000ea40000300800 */
[----:B------:R-:W2:Y:S01]  /*123a80*/  LDL.LU R9, [R1+0x1ce4] ;  /* 0x001ce40001097983 */ /* 0x000ea20000300800 */
[----:B------:R-:W2:Y:S01]  /*123a90*/  LDL.LU R10, [R1+0x1ce8] ;  /* 0x001ce800010a7983 */ /* 0x000ea20000300800 */
[----:B------:R-:W2:Y:S01]  /*123aa0*/  LDL.LU R11, [R1+0x1cec] ;  /* 0x001cec00010b7983 */ /* 0x000ea20000300800 */
[----:B------:R-:W-:Y:S01]  /*123ab0*/  MOV R170, R31 ;  /* 0x0000001f00aa7202 */ /* 0x000fe20000000f00 */
[----:B------:R-:W-:Y:S01]  /*123ac0*/  IMAD.MOV.U32 R171, RZ, RZ, R30 ;  /* 0x000000ffffab7224 */ /* 0x000fe200078e001e */
[----:B------:R-:W-:Y:S01]  /*123ad0*/  MOV R162, R27 ;  /* 0x0000001b00a27202 */ /* 0x000fe20000000f00 */
[----:B------:R-:W-:-:S02]  /*123ae0*/  IMAD.MOV.U32 R163, RZ, RZ, R26 ;  /* 0x000000ffffa37224 */ /* 0x000fc400078e001a */
[----:B------:R-:W-:Y:S01]  /*123af0*/  IMAD.MOV.U32 R154, RZ, RZ, R23 ;  /* 0x000000ffff9a7224 */ /* 0x000fe200078e0017 */
[----:B------:R-:W-:Y:S02]  /*123b00*/  MOV R155, R22 ;  /* 0x00000016009b7202 */ /* 0x000fe40000000f00 */
[C---:B----4-:R-:W-:Y:S08]  /*123b10*/  HMMA.1688.F32.TF32 R212, R232.reuse, R170, R212 ;  /* 0x000000aae8d4723c */ /* 0x050ff000000810d4 */
[C---:B------:R-:W-:Y:S08]  /*123b20*/  HMMA.1688.F32.TF32 R216, R232.reuse, R162, R216 ;  /* 0x000000a2e8d8723c */ /* 0x040ff000000810d8 */
[C---:B------:R-:W-:Y:S08]  /*123b30*/  HMMA.1688.F32.TF32 R220, R232.reuse, R154, R220 ;  /* 0x0000009ae8dc723c */ /* 0x040ff000000810dc */
[C---:B------:R-:W-:Y:S08]  /*123b40*/  HMMA.1688.F32.TF32 R224, R232.reuse, R114, R224 ;  /* 0x00000072e8e0723c */ /* 0x040ff000000810e0 */
[C---:B------:R-:W-:Y:S08]  /*123b50*/  HMMA.1688.F32.TF32 R228, R232.reuse, R118, R228 ;  /* 0x00000076e8e4723c */ /* 0x040ff000000810e4 */
[----:B------:R-:W-:Y:S01]  /*123b60*/  HMMA.1688.F32.TF32 R232, R232, R250, R80 ;  /* 0x000000fae8e8723c */ /* 0x000fe20000081050 */
[----:B------:R-:W-:Y:S01]  /*123b70*/  STL.64 [R1+0x7eb0], R214 ;  /* 0x007eb0d601007387 */ /* 0x000fe20000100a00 */
[----:B------:R-:W-:Y:S02]  /*123b80*/  STL.64 [R1+0x7ea8], R212 ;  /* 0x007ea8d401007387 */ /* 0x000fe40000100a00 */
[----:B------:R-:W-:Y:S02]  /*123b90*/  STL.64 [R1+0x7ea0], R218 ;  /* 0x007ea0da01007387 */ /* 0x000fe40000100a00 */
[----:B------:R-:W-:Y:S01]  /*123ba0*/  STL.64 [R1+0x7e98], R216 ;  /* 0x007e98d801007387 */ /* 0x000fe20000100a00 */
[----:B------:R-:W-:Y:S01]  /*123bb0*/  STL [R1+0x7ecc], R222 ;  /* 0x007eccde01007387 */ /* 0x000fe20000100800 */
[----:B------:R-:W-:Y:S02]  /*123bc0*/  STL [R1+0x7ec8], R223 ;  /* 0x007ec8df01007387 */ /* 0x000fe40000100800 */
[----:B------:R-:W-:Y:S02]  /*123bd0*/  STL.64 [R1+0x8000], R226 ;  /* 0x008000e201007387 */ /* 0x000fe40000100a00 */
[----:B------:R-:W-:Y:S01]  /*123be0*/  STL.64 [R1+0x7ff8], R224 ;  /* 0x007ff8e001007387 */ /* 0x000fe20000100a00 */
[----:B------:R-:W3:Y:S01]  /*123bf0*/  LDL.LU R104, [R1+0x1cc0] ;  /* 0x001cc00001687983 */ /* 0x000ee20000300800 */
[----:B------:R-:W3:Y:S02]  /*123c00*/  LDL.LU R105, [R1+0x1cc4] ;  /* 0x001cc40001697983 */ /* 0x000ee40000300800 */
[----:B------:R-:W3:Y:S02]  /*123c10*/  LDL.LU R106, [R1+0x1cc8] ;  /* 0x001cc800016a7983 */ /* 0x000ee40000300800 */
[----:B------:R-:W3:Y:S01]  /*123c20*/  LDL.LU R107, [R1+0x1ccc] ;  /* 0x001ccc00016b7983 */ /* 0x000ee20000300800 */
[----:B------:R-:W-:Y:S01]  /*123c30*/  STL.64 [R1+0x8010], R230 ;  /* 0x008010e601007387 */ /* 0x000fe20000100a00 */
[----:B------:R-:W-:Y:S03]  /*123c40*/  STL.64 [R1+0x8008], R228 ;  /* 0x008008e401007387 */ /* 0x000fe60000100a00 */
[----:B------:R1:W-:Y:S02]  /*123c50*/  STL.64 [R1+0x8020], R234 ;  /* 0x008020ea01007387 */ /* 0x0003e40000100a00 */
[----:B------:R-:W-:Y:S01]  /*123c60*/  IMAD.MOV.U32 R166, RZ, RZ, R7 ;  /* 0x000000ffffa67224 */ /* 0x000fe200078e0007 */
[----:B------:R-:W-:Y:S01]  /*123c70*/  MOV R167, R6 ;  /* 0x0000000600a77202 */ /* 0x000fe20000000f00 */
[----:B-1----:R-:W-:-:S02]  /*123c80*/  IMAD.MOV.U32 R234, RZ, RZ, R5 ;  /* 0x000000ffffea7224 */ /* 0x002fc400078e0005 */
[----:B------:R-:W-:Y:S02]  /*123c90*/  IMAD.MOV.U32 R235, RZ, RZ, R4 ;  /* 0x000000ffffeb7224 */ /* 0x000fe400078e0004 */
[----:B------:R-:W-:Y:S01]  /*123ca0*/  IMAD.MOV.U32 R151, RZ, RZ, R16 ;  /* 0x000000ffff977224 */ /* 0x000fe200078e0010 */
[----:B------:R-:W-:Y:S01]  /*123cb0*/  STL.64 [R1+0x8018], R232 ;  /* 0x008018e801007387 */ /* 0x000fe20000100a00 */
[----:B------:R-:W-:Y:S02]  /*123cc0*/  IMAD.MOV.U32 R150, RZ, RZ, R17 ;  /* 0x000000ffff967224 */ /* 0x000fe400078e0011 */
[----:B------:R-:W4:Y:S01]  /*123cd0*/  LDL.LU R16, [R1+0x1ca0] ;  /* 0x001ca00001107983 */ /* 0x000f220000300800 */
[----:B------:R-:W-:Y:S01]  /*123ce0*/  MOV R227, R18 ;  /* 0x0000001200e37202 */ /* 0x000fe20000000f00 */
[----:B------:R-:W4:Y:S01]  /*123cf0*/  LDL.LU R17, [R1+0x1ca4] ;  /* 0x001ca40001117983 */ /* 0x000f220000300800 */
[----:B------:R-:W-:Y:S02]  /*123d00*/  IMAD.MOV.U32 R226, RZ, RZ, R19 ;  /* 0x000000ffffe27224 */ /* 0x000fe400078e0013 */
[----:B------:R-:W4:Y:S02]  /*123d10*/  LDL.LU R18, [R1+0x1ca8] ;  /* 0x001ca80001127983 */ /* 0x000f240000300800 */
[----:B------:R-:W4:Y:S01]  /*123d20*/  LDL.LU R19, [R1+0x1cac] ;  /* 0x001cac0001137983 */ /* 0x000f220000300800 */
[----:B------:R-:W-:Y:S01]  /*123d30*/  MOV R113, R90 ;  /* 0x0000005a00717202 */ /* 0x000fe20000000f00 */
[----:B------:R-:W-:Y:S01]  /*123d40*/  IMAD.MOV.U32 R112, RZ, RZ, R91 ;  /* 0x000000ffff707224 */ /* 0x000fe200078e005b */
[C---:B--2---:R-:W-:Y:S11]  /*123d50*/  HMMA.1688.F32.TF32 R4, R236.reuse, R90, R8 ;  /* 0x0000005aec04723c */ /* 0x044ff60000081008 */
[----:B------:R-:W-:Y:S11]  /*123d60*/  @!UPT UIADD3 URZ, URZ, URZ, URZ ;  /* 0x0000003f3f3ff290 */ /* 0x000ff6000fffe03f */
[----:B------:R-:W-:Y:S02]  /*123d70*/  @!UPT UIADD3 URZ, URZ, URZ, URZ ;  /* 0x0000003f3f3ff290 */ /* 0x000fe4000fffe03f */
[----:B------:R-:W-:Y:S02]  /*123d80*/  IMAD.MOV.U32 R219, RZ, RZ, R6 ;  /* 0x000000ffffdb7224 */ /* 0x000fe400078e0006 */
[----:B------:R-:W-:Y:S02]  /*123d90*/  IMAD.MOV.U32 R218, RZ, RZ, R7 ;  /* 0x000000ffffda7224 */ /* 0x000fe400078e0007 */
[----:B------:R-:W-:Y:S01]  /*123da0*/  IMAD.MOV.U32 R222, RZ, RZ, R4 ;  /* 0x000000ffffde7224 */ /* 0x000fe200078e0004 */
[----:B------:R-:W-:Y:S02]  /*123db0*/  MOV R223, R5 ;  /* 0x0000000500df7202 */ /* 0x000fe40000000f00 */
[----:B------:R-:W-:Y:S01]  /*123dc0*/  STL.64 [R1+0x8280], R218 ;  /* 0x008280da01007387 */ /* 0x000fe20000100a00 */
[----:B------:R-:W2:Y:S02]  /*123dd0*/  LDL R127, [R1+0x21e0] ;  /* 0x0021e000017f7983 */ /* 0x000ea40000100800 */
[----:B------:R-:W-:Y:S02]  /*123de0*/  STL.64 [R1+0x8030], R222 ;  /* 0x008030de01007387 */ /* 0x000fe40000100a00 */
        /* <DEDUP_REMOVED lines=14> */
[----:B---3--:R-:W-:Y:S01]  /*123ed0*/  HMMA.1688.F32.TF32 R4, R236, R242, R104 ;  /* 0x000000f2ec04723c */ /* 0x008fe20000081068 */
[----:B------:R-:W-:Y:S01]  /*123ee0*/  MOV R111, R242 ;  /* 0x000000f2006f7202 */ /* 0x000fe20000000f00 */
        /* <DEDUP_REMOVED lines=11> */
[----:B------:R-:W3:Y:S06]  /*123fa0*/  LDL.LU R107, [R1+0x1bfc] ;  /* 0x001bfc00016b7983 */ /* 0x000eec0000300800 */
[----:B------:R-:W-:Y:S01]  /*123fb0*/  IMAD.MOV.U32 R204, RZ, RZ, R4 ;  /* 0x000000ffffcc7224 */ /* 0x000fe200078e0004 */
[----:B------:R-:W-:Y:S01]  /*123fc0*/  MOV R205, R5 ;  /* 0x0000000500cd7202 */ /* 0x000fe20000000f00 */
[----:B------:R-:W-:-:S02]  /*123fd0*/  IMAD.MOV.U32 R206, RZ, RZ, R6 ;  /* 0x000000ffffce7224 */ /* 0x000fc400078e0006 */
[----:B------:R-:W-:Y:S02]  /*123fe0*/  IMAD.MOV.U32 R207, RZ, RZ, R7 ;  /* 0x000000ffffcf7224 */ /* 0x000fe400078e0007 */
[----:B----4-:R-:W-:Y:S03]  /*123ff0*/  HMMA.1688.F32.TF32 R4, R236, R14, R16 ;  /* 0x0000000eec04723c */ /* 0x010fe60000081010 */
[----:B------:R-:W-:Y:S01]  /*124000*/  STL.64 [R1+0x8040], R206 ;  /* 0x008040ce01007387 */ /* 0x000fe20000100a00 */
[----:B------:R-:W-:Y:S11]  /*124010*/  STL.64 [R1+0x8038], R204 ;  /* 0x008038cc01007387 */ /* 0x000ff60000100a00 */
[----:B------:R-:W-:Y:S09]  /*124020*/  @!UPT UIADD3 URZ, URZ, URZ, URZ ;  /* 0x0000003f3f3ff290 */ /* 0x000ff2000fffe03f */
[----:B------:R-:W-:Y:S01]  /*124030*/  IMAD.MOV.U32 R215, RZ, RZ, R4 ;  /* 0x000000ffffd77224 */ /* 0x000fe200078e0004 */
[----:B------:R-:W-:Y:S01]  /*124040*/  MOV R214, R5 ;  /* 0x0000000500d67202 */ /* 0x000fe20000000f00 */
[----:B------:R-:W-:Y:S02]  /*124050*/  IMAD.MOV.U32 R211, RZ, RZ, R6 ;  /* 0x000000ffffd37224 */ /* 0x000fe400078e0006 */
[----:B------:R-:W-:Y:S01]  /*124060*/  IMAD.MOV.U32 R210, RZ, RZ, R7 ;  /* 0x000000ffffd27224 */ /* 0x000fe200078e0007 */
[----:B------:R-:W-:Y:S01]  /*124070*/  MOV R190, R13 ;  /* 0x0000000d00be7202 */ /* 0x000fe20000000f00 */
[----:B------:R-:W-:-:S03]  /*124080*/  IMAD.MOV.U32 R191, RZ, RZ, R12 ;  /* 0x000000ffffbf7224 */ /* 0x000fc600078e000c */
[----:B------:R-:W-:Y:S01]  /*124090*/  STL.64 [R1+0x8290], R210 ;  /* 0x008290d201007387 */ /* 0x000fe20000100a00 */
[----:B------:R-:W-:Y:S01]  /*1240a0*/  STL.64 [R1+0x8288], R214 ;  /* 0x008288d601007387 */ /* 0x000fe20000100a00 */
[----:B------:R-:W-:Y:S01]  /*1240b0*/  MOV R109, R14 ;  /* 0x0000000e006d7202 */ /* 0x000fe20000000f00 */
[----:B------:R-:W-:Y:S01]  /*1240c0*/  IMAD.MOV.U32 R108, RZ, RZ, R15 ;  /* 0x000000ffff6c7224 */ /* 0x000fe200078e000f */
[C---:B--2---:R-:W-:Y:S01]  /*1240d0*/  HMMA.1688.F32.TF32 R4, R236.reuse, R234, R80 ;  /* 0x000000eaec04723c */ /* 0x044fe20000081050 */
[----:B------:R-:W2:Y:S01]  /*1240e0*/  LDL.LU R80, [R1+0x1fc0] ;  /* 0x001fc00001507983 */ /* 0x000ea20000300800 */
[----:B------:R-:W2:Y:S02]  /*1240f0*/  LDL.LU R81, [R1+0x1fc4] ;  /* 0x001fc40001517983 */ /* 0x000ea40000300800 */
[----:B------:R-:W2:Y:S02]  /*124100*/  LDL.LU R82, [R1+0x1fc8] ;  /* 0x001fc80001527983 */ /* 0x000ea40000300800 */
[----:B------:R-:W2:Y:S02]  /*124110*/  LDL.LU R83, [R1+0x1fcc] ;  /* 0x001fcc0001537983 */ /* 0x000ea40000300800 */
[C---:B------:R-:W-:Y:S08]  /*124120*/  HMMA.1688.F32.TF32 R8, R236.reuse, R226, R8 ;  /* 0x000000e2ec08723c */ /* 0x040ff00000081008 */
[C---:B------:R-:W-:Y:S07]  /*124130*/  HMMA.1688.F32.TF32 R12, R236.reuse, R190, R88 ;  /* 0x000000beec0c723c */ /* 0x040fee0000081058 */
[----:B------:R-:W-:Y:S01]  /*124140*/  STL.64 [R1+0x7e80], R6 ;  /* 0x007e800601007387 */ /* 0x000fe20000100a00 */
[----:B------:R-:W-:Y:S07]  /*124150*/  STL.64 [R1+0x7e78], R4 ;  /* 0x007e780401007387 */ /* 0x000fee0000100a00 */
[----:B------:R-:W-:Y:S01]  /*124160*/  STL.64 [R1+0x7e90], R10 ;  /* 0x007e900a01007387 */ /* 0x000fe20000100a00 */
[----:B------:R-:W-:Y:S02]  /*124170*/  STL.64 [R1+0x7e88], R8 ;  /* 0x007e880801007387 */ /* 0x000fe40000100a00 */
[----:B------:R-:W4:Y:S02]  /*124180*/  LDL.LU R88, [R1+0x1fb0] ;  /* 0x001fb00001587983 */ /* 0x000f240000300800 */
[----:B------:R-:W4:Y:S01]  /*124190*/  LDL.LU R89, [R1+0x1fb4] ;  /* 0x001fb40001597983 */ /* 0x000f220000300800 */
[----:B------:R-:W4:Y:S01]  /*1241a0*/  LDL.LU R90, [R1+0x1fb8] ;  /* 0x001fb800015a7983 */ /* 0x000f220000300800 */
[----:B------:R-:W4:Y:S01]  /*1241b0*/  LDL.LU R91, [R1+0x1fbc] ;  /* 0x001fbc00015b7983 */ /* 0x000f220000300800 */
[C---:B---3--:R-:W-:Y:S08]  /*1241c0*/  HMMA.1688.F32.TF32 R16, R236.reuse, R166, R76 ;  /* 0x000000a6ec10723c */ /* 0x048ff0000008104c */
[----:B------:R-:W-:Y:S01]  /*1241d0*/  HMMA.1688.F32.TF32 R20, R236, R150, R104 ;  /* 0x00000096ec14723c */ /* 0x000fe20000081068 */
[----:B------:R-:W-:Y:S01]  /*1241e0*/  STL.64 [R1+0x8050], R14 ;  /* 0x0080500e01007387 */ /* 0x000fe20000100a00 */
[----:B------:R-:W-:Y:S11]  /*1241f0*/  STL.64 [R1+0x8048], R12 ;  /* 0x0080480c01007387 */ /* 0x000ff60000100a00 */
[----:B------:R-:W-:Y:S02]  /*124200*/  @!UPT UIADD3 URZ, URZ, URZ, URZ ;  /* 0x0000003f3f3ff290 */ /* 0x000fe4000fffe03f */
[----:B------:R-:W-:Y:S01]  /*124210*/  STL.64 [R1+0x8060], R18 ;  /* 0x0080601201007387 */ /* 0x000fe20000100a00 */
[----:B------:R-:W-:Y:S07]  /*124220*/  STL.64 [R1+0x8058], R16 ;  /* 0x0080581001007387 */ /* 0x000fee0000100a00 */
[----:B------:R1:W-:Y:S02]  /*124230*/  STL.64 [R1+0x8070], R22 ;  /* 0x0080701601007387 */ /* 0x0003e40000100a00 */
[----:B------:R-:W-:Y:S01]  /*124240*/  STL.64 [R1+0x8068], R20 ;  /* 0x0080681401007387 */ /* 0x000fe20000100a00 */
[----:B------:R-:W3:Y:S01]  /*124250*/  LDL.LU R104, [R1+0x1fa0] ;  /* 0x001fa00001687983 */ /* 0x000ee20000300800 */
[----:B------:R-:W3:Y:S02]  /*124260*/  LDL.LU R105, [R1+0x1fa4] ;  /* 0x001fa40001697983 */ /* 0x000ee40000300800 */
[----:B------:R-:W3:Y:S02]  /*124270*/  LDL.LU R106, [R1+0x1fa8] ;  /* 0x001fa800016a7983 */ /* 0x000ee40000300800 */
[----:B------:R-:W3:Y:S01]  /*124280*/  LDL.LU R107, [R1+0x1fac] ;  /* 0x001fac00016b7983 */ /* 0x000ee20000300800 */
[----:B-1----:R-:W-:Y:S01]  /*124290*/  MOV R22, R25 ;  /* 0x0000001900167202 */ /* 0x002fe20000000f00 */
[----:B------:R-:W-:-:S02]  /*1242a0*/  IMAD.MOV.U32 R23, RZ, RZ, R24 ;  /* 0x000000ffff177224 */ /* 0x000fc400078e0018 */
[----:B------:R-:W-:Y:S01]  /*1242b0*/  HMMA.1688.F32.TF32 R24, R236, R138, R240 ;  /* 0x0000008aec18723c */ /* 0x000fe200000810f0 */
[----:B------:R-:W-:Y:S01]  /*1242c0*/  IMAD.MOV.U32 R14, RZ, RZ, R29 ;  /* 0x000000ffff0e7224 */ /* 0x000fe200078e001d */
[----:B------:R-:W-:Y:S01]  /*1242d0*/  MOV R15, R28 ;  /* 0x0000001c000f7202 */ /* 0x000fe20000000f00 */
[----:B------:R-:W-:Y:S02]  /*1242e0*/  IMAD.MOV.U32 R8, RZ, RZ, R94 ;  /* 0x000000ffff087224 */ /* 0x000fe400078e005e */
[----:B------:R-:W-:-:S03]  /*1242f0*/  IMAD.MOV.U32 R5, RZ, RZ, R95 ;  /* 0x000000ffff057224 */ /* 0x000fc600078e005f */
[----:B--2---:R-:W-:Y:S11]  /*124300*/  HMMA.1688.F32.TF32 R84, R236, R246, R80 ;  /* 0x000000f6ec54723c */ /* 0x004ff60000081050 */
[----:B------:R-:W-:Y:S04]  /*124310*/  @!UPT UIADD3 URZ, URZ, URZ, URZ ;  /* 0x0000003f3f3ff290 */ /* 0x000fe8000fffe03f */
[----:B------:R-:W-:Y:S01]  /*124320*/  STL.64 [R1+0x7e70], R26 ;  /* 0x007e701a01007387 */ /* 0x000fe20000100a00 */
[----:B------:R-:W-:Y:S02]  /*124330*/  STL.64 [R1+0x7e68], R24 ;  /* 0x007e681801007387 */ /* 0x000fe40000100a00 */
[----:B------:R-:W2:Y:S02]  /*124340*/  LDL.LU R76, [R1+0x1f90] ;  /* 0x001f9000014c7983 */ /* 0x000ea40000300800 */
[----:B------:R-:W2:Y:S01]  /*124350*/  LDL.LU R77, [R1+0x1f94] ;  /* 0x001f9400014d7983 */ /* 0x000ea20000300800 */
[----:B------:R-:W2:Y:S01]  /*124360*/  LDL.LU R78, [R1+0x1f98] ;  /* 0x001f9800014e7983 */ /* 0x000ea20000300800 */
[----:B------:R-:W2:Y:S02]  /*124370*/  LDL.LU R79, [R1+0x1f9c] ;  /* 0x001f9c00014f7983 */ /* 0x000ea40000300800 */
[----:B------:R-:W-:Y:S02]  /*124380*/  IMAD.MOV.U32 R4, RZ, RZ, R102 ;  /* 0x000000ffff047224 */ /* 0x000fe400078e0066 */
[----:B------:R-:W-:-:S02]  /*124390*/  IMAD.MOV.U32 R222, RZ, RZ, R33 ;  /* 0x000000ffffde7224 */ /* 0x000fc400078e0021 */
[----:B------:R-:W-:Y:S01]  /*1243a0*/  IMAD.MOV.U32 R223, RZ, RZ, R32 ;  /* 0x000000ffffdf7224 */ /* 0x000fe200078e0020 */
[----:B------:R-:W-:Y:S01]  /*1243b0*/  MOV R10, R98 ;  /* 0x00000062000a7202 */ /* 0x000fe20000000f00 */
[----:B------:R-:W-:Y:S02]  /*1243c0*/  IMAD.MOV.U32 R9, RZ, RZ, R99 ;  /* 0x000000ffff097224 */ /* 0x000fe400078e0063 */
[----:B------:R-:W-:Y:S01]  /*1243d0*/  IMAD.MOV.U32 R12, RZ, RZ, R122 ;  /* 0x000000ffff0c7224 */ /* 0x000fe200078e007a */
[----:B------:R-:W-:Y:S01]  /*1243e0*/  MOV R11, R123 ;  /* 0x0000007b000b7202 */ /* 0x000fe20000000f00 */
[----:B------:R-:W-:Y:S02]  /*1243f0*/  IMAD.MOV.U32 R202, RZ, RZ, R53 ;  /* 0x000000ffffca7224 */ /* 0x000fe400078e0035 */
[----:B------:R-:W-:Y:S02]  /*124400*/  IMAD.MOV.U32 R203, RZ, RZ, R52 ;  /* 0x000000ffffcb7224 */ /* 0x000fe400078e0034 */
[----:B------:R-:W-:-:S02]  /*124410*/  IMAD.MOV.U32 R7, RZ, RZ, R108 ;  /* 0x000000ffff077224 */ /* 0x000fc400078e006c */
[----:B------:R-:W-:Y:S01]  /*124420*/  IMAD.MOV.U32 R6, RZ, RZ, R109 ;  /* 0x000000ffff067224 */ /* 0x000fe200078e006d */
[----:B------:R-:W-:Y:S01]  /*124430*/  MOV R19, R110 ;  /* 0x0000006e00137202 */ /* 0x000fe20000000f00 */
[----:B------:R-:W-:Y:S01]  /*124440*/  IMAD.MOV.U32 R18, RZ, RZ, R111 ;  /* 0x000000ffff127224 */ /* 0x000fe200078e006f */
[----:B------:R-:W-:Y:S04]  /*124450*/  LDS R240, [R127+0x9a280] ;  /* 0x09a280007ff07984 */ /* 0x000fe80000000800 */
[----:B------:R-:W-:Y:S04]  /*124460*/  LDS R242, [R127+0x9b280] ;  /* 0x09b280007ff27984 */ /* 0x000fe80000000800 */
[----:B------:R-:W-:Y:S04]  /*124470*/  LDS R241, [R2+0x9a280] ;  /* 0x09a2800002f17984 */ /* 0x000fe80000000800 */
[----:B------:R-:W1:Y:S01]  /*124480*/  LDS R243, [R2+0x9b280] ;  /* 0x09b2800002f37984 */ /* 0x000e620000000800 */
[C---:B----4-:R-:W-:Y:S03]  /*124490*/  HMMA.1688.F32.TF32 R28, R236.reuse, R94, R88 ;  /* 0x0000005eec1c723c */ /* 0x050fe60000081058 */
[----:B------:R-:W-:Y:S01]  /*1244a0*/  STL.64 [R1+0x80a8], R86 ;  /* 0x0080a85601007387 */ /* 0x000fe20000100a00 */
[----:B------:R-:W-:Y:S02]  /*1244b0*/  STL.64 [R1+0x80a0], R84 ;  /* 0x0080a05401007387 */ /* 0x000fe40000100a00 */
[----:B------:R-:W4:Y:S02]  /*1244c0*/  LDL.LU R80, [R1+0x1f80] ;  /* 0x001f800001507983 */ /* 0x000f240000300800 */
[----:B------:R-:W4:Y:S01]  /*1244d0*/  LDL.LU R81, [R1+0x1f84] ;  /* 0x001f840001517983 */ /* 0x000f220000300800 */
[----:B------:R-:W4:Y:S01]  /*1244e0*/  LDL.LU R82, [R1+0x1f88] ;  /* 0x001f880001527983 */ /* 0x000f220000300800 */
[----:B------:R-:W4:Y:S11]  /*1244f0*/  LDL.LU R83, [R1+0x1f8c] ;  /* 0x001f8c0001537983 */ /* 0x000f360000300800 */
[----:B------:R-:W-:Y:S02]  /*124500*/  @!UPT UIADD3 URZ, URZ, URZ, URZ ;  /* 0x0000003f3f3ff290 */ /* 0x000fe4000fffe03f */
[----:B------:R1:W-:Y:S01]  /*124510*/  STL.64 [R1+0x80b8], R30 ;  /* 0x0080b81e01007387 */ /* 0x0003e20000100a00 */
[----:B------:R-:W-:Y:S02]  /*124520*/  STL.64 [R1+0x80b0], R28 ;  /* 0x0080b01c01007387 */ /* 0x000fe40000100a00 */
        /* <DEDUP_REMOVED lines=8> */
[C---:B---3--:R-:W-:Y:S01]  /*1245b0*/  HMMA.1688.F32.TF32 R104, R236.reuse, R102, R104 ;  /* 0x00000066ec68723c */ /* 0x048fe20000081068 */
[----:B------:R-:W3:Y:S02]  /*1245c0*/  LDL.LU R100, [R1+0x1f50] ;  /* 0x001f500001647983 */ /* 0x000ee40000300800 */
[----:B-1----:R-:W-:Y:S01]  /*1245d0*/  IMAD.MOV.U32 R31, RZ, RZ, R0 ;  /* 0x000000ffff1f7224 */ /* 0x002fe200078e0000 */
[----:B------:R-:W3:Y:S01]  /*1245e0*/  LDL.LU R101, [R1+0x1f54] ;  /* 0x001f540001657983 */ /* 0x000ee20000300800 */
[----:B------:R-:W-:Y:S01]  /*1245f0*/  MOV R0, R103 ;  /* 0x0000006700007202 */ /* 0x000fe20000000f00 */
[----:B------:R-:W3:Y:S02]  /*124600*/  LDL.LU R102, [R1+0x1f58] ;  /* 0x001f580001667983 */ /* 0x000ee40000300800 */
[----:B------:R-:W3:Y:S01]  /*124610*/  LDL.LU R103, [R1+0x1f5c] ;  /* 0x001f5c0001677983 */ /* 0x000ee20000300800 */
[----:B------:R-:W-:Y:S11]  /*124620*/  MOV R30, R34 ;  /* 0x00000022001e7202 */ /* 0x000ff60000000f00 */
[----:B------:R-:W-:Y:S03]  /*124630*/  @!UPT UIADD3 URZ, URZ, URZ, URZ ;  /* 0x0000003f3f3ff290 */ /* 0x000fe6000fffe03f */
[----:B------:R-:W-:Y:S01]  /*124640*/  STL.64 [R1+0x80d0], R106 ;  /* 0x0080d06a01007387 */ /* 0x000fe20000100a00 */
[----:B------:R-:W-:Y:S02]  /*124650*/  STL.64 [R1+0x80c8], R104 ;  /* 0x0080c86801007387 */ /* 0x000fe40000100a00 */
[----:B------:R-:W3:Y:S02]  /*124660*/  LDL.LU R96, [R1+0x1f40] ;  /* 0x001f400001607983 */ /* 0x000ee40000300800 */
[----:B------:R-:W3:Y:S01]  /*124670*/  LDL.LU R97, [R1+0x1f44] ;  /* 0x001f440001617983 */ /* 0x000ee20000300800 */
[C---:B--2---:R-:W-:Y:S01]  /*124680*/  HMMA.1688.F32.TF32 R32, R236.reuse, R98, R76 ;  /* 0x00000062ec20723c */ /* 0x044fe2000008104c */
[----:B------:R-:W2:Y:S01]  /*124690*/  LDL.LU R98, [R1+0x1f48] ;  /* 0x001f480001627983 */ /* 0x000ea20000300800 */
[----:B------:R-:W2:Y:S06]  /*1246a0*/  LDL.LU R99, [R1+0x1f4c] ;  /* 0x001f4c0001637983 */ /* 0x000eac0000300800 */
[C---:B----4-:R-:W-:Y:S11]  /*1246b0*/  HMMA.1688.F32.TF32 R36, R236.reuse, R122, R80 ;  /* 0x0000007aec24723c */ /* 0x050ff60000081050 */
[----:B------:R-:W-:Y:S04]  /*1246c0*/  @!UPT UIADD3 URZ, URZ, URZ, URZ ;  /* 0x0000003f3f3ff290 */ /* 0x000fe8000fffe03f */
[----:B------:R-:W-:Y:S01]  /*1246d0*/  STL.64 [R1+0x7e60], R34 ;  /* 0x007e602201007387 */ /* 0x000fe20000100a00 */
[----:B------:R-:W-:Y:S02]  /*1246e0*/  STL.64 [R1+0x7e58], R32 ;  /* 0x007e582001007387 */ /* 0x000fe40000100a00 */
[----:B------:R-:W4:Y:S02]  /*1246f0*/  LDL.LU R120, [R1+0x1f30] ;  /* 0x001f300001787983 */ /* 0x000f240000300800 */
[----:B------:R-:W4:Y:S01]  /*124700*/  LDL.LU R121, [R1+0x1f34] ;  /* 0x001f340001797983 */ /* 0x000f220000300800 */
[----:B------:R-:W4:Y:S01]  /*124710*/  LDL.LU R122, [R1+0x1f38] ;  /* 0x001f3800017a7983 */ /* 0x000f220000300800 */
[----:B------:R-:W4:Y:S01]  /*124720*/  LDL.LU R123, [R1+0x1f3c] ;  /* 0x001f3c00017b7983 */ /* 0x000f220000300800 */
[C---:B------:R-:W-:Y:S02]  /*124730*/  HMMA.1688.F32.TF32 R40, R236.reuse, R30, R88 ;  /* 0x0000001eec28723c */ /* 0x040fe40000081058 */
[----:B------:R-:W-:Y:S01]  /*124740*/  STL.64 [R1+0x80e0], R38 ;  /* 0x0080e02601007387 */ /* 0x000fe20000100a00 */
[----:B------:R-:W-:Y:S11]  /*124750*/  STL.64 [R1+0x80d8], R36 ;  /* 0x0080d82401007387 */ /* 0x000ff60000100a00 */
[----:B------:R-:W-:Y:S09]  /*124760*/  @!UPT UIADD3 URZ, URZ, URZ, URZ ;  /* 0x0000003f3f3ff290 */ /* 0x000ff2000fffe03f */
[----:B------:R-:W-:Y:S01]  /*124770*/  STL.64 [R1+0x80f0], R42 ;  /* 0x0080f02a01007387 */ /* 0x000fe20000100a00 */
[----:B------:R-:W-:Y:S02]  /*124780*/  STL.64 [R1+0x80e8], R40 ;  /* 0x0080e82801007387 */ /* 0x000fe40000100a00 */
        /* <DEDUP_REMOVED lines=9> */
[C---:B---3--:R-:W-:Y:S11]  /*124820*/  HMMA.1688.F32.TF32 R48, R236.reuse, R130, R100 ;  /* 0x00000082ec30723c */ /* 0x048ff60000081064 */
[----:B------:R-:W-:Y:S04]  /*124830*/  @!UPT UIADD3 URZ, URZ, URZ, URZ ;  /* 0x0000003f3f3ff290 */ /* 0x000fe8000fffe03f */
[----:B------:R-:W-:Y:S01]  /*124840*/  STL.64 [R1+0x8100], R46 ;  /* 0x0081002e01007387 */ /* 0x000fe20000100a00 */
[----:B------:R-:W-:Y:S02]  /*124850*/  STL.64 [R1+0x80f8], R44 ;  /* 0x0080f82c01007387 */ /* 0x000fe40000100a00 */
[----:B------:R-:W3:Y:S02]  /*124860*/  LDL.LU R100, [R1+0x1f00] ;  /* 0x001f000001647983 */ /* 0x000ee40000300800 */
[----:B------:R-:W3:Y:S01]  /*124870*/  LDL.LU R101, [R1+0x1f04] ;  /* 0x001f040001657983 */ /* 0x000ee20000300800 */
[----:B------:R-:W3:Y:S01]  /*124880*/  LDL.LU R102, [R1+0x1f08] ;  /* 0x001f080001667983 */ /* 0x000ee20000300800 */
[----:B------:R-:W3:Y:S02]  /*124890*/  LDL.LU R103, [R1+0x1f0c] ;  /* 0x001f0c0001677983 */ /* 0x000ee40000300800 */
[----:B------:R-:W-:Y:S02]  /*1248a0*/  STL.64 [R1+0x8110], R50 ;  /* 0x0081103201007387 */ /* 0x000fe40000100a00 */
[----:B------:R-:W-:Y:S01]  /*1248b0*/  STL.64 [R1+0x8108], R48 ;  /* 0x0081083001007387 */ /* 0x000fe20000100a00 */
[C---:B--2---:R-:W-:Y:S01]  /*1248c0*/  HMMA.1688.F32.TF32 R52, R236.reuse, R134, R96 ;  /* 0x00000086ec34723c */ /* 0x044fe20000081060 */
[----:B------:R-:W2:Y:S01]  /*1248d0*/  LDL.LU R96, [R1+0x1ef0] ;  /* 0x001ef00001607983 */ /* 0x000ea20000300800 */
[----:B------:R-:W2:Y:S02]  /*1248e0*/  LDL.LU R97, [R1+0x1ef4] ;  /* 0x001ef40001617983 */ /* 0x000ea40000300800 */
[----:B------:R-:W2:Y:S02]  /*1248f0*/  LDL.LU R98, [R1+0x1ef8] ;  /* 0x001ef80001627983 */ /* 0x000ea40000300800 */
[----:B------:R-:W2:Y:S11]  /*124900*/  LDL.LU R99, [R1+0x1efc] ;  /* 0x001efc0001637983 */ /* 0x000eb60000300800 */
[----:B------:R-:W-:Y:S06]  /*124910*/  @!UPT UIADD3 URZ, URZ, URZ, URZ ;  /* 0x0000003f3f3ff290 */ /* 0x000fec000fffe03f */
[----:B------:R-:W-:Y:S01]  /*124920*/  STL.64 [R1+0x8120], R54 ;  /* 0x0081203601007387 */ /* 0x000fe20000100a00 */
[----:B------:R-:W-:Y:S01]  /*124930*/  STL.64 [R1+0x8118], R52 ;  /* 0x0081183401007387 */ /* 0x000fe20000100a00 */
[C---:B----4-:R-:W-:Y:S02]  /*124940*/  HMMA.1688.F32.TF32 R56, R236.reuse, R14, R120 ;  /* 0x0000000eec38723c */ /* 0x050fe40000081078 */
[----:B------:R-:W4:Y:S01]  /*124950*/  LDL.LU R120, [R1+0x1ee0] ;  /* 0x001ee00001787983 */ /* 0x000f220000300800 */
[----:B------:R-:W4:Y:S02]  /*124960*/  LDL.LU R121, [R1+0x1ee4] ;  /* 0x001ee40001797983 */ /* 0x000f240000300800 */
[----:B------:R-:W4:Y:S02]  /*124970*/  LDL.LU R122, [R1+0x1ee8] ;  /* 0x001ee800017a7983 */ /* 0x000f240000300800 */
[----:B------:R-:W4:Y:S11]  /*124980*/  LDL.LU R123, [R1+0x1eec] ;  /* 0x001eec00017b7983 */ /* 0x000f360000300800 */
[----:B------:R-:W-:Y:S05]  /*124990*/  @!UPT UIADD3 URZ, URZ, URZ, URZ ;  /* 0x0000003f3f3ff290 */ /* 0x000fea000fffe03f */
[----:B------:R-:W-:Y:S01]  /*1249a0*/  STL [R1+0x7df0], R56 ;  /* 0x007df03801007387 */ /* 0x000fe20000100800 */
[----:B------:R-:W-:Y:S01]  /*1249b0*/  STL [R1+0x7dec], R57 ;  /* 0x007dec3901007387 */ /* 0x000fe20000100800 */
[C---:B------:R-:W-:Y:S02]  /*1249c0*/  HMMA.1688.F32.TF32 R60, R236.reuse, R146, R88 ;  /* 0x00000092ec3c723c */ /* 0x040fe40000081058 */
[----:B------:R-:W-:Y:S01]  /*1249d0*/  STL [R1+0x7de8], R58 ;  /* 0x007de83a01007387 */ /* 0x000fe20000100800 */
[----:B------:R-:W-:Y:S05]  /*1249e0*/  STL [R1+0x7de4], R59 ;  /* 0x007de43b01007387 */ /* 0x000fea0000100800 */
[C---:B------:R-:W-:Y:S11]  /*1249f0*/  HMMA.1688.F32.TF32 R64, R236.reuse, R222, R92 ;  /* 0x000000deec40723c */ /* 0x040ff6000008105c */
[----:B------:R-:W-:Y:S04]  /*124a00*/  @!UPT UIADD3 URZ, URZ, URZ, URZ ;  /* 0x0000003f3f3ff290 */ /* 0x000fe8000fffe03f */
[----:B------:R-:W-:Y:S01]  /*124a10*/  STL [R1+0x7e00], R60 ;  /* 0x007e003c01007387 */ /* 0x000fe20000100800 */
[----:B------:R-:W-:Y:S02]  /*124a20*/  STL [R1+0x7dfc], R61 ;  /* 0x007dfc3d01007387 */ /* 0x000fe40000100800 */
[----:B------:R1:W-:Y:S02]  /*124a30*/  STL [R1+0x7df8], R62 ;  /* 0x007df83e01007387 */ /* 0x0003e40000100800 */
[----:B------:R1:W-:Y:S01]  /*124a40*/  STL [R1+0x7df4], R63 ;  /* 0x007df43f01007387 */ /* 0x0003e20000100800 */
[----:B------:R-:W4:Y:S01]  /*124a50*/  LDL.LU R92, [R1+0x1ed0] ;  /* 0x001ed000015c7983 */ /* 0x000f220000300800 */
[----:B------:R-:W4:Y:S02]  /*124a60*/  LDL.LU R93, [R1+0x1ed4] ;  /* 0x001ed400015d7983 */ /* 0x000f240000300800 */
[----:B------:R-:W4:Y:S02]  /*124a70*/  LDL.LU R94, [R1+0x1ed8] ;  /* 0x001ed800015e7983 */ /* 0x000f240000300800 */
[----:B------:R-:W4:Y:S01]  /*124a80*/  LDL.LU R95, [R1+0x1edc] ;  /* 0x001edc00015f7983 */ /* 0x000f220000300800 */
[C---:B---3--:R-:W-:Y:S01]  /*124a90*/  HMMA.1688.F32.TF32 R68, R236.reuse, R186, R100 ;  /* 0x000000baec44723c */ /* 0x048fe20000081064 */
[----:B------:R-:W-:Y:S01]  /*124aa0*/  STL [R1+0x7e0c], R64 ;  /* 0x007e0c4001007387 */ /* 0x000fe20000100800 */
[----:B------:R-:W-:Y:S02]  /*124ab0*/  STL [R1+0x7e08], R65 ;  /* 0x007e084101007387 */ /* 0x000fe40000100800 */
[----:B------:R-:W-:Y:S02]  /*124ac0*/  STL [R1+0x7e04], R66 ;  /* 0x007e044201007387 */ /* 0x000fe40000100800 */
[----:B------:R-:W-:Y:S11]  /*124ad0*/  STL [R1+0x7de0], R67 ;  /* 0x007de04301007387 */ /* 0x000ff60000100800 */
[----:B------:R-:W-:Y:S06]  /*124ae0*/  @!UPT UIADD3 URZ, URZ, URZ, URZ ;  /* 0x0000003f3f3ff290 */ /* 0x000fec000fffe03f */
[----:B------:R-:W-:Y:S01]  /*124af0*/  STL [R1+0x7e10], R68 ;  /* 0x007e104401007387 */ /* 0x000fe20000100800 */
[----:B------:R-:W-:Y:S02]  /*124b00*/  STL [R1+0x7ddc], R69 ;  /* 0x007ddc4501007387 */ /* 0x000fe40000100800 */
[----:B------:R-:W-:Y:S02]  /*124b10*/  STL [R1+0x7dd8], R70 ;  /* 0x007dd84601007387 */ /* 0x000fe40000100800 */
[----:B------:R-:W-:Y:S01]  /*124b20*/  STL [R1+0x7dd4], R71 ;  /* 0x007dd44701007387 */ /* 0x000fe20000100800 */
[----:B------:R-:W3:Y:S01]  /*124b30*/  LDL.LU R100, [R1+0x1ec0] ;  /* 0x001ec00001647983 */ /* 0x000ee20000300800 */
[----:B------:R-:W3:Y:S02]  /*124b40*/  LDL.LU R101, [R1+0x1ec4] ;  /* 0x001ec40001657983 */ /* 0x000ee40000300800 */
[----:B------:R-:W3:Y:S02]  /*124b50*/  LDL.LU R102, [R1+0x1ec8] ;  /* 0x001ec80001667983 */ /* 0x000ee40000300800 */
[----:B------:R-:W3:Y:S01]  /*124b60*/  LDL.LU R103, [R1+0x1ecc] ;  /* 0x001ecc0001677983 */ /* 0x000ee20000300800 */
[C---:B--2---:R-:W-:Y:S11]  /*124b70*/  HMMA.1688.F32.TF32 R72, R236.reuse, R182, R96 ;  /* 0x000000b6ec48723c */ /* 0x044ff60000081060 */
[----:B------:R-:W-:Y:S11]  /*124b80*/  @!UPT UIADD3 URZ, URZ, URZ, URZ ;  /* 0x0000003f3f3ff290 */ /* 0x000ff6000fffe03f */
[----:B------:R-:W-:Y:S01]  /*124b90*/  @!UPT UIADD3 URZ, URZ, URZ, URZ ;  /* 0x0000003f3f3ff290 */ /* 0x000fe2000fffe03f */
[----:B------:R-:W-:Y:S01]  /*124ba0*/  STL [R1+0x7e20], R72 ;  /* 0x007e204801007387 */ /* 0x000fe20000100800 */
[----:B------:R-:W-:Y:S02]  /*124bb0*/  STL [R1+0x7e1c], R73 ;  /* 0x007e1c4901007387 */ /* 0x000fe40000100800 */
[----:B------:R-:W-:Y:S02]  /*124bc0*/  STL [R1+0x7e18], R74 ;  /* 0x007e184a01007387 */ /* 0x000fe40000100800 */
[----:B------:R-:W-:Y:S01]  /*124bd0*/  STL [R1+0x7e14], R75 ;  /* 0x007e144b01007387 */ /* 0x000fe20000100800 */
[----:B------:R-:W2:Y:S01]  /*124be0*/  LDL.LU R88, [R1+0x1e40] ;  /* 0x001e400001587983 */ /* 0x000ea20000300800 */
[----:B------:R-:W2:Y:S02]  /*124bf0*/  LDL.LU R89, [R1+0x1e44] ;  /* 0x001e440001597983 */ /* 0x000ea40000300800 */
[----:B------:R-:W2:Y:S02]  /*124c00*/  LDL.LU R90, [R1+0x1e48] ;  /* 0x001e4800015a7983 */ /* 0x000ea40000300800 */
[----:B------:R-:W2:Y:S01]  /*124c10*/  LDL.LU R91, [R1+0x1e4c] ;  /* 0x001e4c00015b7983 */ /* 0x000ea20000300800 */
[C---:B----4-:R-:W-:Y:S01]  /*124c20*/  HMMA.1688.F32.TF32 R76, R236.reuse, R202, R120 ;  /* 0x000000caec4c723c */ /* 0x050fe20000081078 */
[----:B------:R-:W4:Y:S01]  /*124c30*/  LDL.LU R120, [R1+0x1e30] ;  /* 0x001e300001787983 */ /* 0x000f220000300800 */
[----:B------:R-:W4:Y:S02]  /*124c40*/  LDL.LU R121, [R1+0x1e34] ;  /* 0x001e340001797983 */ /* 0x000f240000300800 */
[----:B------:R-:W4:Y:S02]  /*124c50*/  LDL.LU R122, [R1+0x1e38] ;  /* 0x001e3800017a7983 */ /* 0x000f240000300800 */
[----:B------:R-:W4:Y:S11]  /*124c60*/  LDL.LU R123, [R1+0x1e3c] ;  /* 0x001e3c00017b7983 */ /* 0x000f360000300800 */
[----:B------:R-:W-:Y:S06]  /*124c70*/  @!UPT UIADD3 URZ, URZ, URZ, URZ ;  /* 0x0000003f3f3ff290 */ /* 0x000fec000fffe03f */
[----:B------:R-:W-:Y:S01]  /*124c80*/  STL [R1+0x7e30], R76 ;  /* 0x007e304c01007387 */ /* 0x000fe20000100800 */
[----:B------:R-:W-:Y:S02]  /*124c90*/  STL [R1+0x7e2c], R77 ;  /* 0x007e2c4d01007387 */ /* 0x000fe40000100800 */
[----:B------:R-:W-:Y:S02]  /*124ca0*/  STL [R1+0x7e28], R78 ;  /* 0x007e284e01007387 */ /* 0x000fe40000100800 */
[----:B------:R-:W-:Y:S01]  /*124cb0*/  STL [R1+0x7e24], R79 ;  /* 0x007e244f01007387 */ /* 0x000fe20000100800 */
        /* <DEDUP_REMOVED lines=9> */
[----:B------:R-:W4:Y:S10]  /*124d50*/  LDL R126, [R1+0x21e8] ;  /* 0x0021e800017e7983 */ /* 0x000f340000100800 */
[----:B------:R-:W-:Y:S01]  /*124d60*/  STL [R1+0x7e40], R80 ;  /* 0x007e405001007387 */ /* 0x000fe20000100800 */
[----:B------:R-:W-:Y:S02]  /*124d70*/  STL [R1+0x7e3c], R81 ;  /* 0x007e3c5101007387 */ /* 0x000fe40000100800 */
[----:B------:R-:W-:Y:S02]  /*124d80*/  STL [R1+0x7e38], R82 ;  /* 0x007e385201007387 */ /* 0x000fe40000100800 */
[----:B------:R-:W-:Y:S01]  /*124d90*/  STL [R1+0x7e34], R83 ;  /* 0x007e345301007387 */ /* 0x000fe20000100800 */
[----:B------:R-:W4:Y:S01]  /*124da0*/  LDL.LU R156, [R1+0x1d00] ;  /* 0x001d0000019c7983 */ /* 0x000f220000300800 */
[----:B------:R-:W4:Y:S02]  /*124db0*/  LDL.LU R157, [R1+0x1d04] ;  /* 0x001d0400019d7983 */ /* 0x000f240000300800 */
[----:B------:R-:W4:Y:S02]  /*124dc0*/  LDL.LU R158, [R1+0x1d08] ;  /* 0x001d0800019e7983 */ /* 0x000f240000300800 */
[----:B------:R-:W4:Y:S01]  /*124dd0*/  LDL.LU R159, [R1+0x1d0c] ;  /* 0x001d0c00019f7983 */ /* 0x000f220000300800 */
[C---:B---3--:R-:W-:Y:S11]  /*124de0*/  HMMA.1688.F32.TF32 R100, R236.reuse, R178, R100 ;  /* 0x000000b2ec64723c */ /* 0x048ff60000081064 */
[----:B------:R-:W-:Y:S11]  /*124df0*/  @!UPT UIADD3 URZ, URZ, URZ, URZ ;  /* 0x0000003f3f3ff290 */ /* 0x000ff6000fffe03f */
[----:B------:R-:W-:Y:S01]  /*124e00*/  @!UPT UIADD3 URZ, URZ, URZ, URZ ;  /* 0x0000003f3f3ff290 */ /* 0x000fe2000fffe03f */
[----:B------:R-:W-:Y:S01]  /*124e10*/  STL [R1+0x7e50], R100 ;  /* 0x007e506401007387 */ /* 0x000fe20000100800 */
[----:B------:R-:W-:Y:S02]  /*124e20*/  STL [R1+0x7e4c], R101 ;  /* 0x007e4c6501007387 */ /* 0x000fe40000100800 */
[----:B------:R-:W-:Y:S02]  /*124e30*/  STL [R1+0x7e48], R102 ;  /* 0x007e486601007387 */ /* 0x000fe40000100800 */
[----:B------:R-:W-:Y:S01]  /*124e40*/  STL [R1+0x7e44], R103 ;  /* 0x007e446701007387 */ /* 0x000fe20000100800 */
[C---:B--2---:R-:W-:Y:S11]  /*124e50*/  HMMA.1688.F32.TF32 R88, R236.reuse, R170, R88 ;  /* 0x000000aaec58723c */ /* 0x044ff60000081058 */
[----:B------:R-:W-:Y:S11]  /*124e60*/  @!UPT UIADD3 URZ, URZ, URZ, URZ ;  /* 0x0000003f3f3ff290 */ /* 0x000ff6000fffe03f */
[----:B------:R-:W-:Y:S01]  /*124e70*/  @!UPT UIADD3 URZ, URZ, URZ, URZ ;  /* 0x0000003f3f3ff290 */ /* 0x000fe2000fffe03f */
[----:B------:R2:W-:Y:S01]  /*124e80*/  STL.64 [R1+0x8130], R90 ;  /* 0x0081305a01007387 */ /* 0x0005e20000100a00 */
[----:B------:R-:W-:Y:S02]  /*124e90*/  STL.64 [R1+0x8128], R88 ;  /* 0x0081285801007387 */ /* 0x000fe40000100a00 */
[----:B------:R-:W3:Y:S02]  /*124ea0*/  LDL.LU R140, [R1+0x1bd0] ;  /* 0x001bd000018c7983 */ /* 0x000ee40000300800 */
[----:B------:R-:W3:Y:S01]  /*124eb0*/  LDL.LU R141, [R1+0x1bd4] ;  /* 0x001bd400018d7983 */ /* 0x000ee20000300800 */
[----:B------:R-:W3:Y:S01]  /*124ec0*/  LDL.LU R142, [R1+0x1bd8] ;  /* 0x001bd800018e7983 */ /* 0x000ee20000300800 */
[----:B------:R-:W3:Y:S01]  /*124ed0*/  LDL.LU R143, [R1+0x1bdc] ;  /* 0x001bdc00018f7983 */ /* 0x000ee20000300800 */
[C---:B----4-:R-:W-:Y:S11]  /*124ee0*/  HMMA.1688.F32.TF32 R120, R236.reuse, R162, R120 ;  /* 0x000000a2ec78723c */ /* 0x050ff60000081078 */
[----:B------:R-:W-:Y:S11]  /*124ef0*/  @!UPT UIADD3 URZ, URZ, URZ, URZ ;  /* 0x0000003f3f3ff290 */ /* 0x000ff6000fffe03f */
[----:B------:R-:W-:Y:S01]  /*124f00*/  @!UPT UIADD3 URZ, URZ, URZ, URZ ;  /* 0x0000003f3f3ff290 */ /* 0x000fe2000fffe03f */
[----:B------:R-:W-:Y:S01]  /*124f10*/  STL.64 [R1+0x81c0], R122 ;  /* 0x0081c07a01007387 */ /* 0x000fe20000100a00 */
[----:B------:R4:W-:Y:S01]  /*124f20*/  STL.64 [R1+0x81b8], R120 ;  /* 0x0081b87801007387 */ /* 0x0009e20000100a00 */
[C---:B------:R-:W-:Y:S11]  /*124f30*/  HMMA.1688.F32.TF32 R92, R236.reuse, R154, R92 ;  /* 0x0000009aec5c723c */ /* 0x040ff6000008105c */
[----:B------:R-:W-:Y:S11]  /*124f40*/  @!UPT UIADD3 URZ, URZ, URZ, URZ ;  /* 0x0000003f3f3ff290 */ /* 0x000ff6000fffe03f */
[----:B------:R-:W-:Y:S01]  /*124f50*/  @!UPT UIADD3 URZ, URZ, URZ, URZ ;  /* 0x0000003f3f3ff290 */ /* 0x000fe2000fffe03f */
[----:B------:R-:W-:Y:S01]  /*124f60*/  STL.64 [R1+0x81d0], R94 ;  /* 0x0081d05e01007387 */ /* 0x000fe20000100a00 */
[----:B------:R1:W-:Y:S02]  /*124f70*/  STL.64 [R1+0x81c8], R92 ;  /* 0x0081c85c01007387 */ /* 0x0003e40000100a00 */
[----:B------:R-:W4:Y:S02]  /*124f80*/  LDL.LU R108, [R1+0x6d0] ;  /* 0x0006d000016c7983 */ /* 0x000f240000300800 */
[----:B------:R-:W4:Y:S01]  /*124f90*/  LDL.LU R109, [R1+0x6d4] ;  /* 0x0006d400016d7983 */ /* 0x000f220000300800 */
[----:B------:R-:W4:Y:S01]  /*124fa0*/  LDL.LU R110, [R1+0x6d8] ;  /* 0x0006d800016e7983 */ /* 0x000f220000300800 */
[----:B------:R-:W4:Y:S01]  /*124fb0*/  LDL.LU R111, [R1+0x6dc] ;  /* 0x0006dc00016f7983 */ /* 0x000f220000300800 */
[C---:B------:R-:W-:Y:S08]  /*124fc0*/  HMMA.1688.F32.TF32 R96, R236.reuse, R114, R96 ;  /* 0x00000072ec60723c */ /* 0x040ff00000081060 */
[----:B------:R-:W-:Y:S11]  /*124fd0*/  HMMA.1688.F32.TF32 R24, R236, R118, R156 ;  /* 0x00000076ec18723c */ /* 0x000ff6000008109c */
[----:B------:R-:W-:Y:S04]  /*124fe0*/  @!UPT UIADD3 URZ, URZ, URZ, URZ ;  /* 0x0000003f3f3ff290 */ /* 0x000fe8000fffe03f */
[----:B------:R-:W-:Y:S01]  /*124ff0*/  STL.64 [R1+0x81e0], R98 ;  /* 0x0081e06201007387 */ /* 0x000fe20000100a00 */
[----:B------:R-:W-:Y:S02]  /*125000*/  STL.64 [R1+0x81d8], R96 ;  /* 0x0081d86001007387 */ /* 0x000fe40000100a00 */
[----:B------:R-:W4:Y:S02]  /*125010*/  LDL.LU R172, [R1+0x450] ;  /* 0x0004500001ac7983 */ /* 0x000f240000300800 */
[----:B------:R-:W4:Y:S01]  /*125020*/  LDL.LU R173, [R1+0x454] ;  /* 0x0004540001ad7983 */ /* 0x000f220000300800 */
[----:B------:R-:W4:Y:S01]  /*125030*/  LDL.LU R174, [R1+0x458] ;  /* 0x0004580001ae7983 */ /* 0x000f220000300800 */
[----:B------:R-:W4:Y:S02]  /*125040*/  LDL.LU R175, [R1+0x45c] ;  /* 0x00045c0001af7983 */ /* 0x000f240000300800 */
[----:B-1----:R-:W-:Y:S01]  /*125050*/  IMAD.MOV.U32 R62, RZ, RZ, R26 ;  /* 0x000000ffff3e7224 */ /* 0x002fe200078e001a */
[----:B------:R-:W-:-:S02]  /*125060*/  MOV R63, R27 ;  /* 0x0000001b003f7202 */ /* 0x000fc40000000f00 */
[----:B------:R-:W-:Y:S01]  /*125070*/  MOV R60, R24 ;  /* 0x00000018003c7202 */ /* 0x000fe20000000f00 */
[----:B------:R-:W-:Y:S01]  /*125080*/  IMAD.MOV.U32 R61, RZ, RZ, R25 ;  /* 0x000000ffff3d7224 */ /* 0x000fe200078e0019 */
[----:B------:R-:W4:Y:S01]  /*125090*/  LDL.LU R156, [R1+0x460] ;  /* 0x00046000019c7983 */ /* 0x000f220000300800 */
[----:B------:R-:W4:Y:S02]  /*1250a0*/  LDL.LU R157, [R1+0x464] ;  /* 0x00046400019d7983 */ /* 0x000f240000300800 */
[----:B------:R-:W4:Y:S02]  /*1250b0*/  LDL.LU R158, [R1+0x468] ;  /* 0x00046800019e7983 */ /* 0x000f240000300800 */
[----:B------:R-:W4:Y:S01]  /*1250c0*/  LDL.LU R159, [R1+0x46c] ;  /* 0x00046c00019f7983 */ /* 0x000f220000300800 */
[----:B------:R-:W-:Y:S01]  /*1250d0*/  STL.64 [R1+0x81f0], R62 ;  /* 0x0081f03e01007387 */ /* 0x000fe20000100a00 */
[----:B------:R-:W-:Y:S01]  /*1250e0*/  STL.64 [R1+0x81e8], R60 ;  /* 0x0081e83c01007387 */ /* 0x000fe20000100a00 */
[----:B------:R-:W-:Y:S01]  /*1250f0*/  MOV R86, R113 ;  /* 0x0000007100567202 */ /* 0x000fe20000000f00 */
[----:B------:R-:W-:Y:S01]  /*125100*/  IMAD.MOV.U32 R87, RZ, RZ, R112 ;  /* 0x000000ffff577224 */ /* 0x000fe200078e0070 */
[----:B---3--:R-:W-:Y:S01]  /*125110*/  HMMA.1688.F32.TF32 R24, R236, R250, R140 ;  /* 0x000000faec18723c */ /* 0x008fe2000008108c */
[----:B------:R-:W3:Y:S01]  /*125120*/  LDL.LU R140, [R1+0x470] ;  /* 0x00047000018c7983 */ /* 0x000ee20000300800 */
[----:B------:R-:W3:Y:S02]  /*125130*/  LDL.LU R141, [R1+0x474] ;  /* 0x00047400018d7983 */ /* 0x000ee40000300800 */
[----:B------:R-:W3:Y:S02]  /*125140*/  LDL.LU R142, [R1+0x478] ;  /* 0x00047800018e7983 */ /* 0x000ee40000300800 */
[----:B------:R-:W3:Y:S01]  /*125150*/  LDL.LU R143, [R1+0x47c] ;  /* 0x00047c00018f7983 */ /* 0x000ee20000300800 */
[----:B------:R-:W-:Y:S01]  /*125160*/  MOV R39, R11 ;  /* 0x0000000b00277202 */ /* 0x000fe20000000f00 */
[----:B------:R-:W-:-:S02]  /*125170*/  IMAD.MOV.U32 R34, RZ, RZ, R10 ;  /* 0x000000ffff227224 */ /* 0x000fc400078e000a */
[----:B------:R-:W-:Y:S01]  /*125180*/  IMAD.MOV.U32 R35, RZ, RZ, R9 ;  /* 0x000000ffff237224 */ /* 0x000fe200078e0009 */
[----:B--2---:R-:W-:Y:S01]  /*125190*/  MOV R90, R8 ;  /* 0x00000008005a7202 */ /* 0x004fe20000000f00 */
[----:B------:R-:W-:Y:S02]  /*1251a0*/  IMAD.MOV.U32 R91, RZ, RZ, R5 ;  /* 0x000000ffff5b7224 */ /* 0x000fe400078e0005 */
[----:B------:R-:W-:Y:S01]  /*1251b0*/  IMAD.MOV.U32 R50, RZ, RZ, R4 ;  /* 0x000000ffff327224 */ /* 0x000fe200078e0004 */
[----:B------:R-:W-:Y:S01]  /*1251c0*/  MOV R51, R0 ;  /* 0x0000000000337202 */ /* 0x000fe20000000f00 */
[----:B------:R-:W-:Y:S01]  /*1251d0*/  IMAD.MOV.U32 R38, RZ, RZ, R12 ;  /* 0x000000ffff267224 */ /* 0x000fe200078e000c */
[----:B------:R-:W-:Y:S04]  /*1251e0*/  LDS R236, [R126+0x9a300] ;  /* 0x09a300007eec7984 */ /* 0x000fe80000000800 */
[----:B------:R-:W-:Y:S04]  /*1251f0*/  LDS R238, [R126+0x9b300] ;  /* 0x09b300007eee7984 */ /* 0x000fe80000000800 */
[----:B------:R-:W-:Y:S04]  /*125200*/  LDS R237, [R252+0x9a300] ;  /* 0x09a30000fced7984 */ /* 0x000fe80000000800 */
[----:B------:R-:W1:Y:S01]  /*125210*/  LDS R239, [R252+0x9b300] ;  /* 0x09b30000fcef7984 */ /* 0x000e620000000800 */
[----:B------:R-:W-:-:S02]  /*125220*/  IMAD.MOV.U32 R68, RZ, RZ, R24 ;  /* 0x000000ffff447224 */ /* 0x000fc400078e0018 */
[----:B------:R-:W-:Y:S01]  /*125230*/  IMAD.MOV.U32 R64, RZ, RZ, R25 ;  /* 0x000000ffff407224 */ /* 0x000fe200078e0019 */
[----:B------:R-:W-:Y:S01]  /*125240*/  MOV R65, R26 ;  /* 0x0000001a00417202 */ /* 0x000fe20000000f00 */
[----:B------:R-:W-:Y:S02]  /*125250*/  IMAD.MOV.U32 R66, RZ, RZ, R27 ;  /* 0x000000ffff427224 */ /* 0x000fe400078e001b */
[C---:B----4-:R-:W-:Y:S01]  /*125260*/  HMMA.1688.F32.TF32 R24, R240.reuse, R86, R108 ;  /* 0x00000056f018723c */ /* 0x050fe2000008106c */
[----:B------:R-:W2:Y:S01]  /*125270*/  LDL.LU R108, [R1+0x4a0] ;  /* 0x0004a000016c7983 */ /* 0x000ea20000300800 */
[----:B------:R-:W2:Y:S02]  /*125280*/  LDL.LU R109, [R1+0x4a4] ;  /* 0x0004a400016d7983 */ /* 0x000ea40000300800 */
[----:B------:R-:W2:Y:S02]  /*125290*/  LDL.LU R110, [R1+0x4a8] ;  /* 0x0004a800016e7983 */ /* 0x000ea40000300800 */
[----:B------:R-:W2:Y:S11]  /*1252a0*/  LDL.LU R111, [R1+0x4ac] ;  /* 0x0004ac00016f7983 */ /* 0x000eb60000300800 */
[----:B------:R-:W-:Y:S07]  /*1252b0*/  @!UPT UIADD3 URZ, URZ, URZ, URZ ;  /* 0x0000003f3f3ff290 */ /* 0x000fee000fffe03f */
[----:B------:R-:W-:Y:S01]  /*1252c0*/  IMAD.MOV.U32 R72, RZ, RZ, R24 ;  /* 0x000000ffff487224 */ /* 0x000fe200078e0018 */
[----:B------:R-:W-:Y:S01]  /*1252d0*/  MOV R73, R25 ;  /* 0x0000001900497202 */ /* 0x000fe20000000f00 */
[----:B------:R-:W-:Y:S02]  /*1252e0*/  IMAD.MOV.U32 R74, RZ, RZ, R26 ;  /* 0x000000ffff4a7224 */ /* 0x000fe400078e001a */
[----:B------:R-:W-:Y:S02]  /*1252f0*/  IMAD.MOV.U32 R75, RZ, RZ, R27 ;  /* 0x000000ffff4b7224 */ /* 0x000fe400078e001b */
[C---:B------:R-:W-:Y:S11]  /*125300*/  HMMA.1688.F32.TF32 R24, R240.reuse, R18, R172 ;  /* 0x00000012f018723c */ /* 0x040ff600000810ac */
[----:B------:R-:W-:Y:S11]  /*125310*/  @!UPT UIADD3 URZ, URZ, URZ, URZ ;  /* 0x0000003f3f3ff290 */ /* 0x000ff6000fffe03f */
[----:B------:R-:W-:Y:S02]  /*125320*/  @!UPT UIADD3 URZ, URZ, URZ, URZ ;  /* 0x0000003f3f3ff290 */ /* 0x000fe4000fffe03f */
[----:B------:R-:W-:Y:S01]  /*125330*/  MOV R76, R24 ;  /* 0x00000018004c7202 */ /* 0x000fe20000000f00 */
[----:B------:R-:W-:Y:S02]  /*125340*/  IMAD.MOV.U32 R77, RZ, RZ, R25 ;  /* 0x000000ffff4d7224 */ /* 0x000fe400078e0019 */
[----:B------:R-:W-:Y:S01]  /*125350*/  IMAD.MOV.U32 R78, RZ, RZ, R26 ;  /* 0x000000ffff4e7224 */ /* 0x000fe200078e001a */
[----:B------:R-:W-:Y:S02]  /*125360*/  MOV R79, R27 ;  /* 0x0000001b004f7202 */ /* 0x000fe40000000f00 */
[C---:B------:R-:W-:Y:S01]  /*125370*/  HMMA.1688.F32.TF32 R24, R240.reuse, R6, R156 ;  /* 0x00000006f018723c */ /* 0x040fe2000008109c */
[----:B------:R-:W-:Y:S01]  /*125380*/  STL.64 [R1+0x8200], R74 ;  /* 0x0082004a01007387 */ /* 0x000fe20000100a00 */
[----:B------:R-:W-:Y:S02]  /*125390*/  STL.64 [R1+0x81f8], R72 ;  /* 0x0081f84801007387 */ /* 0x000fe40000100a00 */
[----:B------:R-:W-:Y:S02]  /*1253a0*/  STL.64 [R1+0x8210], R78 ;  /* 0x0082104e01007387 */ /* 0x000fe40000100a00 */
[----:B------:R-:W-:Y:S11]  /*1253b0*/  STL.64 [R1+0x8208], R76 ;  /* 0x0082084c01007387 */ /* 0x000ff60000100a00 */
[----:B------:R-:W-:Y:S07]  /*1253c0*/  @!UPT UIADD3 URZ, URZ, URZ, URZ ;  /* 0x0000003f3f3ff290 */ /* 0x000fee000fffe03f */
[----:B------:R-:W-:Y:S01]  /*1253d0*/  MOV R58, R26 ;  /* 0x0000001a003a7202 */ /* 0x000fe20000000f00 */
[----:B------:R-:W-:Y:S02]  /*1253e0*/  IMAD.MOV.U32 R59, RZ, RZ, R27 ;  /* 0x000000ffff3b7224 */ /* 0x000fe400078e001b */
[----:B------:R-:W-:Y:S02]  /*1253f0*/  IMAD.MOV.U32 R56, RZ, RZ, R24 ;  /* 0x000000ffff387224 */ /* 0x000fe400078e0018 */
[----:B------:R-:W-:Y:S01]  /*125400*/  IMAD.MOV.U32 R57, RZ, RZ, R25 ;  /* 0x000000ffff397224 */ /* 0x000fe200078e0019 */
[----:B------:R-:W-:Y:S04]  /*125410*/  STL.64 [R1+0x8220], R58 ;  /* 0x0082203a01007387 */ /* 0x000fe80000100a00 */
[----:B------:R4:W-:Y:S01]  /*125420*/  STL.64 [R1+0x8218], R56 ;  /* 0x0082183801007387 */ /* 0x0009e20000100a00 */
[C---:B---3--:R-:W-:Y:S11]  /*125430*/  HMMA.1688.F32.TF32 R8, R240.reuse, R234, R140 ;  /* 0x000000eaf008723c */ /* 0x048ff6000008108c */
[----:B------:R-:W-:Y:S11]  /*125440*/  @!UPT UIADD3 URZ, URZ, URZ, URZ ;  /* 0x0000003f3f3ff290 */ /* 0x000ff6000fffe03f */
[----:B------:R-:W-:Y:S02]  /*125450*/  @!UPT UIADD3 URZ, URZ, URZ, URZ ;  /* 0x0000003f3f3ff290 */ /* 0x000fe4000fffe03f */
[----:B------:R-:W-:Y:S01]  /*125460*/  MOV R82, R10 ;  /* 0x0000000a00527202 */ /* 0x000fe20000000f00 */
[----:B------:R-:W-:Y:S02]  /*125470*/  IMAD.MOV.U32 R83, RZ, RZ, R11 ;  /* 0x000000ffff537224 */ /* 0x000fe400078e000b */
[----:B------:R-:W-:Y:S02]  /*125480*/  IMAD.MOV.U32 R80, RZ, RZ, R8 ;  /* 0x000000ffff507224 */ /* 0x000fe400078e0008 */
[----:B------:R-:W-:Y:S01]  /*125490*/  IMAD.MOV.U32 R81, RZ, RZ, R9 ;  /* 0x000000ffff517224 */ /* 0x000fe200078e0009 */
[----:B------:R-:W-:Y:S04]  /*1254a0*/  STL.64 [R1+0x8230], R82 ;  /* 0x0082305201007387 */ /* 0x000fe80000100a00 */
[----:B------:R-:W-:Y:S02]  /*1254b0*/  STL.64 [R1+0x8228], R80 ;  /* 0x0082285001007387 */ /* 0x000fe40000100a00 */
        /* <DEDUP_REMOVED lines=44> */
[----:B------:R-:W4:Y:S02]  /*125780*/  LDL.LU R100, [R1+0x4c0] ;  /* 0x0004c00001647983 */ /* 0x000f240000300800 */
[----:B------:R-:W4:Y:S01]  /*125790*/  LDL.LU R101, [R1+0x4c4] ;  /* 0x0004c40001657983 */ /* 0x000f220000300800 */
[----:B------:R-:W4:Y:S01]  /*1257a0*/  LDL.LU R102, [R1+0x4c8] ;  /* 0x0004c80001667983 */ /* 0x000f220000300800 */
[----:B------:R-:W4:Y:S01]  /*1257b0*/  LDL.LU R103, [R1+0x4cc] ;  /* 0x0004cc0001677983 */ /* 0x000f220000300800 */
[----:B--2---:R-:W-:Y:S02]  /*1257c0*/  HMMA.1688.F32.TF32 R8, R240, R226, R108 ;  /* 0x000000e2f008723c */ /* 0x004fe4000008106c */
[----:B------:R-:W2:Y:S04]  /*1257d0*/  LDL.LU R120, [R1+0x4e0] ;  /* 0x0004e00001787983 */ /* 0x000ea80000300800 */
        /* <DEDUP_REMOVED lines=10> */
[----:B------:R-:W3:Y:S03]  /*125880*/  LDL.LU R47, [R1+0x50c] ;  /* 0x00050c00012f7983 */ /* 0x000ee60000300800 */
[----:B------:R-:W-:Y:S01]  /*125890*/  IMAD.MOV.U32 R67, RZ, RZ, R8 ;  /* 0x000000ffff437224 */ /* 0x000fe200078e0008 */
[----:B------:R-:W-:Y:S01]  /*1258a0*/  MOV R69, R9 ;  /* 0x0000000900457202 */ /* 0x000fe20000000f00 */
[----:B------:R-:W3:Y:S01]  /*1258b0*/  LDL.LU R8, [R1+0x540] ;  /* 0x0005400001087983 */ /* 0x000ee20000300800 */
        /* <DEDUP_REMOVED lines=16> */
[----:B------:R-:W-:Y:S02]  /*1259c0*/  STL.64 [R1+0x8250], R70 ;  /* 0x0082504601007387 */ /* 0x000fe40000100a00 */
[----:B------:R-:W-:Y:S02]  /*1259d0*/  STL.64 [R1+0x8248], R68 ;  /* 0x0082484401007387 */ /* 0x000fe40000100a00 */
[----:B------:R-:W-:Y:S01]  /*1259e0*/  STL.64 [R1+0x8240], R66 ;  /* 0x0082404201007387 */ /* 0x000fe20000100a00 */
[----:B------:R3:W-:Y:S01]  /*1259f0*/  STL.64 [R1+0x8238], R64 ;  /* 0x0082384001007387 */ /* 0x0007e20000100a00 */
[----:B------:R-:W-:Y:S01]  /*125a00*/  MOV R111, R3 ;  /* 0x00000003006f7202 */ /* 0x000fe20000000f00 */
[C---:B----4-:R-:W-:Y:S08]  /*125a10*/  HMMA.1688.F32.TF32 R56, R240.reuse, R190, R100 ;  /* 0x000000bef038723c */ /* 0x050ff00000081064 */
[C---:B--2---:R-:W-:Y:S08]  /*125a20*/  HMMA.1688.F32.TF32 R60, R240.reuse, R150, R120 ;  /* 0x00000096f03c723c */ /* 0x044ff00000081078 */
[C---:B---3--:R-:W-:Y:S08]  /*125a30*/  HMMA.1688.F32.TF32 R64, R240.reuse, R166, R92 ;  /* 0x000000a6f040723c */ /* 0x048ff0000008105c */
[----:B------:R-:W-:Y:S01]  /*125a40*/  HMMA.1688.F32.TF32 R24, R240, R34, R24 ;  /* 0x00000022f018723c */ /* 0x000fe20000081018 */
[----:B------:R-:W-:-:S02]  /*125a50*/  IMAD.MOV.U32 R100, RZ, RZ, R56 ;  /* 0x000000ffff647224 */ /* 0x000fc400078e0038 */
[----:B------:R-:W-:Y:S01]  /*125a60*/  IMAD.MOV.U32 R101, RZ, RZ, R57 ;  /* 0x000000ffff657224 */ /* 0x000fe200078e0039 */
[----:B------:R-:W-:Y:S01]  /*125a70*/  MOV R102, R58 ;  /* 0x0000003a00667202 */ /* 0x000fe20000000f00 */
[----:B------:R-:W-:-:S03]  /*125a80*/  IMAD.MOV.U32 R103, RZ, RZ, R59 ;  /* 0x000000ffff677224 */ /* 0x000fc600078e003b */
[C---:B------:R-:W-:Y:S08]  /*125a90*/  HMMA.1688.F32.TF32 R56, R240.reuse, R138, R52 ;  /* 0x0000008af038723c */ /* 0x040ff00000081034 */
[C---:B------:R-:W-:Y:S08]  /*125aa0*/  HMMA.1688.F32.TF32 R52, R240.reuse, R246, R44 ;  /* 0x000000f6f034723c */ /* 0x040ff0000008102c */
[C---:B------:R-:W-:Y:S08]  /*125ab0*/  HMMA.1688.F32.TF32 R44, R240.reuse, R90, R40 ;  /* 0x0000005af02c723c */ /* 0x040ff00000081028 */
[C---:B------:R-:W-:Y:S08]  /*125ac0*/  HMMA.1688.F32.TF32 R40, R240.reuse, R50, R104 ;  /* 0x00000032f028723c */ /* 0x040ff00000081068 */
[C---:B------:R-:W-:Y:S01]  /*125ad0*/  HMMA.1688.F32.TF32 R8, R240.reuse, R38, R8 ;  /* 0x00000026f008723c */ /* 0x040fe20000081008 */
[----:B------:R-:W-:Y:S01]  /*125ae0*/  STL.64 [R1+0x8260], R102 ;  /* 0x0082606601007387 */ /* 0x000fe20000100a00 */
[----:B------:R-:W-:Y:S03]  /*125af0*/  STL.64 [R1+0x8258], R100 ;  /* 0x0082586401007387 */ /* 0x000fe60000100a00 */
[----:B------:R-:W-:Y:S01]  /*125b00*/  STL.64 [R1+0x4d0], R64 ;  /* 0x0004d04001007387 */ /* 0x000fe20000100a00 */
[----:B------:R-:W-:Y:S03]  /*125b10*/  STL.64 [R1+0x4d8], R66 ;  /* 0x0004d84201007387 */ /* 0x000fe60000100a00 */
[----:B------:R-:W-:Y:S01]  /*125b20*/  STL.64 [R1+0x4e0], R60 ;  /* 0x0004e03c01007387 */ /* 0x000fe20000100a00 */
[----:B------:R-:W-:Y:S03]  /*125b30*/  STL.64 [R1+0x4e8], R62 ;  /* 0x0004e83e01007387 */ /* 0x000fe60000100a00 */
[----:B------:R-:W-:Y:S01]  /*125b40*/  STL.64 [R1+0x4f0], R56 ;  /* 0x0004f03801007387 */ /* 0x000fe20000100a00 */
[----:B------:R-:W-:Y:S02]  /*125b50*/  STL.64 [R1+0x4f8], R58 ;  /* 0x0004f83a01007387 */ /* 0x000fe40000100a00 */
[----:B------:R-:W-:Y:S02]  /*125b60*/  STL.64 [R1+0x500], R52 ;  /* 0x0005003401007387 */ /* 0x000fe40000100a00 */
[----:B------:R-:W-:Y:S01]  /*125b70*/  STL.64 [R1+0x508], R54 ;  /* 0x0005083601007387 */ /* 0x000fe20000100a00 */
        /* <DEDUP_REMOVED lines=32> */
[----:B------:R-:W-:Y:S07]  /*125d80*/  STL.64 [R1+0x5c8], R26 ;  /* 0x0005c81a01007387 */ /* 0x000fee0000100a00 */
[----:B------:R-:W-:Y:S01]  /*125d90*/  IMAD.MOV.U32 R3, RZ, RZ, R10 ;  /* 0x000000ffff037224 */ /* 0x000fe200078e000a */
[----:B------:R2:W-:Y:S01]  /*125da0*/  STL.64 [R1+0x5d0], R8 ;  /* 0x0005d00801007387 */ /* 0x0005e20000100a00 */
[----:B------:R-:W-:Y:S01]  /*125db0*/  MOV R0, R11 ;  /* 0x0000000b00007202 */ /* 0x000fe20000000f00 */
[----:B------:R-:W3:Y:S01]  /*125dc0*/  LDL.LU R140, [R1+0x1b40] ;  /* 0x001b4000018c7983 */ /* 0x000ee20000300800 */
[C---:B--2---:R-:W-:Y:S11]  /*125dd0*/  HMMA.1688.F32.TF32 R8, R240.reuse, R202, R108 ;  /* 0x000000caf008723c */ /* 0x044ff6000008106c */
        /* <DEDUP_REMOVED lines=51> */
[----:B------:R-:W1:Y:S02]  /*126110*/  LDL.LU R96, [R1+0x1a60] ;  /* 0x001a600001607983 */ /* 0x000e640000300800 */
[----:B------:R-:W1:Y:S02]  /*126120*/  LDL.LU R97, [R1+0x1a64] ;  /* 0x001a640001617983 */ /* 0x000e640000300800 */
[----:B------:R-:W1:Y:S01]  /*126130*/  LDL.LU R98, [R1+0x1a68] ;  /* 0x001a680001627983 */ /* 0x000e620000300800 */
[----:B------:R-:W1:Y:S01]  /*126140*/  LDL.LU R99, [R1+0x1a6c] ;  /* 0x001a6c0001637983 */ /* 0x000e620000300800 */
        /* <DEDUP_REMOVED lines=57> */
[C---:B---3--:R-:W-:Y:S11]  /*1264e0*/  HMMA.1688.F32.TF32 R100, R240.reuse, R194, R100 ;  /* 0x000000c2f064723c */ /* 0x048ff60000081064 */
[----:B------:R-:W-:Y:S11]  /*1264f0*/  @!UPT UIADD3 URZ, URZ, URZ, URZ ;  /* 0x0000003f3f3ff290 */ /* 0x000ff6000fffe03f */
[----:B------:R-:W-:Y:S01]  /*126500*/  @!UPT UIADD3 URZ, URZ, URZ, URZ ;  /* 0x0000003f3f3ff290 */ /* 0x000fe2000fffe03f */
[----:B------:R-:W-:Y:S01]  /*126510*/  STL.64 [R1+0x5f0], R100 ;  /* 0x0005f06401007387 */ /* 0x000fe20000100a00 */
[----:B------:R4:W-:Y:S02]  /*126520*/  STL.64 [R1+0x5f8], R102 ;  /* 0x0005f86601007387 */ /* 0x0009e40000100a00 */
[----:B------:R-:W-:Y:S02]  /*126530*/  STL.64 [R1+0x600], R64 ;  /* 0x0006004001007387 */ /* 0x000fe40000100a00 */
[----:B------:R2:W-:Y:S01]  /*126540*/  STL.64 [R1+0x608], R66 ;  /* 0x0006084201007387 */ /* 0x0005e20000100a00 */
[C---:B----4-:R-:W-:Y:S08]  /*126550*/  HMMA.1688.F32.TF32 R100, R240.reuse, R170, R68 ;  /* 0x000000aaf064723c */ /* 0x050ff00000081044 */
[C---:B--2---:R-:W-:Y:S08]  /*126560*/  HMMA.1688.F32.TF32 R64, R240.reuse, R162, R80 ;  /* 0x000000a2f040723c */ /* 0x044ff00000081050 */
        /* <DEDUP_REMOVED lines=8> */
[----:B------:R-:W-:Y:S07]  /*1265f0*/  STL.64 [R1+0x658], R70 ;  /* 0x0006584601007387 */ /* 0x000fee0000100a00 */
[----:B------:R-:W-:Y:S02]  /*126600*/  STL.64 [R1+0x670], R56 ;  /* 0x0006703801007387 */ /* 0x000fe40000100a00 */
[----:B------:R1:W-:Y:S01]  /*126610*/  STL.64 [R1+0x678], R58 ;  /* 0x0006783a01007387 */ /* 0x0003e20000100a00 */
[----:B--2---:R-:W-:Y:S08]  /*126620*/  HMMA.1688.F32.TF32 R64, R240, R118, R72 ;  /* 0x00000076f040723c */ /* 0x004ff00000081048 */
[C---:B-1----:R-:W-:Y:S08]  /*126630*/  HMMA.1688.F32.TF32 R56, R236.reuse, R86, R96 ;  /* 0x00000056ec38723c */ /* 0x042ff00000081060 */
[C---:B------:R-:W-:Y:S08]  /*126640*/  HMMA.1688.F32.TF32 R24, R236.reuse, R150, R24 ;  /* 0x00000096ec18723c */ /* 0x040ff00000081018 */
[C---:B------:R-:W-:Y:S01]  /*126650*/  HMMA.1688.F32.TF32 R8, R236.reuse, R138, R8 ;  /* 0x0000008aec08723c */ /* 0x040fe20000081008 */
[----:B------:R-:W-:Y:S04]  /*126660*/  LDS R240, [R127+0x9a300] ;  /* 0x09a300007ff07984 */ /* 0x000fe80000000800 */
[----:B------:R-:W-:Y:S04]  /*126670*/  LDS R242, [R127+0x9b300] ;  /* 0x09b300007ff27984 */ /* 0x000fe80000000800 */
[----:B------:R-:W-:Y:S04]  /*126680*/  LDS R241, [R2+0x9a300] ;  /* 0x09a3000002f17984 */ /* 0x000fe80000000800 */
[----:B------:R-:W1:Y:S04]  /*126690*/  LDS R243, [R2+0x9b300] ;  /* 0x09b3000002f37984 */ /* 0x000e680000000800 */
        /* <DEDUP_REMOVED lines=8> */
[C---:B----4-:R-:W-:Y:S08]  /*126720*/  HMMA.1688.F32.TF32 R56, R236.reuse, R234, R52 ;  /* 0x000000eaec38723c */ /* 0x050ff00000081034 */
[C---:B------:R-:W-:Y:S08]  /*126730*/  HMMA.1688.F32.TF32 R52, R236.reuse, R226, R44 ;  /* 0x000000e2ec34723c */ /* 0x040ff0000008102c */
[C---:B------:R-:W-:Y:S08]  /*126740*/  HMMA.1688.F32.TF32 R44, R236.reuse, R190, R40 ;  /* 0x000000beec2c723c */ /* 0x040ff00000081028 */
[C---:B------:R-:W-:Y:S01]  /*126750*/  HMMA.1688.F32.TF32 R40, R236.reuse, R166, R104 ;  /* 0x000000a6ec28723c */ /* 0x040fe20000081068 */
[----:B------:R-:W-:Y:S01]  /*126760*/  STL.64 [R1+0x6f0], R64 ;  /* 0x0006f04001007387 */ /* 0x000fe20000100a00 */
[----:B------:R-:W-:Y:S02]  /*126770*/  STL.64 [R1+0x6f8], R66 ;  /* 0x0006f84201007387 */ /* 0x000fe40000100a00 */
[----:B------:R-:W-:Y:S02]  /*126780*/  STL.64 [R1+0x710], R60 ;  /* 0x0007103c01007387 */ /* 0x000fe40000100a00 */
[----:B------:R-:W-:Y:S01]  /*126790*/  STL.64 [R1+0x718], R62 ;  /* 0x0007183e01007387 */ /* 0x000fe20000100a00 */
[----:B------:R-:W-:Y:S01]  /*1267a0*/  STL.64 [R1+0x730], R56 ;  /* 0x0007303801007387 */ /* 0x000fe20000100a00 */
[----:B------:R-:W-:Y:S02]  /*1267b0*/  STL.64 [R1+0x738], R58 ;  /* 0x0007383a01007387 */ /* 0x000fe40000100a00 */
[----:B------:R-:W-:Y:S02]  /*1267c0*/  STL.64 [R1+0x750], R52 ;  /* 0x0007503401007387 */ /* 0x000fe40000100a00 */
[----:B------:R-:W-:Y:S03]  /*1267d0*/  STL.64 [R1+0x758], R54 ;  /* 0x0007583601007387 */ /* 0x000fe60000100a00 */
[----:B------:R-:W-:Y:S01]  /*1267e0*/  STL.64 [R1+0x770], R44 ;  /* 0x0007702c01007387 */ /* 0x000fe20000100a00 */
[----:B------:R-:W-:Y:S07]  /*1267f0*/  STL.64 [R1+0x778], R46 ;  /* 0x0007782e01007387 */ /* 0x000fee0000100a00 */
[----:B------:R-:W-:Y:S02]  /*126800*/  STL.64 [R1+0x790], R40 ;  /* 0x0007902801007387 */ /* 0x000fe40000100a00 */
[----:B------:R-:W-:Y:S01]  /*126810*/  STL.64 [R1+0x798], R42 ;  /* 0x0007982a01007387 */ /* 0x000fe20000100a00 */
[----:B------:R-:W-:Y:S01]  /*126820*/  STL.64 [R1+0x7b0], R24 ;  /* 0x0007b01801007387 */ /* 0x000fe20000100a00 */
[----:B------:R-:W-:Y:S02]  /*126830*/  STL.64 [R1+0x7b8], R26 ;  /* 0x0007b81a01007387 */ /* 0x000fe40000100a00 */
[----:B------:R-:W-:Y:S02]  /*126840*/  STL.64 [R1+0x7d0], R8 ;  /* 0x0007d00801007387 */ /* 0x000fe40000100a00 */
        /* <DEDUP_REMOVED lines=119> */
[----:B------:R-:W1:Y:S02]  /*126fc0*/  LDL.LU R40, [R1+0x9b0] ;  /* 0x0009b00001287983 */ /* 0x000e640000300800 */
[----:B------:R-:W1:Y:S02]  /*126fd0*/  LDL.LU R41, [R1+0x9b4] ;  /* 0x0009b40001297983 */ /* 0x000e640000300800 */
[----:B------:R-:W1:Y:S01]  /*126fe0*/  LDL.LU R42, [R1+0x9b8] ;  /* 0x0009b800012a7983 */ /* 0x000e620000300800 */
[----:B------:R-:W1:Y:S01]  /*126ff0*/  LDL.LU R43, [R1+0x9bc] ;  /* 0x0009bc00012b7983 */ /* 0x000e620000300800 */
        /* <DEDUP_REMOVED lines=17> */
[C---:B------:R-:W-:Y:S11]  /*127110*/  HMMA.1688.F32.TF32 R56, R236.reuse, R202, R56 ;  /* 0x000000caec38723c */ /* 0x040ff60000081038 */
[----:B------:R-:W-:Y:S04]  /*127120*/  @!UPT UIADD3 URZ, URZ, URZ, URZ ;  /* 0x0000003f3f3ff290 */ /* 0x000fe8000fffe03f */
[----:B------:R-:W-:Y:S01]  /*127130*/  STL.64 [R1+0x930], R100 ;  /* 0x0009306401007387 */ /* 0x000fe20000100a00 */
[----:B------:R2:W-:Y:S02]  /*127140*/  STL.64 [R1+0x938], R102 ;  /* 0x0009386601007387 */ /* 0x0005e40000100a00 */
[C---:B--2---:R-:W-:Y:S08]  /*127150*/  HMMA.1688.F32.TF32 R100, R236.reuse, R222, R64 ;  /* 0x000000deec64723c */ /* 0x044ff00000081040 */
[C---:B---3--:R-:W-:Y:S08]  /*127160*/  HMMA.1688.F32.TF32 R64, R236.reuse, R186, R68 ;  /* 0x000000baec40723c */ /* 0x048ff00000081044 */
[C---:B------:R-:W-:Y:S07]  /*127170*/  HMMA.1688.F32.TF32 R68, R236.reuse, R182, R80 ;  /* 0x000000b6ec44723c */ /* 0x040fee0000081050 */
[----:B------:R-:W-:Y:S01]  /*127180*/  STL.64 [R1+0x950], R100 ;  /* 0x0009506401007387 */ /* 0x000fe20000100a00 */
[----:B------:R-:W-:Y:S07]  /*127190*/  STL.64 [R1+0x958], R102 ;  /* 0x0009586601007387 */ /* 0x000fee0000100a00 */
[----:B------:R-:W-:Y:S02]  /*1271a0*/  STL.64 [R1+0x970], R64 ;  /* 0x0009704001007387 */ /* 0x000fe40000100a00 */
[----:B------:R2:W-:Y:S06]  /*1271b0*/  STL.64 [R1+0x978], R66 ;  /* 0x0009784201007387 */ /* 0x0005ec0000100a00 */
[----:B------:R-:W-:Y:S01]  /*1271c0*/  STL.64 [R1+0x980], R68 ;  /* 0x0009804401007387 */ /* 0x000fe20000100a00 */
[----:B------:R3:W-:Y:S02]  /*1271d0*/  STL.64 [R1+0x988], R70 ;  /* 0x0009884601007387 */ /* 0x0007e40000100a00 */
[----:B------:R-:W-:Y:S02]  /*1271e0*/  STL.64 [R1+0x9a0], R56 ;  /* 0x0009a03801007387 */ /* 0x000fe40000100a00 */
[----:B------:R1:W-:Y:S01]  /*1271f0*/  STL.64 [R1+0x9a8], R58 ;  /* 0x0009a83a01007387 */ /* 0x0003e20000100a00 */
[C---:B--2---:R-:W-:Y:S08]  /*127200*/  HMMA.1688.F32.TF32 R64, R236.reuse, R194, R76 ;  /* 0x000000c2ec40723c */ /* 0x044ff0000008104c */
[C---:B---3--:R-:W-:Y:S08]  /*127210*/  HMMA.1688.F32.TF32 R68, R236.reuse, R178, R72 ;  /* 0x000000b2ec44723c */ /* 0x048ff00000081048 */
[C---:B-1----:R-:W-:Y:S08]  /*127220*/  HMMA.1688.F32.TF32 R56, R236.reuse, R170, R60 ;  /* 0x000000aaec38723c */ /* 0x042ff0000008103c */
[C---:B------:R-:W-:Y:S08]  /*127230*/  HMMA.1688.F32.TF32 R60, R236.reuse, R154, R92 ;  /* 0x0000009aec3c723c */ /* 0x040ff0000008105c */
[C---:B------:R-:W-:Y:S08]  /*127240*/  HMMA.1688.F32.TF32 R52, R236.reuse, R118, R52 ;  /* 0x00000076ec34723c */ /* 0x040ff00000081034 */
[C---:B------:R-:W-:Y:S01]  /*127250*/  HMMA.1688.F32.TF32 R44, R236.reuse, R250, R44 ;  /* 0x000000faec2c723c */ /* 0x040fe2000008102c */
[----:B------:R-:W-:Y:S01]  /*127260*/  STL.64 [R1+0x9c0], R64 ;  /* 0x0009c04001007387 */ /* 0x000fe20000100a00 */
[----:B------:R1:W-:Y:S02]  /*127270*/  STL.64 [R1+0x9c8], R66 ;  /* 0x0009c84201007387 */ /* 0x0003e40000100a00 */
[----:B------:R-:W-:Y:S02]  /*127280*/  STL.64 [R1+0x9f0], R68 ;  /* 0x0009f04401007387 */ /* 0x000fe40000100a00 */
[----:B------:R-:W-:Y:S01]  /*127290*/  STL.64 [R1+0x9f8], R70 ;  /* 0x0009f84601007387 */ /* 0x000fe20000100a00 */
[----:B------:R-:W-:Y:S01]  /*1272a0*/  STL.64 [R1+0xa10], R56 ;  /* 0x000a103801007387 */ /* 0x000fe20000100a00 */
[----:B------:R2:W-:Y:S01]  /*1272b0*/  STL.64 [R1+0xa18], R58 ;  /* 0x000a183a01007387 */ /* 0x0005e20000100a00 */
[C---:B-1----:R-:W-:Y:S08]  /*1272c0*/  HMMA.1688.F32.TF32 R64, R236.reuse, R162, R96 ;  /* 0x000000a2ec40723c */ /* 0x042ff00000081060 */
[----:B--2---:R-:W-:Y:S01]  /*1272d0*/  HMMA.1688.F32.TF32 R56, R236, R114, R120 ;  /* 0x00000072ec38723c */ /* 0x004fe20000081078 */
        /* <DEDUP_REMOVED lines=18> */
[C---:B------:R-:W-:Y:S01]  /*127400*/  HMMA.1688.F32.TF32 R8, R240.reuse, R226, R212 ;  /* 0x000000e2f008723c */ /* 0x040fe200000810d4 */
[----:B------:R-:W-:Y:S01]  /*127410*/  STL.64 [R1+0xac0], R52 ;  /* 0x000ac03401007387 */ /* 0x000fe20000100a00 */
[----:B------:R-:W-:Y:S02]  /*127420*/  STL.64 [R1+0xac8], R54 ;  /* 0x000ac83601007387 */ /* 0x000fe40000100a00 */
[----:B------:R-:W-:Y:S02]  /*127430*/  STL.64 [R1+0xae0], R44 ;  /* 0x000ae02c01007387 */ /* 0x000fe40000100a00 */
[----:B------:R-:W-:Y:S01]  /*127440*/  STL.64 [R1+0xae8], R46 ;  /* 0x000ae82e01007387 */ /* 0x000fe20000100a00 */
        /* <DEDUP_REMOVED lines=28> */
[----:B------:R-:W-:Y:S02]  /*127610*/  STL.64 [R1+0xc38], R42 ;  /* 0x000c382a01007387 */ /* 0x000fe40000100a00 */
[----:B------:R-:W2:Y:S05]  /*127620*/  LDL.LU R156, [R1+0xfb0] ;  /* 0x000fb000019c7983 */ /* 0x000eaa0000300800 */
[----:B------:R-:W-:Y:S01]  /*127630*/  STL.64 [R1+0xc50], R24 ;  /* 0x000c501801007387 */ /* 0x000fe20000100a00 */
[----:B------:R-:W-:Y:S07]  /*127640*/  STL.64 [R1+0xc58], R26 ;  /* 0x000c581a01007387 */ /* 0x000fee0000100a00 */
        /* <DEDUP_REMOVED lines=21> */
[----:B------:R-:W1:Y:S02]  /*1277a0*/  LDL.LU R24, [R1+0xef0] ;  /* 0x000ef00001187983 */ /* 0x000e640000300800 */
[----:B------:R-:W1:Y:S01]  /*1277b0*/  LDL.LU R25, [R1+0xef4] ;  /* 0x000ef40001197983 */ /* 0x000e620000300800 */
[----:B------:R-:W1:Y:S01]  /*1277c0*/  LDL.LU R26, [R1+0xef8] ;  /* 0x000ef800011a7983 */ /* 0x000e620000300800 */
[----:B------:R-:W1:Y:S02]  /*1277d0*/  LDL.LU R27, [R1+0xefc] ;  /* 0x000efc00011b7983 */ /* 0x000e640000300800 */
        /* <DEDUP_REMOVED lines=84> */
[C---:B--2---:R-:W-:Y:S11]  /*127d20*/  HMMA.1688.F32.TF32 R108, R240.reuse, R30, R108 ;  /* 0x0000001ef06c723c */ /* 0x044ff6000008106c */
[----:B------:R-:W-:Y:S11]  /*127d30*/  @!UPT UIADD3 URZ, URZ, URZ, URZ ;  /* 0x0000003f3f3ff290 */ /* 0x000ff6000fffe03f */
[----:B------:R-:W-:Y:S01]  /*127d40*/  @!UPT UIADD3 URZ, URZ, URZ, URZ ;  /* 0x0000003f3f3ff290 */ /* 0x000fe2000fffe03f */
[----:B------:R2:W-:Y:S01]  /*127d50*/  STL.64 [R1+0xc90], R108 ;  /* 0x000c906c01007387 */ /* 0x0005e20000100a00 */
[----:B------:R1:W-:Y:S03]  /*127d60*/  STL.64 [R1+0xc98], R110 ;  /* 0x000c986e01007387 */ /* 0x0003e60000100a00 */
[----:B--2---:R-:W2:Y:S01]  /*127d70*/  LDL.LU R108, [R1+0xff0] ;  /* 0x000ff000016c7983 */ /* 0x004ea20000300800 */
[----:B------:R-:W2:Y:S02]  /*127d80*/  LDL.LU R109, [R1+0xff4] ;  /* 0x000ff400016d7983 */ /* 0x000ea40000300800 */
[----:B-1----:R-:W2:Y:S02]  /*127d90*/  LDL.LU R110, [R1+0xff8] ;  /* 0x000ff800016e7983 */ /* 0x002ea40000300800 */
[----:B------:R-:W2:Y:S01]  /*127da0*/  LDL.LU R111, [R1+0xffc] ;  /* 0x000ffc00016f7983 */ /* 0x000ea20000300800 */
[C---:B---3--:R-:W-:Y:S08]  /*127db0*/  HMMA.1688.F32.TF32 R208, R240.reuse, R22, R208 ;  /* 0x00000016f0d0723c */ /* 0x048ff000000810d0 */
[C---:B------:R-:W-:Y:S08]  /*127dc0*/  HMMA.1688.F32.TF32 R212, R240.reuse, R130, R212 ;  /* 0x00000082f0d4723c */ /* 0x040ff000000810d4 */
[C---:B------:R-:W-:Y:S08]  /*127dd0*/  HMMA.1688.F32.TF32 R216, R240.reuse, R134, R216 ;  /* 0x00000086f0d8723c */ /* 0x040ff000000810d8 */
[C---:B------:R-:W-:Y:S08]  /*127de0*/  HMMA.1688.F32.TF32 R100, R240.reuse, R14, R100 ;  /* 0x0000000ef064723c */ /* 0x040ff00000081064 */
[C---:B------:R-:W-:Y:S01]  /*127df0*/  HMMA.1688.F32.TF32 R64, R240.reuse, R146, R64 ;  /* 0x00000092f040723c */ /* 0x040fe20000081040 */
[----:B------:R-:W-:Y:S01]  /*127e00*/  STL.64 [R1+0xcb0], R208 ;  /* 0x000cb0d001007387 */ /* 0x000fe20000100a00 */
[----:B------:R1:W-:Y:S03]  /*127e10*/  STL.64 [R1+0xcb8], R210 ;  /* 0x000cb8d201007387 */ /* 0x0003e60000100a00 */
[----:B-1----:R-:W3:Y:S01]  /*127e20*/  LDL.LU.64 R210, [R1+0x8290] ;  /* 0x0082900001d27983 */ /* 0x002ee20000300a00 */
[----:B------:R-:W-:Y:S02]  /*127e30*/  STL.64 [R1+0xcd0], R212 ;  /* 0x000cd0d401007387 */ /* 0x000fe40000100a00 */
[----:B------:R1:W-:Y:S02]  /*127e40*/  STL.64 [R1+0xcd8], R214 ;  /* 0x000cd8d601007387 */ /* 0x0003e40000100a00 */
[----:B-1----:R-:W3:Y:S01]  /*127e50*/  LDL.LU.64 R214, [R1+0x8288] ;  /* 0x0082880001d67983 */ /* 0x002ee20000300a00 */
[----:B------:R-:W-:Y:S02]  /*127e60*/  STL.64 [R1+0xcf0], R216 ;  /* 0x000cf0d801007387 */ /* 0x000fe40000100a00 */
[----:B------:R1:W-:Y:S02]  /*127e70*/  STL.64 [R1+0xcf8], R218 ;  /* 0x000cf8da01007387 */ /* 0x0003e40000100a00 */
[----:B-1----:R-:W3:Y:S01]  /*127e80*/  LDL.LU.64 R218, [R1+0x8280] ;  /* 0x0082800001da7983 */ /* 0x002ee20000300a00 */
[----:B------:R-:W-:Y:S02]  /*127e90*/  STL.64 [R1+0xd10], R100 ;  /* 0x000d106401007387 */ /* 0x000fe40000100a00 */
[----:B------:R1:W-:Y:S05]  /*127ea0*/  STL.64 [R1+0xd18], R102 ;  /* 0x000d186601007387 */ /* 0x0003ea0000100a00 */
[----:B------:R-:W-:Y:S01]  /*127eb0*/  STL.64 [R1+0xd30], R64 ;  /* 0x000d304001007387 */ /* 0x000fe20000100a00 */
[----:B------:R4:W-:Y:S01]  /*127ec0*/  STL.64 [R1+0xd38], R66 ;  /* 0x000d384201007387 */ /* 0x0009e20000100a00 */
[C---:B-1----:R-:W-:Y:S08]  /*127ed0*/  HMMA.1688.F32.TF32 R100, R240.reuse, R222, R68 ;  /* 0x000000def064723c */ /* 0x042ff00000081044 */
[C---:B----4-:R-:W-:Y:S08]  /*127ee0*/  HMMA.1688.F32.TF32 R64, R240.reuse, R186, R80 ;  /* 0x000000baf040723c */ /* 0x050ff00000081050 */
        /* <DEDUP_REMOVED lines=11> */
[C---:B-1----:R-:W-:Y:S08]  /*127fa0*/  HMMA.1688.F32.TF32 R64, R240.reuse, R194, R72 ;  /* 0x000000c2f040723c */ /* 0x042ff00000081048 */
[----:B----4-:R-:W-:Y:S08]  /*127fb0*/  HMMA.1688.F32.TF32 R56, R240, R170, R96 ;  /* 0x000000aaf038723c */ /* 0x010ff00000081060 */
[C---:B------:R-:W-:Y:S08]  /*127fc0*/  HMMA.1688.F32.TF32 R16, R236.reuse, R18, R24 ;  /* 0x00000012ec10723c */ /* 0x040ff00000081018 */
[----:B------:R-:W-:Y:S01]  /*127fd0*/  HMMA.1688.F32.TF32 R8, R236, R6, R8 ;  /* 0x00000006ec08723c */ /* 0x000fe20000081008 */
        /* <DEDUP_REMOVED lines=8> */
[C---:B------:R-:W-:Y:S08]  /*128060*/  HMMA.1688.F32.TF32 R56, R240.reuse, R114, R52 ;  /* 0x00000072f038723c */ /* 0x040ff00000081034 */
[C---:B------:R-:W-:Y:S08]  /*128070*/  HMMA.1688.F32.TF32 R52, R240.reuse, R118, R44 ;  /* 0x00000076f034723c */ /* 0x040ff0000008102c */
[----:B------:R-:W-:Y:S08]  /*128080*/  HMMA.1688.F32.TF32 R44, R240, R250, R40 ;  /* 0x000000faf02c723c */ /* 0x000ff00000081028 */
[C---:B------:R-:W-:Y:S08]  /*128090*/  HMMA.1688.F32.TF32 R40, R236.reuse, R86, R104 ;  /* 0x00000056ec28723c */ /* 0x040ff00000081068 */
[C---:B------:R-:W-:Y:S01]  /*1280a0*/  HMMA.1688.F32.TF32 R4, R236.reuse, R234, R204 ;  /* 0x000000eaec04723c */ /* 0x040fe200000810cc */
        /* <DEDUP_REMOVED lines=18> */
[----:B------:R-:W-:Y:S02]  /*1281d0*/  STL.64 [R1+0xf10], R8 ;  /* 0x000f100801007387 */ /* 0x000fe40000100a00 */
[----:B------:R1:W-:Y:S01]  /*1281e0*/  STL.64 [R1+0xf18], R10 ;  /* 0x000f180a01007387 */ /* 0x0003e20000100a00 */
[C---:B----4-:R-:W-:Y:S08]  /*1281f0*/  HMMA.1688.F32.TF32 R16, R236.reuse, R226, R228 ;  /* 0x000000e2ec10723c */ /* 0x050ff000000810e4 */
[C---:B-1----:R-:W-:Y:S01]  /*128200*/  HMMA.1688.F32.TF32 R8, R236.reuse, R190, R196 ;  /* 0x000000beec08723c */ /* 0x042fe200000810c4 */
        /* <DEDUP_REMOVED lines=9> */
[----:B------:R1:W-:Y:S01]  /*1282a0*/  STL.64 [R1+0xf90], R4 ;  /* 0x000f900401007387 */ /* 0x0003e20000100a00 */
[----:B------:R-:W-:Y:S03]  /*1282b0*/  STL.64 [R1+0xf98], R6 ;  /* 0x000f980601007387 */ /* 0x000fe60000100a00 */
[----:B-1----:R-:W4:Y:S10]  /*1282c0*/  LDL.64 R4, [R1+0x1330] ;  /* 0x0013300001047983 */ /* 0x002f340000100a00 */
[----:B------:R-:W-:Y:S01]  /*1282d0*/  STL.64 [R1+0xfb0], R16 ;  /* 0x000fb01001007387 */ /* 0x000fe20000100a00 */
[----:B------:R-:W-:Y:S07]  /*1282e0*/  STL.64 [R1+0xfb8], R18 ;  /* 0x000fb81201007387 */ /* 0x000fee0000100a00 */
[----:B------:R-:W-:Y:S02]  /*1282f0*/  STL.64 [R1+0xfd0], R8 ;  /* 0x000fd00801007387 */ /* 0x000fe40000100a00 */
[----:B------:R2:W-:Y:S01]  /*128300*/  STL.64 [R1+0xfd8], R10 ;  /* 0x000fd80a01007387 */ /* 0x0005e20000100a00 */
        /* <DEDUP_REMOVED lines=93> */
[----:B------:R-:W4:Y:S01]  /*1288e0*/  LDL.64 R24, [R1+0x1310] ;  /* 0x0013100001187983 */ /* 0x000f220000100a00 */
[C---:B--2---:R-:W-:Y:S08]  /*1288f0*/  HMMA.1688.F32.TF32 R44, R236.reuse, R34, R44 ;  /* 0x00000022ec2c723c */ /* 0x044ff0000008102c */
[C---:B---3--:R-:W-:Y:S08]  /*128900*/  HMMA.1688.F32.TF32 R48, R236.reuse, R50, R52 ;  /* 0x00000032ec30723c */ /* 0x048ff00000081034 */
[C---:B------:R-:W-:Y:S08]  /*128910*/  HMMA.1688.F32.TF32 R56, R236.reuse, R90, R120 ;  /* 0x0000005aec38723c */ /* 0x040ff00000081078 */
[C---:B----4-:R-:W-:Y:S08]  /*128920*/  HMMA.1688.F32.TF32 R40, R236.reuse, R38, R40 ;  /* 0x00000026ec28723c */ /* 0x050ff00000081028 */
[C---:B------:R-:W-:Y:S08]  /*128930*/  HMMA.1688.F32.TF32 R36, R236.reuse, R30, R104 ;  /* 0x0000001eec24723c */ /* 0x040ff00000081068 */
[C---:B------:R-:W-:Y:S08]  /*128940*/  HMMA.1688.F32.TF32 R28, R236.reuse, R22, R84 ;  /* 0x00000016ec1c723c */ /* 0x040ff00000081054 */
[C---:B------:R-:W-:Y:S01]  /*128950*/  HMMA.1688.F32.TF32 R20, R236.reuse, R130, R140 ;  /* 0x00000082ec14723c */ /* 0x040fe2000008108c */
[----:B------:R-:W-:Y:S01]  /*128960*/  STL.64 [R1+0x1010], R56 ;  /* 0x0010103801007387 */ /* 0x000fe20000100a00 */
[----:B------:R-:W-:Y:S02]  /*128970*/  STL.64 [R1+0x1018], R58 ;  /* 0x0010183a01007387 */ /* 0x000fe40000100a00 */
[----:B------:R-:W2:Y:S02]  /*128980*/  LDL.64 R32, [R1+0x1340] ;  /* 0x0013400001207983 */ /* 0x000ea40000100a00 */
[----:B------:R-:W-:Y:S01]  /*128990*/  STL.64 [R1+0x1030], R48 ;  /* 0x0010303001007387 */ /* 0x000fe20000100a00 */
[----:B------:R-:W-:Y:S01]  /*1289a0*/  STL.64 [R1+0x1038], R50 ;  /* 0x0010383201007387 */ /* 0x000fe20000100a00 */
[----:B------:R-:W-:Y:S02]  /*1289b0*/  STL.64 [R1+0x1050], R44 ;  /* 0x0010502c01007387 */ /* 0x000fe40000100a00 */
[----:B------:R-:W-:Y:S01]  /*1289c0*/  STL.64 [R1+0x1058], R46 ;  /* 0x0010582e01007387 */ /* 0x000fe20000100a00 */
[----:B------:R-:W-:Y:S01]  /*1289d0*/  STL.64 [R1+0x1070], R40 ;  /* 0x0010702801007387 */ /* 0x000fe20000100a00 */
[----:B------:R-:W-:Y:S02]  /*1289e0*/  STL.64 [R1+0x1078], R42 ;  /* 0x0010782a01007387 */ /* 0x000fe40000100a00 */
[----:B------:R-:W-:Y:S02]  /*1289f0*/  STL.64 [R1+0x1090], R36 ;  /* 0x0010902401007387 */ /* 0x000fe40000100a00 */
[----:B------:R-:W-:Y:S01]  /*128a00*/  STL.64 [R1+0x1098], R38 ;  /* 0x0010982601007387 */ /* 0x000fe20000100a00 */
[----:B------:R-:W3:Y:S01]  /*128a10*/  LDL R128, [R1+0x1320] ;  /* 0x0013200001807983 */ /* 0x000ee20000100800 */
[----:B------:R-:W-:Y:S02]  /*128a20*/  STL.64 [R1+0x10b0], R28 ;  /* 0x0010b01c01007387 */ /* 0x000fe40000100a00 */
[----:B------:R-:W-:Y:S03]  /*128a30*/  STL.64 [R1+0x10b8], R30 ;  /* 0x0010b81e01007387 */ /* 0x000fe60000100a00 */
[----:B------:R-:W-:Y:S01]  /*128a40*/  STL.64 [R1+0x10d0], R20 ;  /* 0x0010d01401007387 */ /* 0x000fe20000100a00 */
[----:B------:R1:W-:Y:S01]  /*128a50*/  STL.64 [R1+0x10d8], R22 ;  /* 0x0010d81601007387 */ /* 0x0003e20000100a00 */
[C---:B------:R-:W-:Y:S08]  /*128a60*/  HMMA.1688.F32.TF32 R16, R236.reuse, R14, R16 ;  /* 0x0000000eec10723c */ /* 0x040ff00000081010 */
[C---:B------:R-:W-:Y:S08]  /*128a70*/  HMMA.1688.F32.TF32 R12, R236.reuse, R146, R8 ;  /* 0x00000092ec0c723c */ /* 0x040ff00000081008 */
[C---:B------:R-:W-:Y:S01]  /*128a80*/  HMMA.1688.F32.TF32 R8, R236.reuse, R222, R204 ;  /* 0x000000deec08723c */ /* 0x040fe200000810cc */
[----:B------:R-:W3:Y:S04]  /*128a90*/  LDL R129, [R1+0x1324] ;  /* 0x0013240001817983 */ /* 0x000ee80000100800 */
[----:B------:R-:W4:Y:S03]  /*128aa0*/  LDL.64 R140, [R1+0x1380] ;  /* 0x00138000018c7983 */ /* 0x000f260000100a00 */
[C---:B-1----:R-:W-:Y:S01]  /*128ab0*/  HMMA.1688.F32.TF32 R20, R236.reuse, R134, R136 ;  /* 0x00000086ec14723c */ /* 0x042fe20000081088 */
[----:B------:R-:W2:Y:S11]  /*128ac0*/  LDL.64 R136, [R1+0x1370] ;  /* 0x0013700001887983 */ /* 0x000eb60000100a00 */
[----:B------:R-:W-:Y:S11]  /*128ad0*/  @!UPT UIADD3 URZ, URZ, URZ, URZ ;  /* 0x0000003f3f3ff290 */ /* 0x000ff6000fffe03f */
[----:B------:R-:W-:Y:S01]  /*128ae0*/  STL.64 [R1+0x10f0], R20 ;  /* 0x0010f01401007387 */ /* 0x000fe20000100a00 */
[----:B------:R-:W-:Y:S02]  /*128af0*/  STL.64 [R1+0x10f8], R22 ;  /* 0x0010f81601007387 */ /* 0x000fe40000100a00 */
[----:B------:R-:W2:Y:S02]  /*128b00*/  LDL.64 R132, [R1+0x1360] ;  /* 0x0013600001847983 */ /* 0x000ea40000100a00 */
[----:B------:R-:W2:Y:S01]  /*128b10*/  LDL.64 R144, [R1+0x1390] ;  /* 0x0013900001907983 */ /* 0x000ea20000100a00 */
[----:B------:R-:W-:Y:S01]  /*128b20*/  STL.64 [R1+0x13d0], R16 ;  /* 0x0013d01001007387 */ /* 0x000fe20000100a00 */
[----:B------:R-:W-:Y:S02]  /*128b30*/  STL.64 [R1+0x13d8], R18 ;  /* 0x0013d81201007387 */ /* 0x000fe40000100a00 */
[----:B------:R-:W-:Y:S02]  /*128b40*/  STL.64 [R1+0x13f0], R12 ;  /* 0x0013f00c01007387 */ /* 0x000fe40000100a00 */
[----:B------:R1:W-:Y:S01]  /*128b50*/  STL.64 [R1+0x13f8], R14 ;  /* 0x0013f80e01007387 */ /* 0x0003e20000100a00 */
[----:B------:R-:W2:Y:S01]  /*128b60*/  LDL.64 R184, [R1+0x13c0] ;  /* 0x0013c00001b87983 */ /* 0x000ea20000100a00 */
[----:B------:R-:W-:Y:S02]  /*128b70*/  STL.64 [R1+0x1410], R8 ;  /* 0x0014100801007387 */ /* 0x000fe40000100a00 */
[----:B------:R1:W-:Y:S02]  /*128b80*/  STL.64 [R1+0x1418], R10 ;  /* 0x0014180a01007387 */ /* 0x0003e40000100a00 */
[C---:B-1----:R-:W-:Y:S08]  /*128b90*/  HMMA.1688.F32.TF32 R12, R236.reuse, R186, R232 ;  /* 0x000000baec0c723c */ /* 0x042ff000000810e8 */
[C---:B------:R-:W-:Y:S08]  /*128ba0*/  HMMA.1688.F32.TF32 R8, R236.reuse, R182, R228 ;  /* 0x000000b6ec08723c */ /* 0x040ff000000810e4 */
[C---:B------:R-:W-:Y:S07]  /*128bb0*/  HMMA.1688.F32.TF32 R16, R236.reuse, R202, R224 ;  /* 0x000000caec10723c */ /* 0x040fee00000810e0 */
[----:B------:R-:W-:Y:S01]  /*128bc0*/  STL.64 [R1+0x1430], R12 ;  /* 0x0014300c01007387 */ /* 0x000fe20000100a00 */
[----:B------:R1:W-:Y:S02]  /*128bd0*/  STL.64 [R1+0x1438], R14 ;  /* 0x0014380e01007387 */ /* 0x0003e40000100a00 */
[----:B------:R-:W2:Y:S05]  /*128be0*/  LDL.64 R180, [R1+0x15e0] ;  /* 0x0015e00001b47983 */ /* 0x000eaa0000100a00 */
        /* <DEDUP_REMOVED lines=21> */
[----:B------:R-:W-:Y:S01]  /*128d40*/  HMMA.1688.F32.TF32 R8, R236, R250, R244 ;  /* 0x000000faec08723c */ /* 0x000fe200000810f4 */
[----:B------:R-:W-:Y:S01]  /*128d50*/  STL.64 [R1+0x14c0], R16 ;  /* 0x0014c01001007387 */ /* 0x000fe20000100a00 */
[----:B------:R-:W-:Y:S02]  /*128d60*/  STL.64 [R1+0x14c8], R18 ;  /* 0x0014c81201007387 */ /* 0x000fe40000100a00 */
[----:B------:R-:W2:Y:S01]  /*128d70*/  LDL.LU R248, [R1+0x31c0] ;  /* 0x0031c00001f87983 */ /* 0x000ea20000300800 */
[----:B------:R-:W-:Y:S04]  /*128d80*/  LDS R236, [R127+0x9c000] ;  /* 0x09c000007fec7984 */ /* 0x000fe80000000800 */
[----:B------:R-:W-:Y:S04]  /*128d90*/  LDS R238, [R127+0x9d000] ;  /* 0x09d000007fee7984 */ /* 0x000fe80000000800 */
[----:B------:R-:W-:Y:S04]  /*128da0*/  LDS R237, [R2+0x9c000] ;  /* 0x09c0000002ed7984 */ /* 0x000fe80000000800 */
[----:B------:R-:W1:Y:S04]  /*128db0*/  LDS R239, [R2+0x9d000] ;  /* 0x09d0000002ef7984 */ /* 0x000e680000000800 */
        /* <DEDUP_REMOVED lines=119> */
[----:B------:R-:W4:Y:S01]  /*129530*/  LDL.64 R104, [R1+0x1350] ;  /* 0x0013500001687983 */ /* 0x000f220000100a00 */
        /* <DEDUP_REMOVED lines=20> */
[C---:B--2---:R-:W-:Y:S08]  /*129680*/  HMMA.1688.F32.TF32 R156, R240.reuse, R4, R156 ;  /* 0x00000004f09c723c */ /* 0x044ff0000008109c */
[C---:B---3--:R-:W-:Y:S08]  /*129690*/  HMMA.1688.F32.TF32 R100, R240.reuse, R128, R100 ;  /* 0x00000080f064723c */ /* 0x048ff00000081064 */
[C---:B------:R-:W-:Y:S07]  /*1296a0*/  HMMA.1688.F32.TF32 R56, R240.reuse, R132, R56 ;  /* 0x00000084f038723c */ /* 0x040fee0000081038 */
[----:B------:R1:W-:Y:S01]  /*1296b0*/  STL.64 [R1+0x1580], R156 ;  /* 0x0015809c01007387 */ /* 0x0003e20000100a00 */
[----:B------:R-:W-:Y:S03]  /*1296c0*/  STL.64 [R1+0x1588], R158 ;  /* 0x0015889e01007387 */ /* 0x000fe60000100a00 */
[----:B-1----:R-:W2:Y:S04]  /*1296d0*/  LDL.64 R156, [R1+0x16f0] ;  /* 0x0016f000019c7983 */ /* 0x002ea80000100a00 */
[----:B------:R-:W-:Y:S02]  /*1296e0*/  STL.64 [R1+0x1570], R100 ;  /* 0x0015706401007387 */ /* 0x000fe40000100a00 */
[----:B------:R1:W-:Y:S02]  /*1296f0*/  STL.64 [R1+0x1578], R102 ;  /* 0x0015786601007387 */ /* 0x0003e40000100a00 */
[C---:B-1----:R-:W-:Y:S08]  /*129700*/  HMMA.1688.F32.TF32 R100, R240.reuse, R24, R64 ;  /* 0x00000018f064723c */ /* 0x042ff00000081040 */
[C---:B----4-:R-:W-:Y:S08]  /*129710*/  HMMA.1688.F32.TF32 R64, R240.reuse, R140, R68 ;  /* 0x0000008cf040723c */ /* 0x050ff00000081044 */
        /* <DEDUP_REMOVED lines=9> */
[C---:B-1----:R-:W-:Y:S08]  /*1297b0*/  HMMA.1688.F32.TF32 R64, R240.reuse, R104, R76 ;  /* 0x00000068f040723c */ /* 0x042ff0000008104c */
[C---:B---3--:R-:W-:Y:S08]  /*1297c0*/  HMMA.1688.F32.TF32 R68, R240.reuse, R32, R72 ;  /* 0x00000020f044723c */ /* 0x048ff00000081048 */
[C---:B----4-:R-:W-:Y:S08]  /*1297d0*/  HMMA.1688.F32.TF32 R56, R240.reuse, R144, R60 ;  /* 0x00000090f038723c */ /* 0x050ff0000008103c */
[C---:B------:R-:W-:Y:S01]  /*1297e0*/  HMMA.1688.F32.TF32 R60, R240.reuse, R164, R92 ;  /* 0x000000a4f03c723c */ /* 0x040fe2000008105c */
[----:B------:R-:W-:Y:S01]  /*1297f0*/  STL.64 [R1+0x1520], R64 ;  /* 0x0015204001007387 */ /* 0x000fe20000100a00 */
[----:B------:R1:W-:Y:S05]  /*129800*/  STL.64 [R1+0x1528], R66 ;  /* 0x0015284201007387 */ /* 0x0003ea0000100a00 */
[----:B------:R-:W-:Y:S02]  /*129810*/  STL.64 [R1+0x1510], R68 ;  /* 0x0015104401007387 */ /* 0x000fe40000100a00 */
[----:B------:R-:W-:Y:S06]  /*129820*/  STL.64 [R1+0x1518], R70 ;  /* 0x0015184601007387 */ /* 0x000fec0000100a00 */
[----:B------:R-:W-:Y:S01]  /*129830*/  STL.64 [R1+0x1500], R56 ;  /* 0x0015003801007387 */ /* 0x000fe20000100a00 */
[----:B------:R3:W-:Y:S01]  /*129840*/  STL.64 [R1+0x1508], R58 ;  /* 0x0015083a01007387 */ /* 0x0007e20000100a00 */
[C---:B-1----:R-:W-:Y:S08]  /*129850*/  HMMA.1688.F32.TF32 R64, R240.reuse, R12, R96 ;  /* 0x0000000cf040723c */ /* 0x042ff00000081060 */
[C---:B---3--:R-:W-:Y:S11]  /*129860*/  HMMA.1688.F32.TF32 R56, R240.reuse, R184, R120 ;  /* 0x000000b8f038723c */ /* 0x048ff60000081078 */
        /* <DEDUP_REMOVED lines=8> */
[C---:B---3--:R-:W-:Y:S08]  /*1298f0*/  HMMA.1688.F32.TF32 R60, R240.reuse, R180, R52 ;  /* 0x000000b4f03c723c */ /* 0x048ff00000081034 */
[C---:B----4-:R-:W-:Y:S08]  /*129900*/  HMMA.1688.F32.TF32 R56, R240.reuse, R220, R48 ;  /* 0x000000dcf038723c */ /* 0x050ff00000081030 */
        /* <DEDUP_REMOVED lines=18> */
[----:B------:R3:W-:Y:S03]  /*129a30*/  STL.64 [R1+0x1798], R42 ;  /* 0x0017982a01007387 */ /* 0x0007e60000100a00 */
        /* <DEDUP_REMOVED lines=24> */
[----:B------:R-:W-:Y:S02]  /*129bc0*/  STL.64 [R1+0x1718], R46 ;  /* 0x0017182e01007387 */ /* 0x000fe40000100a00 */
[----:B------:R-:W3:Y:S05]  /*129bd0*/  LDL.LU R244, [R1+0x1950] ;  /* 0x0019500001f47983 */ /* 0x000eea0000300800 */
[----:B------:R-:W-:Y:S01]  /*129be0*/  STL.64 [R1+0x15c0], R40 ;  /* 0x0015c02801007387 */ /* 0x000fe20000100a00 */
[----:B------:R-:W-:Y:S07]  /*129bf0*/  STL.64 [R1+0x15c8], R42 ;  /* 0x0015c82a01007387 */ /* 0x000fee0000100a00 */
[----:B------:R1:W-:Y:S02]  /*129c00*/  STL.64 [R1+0x15b0], R28 ;  /* 0x0015b01c01007387 */ /* 0x0003e40000100a00 */
        /* <DEDUP_REMOVED lines=34> */
[----:B----4-:R-:W4:Y:S01]  /*129e30*/  LDL.LU R30, [R1+0x19f8] ;  /* 0x0019f800011e7983 */ /* 0x010f220000300800 */
        /* <DEDUP_REMOVED lines=74> */
[----:B------:R-:W-:Y:S08]  /*12a2e0*/  HMMA.1688.F32.TF32 R100, R240, R8, R68 ;  /* 0x00000008f064723c */ /* 0x000ff00000081044 */
[C---:B------:R-:W-:Y:S08]  /*12a2f0*/  HMMA.1688.F32.TF32 R68, R236.reuse, R4, R56 ;  /* 0x00000004ec44723c */ /* 0x040ff00000081038 */
[----:B------:R-:W-:Y:S01]  /*12a300*/  HMMA.1688.F32.TF32 R56, R236, R128, R76 ;  /* 0x00000080ec38723c */ /* 0x000fe2000008104c */
[----:B------:R-:W-:Y:S01]  /*12a310*/  STL.64 [R1+0x15a0], R64 ;  /* 0x0015a04001007387 */ /* 0x000fe20000100a00 */
[----:B------:R3:W-:Y:S06]  /*12a320*/  STL.64 [R1+0x15a8], R66 ;  /* 0x0015a84201007387 */ /* 0x0007ec0000100a00 */
[----:B---3--:R-:W-:Y:S01]  /*12a330*/  HMMA.1688.F32.TF32 R64, R240, R156, R80 ;  /* 0x0000009cf040723c */ /* 0x008fe20000081050 */
[----:B------:R-:W-:Y:S01]  /*12a340*/  STL.64 [R1+0x1590], R100 ;  /* 0x0015906401007387 */ /* 0x000fe20000100a00 */
[----:B------:R-:W-:Y:S06]  /*12a350*/  STL.64 [R1+0x1598], R102 ;  /* 0x0015986601007387 */ /* 0x000fec0000100a00 */
[C---:B------:R-:W-:Y:S08]  /*12a360*/  HMMA.1688.F32.TF32 R60, R236.reuse, R140, R60 ;  /* 0x0000008cec3c723c */ /* 0x040ff0000008103c */
        /* <DEDUP_REMOVED lines=9> */
[----:B------:R-:W-:Y:S01]  /*12a400*/  STL.64 [R1+0x1838], R70 ;  /* 0x0018384601007387 */ /* 0x000fe20000100a00 */
[----:B------:R-:W-:Y:S01]  /*12a410*/  STL.64 [R1+0x1840], R56 ;  /* 0x0018403801007387 */ /* 0x000fe20000100a00 */
[----:B------:R3:W-:Y:S01]  /*12a420*/  STL.64 [R1+0x1848], R58 ;  /* 0x0018483a01007387 */ /* 0x0007e20000100a00 */
[C---:B--2---:R-:W-:Y:S08]  /*12a430*/  HMMA.1688.F32.TF32 R64, R236.reuse, R24, R72 ;  /* 0x00000018ec40723c */ /* 0x044ff00000081048 */
        /* <DEDUP_REMOVED lines=10> */
[C---:B-1----:R-:W-:Y:S07]  /*12a4e0*/  HMMA.1688.F32.TF32 R56, R236.reuse, R32, R88 ;  /* 0x00000020ec38723c */ /* 0x042fee0000081058 */
[----:B------:R-:W-:Y:S01]  /*12a4f0*/  STL.64 [R1+0x1880], R64 ;  /* 0x0018804001007387 */ /* 0x000fe20000100a00 */
[----:B------:R-:W-:Y:S07]  /*12a500*/  STL.64 [R1+0x1888], R66 ;  /* 0x0018884201007387 */ /* 0x000fee0000100a00 */
[----:B------:R-:W-:Y:S02]  /*12a510*/  STL.64 [R1+0x1890], R60 ;  /* 0x0018903c01007387 */ /* 0x000fe40000100a00 */
[----:B------:R-:W-:Y:S06]  /*12a520*/  STL.64 [R1+0x1898], R62 ;  /* 0x0018983e01007387 */ /* 0x000fec0000100a00 */
[----:B------:R-:W-:Y:S01]  /*12a530*/  STL.64 [R1+0x18a0], R56 ;  /* 0x0018a03801007387 */ /* 0x000fe20000100a00 */
[----:B------:R-:W-:Y:S02]  /*12a540*/  STL.64 [R1+0x18a8], R58 ;  /* 0x0018a83a01007387 */ /* 0x000fe40000100a00 */
[----:B------:R-:W-:Y:S02]  /*12a550*/  STL.64 [R1+0x18c0], R52 ;  /* 0x0018c03401007387 */ /* 0x000fe40000100a00 */
[----:B------:R1:W-:Y:S01]  /*12a560*/  STL.64 [R1+0x18c8], R54 ;  /* 0x0018c83601007387 */ /* 0x0003e20000100a00 */
[----:B------:R-:W-:Y:S01]  /*12a570*/  STL.64 [R1+0x1ac0], R48 ;  /* 0x001ac03001007387 */ /* 0x000fe20000100a00 */
[----:B------:R2:W-:Y:S01]  /*12a580*/  STL.64 [R1+0x1ac8], R50 ;  /* 0x001ac83201007387 */ /* 0x0005e20000100a00 */
[C---:B-1----:R-:W-:Y:S08]  /*12a590*/  HMMA.1688.F32.TF32 R52, R236.reuse, R164, R44 ;  /* 0x000000a4ec34723c */ /* 0x042ff0000008102c */
[C---:B--2---:R-:W-:Y:S08]  /*12a5a0*/  HMMA.1688.F32.TF32 R48, R236.reuse, R184, R40 ;  /* 0x000000b8ec30723c */ /* 0x044ff00000081028 */
        /* <DEDUP_REMOVED lines=15> */
[C---:B---3--:R-:W-:Y:S07]  /*12a6a0*/  HMMA.1688.F32.TF32 R28, R236.reuse, R168, R160 ;  /* 0x000000a8ec1c723c */ /* 0x048fee00000810a0 */
        /* <DEDUP_REMOVED lines=58> */
[----:B---3--:R-:W2:Y:S01]  /*12aa50*/  LDL.LU R30, [R1+0x3078] ;  /* 0x00307800011e7983 */ /* 0x008ea20000300800 */
[----:B------:R-:W2:Y:S02]  /*12aa60*/  LDL.LU R31, [R1+0x307c] ;  /* 0x00307c00011f7983 */ /* 0x000ea40000300800 */
        /* <DEDUP_REMOVED lines=74> */
[C---:B------:R-:W-:Y:S08]  /*12af10*/  HMMA.1688.F32.TF32 R68, R236.reuse, R228, R56 ;  /* 0x000000e4ec44723c */ /* 0x040ff00000081038 */
[C---:B------:R-:W-:Y:S01]  /*12af20*/  HMMA.1688.F32.TF32 R56, R236.reuse, R200, R76 ;  /* 0x000000c8ec38723c */ /* 0x040fe2000008104c */
[----:B------:R-:W-:Y:S01]  /*12af30*/  STL.64 [R1+0x19d0], R64 ;  /* 0x0019d04001007387 */ /* 0x000fe20000100a00 */
[----:B------:R3:W-:Y:S06]  /*12af40*/  STL.64 [R1+0x19d8], R66 ;  /* 0x0019d84201007387 */ /* 0x0007ec0000100a00 */
[C---:B---3--:R-:W-:Y:S01]  /*12af50*/  HMMA.1688.F32.TF32 R64, R236.reuse, R216, R80 ;  /* 0x000000d8ec40723c */ /* 0x048fe20000081050 */
[----:B------:R-:W-:Y:S01]  /*12af60*/  STL.64 [R1+0x19c0], R100 ;  /* 0x0019c06401007387 */ /* 0x000fe20000100a00 */
[----:B------:R-:W-:Y:S06]  /*12af70*/  STL.64 [R1+0x19c8], R102 ;  /* 0x0019c86601007387 */ /* 0x000fec0000100a00 */
[C---:B------:R-:W-:Y:S11]  /*12af80*/  HMMA.1688.F32.TF32 R60, R236.reuse, R8, R60 ;  /* 0x00000008ec3c723c */ /* 0x040ff6000008103c */
[----:B------:R-:W-:Y:S04]  /*12af90*/  @!UPT UIADD3 URZ, URZ, URZ, URZ ;  /* 0x0000003f3f3ff290 */ /* 0x000fe8000fffe03f */
        /* <DEDUP_REMOVED lines=20> */
[C---:B------:R-:W-:Y:S07]  /*12b0e0*/  HMMA.1688.F32.TF32 R64, R240.reuse, R24, R88 ;  /* 0x00000018f040723c */ /* 0x040fee0000081058 */
[----:B------:R-:W-:Y:S01]  /*12b0f0*/  STL.64 [R1+0x1960], R60 ;  /* 0x0019603c01007387 */ /* 0x000fe20000100a00 */
[----:B------:R2:W-:Y:S07]  /*12b100*/  STL.64 [R1+0x1968], R62 ;  /* 0x0019683e01007387 */ /* 0x0005ee0000100a00 */
[----:B------:R-:W-:Y:S02]  /*12b110*/  STL.64 [R1+0x1950], R56 ;  /* 0x0019503801007387 */ /* 0x000fe40000100a00 */
[----:B------:R3:W-:Y:S01]  /*12b120*/  STL.64 [R1+0x1958], R58 ;  /* 0x0019583a01007387 */ /* 0x0007e20000100a00 */
[C---:B--2---:R-:W-:Y:S08]  /*12b130*/  HMMA.1688.F32.TF32 R60, R240.reuse, R140, R52 ;  /* 0x0000008cf03c723c */ /* 0x044ff00000081034 */
[C---:B---3--:R-:W-:Y:S08]  /*12b140*/  HMMA.1688.F32.TF32 R56, R240.reuse, R136, R48 ;  /* 0x00000088f038723c */ /* 0x048ff00000081030 */
        /* <DEDUP_REMOVED lines=39> */
[C---:B----4-:R-:W-:Y:S08]  /*12b3c0*/  HMMA.1688.F32.TF32 R44, R240.reuse, R188, R116 ;  /* 0x000000bcf02c723c */ /* 0x050ff00000081074 */
[C---:B-1----:R-:W-:Y:S08]  /*12b3d0*/  HMMA.1688.F32.TF32 R40, R240.reuse, R168, R244 ;  /* 0x000000a8f028723c */ /* 0x042ff000000810f4 */
[C---:B--2---:R-:W-:Y:S07]  /*12b3e0*/  HMMA.1688.F32.TF32 R28, R240.reuse, R152, R248 ;  /* 0x00000098f01c723c */ /* 0x044fee00000810f8 */
        /* <DEDUP_REMOVED lines=102> */
[C---:B--2---:R-:W-:Y:S08]  /*12ba50*/  HMMA.1688.F32.TF32 R68, R240.reuse, R84, R76 ;  /* 0x00000054f044723c */ /* 0x044ff0000008104c */
[C---:B---3--:R-:W-:Y:S08]  /*12ba60*/  HMMA.1688.F32.TF32 R64, R240.reuse, R124, R56 ;  /* 0x0000007cf040723c */ /* 0x048ff00000081038 */
[C---:B------:R-:W-:Y:S11]  /*12ba70*/  HMMA.1688.F32.TF32 R56, R240.reuse, R172, R72 ;  /* 0x000000acf038723c */ /* 0x040ff60000081048 */
[----:B------:R-:W-:Y:S04]  /*12ba80*/  @!UPT UIADD3 URZ, URZ, URZ, URZ ;  /* 0x0000003f3f3ff290 */ /* 0x000fe8000fffe03f */
[----:B------:R-:W-:Y:S01]  /*12ba90*/  STL.64 [R1+0x1b80], R64 ;  /* 0x001b804001007387 */ /* 0x000fe20000100a00 */
[----:B------:R1:W-:Y:S02]  /*12baa0*/  STL.64 [R1+0x1b88], R66 ;  /* 0x001b884201007387 */ /* 0x0003e40000100a00 */
[----:B------:R-:W-:Y:S02]  /*12bab0*/  STL.64 [R1+0x1b70], R68 ;  /* 0x001b704401007387 */ /* 0x000fe40000100a00 */
[----:B------:R-:W-:Y:S03]  /*12bac0*/  STL.64 [R1+0x1b78], R70 ;  /* 0x001b784601007387 */ /* 0x000fe60000100a00 */
[----:B------:R-:W-:Y:S01]  /*12bad0*/  STL.64 [R1+0x1b60], R56 ;  /* 0x001b603801007387 */ /* 0x000fe20000100a00 */
[----:B------:R2:W-:Y:S01]  /*12bae0*/  STL.64 [R1+0x1b68], R58 ;  /* 0x001b683a01007387 */ /* 0x0005e20000100a00 */
[C---:B-1----:R-:W-:Y:S08]  /*12baf0*/  HMMA.1688.F32.TF32 R64, R240.reuse, R20, R60 ;  /* 0x00000014f040723c */ /* 0x042ff0000008103c */
[C---:B------:R-:W-:Y:S08]  /*12bb00*/  HMMA.1688.F32.TF32 R60, R240.reuse, R36, R96 ;  /* 0x00000024f03c723c */ /* 0x040ff00000081060 */
[C---:B--2---:R-:W-:Y:S08]  /*12bb10*/  HMMA.1688.F32.TF32 R56, R240.reuse, R208, R92 ;  /* 0x000000d0f038723c */ /* 0x044ff0000008105c */
[C---:B------:R-:W-:Y:S01]  /*12bb20*/  HMMA.1688.F32.TF32 R40, R240.reuse, R8, R40 ;  /* 0x00000008f028723c */ /* 0x040fe20000081028 */
[----:B------:R-:W-:Y:S01]  /*12bb30*/  STL.64 [R1+0x1b50], R64 ;  /* 0x001b504001007387 */ /* 0x000fe20000100a00 */
[----:B------:R4:W-:Y:S05]  /*12bb40*/  STL.64 [R1+0x1b58], R66 ;  /* 0x001b584201007387 */ /* 0x0009ea0000100a00 */
[----:B------:R-:W-:Y:S02]  /*12bb50*/  STL.64 [R1+0x1b40], R60 ;  /* 0x001b403c01007387 */ /* 0x000fe40000100a00 */
[----:B------:R1:W-:Y:S06]  /*12bb60*/  STL.64 [R1+0x1b48], R62 ;  /* 0x001b483e01007387 */ /* 0x0003ec0000100a00 */
[----:B------:R-:W-:Y:S01]  /*12bb70*/  STL.64 [R1+0x1b30], R56 ;  /* 0x001b303801007387 */ /* 0x000fe20000100a00 */
[----:B------:R2:W-:Y:S01]  /*12bb80*/  STL.64 [R1+0x1b38], R58 ;  /* 0x001b383a01007387 */ /* 0x0005e20000100a00 */
[C---:B----4-:R-:W-:Y:S08]  /*12bb90*/  HMMA.1688.F32.TF32 R64, R240.reuse, R212, R120 ;  /* 0x000000d4f040723c */ /* 0x050ff00000081078 */
[C---:B-1----:R-:W-:Y:S08]  /*12bba0*/  HMMA.1688.F32.TF32 R60, R240.reuse, R216, R88 ;  /* 0x000000d8f03c723c */ /* 0x042ff00000081058 */
[C---:B--2---:R-:W-:Y:S08]  /*12bbb0*/  HMMA.1688.F32.TF32 R56, R240.reuse, R228, R52 ;  /* 0x000000e4f038723c */ /* 0x044ff00000081034 */
[C---:B------:R-:W-:Y:S08]  /*12bbc0*/  HMMA.1688.F32.TF32 R52, R240.reuse, R200, R48 ;  /* 0x000000c8f034723c */ /* 0x040ff00000081030 */
[C---:B------:R-:W-:Y:S08]  /*12bbd0*/  HMMA.1688.F32.TF32 R48, R240.reuse, R192, R44 ;  /* 0x000000c0f030723c */ /* 0x040ff0000008102c */
[----:B------:R-:W-:Y:S08]  /*12bbe0*/  HMMA.1688.F32.TF32 R44, R240, R156, R28 ;  /* 0x0000009cf02c723c */ /* 0x000ff0000008101c */
        /* <DEDUP_REMOVED lines=36> */
[----:B------:R-:W-:Y:S01]  /*12be30*/  STL.64 [R1+0x1ce8], R46 ;  /* 0x001ce82e01007387 */ /* 0x000fe20000100a00 */
[----:B------:R-:W-:Y:S05]  /*12be40*/  STL.64 [R1+0x8278], R32 ;  /* 0x0082782001007387 */ /* 0x000fea0000100a00 */
[----:B------:R-:W-:Y:S02]  /*12be50*/  STL.64 [R1+0x1d00], R28 ;  /* 0x001d001c01007387 */ /* 0x000fe40000100a00 */
[----:B------:R3:W-:Y:S01]  /*12be60*/  STL.64 [R1+0x1d08], R30 ;  /* 0x001d081e01007387 */ /* 0x0007e20000100a00 */
[C---:B--2---:R-:W-:Y:S08]  /*12be70*/  HMMA.1688.F32.TF32 R40, R236.reuse, R32, R108 ;  /* 0x00000020ec28723c */ /* 0x044ff0000008106c */
[C---:B---3--:R-:W-:Y:S11]  /*12be80*/  HMMA.1688.F32.TF32 R28, R236.reuse, R144, R116 ;  /* 0x00000090ec1c723c */ /* 0x048ff60000081074 */
[----:B------:R-:W-:Y:S04]  /*12be90*/  @!UPT UIADD3 URZ, URZ, URZ, URZ ;  /* 0x0000003f3f3ff290 */ /* 0x000fe8000fffe03f */
[----:B------:R-:W-:Y:S01]  /*12bea0*/  STL.64 [R1+0x1d20], R40 ;  /* 0x001d202801007387 */ /* 0x000fe20000100a00 */
[----:B------:R-:W-:Y:S02]  /*12beb0*/  STL.64 [R1+0x1d28], R42 ;  /* 0x001d282a01007387 */ /* 0x000fe40000100a00 */
[----:B------:R-:W-:Y:S05]  /*12bec0*/  STL.64 [R1+0x8270], R144 ;  /* 0x0082709001007387 */ /* 0x000fea0000100a00 */
[----:B------:R-:W-:Y:S01]  /*12bed0*/  STL.64 [R1+0x1d50], R28 ;  /* 0x001d501c01007387 */ /* 0x000fe20000100a00 */
[----:B------:R2:W-:Y:S01]  /*12bee0*/  STL.64 [R1+0x1d58], R30 ;  /* 0x001d581e01007387 */ /* 0x0005e20000100a00 */
[----:B------:R3:W-:Y:S01]  /*12bef0*/  STL.64 [R1+0x8268], R12 ;  /* 0x0082680c01007387 */ /* 0x0007e20000100a00 */
[C---:B--2---:R-:W-:Y:S08]  /*12bf00*/  HMMA.1688.F32.TF32 R28, R236.reuse, R12, R244 ;  /* 0x0000000cec1c723c */ /* 0x044ff000000810f4 */
[C---:B---3--:R-:W-:Y:S11]  /*12bf10*/  HMMA.1688.F32.TF32 R12, R236.reuse, R164, R248 ;  /* 0x000000a4ec0c723c */ /* 0x048ff600000810f8 */
[----:B------:R-:W-:Y:S04]  /*12bf20*/  @!UPT UIADD3 URZ, URZ, URZ, URZ ;  /* 0x0000003f3f3ff290 */ /* 0x000fe8000fffe03f */
[----:B------:R2:W-:Y:S01]  /*12bf30*/  STL.64 [R1+0x1f60], R28 ;  /* 0x001f601c01007387 */ /* 0x0005e20000100a00 */
[----:B------:R3:W-:Y:S02]  /*12bf40*/  STL.64 [R1+0x1f68], R30 ;  /* 0x001f681e01007387 */ /* 0x0007e40000100a00 */
[----:B------:R-:W4:Y:S05]  /*12bf50*/  LDL.LU R244, [R1+0x2b40] ;  /* 0x002b400001f47983 */ /* 0x000f2a0000300800 */
[----:B------:R-:W-:Y:S01]  /*12bf60*/  STL.64 [R1+0x1f50], R12 ;  /* 0x001f500c01007387 */ /* 0x000fe20000100a00 */
[----:B------:R1:W-:Y:S01]  /*12bf70*/  STL.64 [R1+0x1f58], R14 ;  /* 0x001f580e01007387 */ /* 0x0003e20000100a00 */
        /* <DEDUP_REMOVED lines=27> */
[----:B--2---:R-:W2:Y:S01]  /*12c130*/  LDL.LU R28, [R1+0x1cd0] ;  /* 0x001cd000011c7983 */ /* 0x004ea20000300800 */
[----:B------:R-:W2:Y:S02]  /*12c140*/  LDL.LU R29, [R1+0x1cd4] ;  /* 0x001cd400011d7983 */ /* 0x000ea40000300800 */
[----:B---3--:R-:W2:Y:S02]  /*12c150*/  LDL.LU R30, [R1+0x1cd8] ;  /* 0x001cd800011e7983 */ /* 0x008ea40000300800 */
[----:B------:R-:W2:Y:S01]  /*12c160*/  LDL.LU R31, [R1+0x1cdc] ;  /* 0x001cdc00011f7983 */ /* 0x000ea20000300800 */
        /* <DEDUP_REMOVED lines=77> */
[C---:B------:R-:W-:Y:S08]  /*12c640*/  HMMA.1688.F32.TF32 R64, R236.reuse, R16, R68 ;  /* 0x00000010ec40723c */ /* 0x040ff00000081044 */
[C---:B-1----:R-:W-:Y:S07]  /*12c650*/  HMMA.1688.F32.TF32 R12, R236.reuse, R180, R80 ;  /* 0x000000b4ec0c723c */ /* 0x042fee0000081050 */
[----:B------:R-:W-:Y:S01]  /*12c660*/  STL.64 [R1+0x1f40], R32 ;  /* 0x001f402001007387 */ /* 0x000fe20000100a00 */
[----:B------:R1:W-:Y:S07]  /*12c670*/  STL.64 [R1+0x1f48], R34 ;  /* 0x001f482201007387 */ /* 0x0003ee0000100a00 */
[----:B------:R-:W-:Y:S02]  /*12c680*/  STL.64 [R1+0x1f30], R64 ;  /* 0x001f304001007387 */ /* 0x000fe40000100a00 */
[----:B------:R-:W-:Y:S06]  /*12c690*/  STL.64 [R1+0x1f38], R66 ;  /* 0x001f384201007387 */ /* 0x000fec0000100a00 */
[----:B------:R-:W-:Y:S01]  /*12c6a0*/  STL.64 [R1+0x1f20], R12 ;  /* 0x001f200c01007387 */ /* 0x000fe20000100a00 */
[----:B------:R2:W-:Y:S01]  /*12c6b0*/  STL.64 [R1+0x1f28], R14 ;  /* 0x001f280e01007387 */ /* 0x0005e20000100a00 */
[C---:B-1----:R-:W-:Y:S08]  /*12c6c0*/  HMMA.1688.F32.TF32 R32, R236.reuse, R220, R56 ;  /* 0x000000dcec20723c */ /* 0x042ff00000081038 */
[C---:B------:R-:W-:Y:S08]  /*12c6d0*/  HMMA.1688.F32.TF32 R56, R236.reuse, R224, R76 ;  /* 0x000000e0ec38723c */ /* 0x040ff0000008104c */
[C---:B--2---:R-:W-:Y:S07]  /*12c6e0*/  HMMA.1688.F32.TF32 R12, R236.reuse, R188, R72 ;  /* 0x000000bcec0c723c */ /* 0x044fee0000081048 */
        /* <DEDUP_REMOVED lines=17> */
[C---:B---3--:R-:W-:Y:S08]  /*12c800*/  HMMA.1688.F32.TF32 R12, R236.reuse, R20, R52 ;  /* 0x00000014ec0c723c */ /* 0x048ff00000081034 */
        /* <DEDUP_REMOVED lines=8> */
[C---:B--2---:R-:W-:Y:S11]  /*12c890*/  HMMA.1688.F32.TF32 R12, R236.reuse, R212, R40 ;  /* 0x000000d4ec0c723c */ /* 0x044ff60000081028 */
        /* <DEDUP_REMOVED lines=18> */
[----:B---3--:R-:W-:Y:S01]  /*12c9c0*/  HMMA.1688.F32.TF32 R12, R236, R156, R160 ;  /* 0x0000009cec0c723c */ /* 0x008fe200000810a0 */
        /* <DEDUP_REMOVED lines=25> */
[----:B------:R3:W-:Y:S01]  /*12cb60*/  STL.64 [R1+0x1dc0], R28 ;  /* 0x001dc01c01007387 */ /* 0x0007e20000100a00 */
[----:B------:R4:W-:Y:S07]  /*12cb70*/  STL.64 [R1+0x1dc8], R30 ;  /* 0x001dc81e01007387 */ /* 0x0009ee0000100a00 */
        /* <DEDUP_REMOVED lines=93> */
[----:B-1----:R-:W3:Y:S02]  /*12d150*/  LDL.LU R12, [R1+0x2b00] ;  /* 0x002b0000010c7983 */ /* 0x002ee40000300800 */
        /* <DEDUP_REMOVED lines=66> */
[----:B------:R1:W-:Y:S01]  /*12d580*/  STL.64 [R1+0x20b8], R66 ;  /* 0x0020b84201007387 */ /* 0x0003e20000100a00 */
[----:B------:R-:W-:Y:S01]  /*12d590*/  STL.64 [R1+0x20a0], R80 ;  /* 0x0020a05001007387 */ /* 0x000fe20000100a00 */
[----:B------:R-:W-:Y:S02]  /*12d5a0*/  STL.64 [R1+0x20a8], R82 ;  /* 0x0020a85201007387 */ /* 0x000fe40000100a00 */
[----:B------:R-:W-:Y:S02]  /*12d5b0*/  STL.64 [R1+0x2090], R56 ;  /* 0x0020903801007387 */ /* 0x000fe40000100a00 */
[----:B------:R4:W-:Y:S01]  /*12d5c0*/  STL.64 [R1+0x2098], R58 ;  /* 0x0020983a01007387 */ /* 0x0009e20000100a00 */
[C---:B-1----:R-:W-:Y:S08]  /*12d5d0*/  HMMA.1688.F32.TF32 R64, R240.reuse, R220, R76 ;  /* 0x000000dcf040723c */ /* 0x042ff0000008104c */
[C---:B----4-:R-:W-:Y:S08]  /*12d5e0*/  HMMA.1688.F32.TF32 R56, R240.reuse, R188, R60 ;  /* 0x000000bcf038723c */ /* 0x050ff0000008103c */
[C---:B------:R-:W-:Y:S07]  /*12d5f0*/  HMMA.1688.F32.TF32 R60, R240.reuse, R152, R92 ;  /* 0x00000098f03c723c */ /* 0x040fee000008105c */
[----:B------:R-:W-:Y:S01]  /*12d600*/  STL.64 [R1+0x2080], R64 ;  /* 0x0020804001007387 */ /* 0x000fe20000100a00 */
[----:B------:R1:W-:Y:S02]  /*12d610*/  STL.64 [R1+0x2088], R66 ;  /* 0x0020884201007387 */ /* 0x0003e40000100a00 */
[----:B------:R-:W-:Y:S02]  /*12d620*/  STL.64 [R1+0x2070], R72 ;  /* 0x0020704801007387 */ /* 0x000fe40000100a00 */
[----:B------:R-:W-:Y:S03]  /*12d630*/  STL.64 [R1+0x2078], R74 ;  /* 0x0020784a01007387 */ /* 0x000fe60000100a00 */
[----:B------:R-:W-:Y:S01]  /*12d640*/  STL.64 [R1+0x2060], R56 ;  /* 0x0020603801007387 */ /* 0x000fe20000100a00 */
[----:B------:R4:W-:Y:S01]  /*12d650*/  STL.64 [R1+0x2068], R58 ;  /* 0x0020683a01007387 */ /* 0x0009e20000100a00 */
[C---:B-1----:R-:W-:Y:S08]  /*12d660*/  HMMA.1688.F32.TF32 R64, R240.reuse, R168, R96 ;  /* 0x000000a8f040723c */ /* 0x042ff00000081060 */
        /* <DEDUP_REMOVED lines=9> */
[C---:B----4-:R-:W-:Y:S08]  /*12d700*/  HMMA.1688.F32.TF32 R60, R240.reuse, R172, R52 ;  /* 0x000000acf03c723c */ /* 0x050ff00000081034 */
        /* <DEDUP_REMOVED lines=23> */
[C---:B----4-:R-:W-:Y:S08]  /*12d880*/  HMMA.1688.F32.TF32 R40, R240.reuse, R192, R176 ;  /* 0x000000c0f028723c */ /* 0x050ff000000810b0 */
[C---:B------:R-:W-:Y:S07]  /*12d890*/  HMMA.1688.F32.TF32 R28, R240.reuse, R8, R160 ;  /* 0x00000008f01c723c */ /* 0x040fee00000810a0 */
[----:B------:R-:W-:Y:S01]  /*12d8a0*/  STL.64 [R1+0x1fa0], R44 ;  /* 0x001fa02c01007387 */ /* 0x000fe20000100a00 */
[----:B------:R1:W-:Y:S07]  /*12d8b0*/  STL.64 [R1+0x1fa8], R46 ;  /* 0x001fa82e01007387 */ /* 0x0003ee0000100a00 */
[----:B------:R-:W-:Y:S02]  /*12d8c0*/  STL.64 [R1+0x1f90], R40 ;  /* 0x001f902801007387 */ /* 0x000fe40000100a00 */
[----:B------:R4:W-:Y:S06]  /*12d8d0*/  STL.64 [R1+0x1f98], R42 ;  /* 0x001f982a01007387 */ /* 0x0009ec0000100a00 */
[----:B------:R-:W-:Y:S01]  /*12d8e0*/  STL.64 [R1+0x1f80], R28 ;  /* 0x001f801c01007387 */ /* 0x000fe20000100a00 */
[----:B------:R4:W-:Y:S01]  /*12d8f0*/  STL.64 [R1+0x1f88], R30 ;  /* 0x001f881e01007387 */ /* 0x0009e20000100a00 */
[----:B-1----:R-:W-:Y:S08]  /*12d900*/  HMMA.1688.F32.TF32 R44, R240, R156, R148 ;  /* 0x0000009cf02c723c */ /* 0x002ff00000081094 */
        /* <DEDUP_REMOVED lines=8> */
[C---:B-1----:R-:W-:Y:S08]  /*12d990*/  HMMA.1688.F32.TF32 R44, R236.reuse, R24, R116 ;  /* 0x00000018ec2c723c */ /* 0x042ff00000081074 */
[C---:B----4-:R-:W-:Y:S08]  /*12d9a0*/  HMMA.1688.F32.TF32 R40, R236.reuse, R140, R244 ;  /* 0x0000008cec28723c */ /* 0x050ff000000810f4 */
[C---:B------:R-:W-:Y:S07]  /*12d9b0*/  HMMA.1688.F32.TF32 R28, R236.reuse, R136, R248 ;  /* 0x00000088ec1c723c */ /* 0x040fee00000810f8 */
[----:B------:R-:W-:Y:S01]  /*12d9c0*/  STL.64 [R1+0x2130], R44 ;  /* 0x0021302c01007387 */ /* 0x000fe20000100a00 */
[----:B------:R-:W-:Y:S02]  /*12d9d0*/  STL.64 [R1+0x2138], R46 ;  /* 0x0021382e01007387 */ /* 0x000fe40000100a00 */
[----:B------:R-:W4:Y:S05]  /*12d9e0*/  LDL.LU R244, [R1+0xd90] ;  /* 0x000d900001f47983 */ /* 0x000f2a0000300800 */
[----:B------:R-:W-:Y:S01]  /*12d9f0*/  STL.64 [R1+0x2150], R40 ;  /* 0x0021502801007387 */ /* 0x000fe20000100a00 */
[----:B------:R-:W-:Y:S07]  /*12da00*/  STL.64 [R1+0x2158], R42 ;  /* 0x0021582a01007387 */ /* 0x000fee0000100a00 */
[----:B------:R1:W-:Y:S02]  /*12da10*/  STL.64 [R1+0x2170], R28 ;  /* 0x0021701c01007387 */ /* 0x0003e40000100a00 */
[----:B------:R1:W-:Y:S02]  /*12da20*/  STL.64 [R1+0x2178], R30 ;  /* 0x0021781e01007387 */ /* 0x0003e40000100a00 */
        /* <DEDUP_REMOVED lines=109> */
[C---:B------:R-:W-:Y:S08]  /*12e100*/  HMMA.1688.F32.TF32 R64, R236.reuse, R132, R64 ;  /* 0x00000084ec40723c */ /* 0x040ff00000081040 */
[C---:B----4-:R-:W-:Y:S11]  /*12e110*/  HMMA.1688.F32.TF32 R80, R236.reuse, R32, R80 ;  /* 0x00000020ec50723c */ /* 0x050ff60000081050 */
[----:B------:R-:W-:Y:S04]  /*12e120*/  @!UPT UIADD3 URZ, URZ, URZ, URZ ;  /* 0x0000003f3f3ff290 */ /* 0x000fe8000fffe03f */
[----:B------:R-:W-:Y:S01]  /*12e130*/  STL.64 [R1+0x2190], R64 ;  /* 0x0021904001007387 */ /* 0x000fe20000100a00 */
[----:B------:R1:W-:Y:S03]  /*12e140*/  STL.64 [R1+0x2198], R66 ;  /* 0x0021984201007387 */ /* 0x0003e60000100a00 */
[----:B-1----:R-:W2:Y:S01]  /*12e150*/  LDL.LU.64 R66, [R1+0x8240] ;  /* 0x0082400001427983 */ /* 0x002ea20000300a00 */
[----:B------:R-:W3:Y:S02]  /*12e160*/  LDL.LU.64 R64, [R1+0x8238] ;  /* 0x0082380001407983 */ /* 0x000ee40000300a00 */
[----:B------:R-:W-:Y:S02]  /*12e170*/  STL.64 [R1+0x21b0], R240 ;  /* 0x0021b0f001007387 */ /* 0x000fe40000100a00 */
[----:B------:R-:W-:Y:S01]  /*12e180*/  STL.64 [R1+0x21b8], R242 ;  /* 0x0021b8f201007387 */ /* 0x000fe20000100a00 */
[----:B------:R-:W-:Y:S01]  /*12e190*/  STL.64 [R1+0x21d0], R80 ;  /* 0x0021d05001007387 */ /* 0x000fe20000100a00 */
[----:B------:R-:W-:Y:S02]  /*12e1a0*/  STL.64 [R1+0x21d8], R82 ;  /* 0x0021d85201007387 */ /* 0x000fe40000100a00 */
[----:B------:R-:W-:Y:S02]  /*12e1b0*/  STL.64 [R1+0x2210], R56 ;  /* 0x0022103801007387 */ /* 0x000fe40000100a00 */
[----:B------:R1:W-:Y:S01]  /*12e1c0*/  STL.64 [R1+0x2218], R58 ;  /* 0x0022183a01007387 */ /* 0x0003e20000100a00 */
[----:B------:R-:W-:Y:S04]  /*12e1d0*/  LDS R240, [R126+0x9c180] ;  /* 0x09c180007ef07984 */ /* 0x000fe80000000800 */
[----:B------:R-:W-:Y:S04]  /*12e1e0*/  LDS R242, [R126+0x9d180] ;  /* 0x09d180007ef27984 */ /* 0x000fe80000000800 */
[----:B------:R-:W-:Y:S04]  /*12e1f0*/  LDS R241, [R252+0x9c180] ;  /* 0x09c18000fcf17984 */ /* 0x000fe80000000800 */
[----:B------:R-:W4:Y:S01]  /*12e200*/  LDS R243, [R252+0x9d180] ;  /* 0x09d18000fcf37984 */ /* 0x000f220000000800 */
        /* <DEDUP_REMOVED lines=8> */
[----:B------:R-:W-:Y:S06]  /*12e290*/  STL.64 [R1+0x25d8], R78 ;  /* 0x0025d84e01007387 */ /* 0x000fec0000100a00 */
        /* <DEDUP_REMOVED lines=9> */
[C---:B----4-:R-:W-:Y:S08]  /*12e330*/  HMMA.1688.F32.TF32 R60, R236.reuse, R188, R52 ;  /* 0x000000bcec3c723c */ /* 0x050ff00000081034 */
[C---:B------:R-:W-:Y:S01]  /*12e340*/  HMMA.1688.F32.TF32 R52, R236.reuse, R152, R44 ;  /* 0x00000098ec34723c */ /* 0x040fe2000008102c */
[----:B------:R-:W-:Y:S01]  /*12e350*/  STL.64 [R1+0x2590], R56 ;  /* 0x0025903801007387 */ /* 0x000fe20000100a00 */
[----:B------:R1:W-:Y:S06]  /*12e360*/  STL.64 [R1+0x2598], R58 ;  /* 0x0025983a01007387 */ /* 0x0003ec0000100a00 */
[C---:B------:R-:W-:Y:S08]  /*12e370*/  HMMA.1688.F32.TF32 R44, R236.reuse, R84, R28 ;  /* 0x00000054ec2c723c */ /* 0x040ff0000008101c */
[C---:B-1----:R-:W-:Y:S08]  /*12e380*/  HMMA.1688.F32.TF32 R56, R236.reuse, R168, R48 ;  /* 0x000000a8ec38723c */ /* 0x042ff00000081030 */
        /* <DEDUP_REMOVED lines=39> */
[----:B------:R-:W-:Y:S01]  /*12e600*/  HMMA.1688.F32.TF32 R28, R236, R156, R248 ;  /* 0x0000009cec1c723c */ /* 0x000fe200000810f8 */
[----:B------:R-:W-:Y:S04]  /*12e610*/  LDS R237, [R2+0x9c180] ;  /* 0x09c1800002ed7984 */ /* 0x000fe80000000800 */
[----:B------:R-:W-:Y:S04]  /*12e620*/  LDS R239, [R2+0x9d180] ;  /* 0x09d1800002ef7984 */ /* 0x000fe80000000800 */
[----:B------:R-:W-:Y:S04]  /*12e630*/  LDS R236, [R127+0x9c180] ;  /* 0x09c180007fec7984 */ /* 0x000fe80000000800 */
[----:B------:R-:W1:Y:S04]  /*12e640*/  LDS R238, [R127+0x9d180] ;  /* 0x09d180007fee7984 */ /* 0x000e680000000800 */
[----:B------:R-:W-:Y:S01]  /*12e650*/  STL.64 [R1+0x24a0], R44 ;  /* 0x0024a02c01007387 */ /* 0x000fe20000100a00 */
[----:B------:R-:W-:Y:S02]  /*12e660*/  STL.64 [R1+0x24a8], R46 ;  /* 0x0024a82e01007387 */ /* 0x000fe40000100a00 */
[----:B------:R-:W4:Y:S02]  /*12e670*/  LDL.LU R248, [R1+0x2660] ;  /* 0x0026600001f87983 */ /* 0x000f240000300800 */
[----:B------:R1:W-:Y:S01]  /*12e680*/  STL.64 [R1+0x2490], R40 ;  /* 0x0024902801007387 */ /* 0x0003e20000100a00 */
[----:B------:R1:W-:Y:S01]  /*12e690*/  STL.64 [R1+0x2498], R42 ;  /* 0x0024982a01007387 */ /* 0x0003e20000100a00 */
        /* <DEDUP_REMOVED lines=104> */
[C---:B------:R-:W-:Y:S08]  /*12ed20*/  HMMA.1688.F32.TF32 R72, R240.reuse, R140, R72 ;  /* 0x0000008cf048723c */ /* 0x040ff00000081048 */
[C---:B------:R-:W-:Y:S08]  /*12ed30*/  HMMA.1688.F32.TF32 R60, R240.reuse, R136, R60 ;  /* 0x00000088f03c723c */ /* 0x040ff0000008103c */
[C---:B------:R-:W-:Y:S01]  /*12ed40*/  HMMA.1688.F32.TF32 R96, R240.reuse, R132, R96 ;  /* 0x00000084f060723c */ /* 0x040fe20000081060 */
        /* <DEDUP_REMOVED lines=18> */
[C---:B------:R-:W-:Y:S08]  /*12ee70*/  HMMA.1688.F32.TF32 R88, R240.reuse, R144, R88 ;  /* 0x00000090f058723c */ /* 0x040ff00000081058 */
[C---:B------:R-:W-:Y:S01]  /*12ee80*/  HMMA.1688.F32.TF32 R52, R240.reuse, R12, R52 ;  /* 0x0000000cf034723c */ /* 0x040fe20000081034 */
[----:B-1----:R-:W2:Y:S01]  /*12ee90*/  LDL.LU.64 R62, [R1+0x81f0] ;  /* 0x0081f000013e7983 */ /* 0x002ea20000300a00 */
[----:B------:R-:W2:Y:S02]  /*12eea0*/  LDL.LU.64 R60, [R1+0x81e8] ;  /* 0x0081e800013c7983 */ /* 0x000ea40000300a00 */
[----:B------:R-:W-:Y:S02]  /*12eeb0*/  STL.64 [R1+0x2430], R96 ;  /* 0x0024306001007387 */ /* 0x000fe40000100a00 */
[----:B------:R1:W-:Y:S02]  /*12eec0*/  STL.64 [R1+0x2438], R98 ;  /* 0x0024386201007387 */ /* 0x0003e40000100a00 */
[C---:B----4-:R-:W-:Y:S08]  /*12eed0*/  HMMA.1688.F32.TF32 R48, R240.reuse, R164, R48 ;  /* 0x000000a4f030723c */ /* 0x050ff00000081030 */
[C---:B------:R-:W-:Y:S08]  /*12eee0*/  HMMA.1688.F32.TF32 R40, R240.reuse, R16, R40 ;  /* 0x00000010f028723c */ /* 0x040ff00000081028 */
[C---:B-1----:R-:W-:Y:S08]  /*12eef0*/  HMMA.1688.F32.TF32 R96, R240.reuse, R104, R92 ;  /* 0x00000068f060723c */ /* 0x042ff0000008105c */
        /* <DEDUP_REMOVED lines=15> */
[----:B------:R4:W-:Y:S02]  /*12eff0*/  STL [R1+0x23c8], R42 ;  /* 0x0023c82a01007387 */ /* 0x0009e40000100800 */
[----:B------:R-:W-:Y:S01]  /*12f000*/  IMAD.MOV.U32 R2, RZ, RZ, R43 ;  /* 0x000000ffff027224 */ /* 0x000fe200078e002b */
[C---:B-1----:R-:W-:Y:S08]  /*12f010*/  HMMA.1688.F32.TF32 R44, R240.reuse, R180, R28 ;  /* 0x000000b4f02c723c */ /* 0x042ff0000008101c */
[C---:B----4-:R-:W-:Y:S08]  /*12f020*/  HMMA.1688.F32.TF32 R40, R240.reuse, R220, R204 ;  /* 0x000000dcf028723c */ /* 0x050ff000000810cc */
[C---:B------:R-:W-:Y:S01]  /*12f030*/  HMMA.1688.F32.TF32 R28, R240.reuse, R224, R232 ;  /* 0x000000e0f01c723c */ /* 0x040fe200000810e8 */
[----:B------:R1:W-:Y:S04]  /*12f040*/  STL [R1+0x7dd0], R2 ;  /* 0x007dd00201007387 */ /* 0x0003e80000100800 */
[----:B-1----:R-:W4:Y:S04]  /*12f050*/  LDL R2, [R1+0x21e8] ;  /* 0x0021e80001027983 */ /* 0x002f280000100800 */
[----:B------:R-:W-:Y:S01]  /*12f060*/  STL.64 [R1+0x23b0], R44 ;  /* 0x0023b02c01007387 */ /* 0x000fe20000100a00 */
[----:B------:R1:W-:Y:S05]  /*12f070*/  STL.64 [R1+0x23b8], R46 ;  /* 0x0023b82e01007387 */ /* 0x0003ea0000100a00 */
[----:B------:R-:W-:Y:S02]  /*12f080*/  STL.64 [R1+0x23a0], R40 ;  /* 0x0023a02801007387 */ /* 0x000fe40000100a00 */
[----:B------:R1:W-:Y:S06]  /*12f090*/  STL.64 [R1+0x23a8], R42 ;  /* 0x0023a82a01007387 */ /* 0x0003ec0000100a00 */
[----:B------:R-:W-:Y:S01]  /*12f0a0*/  STL.64 [R1+0x2390], R28 ;  /* 0x0023901c01007387 */ /* 0x000fe20000100a00 */
[----:B------:R1:W-:Y:S02]  /*12f0b0*/  STL.64 [R1+0x2398], R30 ;  /* 0x0023981e01007387 */ /* 0x0003e40000100a00 */
[C---:B-1----:R-:W-:Y:S08]  /*12f0c0*/  HMMA.1688.F32.TF32 R44, R240.reuse, R188, R196 ;  /* 0x000000bcf02c723c */ /* 0x042ff000000810c4 */
[C---:B------:R-:W-:Y:S08]  /*12f0d0*/  HMMA.1688.F32.TF32 R40, R240.reuse, R168, R176 ;  /* 0x000000a8f028723c */ /* 0x040ff000000810b0 */
[C---:B------:R-:W-:Y:S07]  /*12f0e0*/  HMMA.1688.F32.TF32 R28, R240.reuse, R152, R160 ;  /* 0x00000098f01c723c */ /* 0x040fee00000810a0 */
[----:B------:R-:W-:Y:S01]  /*12f0f0*/  STL.64 [R1+0x2380], R44 ;  /* 0x0023802c01007387 */ /* 0x000fe20000100a00 */
[----:B------:R1:W-:Y:S07]  /*12f100*/  STL.64 [R1+0x2388], R46 ;  /* 0x0023882e01007387 */ /* 0x0003ee0000100a00 */
        /* <DEDUP_REMOVED lines=30> */
[----:B-1----:R-:W2:Y:S01]  /*12f2f0*/  LDL.LU R40, [R1] ;  /* 0x0000000001287983 */ /* 0x002ea20000300800 */
[----:B------:R-:W2:Y:S04]  /*12f300*/  LDL.LU R41, [R1+0x4] ;  /* 0x0000040001297983 */ /* 0x000ea80000300800 */
        /* <DEDUP_REMOVED lines=54> */
[----:B---3--:R-:W3:Y:S02]  /*12f670*/  LDL.LU R28, [R1+0x1d0] ;  /* 0x0001d000011c7983 */ /* 0x008ee40000300800 */
        /* <DEDUP_REMOVED lines=16> */
[C---:B----4-:R-:W-:Y:S08]  /*12f780*/  HMMA.1688.F32.TF32 R96, R240.reuse, R212, R96 ;  /* 0x000000d4f060723c */ /* 0x050ff00000081060 */
[C---:B------:R-:W-:Y:S08]  /*12f790*/  HMMA.1688.F32.TF32 R120, R240.reuse, R228, R120 ;  /* 0x000000e4f078723c */ /* 0x040ff00000081078 */
[C---:B------:R-:W-:Y:S08]  /*12f7a0*/  HMMA.1688.F32.TF32 R112, R240.reuse, R200, R112 ;  /* 0x000000c8f070723c */ /* 0x040ff00000081070 */
[C---:B------:R-:W-:Y:S08]  /*12f7b0*/  HMMA.1688.F32.TF32 R108, R240.reuse, R192, R108 ;  /* 0x000000c0f06c723c */ /* 0x040ff0000008106c */
[C---:B------:R-:W-:Y:S08]  /*12f7c0*/  HMMA.1688.F32.TF32 R116, R240.reuse, R8, R116 ;  /* 0x00000008f074723c */ /* 0x040ff00000081074 */
[----:B------:R-:W-:Y:S01]  /*12f7d0*/  HMMA.1688.F32.TF32 R240, R240, R156, R248 ;  /* 0x0000009cf0f0723c */ /* 0x000fe200000810f8 */
[----:B------:R-:W-:Y:S01]  /*12f7e0*/  STL.64 [R1+0x22f0], R96 ;  /* 0x0022f06001007387 */ /* 0x000fe20000100a00 */
[----:B------:R1:W-:Y:S03]  /*12f7f0*/  STL.64 [R1+0x22f8], R98 ;  /* 0x0022f86201007387 */ /* 0x0003e60000100a00 */
[----:B-1----:R-:W2:Y:S01]  /*12f800*/  LDL.LU.64 R98, [R1+0x81e0] ;  /* 0x0081e00001627983 */ /* 0x002ea20000300a00 */
[----:B------:R-:W2:Y:S02]  /*12f810*/  LDL.LU.64 R96, [R1+0x81d8] ;  /* 0x0081d80001607983 */ /* 0x000ea40000300a00 */
[----:B------:R-:W-:Y:S02]  /*12f820*/  STL.64 [R1+0x22e0], R92 ;  /* 0x0022e05c01007387 */ /* 0x000fe40000100a00 */
[----:B------:R1:W-:Y:S02]  /*12f830*/  STL.64 [R1+0x22e8], R94 ;  /* 0x0022e85e01007387 */ /* 0x0003e40000100a00 */
[----:B-1----:R-:W4:Y:S01]  /*12f840*/  LDL.LU.64 R94, [R1+0x81d0] ;  /* 0x0081d000015e7983 */ /* 0x002f220000300a00 */
[----:B------:R-:W4:Y:S02]  /*12f850*/  LDL.LU.64 R92, [R1+0x81c8] ;  /* 0x0081c800015c7983 */ /* 0x000f240000300a00 */
        /* <DEDUP_REMOVED lines=18> */
[----:B------:R1:W-:Y:S01]  /*12f980*/  STL.64 [R1+0x22c0], R240 ;  /* 0x0022c0f001007387 */ /* 0x0003e20000100a00 */
[----:B------:R3:W-:Y:S03]  /*12f990*/  STL.64 [R1+0x22c8], R242 ;  /* 0x0022c8f201007387 */ /* 0x0007e60000100a00 */
[----:B-1----:R-:W2:Y:S01]  /*12f9a0*/  LDL.LU R240, [R1+0x50] ;  /* 0x0000500001f07983 */ /* 0x002ea20000300800 */
[----:B------:R-:W2:Y:S02]  /*12f9b0*/  LDL.LU R241, [R1+0x54] ;  /* 0x0000540001f17983 */ /* 0x000ea40000300800 */
[----:B---3--:R-:W2:Y:S02]  /*12f9c0*/  LDL.LU R242, [R1+0x58] ;  /* 0x0000580001f27983 */ /* 0x008ea40000300800 */
[----:B------:R-:W2:Y:S01]  /*12f9d0*/  LDL.LU R243, [R1+0x5c] ;  /* 0x00005c0001f37983 */ /* 0x000ea20000300800 */
[C---:B------:R-:W-:Y:S11]  /*12f9e0*/  HMMA.1688.F32.TF32 R244, R236.reuse, R4, R244 ;  /* 0x00000004ecf4723c */ /* 0x040ff600000810f4 */
[----:B------:R-:W-:Y:S11]  /*12f9f0*/  @!UPT UIADD3 URZ, URZ, URZ, URZ ;  /* 0x0000003f3f3ff290 */ /* 0x000ff6000fffe03f */
[----:B------:R-:W-:Y:S01]  /*12fa00*/  @!UPT UIADD3 URZ, URZ, URZ, URZ ;  /* 0x0000003f3f3ff290 */ /* 0x000fe2000fffe03f */
[----:B------:R-:W-:Y:S01]  /*12fa10*/  STL.64 [R1+0x22b0], R244 ;  /* 0x0022b0f401007387 */ /* 0x000fe20000100a00 */
[----:B------:R1:W-:Y:S03]  /*12fa20*/  STL.64 [R1+0x22b8], R246 ;  /* 0x0022b8f601007387 */ /* 0x0003e60000100a00 */
[----:B-1----:R-:W3:Y:S01]  /*12fa30*/  LDL.LU.64 R246, [R1+0x8170] ;  /* 0x0081700001f67983 */ /* 0x002ee20000300a00 */
[----:B------:R-:W3:Y:S01]  /*12fa40*/  LDL.LU.64 R244, [R1+0x8168] ;  /* 0x0081680001f47983 */ /* 0x000ee20000300a00 */
        /* <DEDUP_REMOVED lines=8> */
[----:B------:R-:W-:Y:S01]  /*12fad0*/  HMMA.1688.F32.TF32 R12, R236, R16, R196 ;  /* 0x00000010ec0c723c */ /* 0x000fe200000810c4 */
[----:B------:R-:W-:Y:S01]  /*12fae0*/  IMAD.MOV.U32 R7, RZ, RZ, R104 ;  /* 0x000000ffff077224 */ /* 0x000fe200078e0068 */
[----:B------:R-:W-:-:S06]  /*12faf0*/  MOV R6, R105 ;  /* 0x0000006900067202 */ /* 0x000fcc0000000f00 */
[C---:B--2---:R-:W-:Y:S11]  /*12fb00*/  HMMA.1688.F32.TF32 R240, R236.reuse, R128, R240 ;  /* 0x00000080ecf0723c */ /* 0x044ff600000810f0 */
        /* <DEDUP_REMOVED lines=14> */
[----:B------:R-:W-:Y:S04]  /*12fbf0*/  LDS R240, [R2+0x9c200] ;  /* 0x09c2000002f07984 */ /* 0x000fe80000000800 */
[----:B------:R-:W-:Y:S04]  /*12fc00*/  LDS R242, [R2+0x9d200] ;  /* 0x09d2000002f27984 */ /* 0x000fe80000000800 */
[----:B------:R-:W-:Y:S04]  /*12fc10*/  LDS R241, [R252+0x9c200] ;  /* 0x09c20000fcf17984 */ /* 0x000fe80000000800 */
[----:B------:R-:W2:Y:S01]  /*12fc20*/  LDS R243, [R252+0x9d200] ;  /* 0x09d20000fcf37984 */ /* 0x000ea20000000800 */
[C---:B-1----:R-:W-:Y:S08]  /*12fc30*/  HMMA.1688.F32.TF32 R44, R236.reuse, R32, R248 ;  /* 0x00000020ec2c723c */ /* 0x042ff000000810f8 */
[C---:B---3--:R-:W-:Y:S11]  /*12fc40*/  HMMA.1688.F32.TF32 R40, R236.reuse, R144, R244 ;  /* 0x00000090ec28723c */ /* 0x048ff600000810f4 */
[----:B------:R-:W-:Y:S04]  /*12fc50*/  @!UPT UIADD3 URZ, URZ, URZ, URZ ;  /* 0x0000003f3f3ff290 */ /* 0x000fe8000fffe03f */
[----:B------:R-:W-:Y:S01]  /*12fc60*/  STL.64 [R1+0x2240], R44 ;  /* 0x0022402c01007387 */ /* 0x000fe20000100a00 */
[----:B------:R-:W-:Y:S07]  /*12fc70*/  STL.64 [R1+0x2248], R46 ;  /* 0x0022482e01007387 */ /* 0x000fee0000100a00 */
[----:B------:R-:W-:Y:S02]  /*12fc80*/  STL.64 [R1+0x2230], R40 ;  /* 0x0022302801007387 */ /* 0x000fe40000100a00 */
[----:B------:R1:W-:Y:S01]  /*12fc90*/  STL.64 [R1+0x2238], R42 ;  /* 0x0022382a01007387 */ /* 0x0003e20000100a00 */
[----:B------:R-:W-:Y:S01]  /*12fca0*/  STL.64 [R1+0x2220], R28 ;  /* 0x0022201c01007387 */ /* 0x000fe20000100a00 */
[----:B------:R3:W-:Y:S01]  /*12fcb0*/  STL.64 [R1+0x2228], R30 ;  /* 0x0022281e01007387 */ /* 0x0007e20000100a00 */
[C---:B-1----:R-:W-:Y:S08]  /*12fcc0*/  HMMA.1688.F32.TF32 R40, R236.reuse, R164, R204 ;  /* 0x000000a4ec28723c */ /* 0x042ff000000810cc */
[C---:B---3--:R-:W-:Y:S11]  /*12fcd0*/  HMMA.1688.F32.TF32 R28, R236.reuse, R184, R232 ;  /* 0x000000b8ec1c723c */ /* 0x048ff600000810e8 */
[----:B------:R-:W-:Y:S04]  /*12fce0*/  @!UPT UIADD3 URZ, URZ, URZ, URZ ;  /* 0x0000003f3f3ff290 */ /* 0x000fe8000fffe03f */
[----:B------:R-:W-:Y:S01]  /*12fcf0*/  STL.64 [R1+0x21f0], R40 ;  /* 0x0021f02801007387 */ /* 0x000fe20000100a00 */
[----:B------:R1:W-:Y:S07]  /*12fd00*/  STL.64 [R1+0x21f8], R42 ;  /* 0x0021f82a01007387 */ /* 0x0003ee0000100a00 */
[----:B------:R-:W-:Y:S02]  /*12fd10*/  STL.64 [R1+0x21c0], R28 ;  /* 0x0021c01c01007387 */ /* 0x000fe40000100a00 */
[----:B------:R3:W-:Y:S01]  /*12fd20*/  STL.64 [R1+0x21c8], R30 ;  /* 0x0021c81e01007387 */ /* 0x0007e20000100a00 */
[----:B------:R-:W-:Y:S01]  /*12fd30*/  STL.64 [R1+0x21a0], R12 ;  /* 0x0021a00c01007387 */ /* 0x000fe20000100a00 */
[----:B------:R2:W-:Y:S01]  /*12fd40*/  STL.64 [R1+0x21a8], R14 ;  /* 0x0021a80e01007387 */ /* 0x0005e20000100a00 */
[C---:B-1----:R-:W-:Y:S08]  /*12fd50*/  HMMA.1688.F32.TF32 R40, R236.reuse, R180, R176 ;  /* 0x000000b4ec28723c */ /* 0x042ff000000810b0 */
[C---:B---3--:R-:W-:Y:S08]  /*12fd60*/  HMMA.1688.F32.TF32 R28, R236.reuse, R220, R160 ;  /* 0x000000dcec1c723c */ /* 0x048ff000000810a0 */
[----:B--2---:R-:W-:Y:S07]  /*12fd70*/  HMMA.1688.F32.TF32 R12, R236, R224, R148 ;  /* 0x000000e0ec0c723c */ /* 0x004fee0000081094 */
        /* <DEDUP_REMOVED lines=9> */
[----:B------:R-:W2:Y:S03]  /*12fe10*/  LDL.LU R235, [R1+0x7c] ;  /* 0x00007c0001eb7983 */ /* 0x000ea60000300800 */
[----:B-1----:R-:W2:Y:S01]  /*12fe20*/  LDL.LU R12, [R1+0x90] ;  /* 0x00009000010c7983 */ /* 0x002ea20000300800 */
        /* <DEDUP_REMOVED lines=43> */
[----:B------:R-:W-:Y:S01]  /*1300e0*/  MOV R160, R108 ;  /* 0x0000006c00a07202 */ /* 0x000fe20000000f00 */
[----:B------:R-:W-:Y:S01]  /*1300f0*/  IMAD.MOV.U32 R161, RZ, RZ, R109 ;  /* 0x000000ffffa17224 */ /* 0x000fe200078e006d */
[----:B------:R-:W4:Y:S01]  /*130100*/  LDL.LU R108, [R1+0x8164] ;  /* 0x00816400016c7983 */ /* 0x000f220000300800 */
[----:B------:R-:W4:Y:S02]  /*130110*/  LDL.LU R109, [R1+0x8160] ;  /* 0x00816000016d7983 */ /* 0x000f240000300800 */
[----:B------:R-:W-:Y:S01]  /*130120*/  IMAD.MOV.U32 R162, RZ, RZ, R110 ;  /* 0x000000ffffa27224 */ /* 0x000fe200078e006e */
[----:B------:R-:W-:Y:S01]  /*130130*/  MOV R163, R111 ;  /* 0x0000006f00a37202 */ /* 0x000fe20000000f00 */
[----:B------:R-:W4:Y:S01]  /*130140*/  LDL.LU R110, [R1+0x815c] ;  /* 0x00815c00016e7983 */ /* 0x000f220000300800 */
[----:B------:R-:W4:Y:S02]  /*130150*/  LDL.LU R111, [R1+0x8158] ;  /* 0x00815800016f7983 */ /* 0x000f240000300800 */
[----:B------:R-:W4:Y:S02]  /*130160*/  LDL.LU R196, [R1+0x110] ;  /* 0x0001100001c47983 */ /* 0x000f240000300800 */
[----:B------:R-:W4:Y:S01]  /*130170*/  LDL.LU R197, [R1+0x114] ;  /* 0x0001140001c57983 */ /* 0x000f220000300800 */
[----:B------:R-:W4:Y:S01]  /*130180*/  LDL.LU R198, [R1+0x118] ;  /* 0x0001180001c67983 */ /* 0x000f220000300800 */
[----:B------:R-:W4:Y:S02]  /*130190*/  LDL.LU R199, [R1+0x11c] ;  /* 0x00011c0001c77983 */ /* 0x000f240000300800 */
[----:B------:R-:W-:-:S02]  /*1301a0*/  IMAD.MOV.U32 R176, RZ, RZ, R116 ;  /* 0x000000ffffb07224 */ /* 0x000fc400078e0074 */
[----:B------:R-:W-:Y:S01]  /*1301b0*/  IMAD.MOV.U32 R177, RZ, RZ, R117 ;  /* 0x000000ffffb17224 */ /* 0x000fe200078e0075 */
[----:B------:R-:W4:Y:S01]  /*1301c0*/  LDL.LU R116, [R1+0x8154] ;  /* 0x0081540001747983 */ /* 0x000f220000300800 */
        /* <DEDUP_REMOVED lines=9> */
[----:B------:R-:W-:-:S02]  /*130260*/  IMAD.MOV.U32 R150, RZ, RZ, R114 ;  /* 0x000000ffff967224 */ /* 0x000fc400078e0072 */
[----:B------:R-:W-:Y:S01]  /*130270*/  IMAD.MOV.U32 R151, RZ, RZ, R115 ;  /* 0x000000ffff977224 */ /* 0x000fe200078e0073 */
        /* <DEDUP_REMOVED lines=9> */
[----:B------:R1:W-:Y:S06]  /*130310*/  STL.64 [R1+0x2128], R246 ;  /* 0x002128f601007387 */ /* 0x0003ec0000100a00 */
[----:B-1----:R-:W-:Y:S07]  /*130320*/  HMMA.1688.F32.TF32 R244, R236, R168, R248 ;  /* 0x000000a8ecf4723c */ /* 0x002fee00000810f8 */
[----:B------:R-:W-:Y:S01]  /*130330*/  MOV R248, R7 ;  /* 0x0000000700f87202 */ /* 0x000fe20000000f00 */
[----:B------:R-:W-:-:S02]  /*130340*/  IMAD.MOV.U32 R249, RZ, RZ, R6 ;  /* 0x000000fffff97224 */ /* 0x000fc400078e0006 */
[----:B------:R-:W-:Y:S01]  /*130350*/  IMAD.MOV.U32 R7, RZ, RZ, R36 ;  /* 0x000000ffff077224 */ /* 0x000fe200078e0024 */
[----:B------:R-:W-:Y:S11]  /*130360*/  MOV R6, R37 ;  /* 0x0000002500067202 */ /* 0x000ff60000000f00 */
        /* <DEDUP_REMOVED lines=13> */
[C---:B------:R-:W-:Y:S08]  /*130440*/  HMMA.1688.F32.TF32 R36, R236.reuse, R212, R28 ;  /* 0x000000d4ec24723c */ /* 0x040ff0000008101c */
[C---:B------:R-:W-:Y:S08]  /*130450*/  HMMA.1688.F32.TF32 R28, R236.reuse, R216, R12 ;  /* 0x000000d8ec1c723c */ /* 0x040ff0000008100c */
[C---:B----4-:R-:W-:Y:S08]  /*130460*/  HMMA.1688.F32.TF32 R12, R236.reuse, R228, R204 ;  /* 0x000000e4ec0c723c */ /* 0x050ff000000810cc */
[C---:B-1----:R-:W-:Y:S11]  /*130470*/  HMMA.1688.F32.TF32 R40, R236.reuse, R208, R104 ;  /* 0x000000d0ec28723c */ /* 0x042ff60000081068 */
[----:B------:R-:W-:Y:S11]  /*130480*/  @!UPT UIADD3 URZ, URZ, URZ, URZ ;  /* 0x0000003f3f3ff290 */ /* 0x000ff6000fffe03f */
[----:B------:R-:W-:Y:S01]  /*130490*/  @!UPT UIADD3 URZ, URZ, URZ, URZ ;  /* 0x0000003f3f3ff290 */ /* 0x000fe2000fffe03f */
        /* <DEDUP_REMOVED lines=8> */
[C---:B-1----:R-:W-:Y:S08]  /*130520*/  HMMA.1688.F32.TF32 R36, R236.reuse, R200, R232 ;  /* 0x000000c8ec24723c */ /* 0x042ff000000810e8 */
[C---:B--2---:R-:W-:Y:S08]  /*130530*/  HMMA.1688.F32.TF32 R28, R236.reuse, R192, R112 ;  /* 0x000000c0ec1c723c */ /* 0x044ff00000081070 */
[C---:B---3--:R-:W-:Y:S07]  /*130540*/  HMMA.1688.F32.TF32 R12, R236.reuse, R8, R116 ;  /* 0x00000008ec0c723c */ /* 0x048fee0000081074 */
[----:B------:R-:W-:Y:S01]  /*130550*/  STL.64 [R1+0x1c80], R36 ;  /* 0x001c802401007387 */ /* 0x000fe20000100a00 */
[----:B------:R-:W-:Y:S02]  /*130560*/  STL.64 [R1+0x1c88], R38 ;  /* 0x001c882601007387 */ /* 0x000fe40000100a00 */
[----:B------:R-:W2:Y:S05]  /*130570*/  LDL R118, [R1+0x21e0] ;  /* 0x0021e00001767983 */ /* 0x000eaa0000100800 */
[----:B------:R-:W-:Y:S01]  /*130580*/  STL.64 [R1+0x1c60], R28 ;  /* 0x001c601c01007387 */ /* 0x000fe20000100a00 */
[----:B------:R1:W-:Y:S01]  /*130590*/  STL.64 [R1+0x1c68], R30 ;  /* 0x001c681e01007387 */ /* 0x0003e20000100a00 */
[----:B------:R-:W3:Y:S06]  /*1305a0*/  LDL R119, [R1+0x21e4] ;  /* 0x0021e40001777983 */ /* 0x000eec0000100800 */
[----:B------:R-:W-:Y:S02]  /*1305b0*/  STL.64 [R1+0x1c40], R12 ;  /* 0x001c400c01007387 */ /* 0x000fe40000100a00 */
[----:B------:R4:W-:Y:S01]  /*1305c0*/  STL.64 [R1+0x1c48], R14 ;  /* 0x001c480e01007387 */ /* 0x0009e20000100a00 */
[C---:B-1----:R-:W-:Y:S08]  /*1305d0*/  HMMA.1688.F32.TF32 R28, R236.reuse, R152, R196 ;  /* 0x00000098ec1c723c */ /* 0x042ff000000810c4 */
[----:B----4-:R-:W-:Y:S08]  /*1305e0*/  HMMA.1688.F32.TF32 R12, R236, R156, R108 ;  /* 0x0000009cec0c723c */ /* 0x010ff0000008106c */
[C---:B------:R-:W-:Y:S07]  /*1305f0*/  HMMA.1688.F32.TF32 R36, R240.reuse, R4, R176 ;  /* 0x00000004f024723c */ /* 0x040fee00000810b0 */
        /* <DEDUP_REMOVED lines=9> */
[----:B------:R1:W-:Y:S01]  /*130690*/  STL.64 [R1+0x13e0], R28 ;  /* 0x0013e01c01007387 */ /* 0x0003e20000100a00 */
[----:B------:R1:W-:Y:S07]  /*1306a0*/  STL.64 [R1+0x13e8], R30 ;  /* 0x0013e81e01007387 */ /* 0x0003ee0000100a00 */
        /* <DEDUP_REMOVED lines=69> */
[----:B------:R-:W-:-:S02]  /*130b00*/  IMAD.MOV.U32 R116, RZ, RZ, R11 ;  /* 0x000000ffff747224 */ /* 0x000fc400078e000b */
[----:B------:R-:W-:Y:S02]  /*130b10*/  IMAD.MOV.U32 R117, RZ, RZ, R10 ;  /* 0x000000ffff757224 */ /* 0x000fe400078e000a */
[----:B------:R-:W-:Y:S02]  /*130b20*/  IMAD.MOV.U32 R187, RZ, RZ, R16 ;  /* 0x000000ffffbb7224 */ /* 0x000fe400078e0010 */
[----:B------:R-:W-:Y:S02]  /*130b30*/  IMAD.MOV.U32 R147, RZ, RZ, R17 ;  /* 0x000000ffff937224 */ /* 0x000fe400078e0011 */
[----:B------:R-:W-:Y:S01]  /*130b40*/  IMAD.MOV.U32 R135, RZ, RZ, R164 ;  /* 0x000000ffff877224 */ /* 0x000fe200078e00a4 */
[----:B------:R-:W-:Y:S02]  /*130b50*/  MOV R134, R165 ;  /* 0x000000a500867202 */ /* 0x000fe40000000f00 */
[----:B------:R-:W-:Y:S02]  /*130b60*/  MOV R146, R220 ;  /* 0x000000dc00927202 */ /* 0x000fe40000000f00 */
[----:B------:R-:W-:Y:S01]  /*130b70*/  MOV R11, R168 ;  /* 0x000000a8000b7202 */ /* 0x000fe20000000f00 */
[----:B------:R-:W-:-:S02]  /*130b80*/  IMAD.MOV.U32 R10, RZ, RZ, R169 ;  /* 0x000000ffff0a7224 */ /* 0x000fc400078e00a9 */
[----:B------:R-:W-:Y:S02]  /*130b90*/  IMAD.MOV.U32 R186, RZ, RZ, R224 ;  /* 0x000000ffffba7224 */ /* 0x000fe400078e00e0 */
[----:B------:R-:W-:Y:S01]  /*130ba0*/  IMAD.MOV.U32 R166, RZ, RZ, R152 ;  /* 0x000000ffffa67224 */ /* 0x000fe200078e0098 */
[----:B------:R-:W-:Y:S02]  /*130bb0*/  MOV R167, R153 ;  /* 0x0000009900a77202 */ /* 0x000fe40000000f00 */
[----:B------:R-:W-:Y:S01]  /*130bc0*/  MOV R236, R7 ;  /* 0x0000000700ec7202 */ /* 0x000fe20000000f00 */
[----:B------:R-:W-:Y:S01]  /*130bd0*/  IMAD.MOV.U32 R237, RZ, RZ, R6 ;  /* 0x000000ffffed7224 */ /* 0x000fe200078e0006 */
[----:B------:R-:W-:Y:S01]  /*130be0*/  MOV R183, R84 ;  /* 0x0000005400b77202 */ /* 0x000fe20000000f00 */
[----:B------:R-:W-:Y:S01]  /*130bf0*/  IMAD.MOV.U32 R182, RZ, RZ, R85 ;  /* 0x000000ffffb67224 */ /* 0x000fe200078e0055 */
[----:B------:R-:W-:Y:S02]  /*130c00*/  MOV R175, R173 ;  /* 0x000000ad00af7202 */ /* 0x000fe40000000f00 */
[----:B------:R-:W-:Y:S01]  /*130c10*/  MOV R35, R228 ;  /* 0x000000e400237202 */ /* 0x000fe20000000f00 */
[----:B------:R-:W-:-:S02]  /*130c20*/  IMAD.MOV.U32 R34, RZ, RZ, R229 ;  /* 0x000000ffff227224 */ /* 0x000fc400078e00e5 */
[----:B------:R-:W-:Y:S02]  /*130c30*/  IMAD.MOV.U32 R27, RZ, RZ, R192 ;  /* 0x000000ffff1b7224 */ /* 0x000fe400078e00c0 */
[----:B------:R-:W-:Y:S01]  /*130c40*/  IMAD.MOV.U32 R26, RZ, RZ, R193 ;  /* 0x000000ffff1a7224 */ /* 0x000fe200078e00c1 */
[----:B------:R-:W-:Y:S01]  /*130c50*/  MOV R251, R156 ;  /* 0x0000009c00fb7202 */ /* 0x000fe20000000f00 */
[----:B------:R-:W-:Y:S01]  /*130c60*/  IMAD.MOV.U32 R250, RZ, RZ, R157 ;  /* 0x000000fffffa7224 */ /* 0x000fe200078e009d */
[----:B--2---:R-:W-:Y:S04]  /*130c70*/  LDS R108, [R118+0x9c200] ;  /* 0x09c20000766c7984 */ /* 0x004fe80000000800 */
[----:B------:R-:W-:Y:S04]  /*130c80*/  LDS R110, [R118+0x9d200] ;  /* 0x09d20000766e7984 */ /* 0x000fe80000000800 */
[----:B---3--:R-:W-:Y:S04]  /*130c90*/  LDS R109, [R119+0x9c200] ;  /* 0x09c20000776d7984 */ /* 0x008fe80000000800 */
        /* <DEDUP_REMOVED lines=10> */
[----:B------:R2:W-:Y:S03]  /*130d40*/  STL.64 [R1+0x10e8], R90 ;  /* 0x0010e85a01007387 */ /* 0x0005e60000100a00 */
[----:B--2---:R-:W2:Y:S01]  /*130d50*/  LDL.LU.64 R90, [R1+0x8130] ;  /* 0x00813000015a7983 */ /* 0x004ea20000300a00 */
[----:B------:R-:W2:Y:S02]  /*130d60*/  LDL.LU.64 R88, [R1+0x8128] ;  /* 0x0081280001587983 */ /* 0x000ea40000300a00 */
[----:B------:R-:W-:Y:S02]  /*130d70*/  STL.64 [R1+0x10c0], R52 ;  /* 0x0010c03401007387 */ /* 0x000fe40000100a00 */
[----:B------:R3:W-:Y:S02]  /*130d80*/  STL.64 [R1+0x10c8], R54 ;  /* 0x0010c83601007387 */ /* 0x0007e40000100a00 */
[----:B---3--:R-:W3:Y:S01]  /*130d90*/  LDL.LU.64 R54, [R1+0x8120] ;  /* 0x0081200001367983 */ /* 0x008ee20000300a00 */
[----:B------:R-:W3:Y:S02]  /*130da0*/  LDL.LU.64 R52, [R1+0x8118] ;  /* 0x0081180001347983 */ /* 0x000ee40000300a00 */
[----:B------:R-:W-:Y:S02]  /*130db0*/  STL.64 [R1+0x10a0], R48 ;  /* 0x0010a03001007387 */ /* 0x000fe40000100a00 */
[----:B------:R4:W-:Y:S02]  /*130dc0*/  STL.64 [R1+0x10a8], R50 ;  /* 0x0010a83201007387 */ /* 0x0009e40000100a00 */
[----:B----4-:R-:W4:Y:S01]  /*130dd0*/  LDL.LU.64 R50, [R1+0x8110] ;  /* 0x0081100001327983 */ /* 0x010f220000300a00 */
        /* <DEDUP_REMOVED lines=16> */
[C---:B------:R-:W-:Y:S08]  /*130ee0*/  HMMA.1688.F32.TF32 R16, R240.reuse, R180, R12 ;  /* 0x000000b4f010723c */ /* 0x040ff0000008100c */
[C---:B------:R-:W-:Y:S01]  /*130ef0*/  HMMA.1688.F32.TF32 R12, R240.reuse, R220, R204 ;  /* 0x000000dcf00c723c */ /* 0x040fe200000810cc */
[----:B-1----:R-:W2:Y:S01]  /*130f00*/  LDL.LU.64 R106, [R1+0x80d0] ;  /* 0x0080d000016a7983 */ /* 0x002ea20000300a00 */
[----:B------:R-:W2:Y:S02]  /*130f10*/  LDL.LU.64 R104, [R1+0x80c8] ;  /* 0x0080c80001687983 */ /* 0x000ea40000300a00 */
[----:B------:R-:W-:Y:S02]  /*130f20*/  STL.64 [R1+0x1000], R112 ;  /* 0x0010007001007387 */ /* 0x000fe40000100a00 */
[----:B------:R1:W-:Y:S01]  /*130f30*/  STL.64 [R1+0x1008], R114 ;  /* 0x0010087201007387 */ /* 0x0003e20000100a00 */
[----:B------:R-:W2:Y:S01]  /*130f40*/  LDL.LU.64 R164, [R1+0x80c0] ;  /* 0x0080c00001a47983 */ /* 0x000ea20000300a00 */
[C---:B-1----:R-:W-:Y:S11]  /*130f50*/  HMMA.1688.F32.TF32 R112, R240.reuse, R184, R244 ;  /* 0x000000b8f070723c */ /* 0x042ff600000810f4 */
        /* <DEDUP_REMOVED lines=30> */
[----:B-1----:R-:W-:Y:S01]  /*131140*/  HMMA.1688.F32.TF32 R12, R240, R124, R148 ;  /* 0x0000007cf00c723c */ /* 0x002fe20000081094 */
[----:B------:R-:W-:Y:S02]  /*131150*/  IMAD.MOV.U32 R247, RZ, RZ, R124 ;  /* 0x000000fffff77224 */ /* 0x000fe400078e007c */
[----:B------:R-:W-:Y:S02]  /*131160*/  IMAD.MOV.U32 R246, RZ, RZ, R125 ;  /* 0x000000fffff67224 */ /* 0x000fe400078e007d */
[----:B------:R-:W-:Y:S11]  /*131170*/  IMAD.MOV.U32 R114, RZ, RZ, R221 ;  /* 0x000000ffff727224 */ /* 0x000ff600078e00dd */
[----:B------:R-:W-:Y:S07]  /*131180*/  @!UPT UIADD3 URZ, URZ, URZ, URZ ;  /* 0x0000003f3f3ff290 */ /* 0x000fee000fffe03f */
        /* <DEDUP_REMOVED lines=38> */
[----:B-1----:R-:W4:Y:S02]  /*1313f0*/  LDL.LU R12, [R1+0x290] ;  /* 0x00029000010c7983 */ /* 0x002f240000300800 */
[----:B------:R-:W4:Y:S01]  /*131400*/  LDL.LU R13, [R1+0x294] ;  /* 0x00029400010d7983 */ /* 0x000f220000300800 */
[----:B------:R-:W4:Y:S01]  /*131410*/  LDL.LU R14, [R1+0x298] ;  /* 0x00029800010e7983 */ /* 0x000f220000300800 */
[----:B------:R-:W4:Y:S01]  /*131420*/  LDL.LU R15, [R1+0x29c] ;  /* 0x00029c00010f7983 */ /* 0x000f220000300800 */
[----:B------:R-:W-:Y:S01]  /*131430*/  MOV R115, R225 ;  /* 0x000000e100737202 */ /* 0x000fe20000000f00 */
        /* <DEDUP_REMOVED lines=8> */
[----:B------:R-:W-:-:S02]  /*1314c0*/  IMAD.MOV.U32 R113, RZ, RZ, R188 ;  /* 0x000000ffff717224 */ /* 0x000fc400078e00bc */
        /* <DEDUP_REMOVED lines=13> */
[----:B------:R-:W-:Y:S01]  /*1315a0*/  IMAD.MOV.U32 R245, RZ, RZ, R200 ;  /* 0x000000fffff57224 */ /* 0x000fe200078e00c8 */
[----:B------:R-:W-:Y:S01]  /*1315b0*/  MOV R244, R201 ;  /* 0x000000c900f47202 */ /* 0x000fe20000000f00 */
        /* <DEDUP_REMOVED lines=16> */
[----:B------:R-:W-:Y:S02]  /*1316c0*/  HMMA.1688.F32.TF32 R224, R240, R200, R224 ;  /* 0x000000c8f0e0723c */ /* 0x000fe400000810e0 */
[----:B-1----:R-:W4:Y:S01]  /*1316d0*/  LDL.LU R170, [R1+0x8098] ;  /* 0x0080980001aa7983 */ /* 0x002f220000300800 */
[----:B------:R-:W4:Y:S02]  /*1316e0*/  LDL.LU.64 R168, [R1+0x8090] ;  /* 0x0080900001a87983 */ /* 0x000f240000300a00 */
[----:B------:R-:W-:-:S02]  /*1316f0*/  IMAD.MOV.U32 R171, RZ, RZ, R172 ;  /* 0x000000ffffab7224 */ /* 0x000fc400078e00ac */
[----:B------:R-:W2:Y:S01]  /*131700*/  LDL.LU R174, [R1+0x8088] ;  /* 0x0080880001ae7983 */ /* 0x000ea20000300800 */
[----:B------:R-:W2:Y:S01]  /*131710*/  LDL.LU.64 R172, [R1+0x8080] ;  /* 0x0080800001ac7983 */ /* 0x000ea20000300a00 */
[----:B------:R1:W-:Y:S02]  /*131720*/  STL.64 [R1+0xe80], R176 ;  /* 0x000e80b001007387 */ /* 0x0003e40000100a00 */
[----:B------:R1:W-:Y:S01]  /*131730*/  STL.64 [R1+0xe88], R178 ;  /* 0x000e88b201007387 */ /* 0x0003e20000100a00 */
[C---:B------:R-:W-:Y:S01]  /*131740*/  HMMA.1688.F32.TF32 R196, R240.reuse, R192, R196 ;  /* 0x000000c0f0c4723c */ /* 0x040fe200000810c4 */
[----:B-1----:R-:W2:Y:S01]  /*131750*/  LDL.LU.64 R176, [R1+0x8078] ;  /* 0x0080780001b07983 */ /* 0x002ea20000300a00 */
[----:B------:R-:W-:Y:S02]  /*131760*/  IMAD.MOV.U32 R178, RZ, RZ, R20 ;  /* 0x000000ffffb27224 */ /* 0x000fe400078e0014 */
[----:B------:R-:W-:Y:S02]  /*131770*/  IMAD.MOV.U32 R179, RZ, RZ, R21 ;  /* 0x000000ffffb37224 */ /* 0x000fe400078e0015 */
[----:B------:R-:W2:Y:S01]  /*131780*/  LDL.LU.64 R22, [R1+0x8070] ;  /* 0x0080700001167983 */ /* 0x000ea20000300a00 */
[----:B------:R-:W2:Y:S01]  /*131790*/  LDL.LU.64 R20, [R1+0x8068] ;  /* 0x0080680001147983 */ /* 0x000ea20000300a00 */
[----:B------:R-:W-:Y:S02]  /*1317a0*/  STL.64 [R1+0xe60], R16 ;  /* 0x000e601001007387 */ /* 0x000fe40000100a00 */
[----:B------:R1:W-:Y:S01]  /*1317b0*/  STL.64 [R1+0xe68], R18 ;  /* 0x000e681201007387 */ /* 0x0003e20000100a00 */
[C---:B------:R-:W-:Y:S01]  /*1317c0*/  HMMA.1688.F32.TF32 R188, R240.reuse, R8, R188 ;  /* 0x00000008f0bc723c */ /* 0x040fe200000810bc */
[----:B-1----:R-:W2:Y:S01]  /*1317d0*/  LDL.LU.64 R18, [R1+0x8060] ;  /* 0x0080600001127983 */ /* 0x002ea20000300a00 */
[----:B------:R-:W2:Y:S02]  /*1317e0*/  LDL.LU.64 R16, [R1+0x8058] ;  /* 0x0080580001107983 */ /* 0x000ea40000300a00 */
[----:B------:R-:W-:Y:S02]  /*1317f0*/  STL.64 [R1+0xe40], R12 ;  /* 0x000e400c01007387 */ /* 0x000fe40000100a00 */
[----:B------:R1:W-:Y:S02]  /*131800*/  STL.64 [R1+0xe48], R14 ;  /* 0x000e480e01007387 */ /* 0x0003e40000100a00 */
[----:B------:R-:W-:Y:S01]  /*131810*/  HMMA.1688.F32.TF32 R240, R240, R156, R160 ;  /* 0x0000009cf0f0723c */ /* 0x000fe200000810a0 */
        /* <DEDUP_REMOVED lines=37> */
[----:B------:R1:W-:Y:S01]  /*131a70*/  STL.64 [R1+0xd60], R240 ;  /* 0x000d60f001007387 */ /* 0x0003e20000100a00 */
[----:B------:R1:W-:Y:S02]  /*131a80*/  STL.64 [R1+0xd68], R242 ;  /* 0x000d68f201007387 */ /* 0x0003e40000100a00 */
[----:B------:R-:W2:Y:S02]  /*131a90*/  LDL.LU.64 R158, [R1+0x7fa0] ;  /* 0x007fa000019e7983 */ /* 0x000ea40000300a00 */
[----:B------:R-:W2:Y:S01]  /*131aa0*/  LDL.LU.64 R156, [R1+0x7f98] ;  /* 0x007f9800019c7983 */ /* 0x000ea20000300a00 */
[----:B-1----:R-:W2:Y:S01]  /*131ab0*/  LDL.LU R240, [R1+0x1e0] ;  /* 0x0001e00001f07983 */ /* 0x002ea20000300800 */
[----:B------:R-:W2:Y:S02]  /*131ac0*/  LDL.LU R241, [R1+0x1e4] ;  /* 0x0001e40001f17983 */ /* 0x000ea40000300800 */
[----:B------:R-:W2:Y:S02]  /*131ad0*/  LDL.LU R242, [R1+0x1e8] ;  /* 0x0001e80001f27983 */ /* 0x000ea40000300800 */
[----:B------:R-:W2:Y:S01]  /*131ae0*/  LDL.LU R243, [R1+0x1ec] ;  /* 0x0001ec0001f37983 */ /* 0x000ea20000300800 */
[----:B------:R-:W-:Y:S01]  /*131af0*/  STL.64 [R1+0xd40], R152 ;  /* 0x000d409801007387 */ /* 0x000fe20000100a00 */
[----:B------:R1:W-:Y:S03]  /*131b00*/  STL.64 [R1+0xd48], R154 ;  /* 0x000d489a01007387 */ /* 0x0003e60000100a00 */
[----:B-1----:R-:W3:Y:S01]  /*131b10*/  LDL.LU.64 R154, [R1+0x7f90] ;  /* 0x007f9000019a7983 */ /* 0x002ee20000300a00 */
[----:B------:R-:W3:Y:S02]  /*131b20*/  LDL.LU.64 R152, [R1+0x7f88] ;  /* 0x007f880001987983 */ /* 0x000ee40000300a00 */
[----:B------:R-:W3:Y:S02]  /*131b30*/  LDL.LU.64 R150, [R1+0x7f80] ;  /* 0x007f800001967983 */ /* 0x000ee40000300a00 */
[----:B------:R-:W3:Y:S01]  /*131b40*/  LDL.LU.64 R148, [R1+0x7f78] ;  /* 0x007f780001947983 */ /* 0x000ee20000300a00 */
[----:B------:R-:W-:Y:S01]  /*131b50*/  STL.64 [R1+0xd20], R128 ;  /* 0x000d208001007387 */ /* 0x000fe20000100a00 */
[----:B------:R1:W-:Y:S03]  /*131b60*/  STL.64 [R1+0xd28], R130 ;  /* 0x000d288201007387 */ /* 0x0003e60000100a00 */
[----:B-1----:R-:W3:Y:S01]  /*131b70*/  LDL.LU.64 R130, [R1+0x7f70] ;  /* 0x007f700001827983 */ /* 0x002ee20000300a00 */
[----:B------:R-:W3:Y:S02]  /*131b80*/  LDL.LU.64 R128, [R1+0x7f68] ;  /* 0x007f680001807983 */ /* 0x000ee40000300a00 */
[----:B------:R-:W-:Y:S02]  /*131b90*/  STL.64 [R1+0xd00], R124 ;  /* 0x000d007c01007387 */ /* 0x000fe40000100a00 */
[----:B------:R1:W-:Y:S02]  /*131ba0*/  STL.64 [R1+0xd08], R126 ;  /* 0x000d087e01007387 */ /* 0x0003e40000100a00 */
[----:B-1----:R-:W4:Y:S01]  /*131bb0*/  LDL.LU.64 R126, [R1+0x7f60] ;  /* 0x007f6000017e7983 */ /* 0x002f220000300a00 */
[----:B------:R-:W4:Y:S02]  /*131bc0*/  LDL.LU.64 R124, [R1+0x7f58] ;  /* 0x007f5800017c7983 */ /* 0x000f240000300a00 */
[----:B------:R-:W-:Y:S01]  /*131bd0*/  IMAD.MOV.U32 R7, RZ, RZ, R140 ;  /* 0x000000ffff077224 */ /* 0x000fe200078e008c */
[----:B------:R-:W-:Y:S01]  /*131be0*/  MOV R6, R141 ;  /* 0x0000008d00067202 */ /* 0x000fe20000000f00 */
[----:B------:R-:W-:-:S02]  /*131bf0*/  IMAD.MOV.U32 R239, RZ, RZ, R136 ;  /* 0x000000ffffef7224 */ /* 0x000fc400078e0088 */
[----:B------:R-:W-:Y:S01]  /*131c00*/  IMAD.MOV.U32 R238, RZ, RZ, R137 ;  /* 0x000000ffffee7224 */ /* 0x000fe200078e0089 */
[C---:B--2---:R-:W-:Y:S08]  /*131c10*/  HMMA.1688.F32.TF32 R240, R108.reuse, R140, R240 ;  /* 0x0000008c6cf0723c */ /* 0x044ff000000810f0 */
[C---:B---3--:R-:W-:Y:S08]  /*131c20*/  HMMA.1688.F32.TF32 R128, R108.reuse, R132, R128 ;  /* 0x000000846c80723c */ /* 0x048ff00000081080 */
[----:B----4-:R-:W-:Y:S07]  /*131c30*/  HMMA.1688.F32.TF32 R124, R108, R136, R124 ;  /* 0x000000886c7c723c */ /* 0x010fee000008107c */
[----:B------:R-:W-:Y:S01]  /*131c40*/  STL.64 [R1+0xce0], R240 ;  /* 0x000ce0f001007387 */ /* 0x000fe20000100a00 */
[----:B------:R1:W-:Y:S02]  /*131c50*/  STL.64 [R1+0xce8], R242 ;  /* 0x000ce8f201007387 */ /* 0x0003e40000100a00 */
[----:B------:R-:W2:Y:S02]  /*131c60*/  LDL.LU.64 R142, [R1+0x7f50] ;  /* 0x007f5000018e7983 */ /* 0x000ea40000300a00 */
[----:B------:R-:W2:Y:S02]  /*131c70*/  LDL.LU.64 R140, [R1+0x7f48] ;  /* 0x007f4800018c7983 */ /* 0x000ea40000300a00 */
[----:B-1----:R-:W-:Y:S01]  /*131c80*/  IMAD.MOV.U32 R243, RZ, RZ, R132 ;  /* 0x000000fffff37224 */ /* 0x002fe200078e0084 */
[----:B------:R-:W-:-:S08]  /*131c90*/  MOV R242, R133 ;  /* 0x0000008500f27202 */ /* 0x000fd00000000f00 */
[----:B------:R1:W-:Y:S01]  /*131ca0*/  STL.64 [R1+0xcc0], R124 ;  /* 0x000cc07c01007387 */ /* 0x0003e20000100a00 */
[----:B------:R-:W-:Y:S02]  /*131cb0*/  STL.64 [R1+0xcc8], R126 ;  /* 0x000cc87e01007387 */ /* 0x000fe40000100a00 */
[----:B------:R-:W3:Y:S02]  /*131cc0*/  LDL.LU.64 R138, [R1+0x7f40] ;  /* 0x007f4000018a7983 */ /* 0x000ee40000300a00 */
[----:B------:R-:W3:Y:S01]  /*131cd0*/  LDL.LU.64 R136, [R1+0x7f38] ;  /* 0x007f380001887983 */ /* 0x000ee20000300a00 */
[----:B------:R4:W-:Y:S01]  /*131ce0*/  STL.64 [R1+0xca0], R128 ;  /* 0x000ca08001007387 */ /* 0x0009e20000100a00 */
[----:B------:R-:W-:Y:S01]  /*131cf0*/  STL.64 [R1+0xca8], R130 ;  /* 0x000ca88201007387 */ /* 0x000fe20000100a00 */
[----:B-1----:R-:W-:Y:S01]  /*131d00*/  MOV R124, R135 ;  /* 0x00000087007c7202 */ /* 0x002fe20000000f00 */
[----:B------:R-:W-:Y:S02]  /*131d10*/  IMAD.MOV.U32 R125, RZ, RZ, R134 ;  /* 0x000000ffff7d7224 */ /* 0x000fe400078e0086 */
[----:B------:R-:W3:Y:S01]  /*131d20*/  LDL.LU.64 R134, [R1+0x7f30] ;  /* 0x007f300001867983 */ /* 0x000ee20000300a00 */
[----:B------:R-:W3:Y:S02]  /*131d30*/  LDL.LU.64 R132, [R1+0x7f28] ;  /* 0x007f280001847983 */ /* 0x000ee40000300a00 */
[----:B----4-:R-:W-:Y:S01]  /*131d40*/  IMAD.MOV.U32 R129, RZ, RZ, R147 ;  /* 0x000000ffff817224 */ /* 0x010fe200078e0093 */
[C---:B--2---:R-:W-:Y:S08]  /*131d50*/  HMMA.1688.F32.TF32 R140, R108.reuse, R144, R140 ;  /* 0x000000906c8c723c */ /* 0x044ff0000008108c */
[C---:B---3--:R-:W-:Y:S08]  /*131d60*/  HMMA.1688.F32.TF32 R136, R108.reuse, R32, R136 ;  /* 0x000000206c88723c */ /* 0x048ff00000081088 */
[----:B------:R-:W-:Y:S11]  /*131d70*/  HMMA.1688.F32.TF32 R132, R108, R248, R132 ;  /* 0x000000f86c84723c */ /* 0x000ff60000081084 */
[----:B------:R-:W-:Y:S11]  /*131d80*/  @!UPT UIADD3 URZ, URZ, URZ, URZ ;  /* 0x0000003f3f3ff290 */ /* 0x000ff6000fffe03f */
[----:B------:R-:W-:Y:S01]  /*131d90*/  @!UPT UIADD3 URZ, URZ, URZ, URZ ;  /* 0x0000003f3f3ff290 */ /* 0x000fe2000fffe03f */
[----:B------:R1:W-:Y:S01]  /*131da0*/  STL.64 [R1+0xc80], R132 ;  /* 0x000c808401007387 */ /* 0x0003e20000100a00 */
[----:B------:R-:W-:Y:S02]  /*131db0*/  STL.64 [R1+0xc88], R134 ;  /* 0x000c888601007387 */ /* 0x000fe40000100a00 */
[----:B------:R2:W-:Y:S02]  /*131dc0*/  STL.64 [R1+0xc60], R136 ;  /* 0x000c608801007387 */ /* 0x0005e40000100a00 */
[----:B------:R-:W-:Y:S01]  /*131dd0*/  STL.64 [R1+0xc68], R138 ;  /* 0x000c688a01007387 */ /* 0x000fe20000100a00 */
[----:B------:R-:W-:Y:S01]  /*131de0*/  STL.64 [R1+0xc40], R140 ;  /* 0x000c408c01007387 */ /* 0x000fe20000100a00 */
[----:B------:R-:W-:Y:S01]  /*131df0*/  STL.64 [R1+0xc48], R142 ;  /* 0x000c488e01007387 */ /* 0x000fe20000100a00 */
[----:B-1----:R-:W-:Y:S01]  /*131e00*/  MOV R132, R146 ;  /* 0x0000009200847202 */ /* 0x002fe20000000f00 */
[----:B--2---:R-:W-:Y:S01]  /*131e10*/  IMAD.MOV.U32 R136, RZ, RZ, R11 ;  /* 0x000000ffff887224 */ /* 0x004fe200078e000b */
[----:B------:R-:W-:Y:S01]  /*131e20*/  MOV R137, R10 ;  /* 0x0000000a00897202 */ /* 0x000fe20000000f00 */
[----:B------:R-:W-:-:S02]  /*131e30*/  IMAD.MOV.U32 R11, RZ, RZ, R144 ;  /* 0x000000ffff0b7224 */ /* 0x000fc400078e0090 */
[----:B------:R-:W-:Y:S01]  /*131e40*/  IMAD.MOV.U32 R10, RZ, RZ, R145 ;  /* 0x000000ffff0a7224 */ /* 0x000fe200078e0091 */
[----:B------:R-:W2:Y:S01]  /*131e50*/  LDL.LU.64 R146, [R1+0x7f20] ;  /* 0x007f200001927983 */ /* 0x000ea20000300a00 */
[----:B------:R-:W2:Y:S01]  /*131e60*/  LDL.LU.64 R144, [R1+0x7f18] ;  /* 0x007f180001907983 */ /* 0x000ea20000300a00 */
[----:B------:R-:W-:Y:S01]  /*131e70*/  HMMA.1688.F32.TF32 R148, R108, R124, R148 ;  /* 0x0000007c6c94723c */ /* 0x000fe20000081094 */
[----:B------:R-:W-:Y:S02]  /*131e80*/  IMAD.MOV.U32 R128, RZ, RZ, R187 ;  /* 0x000000ffff807224 */ /* 0x000fe400078e00bb */
[----:B------:R-:W-:Y:S02]  /*131e90*/  IMAD.MOV.U32 R127, RZ, RZ, R184 ;  /* 0x000000ffff7f7224 */ /* 0x000fe400078e00b8 */
[----:B------:R-:W-:-:S03]  /*131ea0*/  IMAD.MOV.U32 R126, RZ, RZ, R185 ;  /* 0x000000ffff7e7224 */ /* 0x000fc600078e00b9 */
[C---:B--2---:R-:W-:Y:S11]  /*131eb0*/  HMMA.1688.F32.TF32 R144, R108.reuse, R116, R144 ;  /* 0x000000746c90723c */ /* 0x044ff60000081090 */
[----:B------:R-:W-:Y:S11]  /*131ec0*/  @!UPT UIADD3 URZ, URZ, URZ, URZ ;  /* 0x0000003f3f3ff290 */ /* 0x000ff6000fffe03f */
[----:B------:R-:W-:Y:S01]  /*131ed0*/  @!UPT UIADD3 URZ, URZ, URZ, URZ ;  /* 0x0000003f3f3ff290 */ /* 0x000fe2000fffe03f */
[----:B------:R-:W-:Y:S01]  /*131ee0*/  STL.64 [R1+0xc20], R144 ;  /* 0x000c209001007387 */ /* 0x000fe20000100a00 */
[----:B------:R-:W-:Y:S02]  /*131ef0*/  STL.64 [R1+0xc28], R146 ;  /* 0x000c289201007387 */ /* 0x000fe40000100a00 */
[----:B------:R-:W-:Y:S02]  /*131f00*/  STL.64 [R1+0xc00], R148 ;  /* 0x000c009401007387 */ /* 0x000fe40000100a00 */
[----:B------:R1:W-:Y:S02]  /*131f10*/  STL.64 [R1+0xc08], R150 ;  /* 0x000c089601007387 */ /* 0x0003e40000100a00 */
[----:B-1----:R-:W-:Y:S01]  /*131f20*/  HMMA.1688.F32.TF32 R148, R108, R184, R152 ;  /* 0x000000b86c94723c */ /* 0x002fe20000081098 */
[----:B------:R-:W-:-:S06]  /*131f30*/  IMAD.MOV.U32 R144, RZ, RZ, R186 ;  /* 0x000000ffff907224 */ /* 0x000fcc00078e00ba */
[----:B------:R-:W-:Y:S01]  /*131f40*/  MOV R152, R166 ;  /* 0x000000a600987202 */ /* 0x000fe20000000f00 */
[----:B------:R-:W-:Y:S11]  /*131f50*/  IMAD.MOV.U32 R153, RZ, RZ, R167 ;  /* 0x000000ffff997224 */ /* 0x000ff600078e00a7 */
[----:B------:R-:W-:Y:S04]  /*131f60*/  @!UPT UIADD3 URZ, URZ, URZ, URZ ;  /* 0x0000003f3f3ff290 */ /* 0x000fe8000fffe03f */
[----:B------:R-:W-:Y:S01]  /*131f70*/  STL.64 [R1+0xbe0], R148 ;  /* 0x000be09401007387 */ /* 0x000fe20000100a00 */
[----:B------:R1:W-:Y:S02]  /*131f80*/  STL.64 [R1+0xbe8], R150 ;  /* 0x000be89601007387 */ /* 0x0003e40000100a00 */
[----:B------:R-:W2:Y:S02]  /*131f90*/  LDL.LU.64 R186, [R1+0x7f10] ;  /* 0x007f100001ba7983 */ /* 0x000ea40000300a00 */
[----:B------:R-:W2:Y:S01]  /*131fa0*/  LDL.LU.64 R184, [R1+0x7f08] ;  /* 0x007f080001b87983 */ /* 0x000ea20000300a00 */
[----:B------:R-:W3:Y:S01]  /*131fb0*/  LDL.LU R166, [R1+0x7f04] ;  /* 0x007f040001a67983 */ /* 0x000ee20000300800 */
[----:B------:R-:W3:Y:S01]  /*131fc0*/  LDL.LU R167, [R1+0x7f00] ;  /* 0x007f000001a77983 */ /* 0x000ee20000300800 */
[C---:B-1----:R-:W-:Y:S11]  /*131fd0*/  HMMA.1688.F32.TF32 R148, R108.reuse, R128, R156 ;  /* 0x000000806c94723c */ /* 0x042ff6000008109c */
[----:B------:R-:W-:Y:S11]  /*131fe0*/  @!UPT UIADD3 URZ, URZ, URZ, URZ ;  /* 0x0000003f3f3ff290 */ /* 0x000ff6000fffe03f */
[----:B------:R-:W-:Y:S01]  /*131ff0*/  @!UPT UIADD3 URZ, URZ, URZ, URZ ;  /* 0x0000003f3f3ff290 */ /* 0x000fe2000fffe03f */
[----:B------:R-:W-:Y:S01]  /*132000*/  STL.64 [R1+0xbd0], R148 ;  /* 0x000bd09401007387 */ /* 0x000fe20000100a00 */
[----:B------:R1:W-:Y:S02]  /*132010*/  STL.64 [R1+0xbd8], R150 ;  /* 0x000bd89601007387 */ /* 0x0003e40000100a00 */
[----:B-1----:R-:W-:Y:S01]  /*132020*/  HMMA.1688.F32.TF32 R148, R108, R180, R160 ;  /* 0x000000b46c94723c */ /* 0x002fe200000810a0 */
[----:B------:R-:W-:Y:S02]  /*132030*/  IMAD.MOV.U32 R133, RZ, RZ, R114 ;  /* 0x000000ffff857224 */ /* 0x000fe400078e0072 */
[----:B------:R-:W-:Y:S01]  /*132040*/  IMAD.MOV.U32 R156, RZ, RZ, R183 ;  /* 0x000000ffff9c7224 */ /* 0x000fe200078e00b7 */
[----:B------:R-:W-:Y:S01]  /*132050*/  MOV R157, R182 ;  /* 0x000000b6009d7202 */ /* 0x000fe20000000f00 */
[----:B------:R-:W-:Y:S02]  /*132060*/  IMAD.MOV.U32 R131, RZ, RZ, R180 ;  /* 0x000000ffff837224 */ /* 0x000fe400078e00b4 */
[----:B------:R-:W-:Y:S01]  /*132070*/  IMAD.MOV.U32 R130, RZ, RZ, R181 ;  /* 0x000000ffff827224 */ /* 0x000fe200078e00b5 */
[----:B------:R-:W-:-:S02]  /*132080*/  MOV R145, R115 ;  /* 0x0000007300917202 */ /* 0x000fc40000000f00 */
[----:B------:R-:W-:Y:S01]  /*132090*/  MOV R160, R171 ;  /* 0x000000ab00a07202 */ /* 0x000fe20000000f00 */
[----:B------:R-:W-:Y:S01]  /*1320a0*/  IMAD.MOV.U32 R161, RZ, RZ, R175 ;  /* 0x000000ffffa17224 */ /* 0x000fe200078e00af */
[----:B------:R-:W-:Y:S01]  /*1320b0*/  MOV R140, R113 ;  /* 0x00000071008c7202 */ /* 0x000fe20000000f00 */
[----:B------:R-:W-:Y:S02]  /*1320c0*/  IMAD.MOV.U32 R141, RZ, RZ, R112 ;  /* 0x000000ffff8d7224 */ /* 0x000fe400078e0070 */
[----:B------:R-:W-:Y:S01]  /*1320d0*/  IMAD.MOV.U32 R135, RZ, RZ, R208 ;  /* 0x000000ffff877224 */ /* 0x000fe200078e00d0 */
[----:B------:R-:W-:Y:S02]  /*1320e0*/  MOV R134, R209 ;  /* 0x000000d100867202 */ /* 0x000fe40000000f00 */
[----:B------:R-:W-:Y:S01]  /*1320f0*/  MOV R139, R212 ;  /* 0x000000d4008b7202 */ /* 0x000fe20000000f00 */
[----:B------:R-:W-:Y:S02]  /*132100*/  IMAD.MOV.U32 R138, RZ, RZ, R213 ;  /* 0x000000ffff8a7224 */ /* 0x000fe400078e00d5 */
[----:B------:R-:W-:-:S02]  /*132110*/  IMAD.MOV.U32 R143, RZ, RZ, R216 ;  /* 0x000000ffff8f7224 */ /* 0x000fc400078e00d8 */
[----:B------:R-:W-:Y:S01]  /*132120*/  IMAD.MOV.U32 R142, RZ, RZ, R217 ;  /* 0x000000ffff8e7224 */ /* 0x000fe200078e00d9 */
[----:B------:R-:W-:Y:S04]  /*132130*/  LDS R112, [R2+0x9c280] ;  /* 0x09c2800002707984 */ /* 0x000fe80000000800 */
[----:B------:R-:W-:Y:S04]  /*132140*/  LDS R114, [R2+0x9d280] ;  /* 0x09d2800002727984 */ /* 0x000fe80000000800 */
[----:B------:R-:W-:Y:S04]  /*132150*/  LDS R113, [R252+0x9c280] ;  /* 0x09c28000fc717984 */ /* 0x000fe80000000800 */
[----:B------:R-:W1:Y:S04]  /*132160*/  LDS R115, [R252+0x9d280] ;  /* 0x09d28000fc737984 */ /* 0x000e680000000800 */
[----:B------:R-:W-:Y:S01]  /*132170*/  STL.64 [R1+0xbb0], R148 ;  /* 0x000bb09401007387 */ /* 0x000fe20000100a00 */
[----:B------:R3:W-:Y:S02]  /*132180*/  STL.64 [R1+0xbb8], R150 ;  /* 0x000bb89601007387 */ /* 0x0007e40000100a00 */
[----:B------:R-:W4:Y:S02]  /*132190*/  LDL.LU.64 R182, [R1+0x7ef8] ;  /* 0x007ef80001b67983 */ /* 0x000f240000300a00 */
[----:B------:R-:W4:Y:S01]  /*1321a0*/  LDL.LU.64 R180, [R1+0x7ef0] ;  /* 0x007ef00001b47983 */ /* 0x000f220000300a00 */
[----:B------:R-:W2:Y:S01]  /*1321b0*/  LDL.LU R171, [R1+0x7eec] ;  /* 0x007eec0001ab7983 */ /* 0x000ea20000300800 */
[----:B------:R-:W4:Y:S01]  /*1321c0*/  LDL.LU R175, [R1+0x7ee8] ;  /* 0x007ee80001af7983 */ /* 0x000f220000300800 */
[----:B---3--:R-:W-:Y:S07]  /*1321d0*/  HMMA.1688.F32.TF32 R148, R108, R132, R164 ;  /* 0x000000846c94723c */ /* 0x008fee00000810a4 */
[----:B------:R-:W-:-:S02]  /*1321e0*/  IMAD.MOV.U32 R164, RZ, RZ, R178 ;  /* 0x000000ffffa47224 */ /* 0x000fc400078e00b2 */
[----:B------:R-:W3:Y:S01]  /*1321f0*/  LDL.LU R178, [R1+0x7ee4] ;  /* 0x007ee40001b27983 */ /* 0x000ee20000300800 */
[----:B------:R-:W-:Y:S11]  /*132200*/  MOV R165, R179 ;  /* 0x000000b300a57202 */ /* 0x000ff60000000f00 */
[----:B------:R-:W-:Y:S02]  /*132210*/  @!UPT UIADD3 URZ, URZ, URZ, URZ ;  /* 0x0000003f3f3ff290 */ /* 0x000fe4000fffe03f */
[----:B------:R-:W-:Y:S01]  /*132220*/  STL.64 [R1+0xb90], R148 ;  /* 0x000b909401007387 */ /* 0x000fe20000100a00 */
[----:B------:R2:W-:Y:S02]  /*132230*/  STL.64 [R1+0xb98], R150 ;  /* 0x000b989601007387 */ /* 0x0005e40000100a00 */
[----:B------:R-:W3:Y:S01]  /*132240*/  LDL.LU R179, [R1+0x7ee0] ;  /* 0x007ee00001b37983 */ /* 0x000ee20000300800 */
[C---:B--2---:R-:W-:Y:S07]  /*132250*/  HMMA.1688.F32.TF32 R148, R108.reuse, R144, R168 ;  /* 0x000000906c94723c */ /* 0x044fee00000810a8 */
[----:B------:R-:W-:Y:S01]  /*132260*/  MOV R168, R247 ;  /* 0x000000f700a87202 */ /* 0x000fe20000000f00 */
[----:B------:R-:W-:Y:S11]  /*132270*/  IMAD.MOV.U32 R169, RZ, RZ, R246 ;  /* 0x000000ffffa97224 */ /* 0x000ff600078e00f6 */
[----:B------:R-:W-:Y:S04]  /*132280*/  @!UPT UIADD3 URZ, URZ, URZ, URZ ;  /* 0x0000003f3f3ff290 */ /* 0x000fe8000fffe03f */
[----:B------:R-:W-:Y:S01]  /*132290*/  STL.64 [R1+0xb70], R148 ;  /* 0x000b709401007387 */ /* 0x000fe20000100a00 */
[----:B------:R4:W-:Y:S02]  /*1322a0*/  STL.64 [R1+0xb78], R150 ;  /* 0x000b789601007387 */ /* 0x0009e40000100a00 */
[C---:B----4-:R-:W-:Y:S07]  /*1322b0*/  HMMA.1688.F32.TF32 R148, R108.reuse, R140, R172 ;  /* 0x0000008c6c94723c */ /* 0x050fee00000810ac */
[----:B------:R-:W-:Y:S01]  /*1322c0*/  IMAD.MOV.U32 R172, RZ, RZ, R245 ;  /* 0x000000ffffac7224 */ /* 0x000fe200078e00f5 */
[----:B------:R-:W-:Y:S11]  /*1322d0*/  MOV R173, R244 ;  /* 0x000000f400ad7202 */ /* 0x000ff60000000f00 */
[----:B------:R-:W-:Y:S04]  /*1322e0*/  @!UPT UIADD3 URZ, URZ, URZ, URZ ;  /* 0x0000003f3f3ff290 */ /* 0x000fe8000fffe03f */
[----:B------:R-:W-:Y:S01]  /*1322f0*/  STL.64 [R1+0xb50], R148 ;  /* 0x000b509401007387 */ /* 0x000fe20000100a00 */
[----:B------:R-:W-:Y:S01]  /*132300*/  STL.64 [R1+0xb58], R150 ;  /* 0x000b589601007387 */ /* 0x000fe20000100a00 */
[C---:B---3--:R-:W-:Y:S08]  /*132310*/  HMMA.1688.F32.TF32 R244, R108.reuse, R136, R176 ;  /* 0x000000886cf4723c */ /* 0x048ff000000810b0 */
[C---:B------:R-:W-:Y:S11]  /*132320*/  HMMA.1688.F32.TF32 R176, R108.reuse, R152, R180 ;  /* 0x000000986cb0723c */ /* 0x040ff600000810b4 */
[----:B------:R-:W-:Y:S04]  /*132330*/  @!UPT UIADD3 URZ, URZ, URZ, URZ ;  /* 0x0000003f3f3ff290 */ /* 0x000fe8000fffe03f */
[----:B------:R-:W-:Y:S01]  /*132340*/  STL.64 [R1+0xb30], R244 ;  /* 0x000b30f401007387 */ /* 0x000fe20000100a00 */
[----:B------:R2:W-:Y:S02]  /*132350*/  STL.64 [R1+0xb38], R246 ;  /* 0x000b38f601007387 */ /* 0x0005e40000100a00 */
[C---:B--2---:R-:W-:Y:S08]  /*132360*/  HMMA.1688.F32.TF32 R244, R108.reuse, R168, R184 ;  /* 0x000000a86cf4723c */ /* 0x044ff000000810b8 */
[C---:B------:R-:W-:Y:S01]  /*132370*/  HMMA.1688.F32.TF32 R184, R108.reuse, R156, R188 ;  /* 0x0000009c6cb8723c */ /* 0x040fe200000810bc */
        /* <DEDUP_REMOVED lines=8> */
[C---:B------:R-:W-:Y:S01]  /*132400*/  HMMA.1688.F32.TF32 R192, R108.reuse, R164, R196 ;  /* 0x000000a46cc0723c */ /* 0x040fe200000810c4 */
[----:B------:R-:W2:Y:S11]  /*132410*/  LDL.64 R196, [R1+0x1320] ;  /* 0x0013200001c47983 */ /* 0x000eb60000100a00 */
[----:B------:R-:W-:Y:S03]  /*132420*/  @!UPT UIADD3 URZ, URZ, URZ, URZ ;  /* 0x0000003f3f3ff290 */ /* 0x000fe6000fffe03f */
[----:B------:R-:W-:Y:S01]  /*132430*/  STL.64 [R1+0xab0], R184 ;  /* 0x000ab0b801007387 */ /* 0x000fe20000100a00 */
[----:B------:R3:W-:Y:S02]  /*132440*/  STL.64 [R1+0xab8], R186 ;  /* 0x000ab8ba01007387 */ /* 0x0007e40000100a00 */
[C---:B---3--:R-:W-:Y:S05]  /*132450*/  HMMA.1688.F32.TF32 R184, R108.reuse, R236, R200 ;  /* 0x000000ec6cb8723c */ /* 0x048fea00000810c8 */
[----:B------:R-:W-:Y:S01]  /*132460*/  STL.64 [R1+0xa80], R192 ;  /* 0x000a80c001007387 */ /* 0x000fe20000100a00 */
[----:B------:R-:W-:Y:S11]  /*132470*/  STL.64 [R1+0xa88], R194 ;  /* 0x000a88c201007387 */ /* 0x000ff60000100a00 */
[----:B------:R-:W-:Y:S06]  /*132480*/  @!UPT UIADD3 URZ, URZ, URZ, URZ ;  /* 0x0000003f3f3ff290 */ /* 0x000fec000fffe03f */
[----:B------:R3:W-:Y:S01]  /*132490*/  STL.64 [R1+0xa60], R184 ;  /* 0x000a60b801007387 */ /* 0x0007e20000100a00 */
[----:B------:R4:W-:Y:S02]  /*1324a0*/  STL.64 [R1+0xa68], R186 ;  /* 0x000a68ba01007387 */ /* 0x0009e40000100a00 */
[----:B---3--:R-:W-:Y:S01]  /*1324b0*/  IMAD.MOV.U32 R184, RZ, RZ, R204 ;  /* 0x000000ffffb87224 */ /* 0x008fe200078e00cc */
[----:B------:R-:W-:Y:S01]  /*1324c0*/  MOV R185, R205 ;  /* 0x000000cd00b97202 */ /* 0x000fe20000000f00 */
[----:B------:R-:W3:Y:S01]  /*1324d0*/  LDL.LU R204, [R1+0x7edc] ;  /* 0x007edc0001cc7983 */ /* 0x000ee20000300800 */
[----:B------:R-:W3:Y:S02]  /*1324e0*/  LDL.LU R205, [R1+0x7ed8] ;  /* 0x007ed80001cd7983 */ /* 0x000ee40000300800 */
[----:B----4-:R-:W-:Y:S02]  /*1324f0*/  IMAD.MOV.U32 R186, RZ, RZ, R206 ;  /* 0x000000ffffba7224 */ /* 0x010fe400078e00ce */
[----:B------:R-:W-:Y:S01]  /*132500*/  IMAD.MOV.U32 R187, RZ, RZ, R207 ;  /* 0x000000ffffbb7224 */ /* 0x000fe200078e00cf */
[----:B------:R-:W3:Y:S01]  /*132510*/  LDL.LU R206, [R1+0x7ed4] ;  /* 0x007ed40001ce7983 */ /* 0x000ee20000300800 */
[----:B------:R-:W3:Y:S01]  /*132520*/  LDL.LU R207, [R1+0x7ed0] ;  /* 0x007ed00001cf7983 */ /* 0x000ee20000300800 */
[----:B------:R-:W-:Y:S01]  /*132530*/  MOV R192, R222 ;  /* 0x000000de00c07202 */ /* 0x000fe20000000f00 */
[----:B------:R-:W-:Y:S01]  /*132540*/  IMAD.MOV.U32 R193, RZ, RZ, R223 ;  /* 0x000000ffffc17224 */ /* 0x000fe200078e00df */
[----:B------:R-:W4:Y:S01]  /*132550*/  LDL.LU R222, [R1+0x7ecc] ;  /* 0x007ecc0001de7983 */ /* 0x000f220000300800 */
[----:B------:R-:W4:Y:S01]  /*132560*/  LDL.LU R223, [R1+0x7ec8] ;  /* 0x007ec80001df7983 */ /* 0x000f220000300800 */
[----:B------:R-:W-:Y:S01]  /*132570*/  MOV R246, R211 ;  /* 0x000000d300f67202 */ /* 0x000fe20000000f00 */
[----:B------:R-:W-:Y:S01]  /*132580*/  IMAD.MOV.U32 R247, RZ, RZ, R210 ;  /* 0x000000fffff77224 */ /* 0x000fe200078e00d2 */
[C---:B---3--:R-:W-:Y:S11]  /*132590*/  HMMA.1688.F32.TF32 R204, R108.reuse, R208, R204 ;  /* 0x000000d06ccc723c */ /* 0x048ff600000810cc */
[----:B------:R-:W-:Y:S11]  /*1325a0*/  @!UPT UIADD3 URZ, URZ, URZ, URZ ;  /* 0x0000003f3f3ff290 */ /* 0x000ff6000fffe03f */
[----:B------:R-:W-:Y:S01]  /*1325b0*/  @!UPT UIADD3 URZ, URZ, URZ, URZ ;  /* 0x0000003f3f3ff290 */ /* 0x000fe2000fffe03f */
[----:B------:R3:W-:Y:S01]  /*1325c0*/  STL.64 [R1+0xa40], R204 ;  /* 0x000a40cc01007387 */ /* 0x0007e20000100a00 */
[----:B------:R-:W-:Y:S02]  /*1325d0*/  STL.64 [R1+0xa48], R206 ;  /* 0x000a48ce01007387 */ /* 0x000fe40000100a00 */
[----:B------:R-:W2:Y:S02]  /*1325e0*/  LDL.LU.64 R210, [R1+0x7ec0] ;  /* 0x007ec00001d27983 */ /* 0x000ea40000300a00 */
[----:B------:R-:W2:Y:S02]  /*1325f0*/  LDL.LU.64 R208, [R1+0x7eb8] ;  /* 0x007eb80001d07983 */ /* 0x000ea40000300a00 */
[----:B------:R-:W-:Y:S02]  /*132600*/  IMAD.MOV.U32 R244, RZ, RZ, R215 ;  /* 0x000000fffff47224 */ /* 0x000fe400078e00d7 */
[----:B------:R-:W-:Y:S01]  /*132610*/  IMAD.MOV.U32 R245, RZ, RZ, R214 ;  /* 0x000000fffff57224 */ /* 0x000fe200078e00d6 */
[C---:B--2---:R-:W-:Y:S11]  /*132620*/  HMMA.1688.F32.TF32 R208, R108.reuse, R212, R208 ;  /* 0x000000d46cd0723c */ /* 0x044ff600000810d0 */
[----:B------:R-:W-:Y:S11]  /*132630*/  @!UPT UIADD3 URZ, URZ, URZ, URZ ;  /* 0x0000003f3f3ff290 */ /* 0x000ff6000fffe03f */
[----:B------:R-:W-:Y:S01]  /*132640*/  @!UPT UIADD3 URZ, URZ, URZ, URZ ;  /* 0x0000003f3f3ff290 */ /* 0x000fe2000fffe03f */
[----:B------:R2:W-:Y:S01]  /*132650*/  STL.64 [R1+0xa20], R208 ;  /* 0x000a20d001007387 */ /* 0x0005e20000100a00 */
[----:B------:R-:W-:Y:S02]  /*132660*/  STL.64 [R1+0xa28], R210 ;  /* 0x000a28d201007387 */ /* 0x000fe40000100a00 */
[----:B------:R-:W2:Y:S02]  /*132670*/  LDL.LU.64 R214, [R1+0x7eb0] ;  /* 0x007eb00001d67983 */ /* 0x000ea40000300a00 */
[----:B------:R-:W2:Y:S02]  /*132680*/  LDL.LU.64 R212, [R1+0x7ea8] ;  /* 0x007ea80001d47983 */ /* 0x000ea40000300a00 */
[----:B------:R-:W-:Y:S01]  /*132690*/  IMAD.MOV.U32 R194, RZ, RZ, R219 ;  /* 0x000000ffffc27224 */ /* 0x000fe200078e00db */
[----:B------:R-:W-:Y:S01]  /*1326a0*/  MOV R195, R218 ;  /* 0x000000da00c37202 */ /* 0x000fe20000000f00 */
[----:B--2---:R-:W-:Y:S11]  /*1326b0*/  HMMA.1688.F32.TF32 R212, R108, R216, R212 ;  /* 0x000000d86cd4723c */ /* 0x004ff600000810d4 */
[----:B------:R-:W-:Y:S11]  /*1326c0*/  @!UPT UIADD3 URZ, URZ, URZ, URZ ;  /* 0x0000003f3f3ff290 */ /* 0x000ff6000fffe03f */
[----:B------:R-:W-:Y:S01]  /*1326d0*/  @!UPT UIADD3 URZ, URZ, URZ, URZ ;  /* 0x0000003f3f3ff290 */ /* 0x000fe2000fffe03f */
[----:B------:R2:W-:Y:S01]  /*1326e0*/  STL.64 [R1+0xa00], R212 ;  /* 0x000a00d401007387 */ /* 0x0005e20000100a00 */
[----:B------:R-:W-:Y:S02]  /*1326f0*/  STL.64 [R1+0xa08], R214 ;  /* 0x000a08d601007387 */ /* 0x000fe40000100a00 */
[----:B------:R-:W4:Y:S02]  /*132700*/  LDL.LU.64 R218, [R1+0x7ea0] ;  /* 0x007ea00001da7983 */ /* 0x000f240000300a00 */
[----:B------:R-:W4:Y:S01]  /*132710*/  LDL.LU.64 R216, [R1+0x7e98] ;  /* 0x007e980001d87983 */ /* 0x000f220000300a00 */
[----:B------:R-:W-:Y:S01]  /*132720*/  MOV R200, R35 ;  /* 0x0000002300c87202 */ /* 0x000fe20000000f00 */
[----:B------:R-:W-:Y:S02]  /*132730*/  IMAD.MOV.U32 R201, RZ, RZ, R34 ;  /* 0x000000ffffc97224 */ /* 0x000fe400078e0022 */
[----:B---3--:R-:W-:Y:S02]  /*132740*/  IMAD.MOV.U32 R204, RZ, RZ, R27 ;  /* 0x000000ffffcc7224 */ /* 0x008fe400078e001b */
[----:B------:R-:W-:-:S02]  /*132750*/  IMAD.MOV.U32 R205, RZ, RZ, R26 ;  /* 0x000000ffffcd7224 */ /* 0x000fc400078e001a */
[----:B------:R-:W-:Y:S02]  /*132760*/  IMAD.MOV.U32 R240, RZ, RZ, R251 ;  /* 0x000000fffff07224 */ /* 0x000fe400078e00fb */
[----:B------:R-:W-:Y:S01]  /*132770*/  IMAD.MOV.U32 R241, RZ, RZ, R250 ;  /* 0x000000fffff17224 */ /* 0x000fe200078e00fa */
[----:B-1----:R-:W-:Y:S01]  /*132780*/  HMMA.1688.F32.TF32 R192, R112, R4, R192 ;  /* 0x0000000470c0723c */ /* 0x002fe200000810c0 */
        /* <DEDUP_REMOVED lines=8> */
[----:B--2---:R-:W-:Y:S01]  /*132810*/  MOV R212, R7 ;  /* 0x0000000700d47202 */ /* 0x004fe20000000f00 */
[----:B------:R-:W-:Y:S02]  /*132820*/  IMAD.MOV.U32 R213, RZ, RZ, R6 ;  /* 0x000000ffffd57224 */ /* 0x000fe400078e0006 */
[----:B------:R-:W-:Y:S02]  /*132830*/  IMAD.MOV.U32 R127, RZ, RZ, R4 ;  /* 0x000000ffff7f7224 */ /* 0x000fe400078e0004 */
[----:B------:R-:W-:Y:S01]  /*132840*/  IMAD.MOV.U32 R126, RZ, RZ, R5 ;  /* 0x000000ffff7e7224 */ /* 0x000fe200078e0005 */
[C---:B----4-:R-:W-:Y:S11]  /*132850*/  HMMA.1688.F32.TF32 R216, R108.reuse, R200, R216 ;  /* 0x000000c86cd8723c */ /* 0x050ff600000810d8 */
        /* <DEDUP_REMOVED lines=11> */
[----:B------:R-:W-:Y:S11]  /*132910*/  STL.64 [R1+0x9b8], R222 ;  /* 0x0009b8de01007387 */ /* 0x000ff60000100a00 */
[----:B------:R-:W-:Y:S06]  /*132920*/  @!UPT UIADD3 URZ, URZ, URZ, URZ ;  /* 0x0000003f3f3ff290 */ /* 0x000fec000fffe03f */
[----:B------:R-:W-:Y:S01]  /*132930*/  STL.64 [R1+0x990], R216 ;  /* 0x000990d801007387 */ /* 0x000fe20000100a00 */
[----:B------:R1:W-:Y:S02]  /*132940*/  STL.64 [R1+0x998], R218 ;  /* 0x000998da01007387 */ /* 0x0003e40000100a00 */
[----:B------:R-:W2:Y:S02]  /*132950*/  LDL.LU.64 R10, [R1+0x7e90] ;  /* 0x007e9000010a7983 */ /* 0x000ea40000300a00 */
[----:B------:R-:W2:Y:S01]  /*132960*/  LDL.LU.64 R8, [R1+0x7e88] ;  /* 0x007e880001087983 */ /* 0x000ea20000300a00 */
[----:B-1----:R-:W-:Y:S01]  /*132970*/  HMMA.1688.F32.TF32 R216, R108, R240, R232 ;  /* 0x000000f06cd8723c */ /* 0x002fe200000810e8 */
[----:B------:R-:W-:Y:S01]  /*132980*/  MOV R180, R239 ;  /* 0x000000ef00b47202 */ /* 0x000fe20000000f00 */
[----:B------:R-:W-:Y:S01]  /*132990*/  IMAD.MOV.U32 R181, RZ, RZ, R238 ;  /* 0x000000ffffb57224 */ /* 0x000fe200078e00ee */
[----:B------:R-:W-:Y:S01]  /*1329a0*/  MOV R147, R24 ;  /* 0x0000001800937202 */ /* 0x000fe20000000f00 */
[----:B------:R-:W-:-:S02]  /*1329b0*/  IMAD.MOV.U32 R146, RZ, RZ, R25 ;  /* 0x000000ffff927224 */ /* 0x000fc400078e0019 */
[----:B------:R-:W-:Y:S02]  /*1329c0*/  IMAD.MOV.U32 R148, RZ, RZ, R243 ;  /* 0x000000ffff947224 */ /* 0x000fe400078e00f3 */
[----:B------:R-:W-:Y:S02]  /*1329d0*/  IMAD.MOV.U32 R149, RZ, RZ, R242 ;  /* 0x000000ffff957224 */ /* 0x000fe400078e00f2 */
[----:B------:R-:W-:Y:S02]  /*1329e0*/  IMAD.MOV.U32 R250, RZ, RZ, R102 ;  /* 0x000000fffffa7224 */ /* 0x000fe400078e0066 */
        /* <DEDUP_REMOVED lines=12> */
[----:B------:R-:W-:Y:S01]  /*132ab0*/  IMAD.MOV.U32 R231, RZ, RZ, R63 ;  /* 0x000000ffffe77224 */ /* 0x000fe200078e003f */
[----:B------:R-:W-:Y:S04]  /*132ac0*/  LDS R108, [R118+0x9c280] ;  /* 0x09c28000766c7984 */ /* 0x000fe80000000800 */
[----:B------:R-:W-:Y:S01]  /*132ad0*/  STL.64 [R1+0x960], R216 ;  /* 0x000960d801007387 */ /* 0x000fe20000100a00 */
[----:B------:R-:W-:Y:S02]  /*132ae0*/  STL.64 [R1+0x968], R218 ;  /* 0x000968da01007387 */ /* 0x000fe40000100a00 */
[----:B------:R-:W-:Y:S02]  /*132af0*/  STL.64 [R1+0x940], R192 ;  /* 0x000940c001007387 */ /* 0x000fe40000100a00 */
[----:B------:R1:W-:Y:S01]  /*132b00*/  STL.64 [R1+0x948], R194 ;  /* 0x000948c201007387 */ /* 0x0003e20000100a00 */
[----:B------:R-:W3:Y:S01]  /*132b10*/  LDL.LU.64 R6, [R1+0x7e80] ;  /* 0x007e800001067983 */ /* 0x000ee20000300a00 */
[----:B------:R-:W3:Y:S03]  /*132b20*/  LDL.LU.64 R4, [R1+0x7e78] ;  /* 0x007e780001047983 */ /* 0x000ee60000300a00 */
[----:B------:R-:W-:Y:S04]  /*132b30*/  LDS R110, [R118+0x9d280] ;  /* 0x09d28000766e7984 */ /* 0x000fe80000000800 */
[----:B------:R-:W-:Y:S04]  /*132b40*/  LDS R109, [R119+0x9c280] ;  /* 0x09c28000776d7984 */ /* 0x000fe80000000800 */
[----:B------:R-:W4:Y:S04]  /*132b50*/  LDS R111, [R119+0x9d280] ;  /* 0x09d28000776f7984 */ /* 0x000f280000000800 */
[----:B------:R-:W-:Y:S04]  /*132b60*/  LDS R242, [R2+0x9f000] ;  /* 0x09f0000002f27984 */ /* 0x000fe80000000800 */
[----:B------:R-:W-:Y:S01]  /*132b70*/  LDS R243, [R252+0x9f000] ;  /* 0x09f00000fcf37984 */ /* 0x000fe20000000800 */
[C---:B-1----:R-:W-:Y:S08]  /*132b80*/  HMMA.1688.F32.TF32 R192, R112.reuse, R196, R184 ;  /* 0x000000c470c0723c */ /* 0x042ff000000810b8 */
[C---:B------:R-:W-:Y:S11]  /*132b90*/  HMMA.1688.F32.TF32 R184, R112.reuse, R24, R244 ;  /* 0x0000001870b8723c */ /* 0x040ff600000810f4 */
[----:B------:R-:W-:Y:S04]  /*132ba0*/  @!UPT UIADD3 URZ, URZ, URZ, URZ ;  /* 0x0000003f3f3ff290 */ /* 0x000fe8000fffe03f */
[----:B------:R-:W-:Y:S01]  /*132bb0*/  STL.64 [R1+0x920], R192 ;  /* 0x000920c001007387 */ /* 0x000fe20000100a00 */
[----:B------:R-:W-:Y:S07]  /*132bc0*/  STL.64 [R1+0x928], R194 ;  /* 0x000928c201007387 */ /* 0x000fee0000100a00 */
[----:B------:R-:W-:Y:S02]  /*132bd0*/  STL.64 [R1+0x900], R184 ;  /* 0x000900b801007387 */ /* 0x000fe40000100a00 */
[----:B------:R3:W-:Y:S01]  /*132be0*/  STL.64 [R1+0x908], R186 ;  /* 0x000908ba01007387 */ /* 0x0007e20000100a00 */
[----:B------:R-:W4:Y:S01]  /*132bf0*/  LDL.LU.64 R26, [R1+0x7e70] ;  /* 0x007e7000011a7983 */ /* 0x000f220000300a00 */
[----:B------:R-:W4:Y:S01]  /*132c00*/  LDL.LU.64 R24, [R1+0x7e68] ;  /* 0x007e680001187983 */ /* 0x000f220000300a00 */
[C---:B--2---:R-:W-:Y:S08]  /*132c10*/  HMMA.1688.F32.TF32 R8, R112.reuse, R180, R8 ;  /* 0x000000b47008723c */ /* 0x044ff00000081008 */
[C---:B---3--:R-:W-:Y:S08]  /*132c20*/  HMMA.1688.F32.TF32 R184, R112.reuse, R212, R4 ;  /* 0x000000d470b8723c */ /* 0x048ff00000081004 */
[C---:B------:R-:W-:Y:S08]  /*132c30*/  HMMA.1688.F32.TF32 R4, R112.reuse, R148, R12 ;  /* 0x000000947004723c */ /* 0x040ff0000008100c */
[C---:B------:R-:W-:Y:S07]  /*132c40*/  HMMA.1688.F32.TF32 R12, R112.reuse, R248, R16 ;  /* 0x000000f8700c723c */ /* 0x040fee0000081010 */
[----:B------:R-:W-:Y:S01]  /*132c50*/  STL.64 [R1+0x8e0], R184 ;  /* 0x0008e0b801007387 */ /* 0x000fe20000100a00 */
[----:B------:R-:W-:Y:S02]  /*132c60*/  STL.64 [R1+0x8e8], R186 ;  /* 0x0008e8ba01007387 */ /* 0x000fe40000100a00 */
[----:B------:R-:W-:Y:S02]  /*132c70*/  STL.64 [R1+0x8c0], R8 ;  /* 0x0008c00801007387 */ /* 0x000fe40000100a00 */
[----:B------:R1:W-:Y:S02]  /*132c80*/  STL.64 [R1+0x8c8], R10 ;  /* 0x0008c80a01007387 */ /* 0x0003e40000100a00 */
[----:B-1----:R-:W-:Y:S01]  /*132c90*/  HMMA.1688.F32.TF32 R8, R112, R32, R20 ;  /* 0x000000207008723c */ /* 0x002fe20000081014 */
[----:B------:R1:W-:Y:S01]  /*132ca0*/  STL.64 [R1+0x8a0], R4 ;  /* 0x0008a00401007387 */ /* 0x0003e20000100a00 */
[----:B------:R-:W-:Y:S07]  /*132cb0*/  STL.64 [R1+0x8a8], R6 ;  /* 0x0008a80601007387 */ /* 0x000fee0000100a00 */
[----:B------:R-:W-:Y:S02]  /*132cc0*/  STL.64 [R1+0x880], R12 ;  /* 0x0008800c01007387 */ /* 0x000fe40000100a00 */
[----:B------:R4:W-:Y:S02]  /*132cd0*/  STL.64 [R1+0x888], R14 ;  /* 0x0008880e01007387 */ /* 0x0009e40000100a00 */
[----:B-1----:R-:W-:Y:S01]  /*132ce0*/  IMAD.MOV.U32 R5, RZ, RZ, R32 ;  /* 0x000000ffff057224 */ /* 0x002fe200078e0020 */
[----:B------:R-:W-:-:S09]  /*132cf0*/  MOV R4, R33 ;  /* 0x0000002100047202 */ /* 0x000fd20000000f00 */
[----:B------:R-:W-:Y:S01]  /*132d00*/  STL.64 [R1+0x860], R8 ;  /* 0x0008600801007387 */ /* 0x000fe20000100a00 */
[----:B------:R1:W-:Y:S02]  /*132d10*/  STL.64 [R1+0x868], R10 ;  /* 0x0008680a01007387 */ /* 0x0003e40000100a00 */
[----:B------:R-:W2:Y:S02]  /*132d20*/  LDL.LU.64 R34, [R1+0x7e60] ;  /* 0x007e600001227983 */ /* 0x000ea40000300a00 */
[----:B------:R-:W2:Y:S01]  /*132d30*/  LDL.LU.64 R32, [R1+0x7e58] ;  /* 0x007e580001207983 */ /* 0x000ea20000300a00 */
[C---:B----4-:R-:W-:Y:S08]  /*132d40*/  HMMA.1688.F32.TF32 R12, R112.reuse, R208, R24 ;  /* 0x000000d0700c723c */ /* 0x050ff00000081018 */
[C---:B-1----:R-:W-:Y:S11]  /*132d50*/  HMMA.1688.F32.TF32 R8, R112.reuse, R116, R84 ;  /* 0x000000747008723c */ /* 0x042ff60000081054 */
[----:B------:R-:W-:Y:S04]  /*132d60*/  @!UPT UIADD3 URZ, URZ, URZ, URZ ;  /* 0x0000003f3f3ff290 */ /* 0x000fe8000fffe03f */
[----:B------:R-:W-:Y:S01]  /*132d70*/  STL.64 [R1+0x840], R12 ;  /* 0x0008400c01007387 */ /* 0x000fe20000100a00 */
[----:B------:R1:W-:Y:S07]  /*132d80*/  STL.64 [R1+0x848], R14 ;  /* 0x0008480e01007387 */ /* 0x0003ee0000100a00 */
[----:B------:R-:W-:Y:S01]  /*132d90*/  STL.64 [R1+0x820], R8 ;  /* 0x0008200801007387 */ /* 0x000fe20000100a00 */
[----:B------:R3:W-:Y:S01]  /*132da0*/  STL.64 [R1+0x828], R10 ;  /* 0x0008280a01007387 */ /* 0x0007e20000100a00 */
[C---:B-1----:R-:W-:Y:S08]  /*132db0*/  HMMA.1688.F32.TF32 R12, R112.reuse, R124, R28 ;  /* 0x0000007c700c723c */ /* 0x042ff0000008101c */
[C---:B---3--:R-:W-:Y:S11]  /*132dc0*/  HMMA.1688.F32.TF32 R8, R112.reuse, R188, R104 ;  /* 0x000000bc7008723c */ /* 0x048ff60000081068 */
[----:B------:R-:W-:Y:S04]  /*132dd0*/  @!UPT UIADD3 URZ, URZ, URZ, URZ ;  /* 0x0000003f3f3ff290 */ /* 0x000fe8000fffe03f */
[----:B------:R-:W-:Y:S01]  /*132de0*/  STL.64 [R1+0x800], R12 ;  /* 0x0008000c01007387 */ /* 0x000fe20000100a00 */
[----:B------:R1:W-:Y:S07]  /*132df0*/  STL.64 [R1+0x808], R14 ;  /* 0x0008080e01007387 */ /* 0x0003ee0000100a00 */
[----:B------:R-:W-:Y:S01]  /*132e00*/  STL.64 [R1+0x7e0], R8 ;  /* 0x0007e00801007387 */ /* 0x000fe20000100a00 */
[----:B------:R3:W-:Y:S01]  /*132e10*/  STL.64 [R1+0x7e8], R10 ;  /* 0x0007e80a01007387 */ /* 0x0007e20000100a00 */
[C---:B-1----:R-:W-:Y:S08]  /*132e20*/  HMMA.1688.F32.TF32 R12, R112.reuse, R176, R36 ;  /* 0x000000b0700c723c */ /* 0x042ff00000081024 */
[----:B---3--:R-:W-:Y:S01]  /*132e30*/  HMMA.1688.F32.TF32 R8, R112, R132, R40 ;  /* 0x000000847008723c */ /* 0x008fe20000081028 */
[----:B------:R-:W-:Y:S01]  /*132e40*/  IMAD.MOV.U32 R248, RZ, RZ, R100 ;  /* 0x000000fffff87224 */ /* 0x000fe200078e0064 */
[----:B------:R-:W-:-:S02]  /*132e50*/  MOV R249, R101 ;  /* 0x0000006500f97202 */ /* 0x000fc40000000f00 */
[----:B------:R-:W-:Y:S01]  /*132e60*/  MOV R184, R80 ;  /* 0x0000005000b87202 */ /* 0x000fe20000000f00 */
[----:B------:R-:W-:Y:S02]  /*132e70*/  IMAD.MOV.U32 R185, RZ, RZ, R81 ;  /* 0x000000ffffb97224 */ /* 0x000fe400078e0051 */
        /* <DEDUP_REMOVED lines=14> */
[C---:B--2---:R-:W-:Y:S11]  /*132f60*/  HMMA.1688.F32.TF32 R16, R112.reuse, R128, R32 ;  /* 0x000000807010723c */ /* 0x044ff60000081020 */
[----:B------:R-:W-:Y:S11]  /*132f70*/  @!UPT UIADD3 URZ, URZ, URZ, URZ ;  /* 0x0000003f3f3ff290 */ /* 0x000ff6000fffe03f */
[----:B------:R-:W-:Y:S01]  /*132f80*/  @!UPT UIADD3 URZ, URZ, URZ, URZ ;  /* 0x0000003f3f3ff290 */ /* 0x000fe2000fffe03f */
[----:B------:R-:W-:Y:S01]  /*132f90*/  STL.64 [R1+0x7c0], R16 ;  /* 0x0007c01001007387 */ /* 0x000fe20000100a00 */
[----:B------:R1:W-:Y:S02]  /*132fa0*/  STL.64 [R1+0x7c8], R18 ;  /* 0x0007c81201007387 */ /* 0x0003e40000100a00 */
[----:B------:R-:W-:Y:S02]  /*132fb0*/  STL.64 [R1+0x7a0], R12 ;  /* 0x0007a00c01007387 */ /* 0x000fe40000100a00 */
[----:B------:R2:W-:Y:S01]  /*132fc0*/  STL.64 [R1+0x7a8], R14 ;  /* 0x0007a80e01007387 */ /* 0x0005e20000100a00 */
[----:B------:R-:W-:Y:S01]  /*132fd0*/  STL.64 [R1+0x780], R8 ;  /* 0x0007800801007387 */ /* 0x000fe20000100a00 */
[----:B------:R3:W-:Y:S01]  /*132fe0*/  STL.64 [R1+0x788], R10 ;  /* 0x0007880a01007387 */ /* 0x0007e20000100a00 */
[C---:B-1----:R-:W-:Y:S08]  /*132ff0*/  HMMA.1688.F32.TF32 R16, R112.reuse, R144, R44 ;  /* 0x000000907010723c */ /* 0x042ff0000008102c */
[C---:B--2---:R-:W-:Y:S08]  /*133000*/  HMMA.1688.F32.TF32 R12, R112.reuse, R140, R48 ;  /* 0x0000008c700c723c */ /* 0x044ff00000081030 */
[----:B---3--:R-:W-:Y:S07]  /*133010*/  HMMA.1688.F32.TF32 R8, R112, R136, R52 ;  /* 0x000000887008723c */ /* 0x008fee0000081034 */
[----:B------:R-:W-:Y:S01]  /*133020*/  STL.64 [R1+0x760], R16 ;  /* 0x0007601001007387 */ /* 0x000fe20000100a00 */
[----:B------:R-:W-:Y:S07]  /*133030*/  STL.64 [R1+0x768], R18 ;  /* 0x0007681201007387 */ /* 0x000fee0000100a00 */
[----:B------:R-:W-:Y:S02]  /*133040*/  STL.64 [R1+0x740], R12 ;  /* 0x0007400c01007387 */ /* 0x000fe40000100a00 */
[----:B------:R1:W-:Y:S01]  /*133050*/  STL.64 [R1+0x748], R14 ;  /* 0x0007480e01007387 */ /* 0x0003e20000100a00 */
[----:B------:R-:W2:Y:S05]  /*133060*/  LDL.LU R100, [R1+0x7e50] ;  /* 0x007e500001647983 */ /* 0x000eaa0000300800 */
[----:B------:R-:W-:Y:S02]  /*133070*/  STL.64 [R1+0x720], R8 ;  /* 0x0007200801007387 */ /* 0x000fe40000100a00 */
        /* <DEDUP_REMOVED lines=20> */
[----:B------:R-:W1:Y:S02]  /*1331c0*/  LDL.LU R60, [R1+0x7e00] ;  /* 0x007e0000013c7983 */ /* 0x000e640000300800 */
[----:B------:R-:W1:Y:S01]  /*1331d0*/  LDL.LU R61, [R1+0x7dfc] ;  /* 0x007dfc00013d7983 */ /* 0x000e620000300800 */
[----:B------:R-:W1:Y:S01]  /*1331e0*/  LDL.LU R62, [R1+0x7df8] ;  /* 0x007df800013e7983 */ /* 0x000e620000300800 */
[----:B------:R-:W1:Y:S02]  /*1331f0*/  LDL.LU R63, [R1+0x7df4] ;  /* 0x007df400013f7983 */ /* 0x000e640000300800 */
[----:B------:R-:W2:Y:S02]  /*133200*/  LDL.LU R56, [R1+0x7df0] ;  /* 0x007df00001387983 */ /* 0x000ea40000300800 */
[----:B------:R-:W2:Y:S01]  /*133210*/  LDL.LU R57, [R1+0x7dec] ;  /* 0x007dec0001397983 */ /* 0x000ea20000300800 */
[----:B------:R-:W2:Y:S01]  /*133220*/  LDL.LU R58, [R1+0x7de8] ;  /* 0x007de800013a7983 */ /* 0x000ea20000300800 */
[----:B------:R-:W2:Y:S02]  /*133230*/  LDL.LU R59, [R1+0x7de4] ;  /* 0x007de400013b7983 */ /* 0x000ea40000300800 */
[----:B------:R-:W3:Y:S02]  /*133240*/  LDL.LU R67, [R1+0x7de0] ;  /* 0x007de00001437983 */ /* 0x000ee40000300800 */
[----:B------:R-:W4:Y:S01]  /*133250*/  LDL.LU R69, [R1+0x7ddc] ;  /* 0x007ddc0001457983 */ /* 0x000f220000300800 */
[----:B------:R-:W4:Y:S01]  /*133260*/  LDL.LU R70, [R1+0x7dd8] ;  /* 0x007dd80001467983 */ /* 0x000f220000300800 */
[----:B------:R-:W4:Y:S02]  /*133270*/  LDL.LU R71, [R1+0x7dd4] ;  /* 0x007dd40001477983 */ /* 0x000f240000300800 */
[----:B------:R-:W-:-:S02]  /*133280*/  IMAD.MOV.U32 R52, RZ, RZ, R139 ;  /* 0x000000ffff347224 */ /* 0x000fc400078e008b */
[----:B------:R-:W-:Y:S01]  /*133290*/  IMAD.MOV.U32 R53, RZ, RZ, R138 ;  /* 0x000000ffff357224 */ /* 0x000fe200078e008a */
[----:B------:R-:W-:Y:S01]  /*1332a0*/  MOV R104, R143 ;  /* 0x0000008f00687202 */ /* 0x000fe20000000f00 */
[----:B------:R-:W-:Y:S02]  /*1332b0*/  IMAD.MOV.U32 R105, RZ, RZ, R142 ;  /* 0x000000ffff697224 */ /* 0x000fe400078e008e */
[----:B------:R-:W-:Y:S02]  /*1332c0*/  IMAD.MOV.U32 R84, RZ, RZ, R147 ;  /* 0x000000ffff547224 */ /* 0x000fe400078e0093 */
[----:B------:R-:W-:Y:S01]  /*1332d0*/  IMAD.MOV.U32 R85, RZ, RZ, R146 ;  /* 0x000000ffff557224 */ /* 0x000fe200078e0092 */
[C---:B-1----:R-:W-:Y:S08]  /*1332e0*/  HMMA.1688.F32.TF32 R12, R112.reuse, R168, R60 ;  /* 0x000000a8700c723c */ /* 0x042ff0000008103c */
[C---:B--2---:R-:W-:Y:S08]  /*1332f0*/  HMMA.1688.F32.TF32 R16, R112.reuse, R152, R56 ;  /* 0x000000987010723c */ /* 0x044ff00000081038 */
[C---:B---3--:R-:W-:Y:S01]  /*133300*/  HMMA.1688.F32.TF32 R8, R112.reuse, R156, R64 ;  /* 0x0000009c7008723c */ /* 0x048fe20000081040 */
[----:B------:R-:W-:Y:S01]  /*133310*/  IMAD.MOV.U32 R25, RZ, RZ, R196 ;  /* 0x000000ffff197224 */ /* 0x000fe200078e00c4 */
[----:B------:R-:W-:Y:S01]  /*133320*/  MOV R24, R197 ;  /* 0x000000c500187202 */ /* 0x000fe20000000f00 */
[----:B------:R-:W-:Y:S04]  /*133330*/  LDS R56, [R118+0x9c300] ;  /* 0x09c3000076387984 */ /* 0x000fe80000000800 */
[----:B------:R-:W-:Y:S04]  /*133340*/  LDS R58, [R118+0x9d300] ;  /* 0x09d30000763a7984 */ /* 0x000fe80000000800 */
[----:B------:R-:W-:Y:S04]  /*133350*/  LDS R57, [R119+0x9c300] ;  /* 0x09c3000077397984 */ /* 0x000fe80000000800 */
[----:B------:R-:W-:Y:S04]  /*133360*/  LDS R59, [R119+0x9d300] ;  /* 0x09d30000773b7984 */ /* 0x000fe80000000800 */
[----:B------:R-:W-:Y:S01]  /*133370*/  STL.64 [R1+0x700], R16 ;  /* 0x0007001001007387 */ /* 0x000fe20000100a00 */
[----:B------:R4:W-:Y:S02]  /*133380*/  STL.64 [R1+0x708], R18 ;  /* 0x0007081201007387 */ /* 0x0009e40000100a00 */
[----:B------:R-:W-:Y:S02]  /*133390*/  STL.64 [R1+0x6e0], R12 ;  /* 0x0006e00c01007387 */ /* 0x000fe40000100a00 */
[----:B------:R1:W-:Y:S01]  /*1333a0*/  STL.64 [R1+0x6e8], R14 ;  /* 0x0006e80e01007387 */ /* 0x0003e20000100a00 */
[----:B------:R-:W-:Y:S01]  /*1333b0*/  STL.64 [R1+0x6c0], R8 ;  /* 0x0006c00801007387 */ /* 0x000fe20000100a00 */
[----:B------:R2:W-:Y:S01]  /*1333c0*/  STL.64 [R1+0x6c8], R10 ;  /* 0x0006c80a01007387 */ /* 0x0005e20000100a00 */
[C---:B----4-:R-:W-:Y:S08]  /*1333d0*/  HMMA.1688.F32.TF32 R16, R112.reuse, R160, R68 ;  /* 0x000000a07010723c */ /* 0x050ff00000081044 */
[C---:B-1----:R-:W-:Y:S08]  /*1333e0*/  HMMA.1688.F32.TF32 R12, R112.reuse, R164, R72 ;  /* 0x000000a4700c723c */ /* 0x042ff00000081048 */
[----:B--2---:R-:W-:Y:S01]  /*1333f0*/  HMMA.1688.F32.TF32 R8, R112, R236, R76 ;  /* 0x000000ec7008723c */ /* 0x004fe2000008104c */
[----:B------:R-:W-:Y:S01]  /*133400*/  MOV R64, R135 ;  /* 0x0000008700407202 */ /* 0x000fe20000000f00 */
[----:B------:R-:W-:-:S05]  /*133410*/  IMAD.MOV.U32 R65, RZ, RZ, R134 ;  /* 0x000000ffff417224 */ /* 0x000fca00078e0086 */
[----:B------:R-:W-:Y:S01]  /*133420*/  STL.64 [R1+0x6b0], R16 ;  /* 0x0006b01001007387 */ /* 0x000fe20000100a00 */
[----:B------:R-:W-:Y:S07]  /*133430*/  STL.64 [R1+0x6b8], R18 ;  /* 0x0006b81201007387 */ /* 0x000fee0000100a00 */
[----:B------:R-:W-:Y:S02]  /*133440*/  STL.64 [R1+0x680], R12 ;  /* 0x0006800c01007387 */ /* 0x000fe40000100a00 */
[----:B------:R-:W-:Y:S06]  /*133450*/  STL.64 [R1+0x688], R14 ;  /* 0x0006880e01007387 */ /* 0x000fec0000100a00 */
[----:B------:R-:W-:Y:S01]  /*133460*/  STL.64 [R1+0x660], R8 ;  /* 0x0006600801007387 */ /* 0x000fe20000100a00 */
[----:B------:R1:W-:Y:S02]  /*133470*/  STL.64 [R1+0x668], R10 ;  /* 0x0006680a01007387 */ /* 0x0003e40000100a00 */
[C---:B-1----:R-:W-:Y:S08]  /*133480*/  HMMA.1688.F32.TF32 R8, R112.reuse, R64, R80 ;  /* 0x000000407008723c */ /* 0x042ff00000081050 */
[C---:B------:R-:W-:Y:S08]  /*133490*/  HMMA.1688.F32.TF32 R16, R112.reuse, R52, R100 ;  /* 0x000000347010723c */ /* 0x040ff00000081064 */
[C---:B------:R-:W-:Y:S07]  /*1334a0*/  HMMA.1688.F32.TF32 R12, R112.reuse, R104, R88 ;  /* 0x00000068700c723c */ /* 0x040fee0000081058 */
[----:B------:R-:W-:Y:S01]  /*1334b0*/  STL.64 [R1+0x640], R8 ;  /* 0x0006400801007387 */ /* 0x000fe20000100a00 */
[----:B------:R1:W-:Y:S02]  /*1334c0*/  STL.64 [R1+0x648], R10 ;  /* 0x0006480a01007387 */ /* 0x0003e40000100a00 */
[----:B-1----:R-:W-:Y:S05]  /*1334d0*/  HMMA.1688.F32.TF32 R8, R112, R200, R120 ;  /* 0x000000c87008723c */ /* 0x002fea0000081078 */
[----:B------:R-:W-:Y:S01]  /*1334e0*/  STL.64 [R1+0x620], R16 ;  /* 0x0006201001007387 */ /* 0x000fe20000100a00 */
[----:B------:R-:W-:Y:S01]  /*1334f0*/  IMAD.MOV.U32 R76, RZ, RZ, R131 ;  /* 0x000000ffff4c7224 */ /* 0x000fe200078e0083 */
[----:B------:R-:W-:Y:S01]  /*133500*/  MOV R77, R130 ;  /* 0x00000082004d7202 */ /* 0x000fe20000000f00 */
[----:B------:R-:W-:Y:S05]  /*133510*/  STL.64 [R1+0x628], R18 ;  /* 0x0006281201007387 */ /* 0x000fea0000100a00 */
[----:B------:R-:W-:Y:S01]  /*133520*/  STL.64 [R1+0x4b0], R12 ;  /* 0x0004b00c01007387 */ /* 0x000fe20000100a00 */
[----:B------:R1:W-:Y:S01]  /*133530*/  STL.64 [R1+0x4b8], R14 ;  /* 0x0004b80e01007387 */ /* 0x0003e20000100a00 */
[----:B------:R-:W-:Y:S01]  /*133540*/  MOV R120, R5 ;  /* 0x0000000500787202 */ /* 0x000fe20000000f00 */
[----:B------:R-:W-:-:S02]  /*133550*/  IMAD.MOV.U32 R121, RZ, RZ, R4 ;  /* 0x000000ffff797224 */ /* 0x000fc400078e0004 */
[C---:B------:R-:W-:Y:S08]  /*133560*/  HMMA.1688.F32.TF32 R4, R112.reuse, R76, R228 ;  /* 0x0000004c7004723c */ /* 0x040ff000000810e4 */
[C---:B-1----:R-:W-:Y:S01]  /*133570*/  HMMA.1688.F32.TF32 R12, R112.reuse, R172, R92 ;  /* 0x000000ac700c723c */ /* 0x042fe2000008105c */
[----:B------:R-:W-:Y:S01]  /*133580*/  STL.64 [R1+0x490], R8 ;  /* 0x0004900801007387 */ /* 0x000fe20000100a00 */
[----:B------:R1:W-:Y:S06]  /*133590*/  STL.64 [R1+0x498], R10 ;  /* 0x0004980a01007387 */ /* 0x0003ec0000100a00 */
[----:B-1----:R-:W-:Y:S01]  /*1335a0*/  HMMA.1688.F32.TF32 R8, R112, R204, R96 ;  /* 0x000000cc7008723c */ /* 0x002fe20000081060 */
[----:B------:R-:W-:-:S02]  /*1335b0*/  IMAD.MOV.U32 R80, RZ, RZ, R127 ;  /* 0x000000ffff507224 */ /* 0x000fc400078e007f */
[----:B------:R-:W-:Y:S11]  /*1335c0*/  IMAD.MOV.U32 R81, RZ, RZ, R126 ;  /* 0x000000ffff517224 */ /* 0x000ff600078e007e */
[----:B------:R-:W-:Y:S01]  /*1335d0*/  @!UPT UIADD3 URZ, URZ, URZ, URZ ;  /* 0x0000003f3f3ff290 */ /* 0x000fe2000fffe03f */
[----:B------:R-:W-:Y:S01]  /*1335e0*/  STL.64 [R1+0x480], R12 ;  /* 0x0004800c01007387 */ /* 0x000fe20000100a00 */
[----:B------:R1:W-:Y:S02]  /*1335f0*/  STL.64 [R1+0x488], R14 ;  /* 0x0004880e01007387 */ /* 0x0003e40000100a00 */
[----:B-1----:R-:W-:Y:S05]  /*133600*/  HMMA.1688.F32.TF32 R12, R112, R240, R224 ;  /* 0x000000f0700c723c */ /* 0x002fea00000810e0 */
[----:B------:R-:W-:Y:S01]  /*133610*/  STL.64 [R1+0x130], R8 ;  /* 0x0001300801007387 */ /* 0x000fe20000100a00 */
[----:B------:R1:W-:Y:S02]  /*133620*/  STL.64 [R1+0x138], R10 ;  /* 0x0001380a01007387 */ /* 0x0003e40000100a00 */
[----:B------:R-:W-:Y:S02]  /*133630*/  STL.64 [R1+0x120], R4 ;  /* 0x0001200401007387 */ /* 0x000fe40000100a00 */
[----:B------:R2:W-:Y:S01]  /*133640*/  STL.64 [R1+0x128], R6 ;  /* 0x0001280601007387 */ /* 0x0005e20000100a00 */
[C---:B-1----:R-:W-:Y:S08]  /*133650*/  HMMA.1688.F32.TF32 R8, R108.reuse, R80, R220 ;  /* 0x000000506c08723c */ /* 0x042ff000000810dc */
[C---:B--2---:R-:W-:Y:S04]  /*133660*/  HMMA.1688.F32.TF32 R4, R108.reuse, R196, R216 ;  /* 0x000000c46c04723c */ /* 0x044fe800000810d8 */
[----:B------:R-:W-:Y:S01]  /*133670*/  STL.64 [R1+0x110], R12 ;  /* 0x0001100c01007387 */ /* 0x000fe20000100a00 */
[----:B------:R-:W-:Y:S10]  /*133680*/  STL.64 [R1+0x118], R14 ;  /* 0x0001180e01007387 */ /* 0x000ff40000100a00 */
[----:B------:R-:W-:Y:S01]  /*133690*/  STL.64 [R1+0x100], R8 ;  /* 0x0001000801007387 */ /* 0x000fe20000100a00 */
[----:B------:R-:W-:Y:S07]  /*1336a0*/  STL.64 [R1+0x108], R10 ;  /* 0x0001080a01007387 */ /* 0x000fee0000100a00 */
        /* <DEDUP_REMOVED lines=9> */
[----:B------:R-:W-:Y:S02]  /*133740*/  STL.64 [R1+0xd8], R14 ;  /* 0x0000d80e01007387 */ /* 0x000fe40000100a00 */
[----:B------:R-:W2:Y:S05]  /*133750*/  LDL.LU R192, [R1+0x5c0] ;  /* 0x0005c00001c07983 */ /* 0x000eaa0000300800 */
[----:B------:R-:W-:Y:S01]  /*133760*/  STL.64 [R1+0xc0], R8 ;  /* 0x0000c00801007387 */ /* 0x000fe20000100a00 */
[----:B------:R-:W-:Y:S09]  /*133770*/  STL.64 [R1+0xc8], R10 ;  /* 0x0000c80a01007387 */ /* 0x000ff20000100a00 */
        /* <DEDUP_REMOVED lines=37> */
[----:B------:R-:W3:Y:S02]  /*1339d0*/  LDL.64 R32, [R1+0x1350] ;  /* 0x0013500001207983 */ /* 0x000ee40000100a00 */
        /* <DEDUP_REMOVED lines=31> */
[----:B------:R-:W-:Y:S01]  /*133bd0*/  IMAD.MOV.U32 R187, RZ, RZ, R0 ;  /* 0x000000ffffbb7224 */ /* 0x000fe200078e0000 */
[C---:B--2---:R-:W-:Y:S08]  /*133be0*/  HMMA.1688.F32.TF32 R20, R108.reuse, R208, R20 ;  /* 0x000000d06c14723c */ /* 0x044ff00000081014 */
[----:B---3--:R-:W-:Y:S01]  /*133bf0*/  HMMA.1688.F32.TF32 R36, R108, R32, R36 ;  /* 0x000000206c24723c */ /* 0x008fe20000081024 */
[----:B------:R-:W-:Y:S01]  /*133c00*/  MOV R3, R32 ;  /* 0x0000002000037202 */ /* 0x000fe20000000f00 */
[----:B------:R-:W-:-:S06]  /*133c10*/  IMAD.MOV.U32 R0, RZ, RZ, R33 ;  /* 0x000000ffff007224 */ /* 0x000fcc00078e0021 */
[C---:B----4-:R-:W-:Y:S08]  /*133c20*/  HMMA.1688.F32.TF32 R32, R108.reuse, R120, R28 ;  /* 0x000000786c20723c */ /* 0x050ff0000008101c */
[C---:B------:R-:W-:Y:S01]  /*133c30*/  HMMA.1688.F32.TF32 R248, R108.reuse, R136, R248 ;  /* 0x000000886cf8723c */ /* 0x040fe200000810f8 */
[----:B------:R-:W-:Y:S04]  /*133c40*/  LDS R28, [R2+0x9c300] ;  /* 0x09c30000021c7984 */ /* 0x000fe80000000800 */
[----:B------:R-:W-:Y:S04]  /*133c50*/  LDS R30, [R2+0x9d300] ;  /* 0x09d30000021e7984 */ /* 0x000fe80000000800 */
[----:B------:R-:W-:Y:S04]  /*133c60*/  LDS R29, [R252+0x9c300] ;  /* 0x09c30000fc1d7984 */ /* 0x000fe80000000800 */
[----:B------:R-:W1:Y:S04]  /*133c70*/  LDS R31, [R252+0x9d300] ;  /* 0x09d30000fc1f7984 */ /* 0x000e680000000800 */
[----:B------:R-:W-:Y:S01]  /*133c80*/  STL.64 [R1+0xa0], R36 ;  /* 0x0000a02401007387 */ /* 0x000fe20000100a00 */
[----:B------:R-:W-:Y:S03]  /*133c90*/  STL.64 [R1+0xa8], R38 ;  /* 0x0000a82601007387 */ /* 0x000fe60000100a00 */
[----:B------:R-:W-:Y:S01]  /*133ca0*/  STL.64 [R1+0x90], R32 ;  /* 0x0000902001007387 */ /* 0x000fe20000100a00 */
[----:B------:R-:W-:Y:S02]  /*133cb0*/  STL.64 [R1+0x98], R34 ;  /* 0x0000982201007387 */ /* 0x000fe40000100a00 */
[----:B------:R-:W-:Y:S02]  /*133cc0*/  STL.64 [R1+0x80], R20 ;  /* 0x0000801401007387 */ /* 0x000fe40000100a00 */
[----:B------:R2:W-:Y:S02]  /*133cd0*/  STL.64 [R1+0x88], R22 ;  /* 0x0000881601007387 */ /* 0x0005e40000100a00 */
[C---:B--2---:R-:W-:Y:S08]  /*133ce0*/  HMMA.1688.F32.TF32 R20, R108.reuse, R116, R16 ;  /* 0x000000746c14723c */ /* 0x044ff00000081010 */
        /* <DEDUP_REMOVED lines=23> */
[----:B------:R2:W-:Y:S02]  /*133e60*/  STL.64 [R1+0x10], R8 ;  /* 0x0000100801007387 */ /* 0x0005e40000100a00 */
[----:B------:R3:W-:Y:S01]  /*133e70*/  STL.64 [R1+0x18], R10 ;  /* 0x0000180a01007387 */ /* 0x0007e20000100a00 */
[----:B------:R-:W-:Y:S01]  /*133e80*/  STL.64 [R1+0x7bf8], R250 ;  /* 0x007bf8fa01007387 */ /* 0x000fe20000100a00 */
[----:B------:R4:W-:Y:S02]  /*133e90*/  STL.64 [R1], R4 ;  /* 0x0000000401007387 */ /* 0x0009e40000100a00 */
[----:B------:R1:W-:Y:S02]  /*133ea0*/  STL.64 [R1+0x8], R6 ;  /* 0x0000080601007387 */ /* 0x0003e40000100a00 */
[----:B------:R-:W-:Y:S01]  /*133eb0*/  STL.64 [R1+0x7bf0], R248 ;  /* 0x007bf0f801007387 */ /* 0x000fe20000100a00 */
[----:B------:R-:W-:Y:S01]  /*133ec0*/  STL.64 [R1+0x7c08], R246 ;  /* 0x007c08f601007387 */ /* 0x000fe20000100a00 */
[----:B------:R-:W-:Y:S02]  /*133ed0*/  STL.64 [R1+0x7c00], R244 ;  /* 0x007c00f401007387 */ /* 0x000fe40000100a00 */
[----:B------:R-:W-:Y:S02]  /*133ee0*/  STL.64 [R1+0x7c18], R222 ;  /* 0x007c18de01007387 */ /* 0x000fe40000100a00 */
[----:B------:R1:W-:Y:S01]  /*133ef0*/  STL.64 [R1+0x7c10], R220 ;  /* 0x007c10dc01007387 */ /* 0x0003e20000100a00 */
[----:B------:R-:W-:Y:S01]  /*133f00*/  STL.64 [R1+0x7c28], R226 ;  /* 0x007c28e201007387 */ /* 0x000fe20000100a00 */
[----:B------:R-:W-:Y:S03]  /*133f10*/  STL.64 [R1+0x7c20], R224 ;  /* 0x007c20e001007387 */ /* 0x000fe60000100a00 */
[----:B------:R-:W-:Y:S02]  /*133f20*/  STL.64 [R1+0x7c38], R230 ;  /* 0x007c38e601007387 */ /* 0x000fe40000100a00 */
[----:B------:R-:W-:Y:S01]  /*133f30*/  STL.64 [R1+0x7c30], R228 ;  /* 0x007c30e401007387 */ /* 0x000fe20000100a00 */
[----:B--2---:R-:W2:Y:S01]  /*133f40*/  LDL.LU R8, [R1+0x5f0] ;  /* 0x0005f00001087983 */ /* 0x004ea20000300800 */
[----:B------:R-:W2:Y:S02]  /*133f50*/  LDL.LU R9, [R1+0x5f4] ;  /* 0x0005f40001097983 */ /* 0x000ea40000300800 */
[----:B---3--:R-:W2:Y:S02]  /*133f60*/  LDL.LU R10, [R1+0x5f8] ;  /* 0x0005f800010a7983 */ /* 0x008ea40000300800 */
[----:B------:R-:W2:Y:S01]  /*133f70*/  LDL.LU R11, [R1+0x5fc] ;  /* 0x0005fc00010b7983 */ /* 0x000ea20000300800 */
[----:B----4-:R-:W3:Y:S01]  /*133f80*/  LDL.LU R4, [R1+0x5e0] ;  /* 0x0005e00001047983 */ /* 0x010ee20000300800 */
[----:B------:R-:W3:Y:S02]  /*133f90*/  LDL.LU R5, [R1+0x5e4] ;  /* 0x0005e40001057983 */ /* 0x000ee40000300800 */
[----:B-1----:R-:W3:Y:S02]  /*133fa0*/  LDL.LU R6, [R1+0x5e8] ;  /* 0x0005e80001067983 */ /* 0x002ee40000300800 */
        /* <DEDUP_REMOVED lines=30> */
[----:B------:R-:W-:Y:S01]  /*134190*/  IMAD.MOV.U32 R220, RZ, RZ, R25 ;  /* 0x000000ffffdc7224 */ /* 0x000fe200078e0019 */
[----:B------:R-:W-:Y:S11]  /*1341a0*/  MOV R221, R24 ;  /* 0x0000001800dd7202 */ /* 0x000ff60000000f00 */
[----:B------:R-:W-:Y:S03]  /*1341b0*/  @!UPT UIADD3 URZ, URZ, URZ, URZ ;  /* 0x0000003f3f3ff290 */ /* 0x000fe6000fffe03f */
[----:B------:R-:W-:Y:S01]  /*1341c0*/  STL.64 [R1+0x7c48], R234 ;  /* 0x007c48ea01007387 */ /* 0x000fe20000100a00 */
[----:B------:R-:W-:Y:S02]  /*1341d0*/  STL.64 [R1+0x7c40], R232 ;  /* 0x007c40e801007387 */ /* 0x000fe40000100a00 */
[----:B------:R-:W-:Y:S02]  /*1341e0*/  IMAD.MOV.U32 R249, RZ, RZ, R0 ;  /* 0x000000fffff97224 */ /* 0x000fe400078e0000 */
[----:B------:R-:W-:Y:S01]  /*1341f0*/  IMAD.MOV.U32 R248, RZ, RZ, R3 ;  /* 0x000000fffff87224 */ /* 0x000fe200078e0003 */
[C---:B--2---:R-:W-:Y:S08]  /*134200*/  HMMA.1688.F32.TF32 R8, R108.reuse, R64, R8 ;  /* 0x000000406c08723c */ /* 0x044ff00000081008 */
[C---:B---3--:R-:W-:Y:S08]  /*134210*/  HMMA.1688.F32.TF32 R4, R108.reuse, R236, R4 ;  /* 0x000000ec6c04723c */ /* 0x048ff00000081004 */
[C---:B----4-:R-:W-:Y:S11]  /*134220*/  HMMA.1688.F32.TF32 R12, R108.reuse, R52, R12 ;  /* 0x000000346c0c723c */ /* 0x050ff6000008100c */
[----:B------:R-:W-:Y:S04]  /*134230*/  @!UPT UIADD3 URZ, URZ, URZ, URZ ;  /* 0x0000003f3f3ff290 */ /* 0x000fe8000fffe03f */
[----:B------:R-:W-:Y:S01]  /*134240*/  STL.64 [R1+0x7c58], R6 ;  /* 0x007c580601007387 */ /* 0x000fe20000100a00 */
[----:B------:R1:W-:Y:S02]  /*134250*/  STL.64 [R1+0x7c50], R4 ;  /* 0x007c500401007387 */ /* 0x0003e40000100a00 */
[----:B------:R-:W-:Y:S02]  /*134260*/  STL.64 [R1+0x7c68], R10 ;  /* 0x007c680a01007387 */ /* 0x000fe40000100a00 */
[----:B------:R2:W-:Y:S01]  /*134270*/  STL.64 [R1+0x7c60], R8 ;  /* 0x007c600801007387 */ /* 0x0005e20000100a00 */
[C---:B-1----:R-:W-:Y:S08]  /*134280*/  HMMA.1688.F32.TF32 R4, R108.reuse, R200, R16 ;  /* 0x000000c86c04723c */ /* 0x042ff00000081010 */
[C---:B--2---:R-:W-:Y:S08]  /*134290*/  HMMA.1688.F32.TF32 R8, R108.reuse, R104, R20 ;  /* 0x000000686c08723c */ /* 0x044ff00000081014 */
[C---:B------:R-:W-:Y:S08]  /*1342a0*/  HMMA.1688.F32.TF32 R16, R108.reuse, R172, R216 ;  /* 0x000000ac6c10723c */ /* 0x040ff000000810d8 */
[C---:B------:R-:W-:Y:S08]  /*1342b0*/  HMMA.1688.F32.TF32 R196, R108.reuse, R204, R196 ;  /* 0x000000cc6cc4723c */ /* 0x040ff000000810c4 */
[C---:B------:R-:W-:Y:S01]  /*1342c0*/  HMMA.1688.F32.TF32 R24, R108.reuse, R76, R192 ;  /* 0x0000004c6c18723c */ /* 0x040fe200000810c0 */
[----:B------:R1:W-:Y:S01]  /*1342d0*/  STL [R1+0x7be8], R14 ;  /* 0x007be80e01007387 */ /* 0x0003e20000100800 */
[----:B------:R2:W-:Y:S06]  /*1342e0*/  STL [R1+0x7be4], R15 ;  /* 0x007be40f01007387 */ /* 0x0005ec0000100800 */
[----:B------:R-:W-:Y:S01]  /*1342f0*/  HMMA.1688.F32.TF32 R20, R108, R240, R184 ;  /* 0x000000f06c14723c */ /* 0x000fe200000810b8 */
[----:B-1----:R-:W-:Y:S01]  /*134300*/  MOV R14, R4 ;  /* 0x00000004000e7202 */ /* 0x002fe20000000f00 */
[----:B--2---:R-:W-:Y:S01]  /*134310*/  IMAD.MOV.U32 R15, RZ, RZ, R5 ;  /* 0x000000ffff0f7224 */ /* 0x004fe200078e0005 */
[----:B------:R-:W-:Y:S01]  /*134320*/  STL.64 [R1+0x1b0], R8 ;  /* 0x0001b00801007387 */ /* 0x000fe20000100a00 */
[----:B------:R-:W-:Y:S03]  /*134330*/  STL.64 [R1+0x1b8], R10 ;  /* 0x0001b80a01007387 */ /* 0x000fe60000100a00 */
[----:B------:R-:W-:Y:S01]  /*134340*/  STL.64 [R1+0x7c80], R14 ;  /* 0x007c800e01007387 */ /* 0x000fe20000100a00 */
[----:B------:R1:W-:Y:S02]  /*134350*/  STL.64 [R1+0x7c78], R12 ;  /* 0x007c780c01007387 */ /* 0x0003e40000100a00 */
[----:B------:R-:W-:Y:S02]  /*134360*/  STL.64 [R1+0x7c90], R18 ;  /* 0x007c901201007387 */ /* 0x000fe40000100a00 */
[----:B------:R2:W-:Y:S01]  /*134370*/  STL.64 [R1+0x7c88], R16 ;  /* 0x007c881001007387 */ /* 0x0005e20000100a00 */
[----:B------:R-:W-:Y:S01]  /*134380*/  STL.64 [R1+0x7ca0], R198 ;  /* 0x007ca0c601007387 */ /* 0x000fe20000100a00 */
[----:B------:R3:W-:Y:S02]  /*134390*/  STL.64 [R1+0x7c98], R196 ;  /* 0x007c98c401007387 */ /* 0x0007e40000100a00 */
        /* <DEDUP_REMOVED lines=63> */
[----:B------:R-:W-:-:S02]  /*134790*/  IMAD.MOV.U32 R0, RZ, RZ, R6 ;  /* 0x000000ffff007224 */ /* 0x000fc400078e0006 */
[----:B------:R-:W4:Y:S01]  /*1347a0*/  LDL.LU R5, [R1+0x774] ;  /* 0x0007740001057983 */ /* 0x000f220000300800 */
[----:B------:R-:W-:Y:S01]  /*1347b0*/  MOV R3, R7 ;  /* 0x0000000700037202 */ /* 0x000fe20000000f00 */
[----:B------:R-:W4:Y:S01]  /*1347c0*/  LDL.LU R6, [R1+0x778] ;  /* 0x0007780001067983 */ /* 0x000f220000300800 */
[----:B------:R-:W4:Y:S02]  /*1347d0*/  LDL.LU R7, [R1+0x77c] ;  /* 0x00077c0001077983 */ /* 0x000f240000300800 */
[----:B-1----:R-:W4:Y:S02]  /*1347e0*/  LDL.LU R12, [R1+0x730] ;  /* 0x00073000010c7983 */ /* 0x002f240000300800 */
[----:B------:R-:W4:Y:S01]  /*1347f0*/  LDL.LU R13, [R1+0x734] ;  /* 0x00073400010d7983 */ /* 0x000f220000300800 */
[----:B------:R-:W4:Y:S01]  /*134800*/  LDL.LU R14, [R1+0x738] ;  /* 0x00073800010e7983 */ /* 0x000f220000300800 */
[----:B------:R-:W4:Y:S02]  /*134810*/  LDL.LU R15, [R1+0x73c] ;  /* 0x00073c00010f7983 */ /* 0x000f240000300800 */
[----:B--2---:R-:W2:Y:S02]  /*134820*/  LDL.LU R16, [R1+0x710] ;  /* 0x0007100001107983 */ /* 0x004ea40000300800 */
[----:B------:R-:W2:Y:S01]  /*134830*/  LDL.LU R17, [R1+0x714] ;  /* 0x0007140001117983 */ /* 0x000ea20000300800 */
[----:B------:R-:W2:Y:S01]  /*134840*/  LDL.LU R18, [R1+0x718] ;  /* 0x0007180001127983 */ /* 0x000ea20000300800 */
[----:B------:R-:W2:Y:S02]  /*134850*/  LDL.LU R19, [R1+0x71c] ;  /* 0x00071c0001137983 */ /* 0x000ea40000300800 */
[----:B---3--:R-:W3:Y:S02]  /*134860*/  LDL.LU R196, [R1+0x6f0] ;  /* 0x0006f00001c47983 */ /* 0x008ee40000300800 */
[----:B------:R-:W3:Y:S01]  /*134870*/  LDL.LU R197, [R1+0x6f4] ;  /* 0x0006f40001c57983 */ /* 0x000ee20000300800 */
[----:B------:R-:W3:Y:S01]  /*134880*/  LDL.LU R198, [R1+0x6f8] ;  /* 0x0006f80001c67983 */ /* 0x000ee20000300800 */
[----:B------:R-:W3:Y:S02]  /*134890*/  LDL.LU R199, [R1+0x6fc] ;  /* 0x0006fc0001c77983 */ /* 0x000ee40000300800 */
        /* <DEDUP_REMOVED lines=28> */
[----:B------:R-:W-:Y:S02]  /*134a60*/  STL.64 [R1+0x7cc0], R22 ;  /* 0x007cc01601007387 */ /* 0x000fe40000100a00 */
[----:B------:R2:W-:Y:S02]  /*134a70*/  STL.64 [R1+0x7cb8], R20 ;  /* 0x007cb81401007387 */ /* 0x0005e40000100a00 */
[C---:B--2---:R-:W-:Y:S08]  /*134a80*/  HMMA.1688.F32.TF32 R20, R28.reuse, R80, R24 ;  /* 0x000000501c14723c */ /* 0x044ff00000081018 */
[C---:B---3--:R-:W-:Y:S08]  /*134a90*/  HMMA.1688.F32.TF32 R108, R28.reuse, R220, R196 ;  /* 0x000000dc1c6c723c */ /* 0x048ff000000810c4 */
[C---:B------:R-:W-:Y:S08]  /*134aa0*/  HMMA.1688.F32.TF32 R24, R28.reuse, R84, R16 ;  /* 0x000000541c18723c */ /* 0x040ff00000081010 */
[C---:B----4-:R-:W-:Y:S08]  /*134ab0*/  HMMA.1688.F32.TF32 R16, R28.reuse, R180, R8 ;  /* 0x000000b41c10723c */ /* 0x050ff00000081008 */
[C---:B------:R-:W-:Y:S01]  /*134ac0*/  HMMA.1688.F32.TF32 R8, R28.reuse, R248, R232 ;  /* 0x000000f81c08723c */ /* 0x040fe200000810e8 */
[----:B------:R-:W-:Y:S01]  /*134ad0*/  STL.64 [R1+0x460], R20 ;  /* 0x0004601401007387 */ /* 0x000fe20000100a00 */
[----:B------:R1:W-:Y:S06]  /*134ae0*/  STL.64 [R1+0x468], R22 ;  /* 0x0004681601007387 */ /* 0x0003ec0000100a00 */
[C---:B-1----:R-:W-:Y:S08]  /*134af0*/  HMMA.1688.F32.TF32 R20, R28.reuse, R212, R12 ;  /* 0x000000d41c14723c */ /* 0x042ff0000008100c */
        /* <DEDUP_REMOVED lines=180> */
[----:B------:R-:W-:Y:S01]  /*135640*/  STL.64 [R1+0x2a0], R16 ;  /* 0x0002a01001007387 */ /* 0x000fe20000100a00 */
[----:B------:R-:W-:Y:S02]  /*135650*/  STL.64 [R1+0x2a8], R18 ;  /* 0x0002a81201007387 */ /* 0x000fe40000100a00 */
[----:B------:R-:W-:Y:S02]  /*135660*/  STL.64 [R1+0x290], R12 ;  /* 0x0002900c01007387 */ /* 0x000fe40000100a00 */
[----:B------:R4:W-:Y:S03]  /*135670*/  STL.64 [R1+0x298], R14 ;  /* 0x0002980e01007387 */ /* 0x0009e60000100a00 */
[----:B------:R-:W-:Y:S01]  /*135680*/  STL.64 [R1+0x280], R8 ;  /* 0x0002800801007387 */ /* 0x000fe20000100a00 */
[----:B------:R1:W-:Y:S07]  /*135690*/  STL.64 [R1+0x288], R10 ;  /* 0x0002880a01007387 */ /* 0x0003ee0000100a00 */
        /* <DEDUP_REMOVED lines=22> */
[C---:B---3--:R-:W-:Y:S01]  /*135800*/  HMMA.1688.F32.TF32 R4, R56.reuse, R208, R192 ;  /* 0x000000d03804723c */ /* 0x048fe200000810c0 */
        /* <DEDUP_REMOVED lines=30> */
[----:B------:R-:W-:Y:S05]  /*1359f0*/  STL.64 [R1+0x168], R14 ;  /* 0x0001680e01007387 */ /* 0x000fea0000100a00 */
[----:B------:R-:W-:Y:S01]  /*135a00*/  STL.64 [R1+0x150], R8 ;  /* 0x0001500801007387 */ /* 0x000fe20000100a00 */
[----:B------:R-:W-:Y:S11]  /*135a10*/  STL.64 [R1+0x158], R10 ;  /* 0x0001580a01007387 */ /* 0x000ff60000100a00 */
[----:B------:R-:W-:Y:S04]  /*135a20*/  @!UPT UIADD3 URZ, URZ, URZ, URZ ;  /* 0x0000003f3f3ff290 */ /* 0x000fe8000fffe03f */
[----:B------:R-:W-:Y:S02]  /*135a30*/  STL.64 [R1+0x7bd8], R34 ;  /* 0x007bd82201007387 */ /* 0x000fe40000100a00 */
[----:B------:R-:W-:Y:S01]  /*135a40*/  STL.64 [R1+0x140], R4 ;  /* 0x0001400401007387 */ /* 0x000fe20000100a00 */
[----:B------:R-:W-:Y:S01]  /*135a50*/  STL.64 [R1+0x148], R6 ;  /* 0x0001480601007387 */ /* 0x000fe20000100a00 */
[----:B------:R2:W-:Y:S02]  /*135a60*/  STL.64 [R1+0x7bd0], R32 ;  /* 0x007bd02001007387 */ /* 0x0005e40000100a00 */
        /* <DEDUP_REMOVED lines=36> */
[C---:B------:R-:W-:Y:S01]  /*135cb0*/  HMMA.1688.F32.TF32 R40, R56.reuse, R152, R184 ;  /* 0x000000983828723c */ /* 0x040fe200000810b8 */
[----:B------:R-:W3:Y:S01]  /*135cc0*/  LDL.LU R184, [R1+0xe50] ;  /* 0x000e500001b87983 */ /* 0x000ee20000300800 */
[----:B------:R-:W3:Y:S01]  /*135cd0*/  LDL.LU R185, [R1+0xe54] ;  /* 0x000e540001b97983 */ /* 0x000ee20000300800 */
[----:B------:R-:W3:Y:S02]  /*135ce0*/  LDL.LU R186, [R1+0xe58] ;  /* 0x000e580001ba7983 */ /* 0x000ee40000300800 */
[----:B------:R-:W3:Y:S11]  /*135cf0*/  LDL.LU R187, [R1+0xe5c] ;  /* 0x000e5c0001bb7983 */ /* 0x000ef60000300800 */
[----:B------:R-:W-:Y:S07]  /*135d00*/  @!UPT UIADD3 URZ, URZ, URZ, URZ ;  /* 0x0000003f3f3ff290 */ /* 0x000fee000fffe03f */
[----:B------:R-:W-:Y:S01]  /*135d10*/  STL.64 [R1+0x7cd0], R42 ;  /* 0x007cd02a01007387 */ /* 0x000fe20000100a00 */
[----:B------:R-:W-:Y:S01]  /*135d20*/  STL.64 [R1+0x7cc8], R40 ;  /* 0x007cc82801007387 */ /* 0x000fe20000100a00 */
[C---:B----4-:R-:W-:Y:S08]  /*135d30*/  HMMA.1688.F32.TF32 R44, R56.reuse, R156, R44 ;  /* 0x0000009c382c723c */ /* 0x050ff0000008102c */
[C---:B--2---:R-:W-:Y:S08]  /*135d40*/  HMMA.1688.F32.TF32 R36, R56.reuse, R168, R36 ;  /* 0x000000a83824723c */ /* 0x044ff00000081024 */
[C---:B------:R-:W-:Y:S08]  /*135d50*/  HMMA.1688.F32.TF32 R48, R56.reuse, R164, R48 ;  /* 0x000000a43830723c */ /* 0x040ff00000081030 */
[C---:B---3--:R-:W-:Y:S08]  /*135d60*/  HMMA.1688.F32.TF32 R28, R56.reuse, R160, R88 ;  /* 0x000000a0381c723c */ /* 0x048ff00000081058 */
        /* <DEDUP_REMOVED lines=9> */
[----:B------:R-:W2:Y:S01]  /*135e00*/  LDL.64 R32, [R1+0x1320] ;  /* 0x0013200001207983 */ /* 0x000ea20000100a00 */
[----:B------:R-:W3:Y:S03]  /*135e10*/  LDL.LU.64 R34, [R1+0x1328] ;  /* 0x0013280001227983 */ /* 0x000ee60000300a00 */
        /* <DEDUP_REMOVED lines=26> */
[----:B------:R-:W1:Y:S02]  /*135fc0*/  LDL.LU R104, [R1+0xf10] ;  /* 0x000f100001687983 */ /* 0x000e640000300800 */
[----:B------:R-:W1:Y:S01]  /*135fd0*/  LDL.LU R105, [R1+0xf14] ;  /* 0x000f140001697983 */ /* 0x000e620000300800 */
[----:B------:R-:W1:Y:S01]  /*135fe0*/  LDL.LU R106, [R1+0xf18] ;  /* 0x000f1800016a7983 */ /* 0x000e620000300800 */
[----:B------:R-:W1:Y:S02]  /*135ff0*/  LDL.LU R107, [R1+0xf1c] ;  /* 0x000f1c00016b7983 */ /* 0x000e640000300800 */
        /* <DEDUP_REMOVED lines=11> */
[C---:B------:R-:W-:Y:S01]  /*1360b0*/  HMMA.1688.F32.TF32 R72, R56.reuse, R172, R184 ;  /* 0x000000ac3848723c */ /* 0x040fe200000810b8 */
        /* <DEDUP_REMOVED lines=8> */
[----:B------:R-:W3:Y:S10]  /*136140*/  LDL.LU R175, [R1+0xf7c] ;  /* 0x000f7c0001af7983 */ /* 0x000ef40000300800 */
[----:B------:R-:W-:Y:S01]  /*136150*/  STL.64 [R1+0x7d40], R74 ;  /* 0x007d404a01007387 */ /* 0x000fe20000100a00 */
[----:B------:R-:W-:Y:S01]  /*136160*/  STL.64 [R1+0x7d38], R72 ;  /* 0x007d384801007387 */ /* 0x000fe20000100a00 */
[C---:B----4-:R-:W-:Y:S08]  /*136170*/  HMMA.1688.F32.TF32 R76, R56.reuse, R76, R96 ;  /* 0x0000004c384c723c */ /* 0x050ff00000081060 */
[C---:B--2---:R-:W-:Y:S08]  /*136180*/  HMMA.1688.F32.TF32 R204, R56.reuse, R204, R112 ;  /* 0x000000cc38cc723c */ /* 0x044ff00000081070 */
[----:B------:R-:W-:Y:S01]  /*136190*/  HMMA.1688.F32.TF32 R56, R56, R240, R92 ;  /* 0x000000f03838723c */ /* 0x000fe2000008105c */
[----:B------:R2:W-:Y:S04]  /*1361a0*/  LDS R240, [R2+0x9e000] ;  /* 0x09e0000002f07984 */ /* 0x0005e80000000800 */
[----:B------:R-:W4:Y:S03]  /*1361b0*/  LDS R241, [R252+0x9e000] ;  /* 0x09e00000fcf17984 */ /* 0x000f260000000800 */
[C---:B-1----:R-:W-:Y:S08]  /*1361c0*/  HMMA.1688.F32.TF32 R84, R192.reuse, R84, R104 ;  /* 0x00000054c054723c */ /* 0x042ff00000081068 */
[C---:B---3--:R-:W-:Y:S08]  /*1361d0*/  HMMA.1688.F32.TF32 R80, R192.reuse, R80, R88 ;  /* 0x00000050c050723c */ /* 0x048ff00000081058 */
        /* <DEDUP_REMOVED lines=9> */
[----:B--2---:R-:W2:Y:S01]  /*136270*/  LDL.LU R2, [R1+0x7dd0] ;  /* 0x007dd00001027983 */ /* 0x004ea20000300800 */
[----:B------:R-:W-:Y:S01]  /*136280*/  STL.64 [R1+0x7b58], R82 ;  /* 0x007b585201007387 */ /* 0x000fe20000100a00 */
[----:B------:R-:W-:Y:S02]  /*136290*/  STL.64 [R1+0x7b50], R80 ;  /* 0x007b505001007387 */ /* 0x000fe40000100a00 */
[----:B------:R-:W-:Y:S02]  /*1362a0*/  STL.64 [R1+0x7b48], R94 ;  /* 0x007b485e01007387 */ /* 0x000fe40000100a00 */
[----:B------:R-:W-:Y:S01]  /*1362b0*/  STL.64 [R1+0x7b40], R92 ;  /* 0x007b405c01007387 */ /* 0x000fe20000100a00 */
[----:B------:R-:W-:Y:S01]  /*1362c0*/  STL.64 [R1+0x7b98], R86 ;  /* 0x007b985601007387 */ /* 0x000fe20000100a00 */
[----:B------:R1:W-:Y:S03]  /*1362d0*/  STL.64 [R1+0x7b90], R84 ;  /* 0x007b905401007387 */ /* 0x0003e60000100a00 */
        /* <DEDUP_REMOVED lines=43> */
[C---:B--2---:R-:W-:Y:S08]  /*136590*/  HMMA.1688.F32.TF32 R112, R192.reuse, R120, R112 ;  /* 0x00000078c070723c */ /* 0x044ff00000081070 */
[C---:B---3--:R-:W-:Y:S08]  /*1365a0*/  HMMA.1688.F32.TF32 R108, R192.reuse, R248, R244 ;  /* 0x000000f8c06c723c */ /* 0x048ff000000810f4 */
[C---:B------:R-:W-:Y:S08]  /*1365b0*/  HMMA.1688.F32.TF32 R208, R192.reuse, R208, R88 ;  /* 0x000000d0c0d0723c */ /* 0x040ff00000081058 */
[C---:B----4-:R-:W-:Y:S08]  /*1365c0*/  HMMA.1688.F32.TF32 R116, R192.reuse, R116, R216 ;  /* 0x00000074c074723c */ /* 0x050ff000000810d8 */
[C---:B------:R-:W-:Y:S08]  /*1365d0*/  HMMA.1688.F32.TF32 R124, R192.reuse, R124, R172 ;  /* 0x0000007cc07c723c */ /* 0x040ff000000810ac */
[C---:B------:R-:W-:Y:S01]  /*1365e0*/  HMMA.1688.F32.TF32 R120, R192.reuse, R188, R212 ;  /* 0x000000bcc078723c */ /* 0x040fe200000810d4 */
[----:B------:R2:W-:Y:S01]  /*1365f0*/  STL.64 [R1+0x7b08], R110 ;  /* 0x007b086e01007387 */ /* 0x0005e20000100a00 */
[----:B------:R-:W-:Y:S02]  /*136600*/  STL.64 [R1+0x7b00], R108 ;  /* 0x007b006c01007387 */ /* 0x000fe40000100a00 */
[----:B------:R3:W-:Y:S02]  /*136610*/  STL.64 [R1+0x7af8], R114 ;  /* 0x007af87201007387 */ /* 0x0007e40000100a00 */
[----:B------:R-:W-:Y:S01]  /*136620*/  STL.64 [R1+0x7af0], R112 ;  /* 0x007af07001007387 */ /* 0x000fe20000100a00 */
[----:B------:R4:W-:Y:S01]  /*136630*/  STL.64 [R1+0x7ae8], R210 ;  /* 0x007ae8d201007387 */ /* 0x0009e20000100a00 */
[----:B------:R-:W-:Y:S01]  /*136640*/  STL.64 [R1+0x7ae0], R208 ;  /* 0x007ae0d001007387 */ /* 0x000fe20000100a00 */
[C---:B------:R-:W-:Y:S08]  /*136650*/  HMMA.1688.F32.TF32 R128, R192.reuse, R128, R184 ;  /* 0x00000080c080723c */ /* 0x040ff000000810b8 */
[C---:B------:R-:W-:Y:S01]  /*136660*/  HMMA.1688.F32.TF32 R88, R192.reuse, R176, R180 ;  /* 0x000000b0c058723c */ /* 0x040fe200000810b4 */
[----:B------:R1:W-:Y:S01]  /*136670*/  STL.64 [R1+0x7ad8], R118 ;  /* 0x007ad87601007387 */ /* 0x0003e20000100a00 */
[----:B------:R-:W-:Y:S02]  /*136680*/  STL.64 [R1+0x7ad0], R116 ;  /* 0x007ad07401007387 */ /* 0x000fe40000100a00 */
[----:B------:R-:W2:Y:S02]  /*136690*/  LDL.LU R172, [R1+0x10b0] ;  /* 0x0010b00001ac7983 */ /* 0x000ea40000300800 */
[----:B------:R-:W2:Y:S01]  /*1366a0*/  LDL.LU R173, [R1+0x10b4] ;  /* 0x0010b40001ad7983 */ /* 0x000ea20000300800 */
[----:B------:R-:W2:Y:S01]  /*1366b0*/  LDL.LU R174, [R1+0x10b8] ;  /* 0x0010b80001ae7983 */ /* 0x000ea20000300800 */
[----:B------:R-:W2:Y:S02]  /*1366c0*/  LDL.LU R175, [R1+0x10bc] ;  /* 0x0010bc0001af7983 */ /* 0x000ea40000300800 */
[----:B------:R1:W-:Y:S02]  /*1366d0*/  STL.64 [R1+0x7ac8], R126 ;  /* 0x007ac87e01007387 */ /* 0x0003e40000100a00 */
[----:B------:R-:W-:Y:S01]  /*1366e0*/  STL.64 [R1+0x7ac0], R124 ;  /* 0x007ac07c01007387 */ /* 0x000fe20000100a00 */
[----:B------:R1:W-:Y:S01]  /*1366f0*/  STL.64 [R1+0x7ab8], R122 ;  /* 0x007ab87a01007387 */ /* 0x0003e20000100a00 */
[----:B------:R-:W-:Y:S01]  /*136700*/  STL.64 [R1+0x7ab0], R120 ;  /* 0x007ab07801007387 */ /* 0x000fe20000100a00 */
[C---:B------:R-:W-:Y:S02]  /*136710*/  HMMA.1688.F32.TF32 R132, R192.reuse, R132, R148 ;  /* 0x00000084c084723c */ /* 0x040fe40000081094 */
[----:B------:R1:W-:Y:S01]  /*136720*/  STL.64 [R1+0x7aa8], R130 ;  /* 0x007aa88201007387 */ /* 0x0003e20000100a00 */
[----:B------:R-:W-:Y:S05]  /*136730*/  STL.64 [R1+0x7aa0], R128 ;  /* 0x007aa08001007387 */ /* 0x000fea0000100a00 */
[----:B------:R1:W-:Y:S02]  /*136740*/  STL.64 [R1+0x7a98], R90 ;  /* 0x007a985a01007387 */ /* 0x0003e40000100a00 */
[----:B------:R-:W-:Y:S01]  /*136750*/  STL.64 [R1+0x7a90], R88 ;  /* 0x007a905801007387 */ /* 0x000fe20000100a00 */
        /* <DEDUP_REMOVED lines=26> */
[C---:B--2---:R-:W-:Y:S02]  /*136900*/  HMMA.1688.F32.TF32 R144, R192.reuse, R144, R172 ;  /* 0x00000090c090723c */ /* 0x044fe400000810ac */
[----:B------:R-:W2:Y:S01]  /*136910*/  LDL.LU R172, [R1+0x1450] ;  /* 0x0014500001ac7983 */ /* 0x000ea20000300800 */
[----:B------:R-:W2:Y:S02]  /*136920*/  LDL.LU R173, [R1+0x1454] ;  /* 0x0014540001ad7983 */ /* 0x000ea40000300800 */
[----:B------:R-:W2:Y:S02]  /*136930*/  LDL.LU R174, [R1+0x1458] ;  /* 0x0014580001ae7983 */ /* 0x000ea40000300800 */
[----:B------:R-:W2:Y:S01]  /*136940*/  LDL.LU R175, [R1+0x145c] ;  /* 0x00145c0001af7983 */ /* 0x000ea20000300800 */
[----:B------:R-:W2:Y:S01]  /*136950*/  LDL.64 R52, [R1+0x1690] ;  /* 0x0016900001347983 */ /* 0x000ea20000100a00 */
[----:B------:R-:W2:Y:S01]  /*136960*/  LDL.LU.64 R54, [R1+0x1698] ;  /* 0x0016980001367983 */ /* 0x000ea20000300a00 */
[C---:B---3--:R-:W-:Y:S11]  /*136970*/  HMMA.1688.F32.TF32 R148, R192.reuse, R140, R148 ;  /* 0x0000008cc094723c */ /* 0x048ff60000081094 */
[----:B------:R-:W-:Y:S02]  /*136980*/  @!UPT UIADD3 URZ, URZ, URZ, URZ ;  /* 0x0000003f3f3ff290 */ /* 0x000fe4000fffe03f */
[----:B------:R3:W-:Y:S01]  /*136990*/  STL.64 [R1+0x7a78], R146 ;  /* 0x007a789201007387 */ /* 0x0007e20000100a00 */
[----:B------:R-:W-:Y:S02]  /*1369a0*/  STL.64 [R1+0x7a70], R144 ;  /* 0x007a709001007387 */ /* 0x000fe40000100a00 */
[----:B------:R-:W3:Y:S02]  /*1369b0*/  LDL.LU R140, [R1+0x1460] ;  /* 0x00146000018c7983 */ /* 0x000ee40000300800 */
[----:B------:R-:W3:Y:S01]  /*1369c0*/  LDL.LU R141, [R1+0x1464] ;  /* 0x00146400018d7983 */ /* 0x000ee20000300800 */
[----:B------:R-:W3:Y:S01]  /*1369d0*/  LDL.LU R142, [R1+0x1468] ;  /* 0x00146800018e7983 */ /* 0x000ee20000300800 */
[----:B------:R-:W3:Y:S01]  /*1369e0*/  LDL.LU R143, [R1+0x146c] ;  /* 0x00146c00018f7983 */ /* 0x000ee20000300800 */
[C---:B----4-:R-:W-:Y:S08]  /*1369f0*/  HMMA.1688.F32.TF32 R136, R192.reuse, R136, R212 ;  /* 0x00000088c088723c */ /* 0x050ff000000810d4 */
        /* <DEDUP_REMOVED lines=10> */
[----:B------:R-:W4:Y:S01]  /*136aa0*/  LDL.LU R168, [R1+0x1470] ;  /* 0x0014700001a87983 */ /* 0x000f220000300800 */
[----:B------:R-:W4:Y:S02]  /*136ab0*/  LDL.LU R169, [R1+0x1474] ;  /* 0x0014740001a97983 */ /* 0x000f240000300800 */
[----:B------:R-:W4:Y:S02]  /*136ac0*/  LDL.LU R170, [R1+0x1478] ;  /* 0x0014780001aa7983 */ /* 0x000f240000300800 */
[----:B------:R-:W4:Y:S01]  /*136ad0*/  LDL.LU R171, [R1+0x147c] ;  /* 0x00147c0001ab7983 */ /* 0x000f220000300800 */
[----:B------:R-:W-:Y:S01]  /*136ae0*/  STL.64 [R1+0x7a38], R214 ;  /* 0x007a38d601007387 */ /* 0x000fe20000100a00 */
[----:B------:R-:W-:Y:S02]  /*136af0*/  STL.64 [R1+0x7a30], R212 ;  /* 0x007a30d401007387 */ /* 0x000fe40000100a00 */
[----:B------:R2:W-:Y:S02]  /*136b00*/  STL.64 [R1+0x7a68], R158 ;  /* 0x007a689e01007387 */ /* 0x0005e40000100a00 */
[----:B------:R-:W-:Y:S01]  /*136b10*/  STL.64 [R1+0x7a60], R156 ;  /* 0x007a609c01007387 */ /* 0x000fe20000100a00 */
[----:B------:R-:W4:Y:S01]  /*136b20*/  LDL.LU.64 R68, [R1+0x16a0] ;  /* 0x0016a00001447983 */ /* 0x000f220000300a00 */
[----:B------:R-:W4:Y:S02]  /*136b30*/  LDL.LU.64 R70, [R1+0x16a8] ;  /* 0x0016a80001467983 */ /* 0x000f240000300a00 */
[----:B------:R-:W-:Y:S02]  /*136b40*/  STL.64 [R1+0x7a18], R162 ;  /* 0x007a18a201007387 */ /* 0x000fe40000100a00 */
[----:B------:R-:W-:Y:S01]  /*136b50*/  STL.64 [R1+0x7a10], R160 ;  /* 0x007a10a001007387 */ /* 0x000fe20000100a00 */
[----:B------:R-:W4:Y:S01]  /*136b60*/  LDL.64 R200, [R1+0x16b0] ;  /* 0x0016b00001c87983 */ /* 0x000f220000100a00 */
[----:B------:R-:W4:Y:S02]  /*136b70*/  LDL.LU.64 R202, [R1+0x16b8] ;  /* 0x0016b80001ca7983 */ /* 0x000f240000300a00 */
[----:B-1----:R-:W4:Y:S02]  /*136b80*/  LDL.64 R84, [R1+0x16c0] ;  /* 0x0016c00001547983 */ /* 0x002f240000100a00 */
[----:B------:R-:W4:Y:S01]  /*136b90*/  LDL.LU.64 R86, [R1+0x16c8] ;  /* 0x0016c80001567983 */ /* 0x000f220000300a00 */
[----:B------:R-:W4:Y:S01]  /*136ba0*/  LDL.64 R204, [R1+0x16d0] ;  /* 0x0016d00001cc7983 */ /* 0x000f220000100a00 */
[----:B------:R-:W4:Y:S01]  /*136bb0*/  LDL.LU.64 R206, [R1+0x16d8] ;  /* 0x0016d80001ce7983 */ /* 0x000f220000300a00 */
[C---:B--2---:R-:W-:Y:S11]  /*136bc0*/  HMMA.1688.F32.TF32 R216, R192.reuse, R164, R172 ;  /* 0x000000a4c0d8723c */ /* 0x044ff600000810ac */
[----:B------:R-:W-:Y:S11]  /*136bd0*/  @!UPT UIADD3 URZ, URZ, URZ, URZ ;  /* 0x0000003f3f3ff290 */ /* 0x000ff6000fffe03f */
[----:B------:R-:W-:Y:S01]  /*136be0*/  @!UPT UIADD3 URZ, URZ, URZ, URZ ;  /* 0x0000003f3f3ff290 */ /* 0x000fe2000fffe03f */
[----:B------:R-:W-:Y:S01]  /*136bf0*/  STL.64 [R1+0x7a08], R218 ;  /* 0x007a08da01007387 */ /* 0x000fe20000100a00 */
[----:B------:R-:W-:Y:S01]  /*136c00*/  STL.64 [R1+0x7a00], R216 ;  /* 0x007a00d801007387 */ /* 0x000fe20000100a00 */
[C---:B---3--:R-:W-:Y:S01]  /*136c10*/  HMMA.1688.F32.TF32 R164, R192.reuse, R236, R140 ;  /* 0x000000ecc0a4723c */ /* 0x048fe2000008108c */
[----:B------:R-:W2:Y:S01]  /*136c20*/  LDL.LU R140, [R1+0x1480] ;  /* 0x00148000018c7983 */ /* 0x000ea20000300800 */
[----:B------:R-:W2:Y:S01]  /*136c30*/  LDL.LU R141, [R1+0x1484] ;  /* 0x00148400018d7983 */ /* 0x000ea20000300800 */
[----:B------:R-:W2:Y:S02]  /*136c40*/  LDL.LU R142, [R1+0x1488] ;  /* 0x00148800018e7983 */ /* 0x000ea40000300800 */
[----:B------:R-:W2:Y:S02]  /*136c50*/  LDL.LU R143, [R1+0x148c] ;  /* 0x00148c00018f7983 */ /* 0x000ea40000300800 */
[----:B------:R-:W3:Y:S01]  /*136c60*/  LDL.LU R236, [R1+0x1490] ;  /* 0x0014900001ec7983 */ /* 0x000ee20000300800 */
[----:B------:R-:W3:Y:S01]  /*136c70*/  LDL.LU R237, [R1+0x1494] ;  /* 0x0014940001ed7983 */ /* 0x000ee20000300800 */
[----:B------:R-:W3:Y:S02]  /*136c80*/  LDL.LU R238, [R1+0x1498] ;  /* 0x0014980001ee7983 */ /* 0x000ee40000300800 */
[----:B------:R-:W3:Y:S11]  /*136c90*/  LDL.LU R239, [R1+0x149c] ;  /* 0x00149c0001ef7983 */ /* 0x000ef60000300800 */
[----:B------:R-:W-:Y:S01]  /*136ca0*/  @!UPT UIADD3 URZ, URZ, URZ, URZ ;  /* 0x0000003f3f3ff290 */ /* 0x000fe2000fffe03f */
[----:B------:R-:W-:Y:S01]  /*136cb0*/  STL.64 [R1+0x79f8], R166 ;  /* 0x0079f8a601007387 */ /* 0x000fe20000100a00 */
[----:B------:R-:W-:Y:S02]  /*136cc0*/  STL.64 [R1+0x79f0], R164 ;  /* 0x0079f0a401007387 */ /* 0x000fe40000100a00 */
[----:B------:R-:W3:Y:S02]  /*136cd0*/  LDL.LU R184, [R1+0x14b0] ;  /* 0x0014b00001b87983 */ /* 0x000ee40000300800 */
[----:B------:R-:W3:Y:S01]  /*136ce0*/  LDL.LU R185, [R1+0x14b4] ;  /* 0x0014b40001b97983 */ /* 0x000ee20000300800 */
[----:B------:R-:W3:Y:S01]  /*136cf0*/  LDL.LU R186, [R1+0x14b8] ;  /* 0x0014b80001ba7983 */ /* 0x000ee20000300800 */
[----:B------:R-:W3:Y:S02]  /*136d00*/  LDL.LU R187, [R1+0x14bc] ;  /* 0x0014bc0001bb7983 */ /* 0x000ee40000300800 */
[----:B------:R-:W3:Y:S01]  /*136d10*/  LDL.LU R176, [R1+0x14a0] ;  /* 0x0014a00001b07983 */ /* 0x000ee20000300800 */
[C---:B----4-:R-:W-:Y:S01]  /*136d20*/  HMMA.1688.F32.TF32 R168, R192.reuse, R52, R168 ;  /* 0x00000034c0a8723c */ /* 0x050fe200000810a8 */
[----:B------:R-:W4:Y:S01]  /*136d30*/  LDL.LU R177, [R1+0x14a4] ;  /* 0x0014a40001b17983 */ /* 0x000f220000300800 */
[----:B------:R-:W4:Y:S02]  /*136d40*/  LDL.LU R178, [R1+0x14a8] ;  /* 0x0014a80001b27983 */ /* 0x000f240000300800 */
[----:B------:R-:W4:Y:S02]  /*136d50*/  LDL.LU R179, [R1+0x14ac] ;  /* 0x0014ac0001b37983 */ /* 0x000f240000300800 */
[----:B------:R-:W3:Y:S01]  /*136d60*/  LDL.64 R76, [R1+0x16e0] ;  /* 0x0016e000014c7983 */ /* 0x000ee20000100a00 */
[----:B------:R-:W3:Y:S01]  /*136d70*/  LDL.LU.64 R78, [R1+0x16e8] ;  /* 0x0016e800014e7983 */ /* 0x000ee20000300a00 */
[----:B------:R-:W3:Y:S02]  /*136d80*/  LDL.64 R56, [R1+0x1700] ;  /* 0x0017000001387983 */ /* 0x000ee40000100a00 */
[----:B------:R-:W3:Y:S02]  /*136d90*/  LDL.LU.64 R58, [R1+0x1708] ;  /* 0x00170800013a7983 */ /* 0x000ee40000300a00 */
[----:B------:R-:W4:Y:S01]  /*136da0*/  LDL.64 R80, [R1+0x16f0] ;  /* 0x0016f00001507983 */ /* 0x000f220000100a00 */
        /* <DEDUP_REMOVED lines=8> */
[----:B------:R-:W4:Y:S04]  /*136e30*/  LDL.LU.64 R118, [R1+0x1398] ;  /* 0x0013980001767983 */ /* 0x000f280000300a00 */
[----:B------:R-:W-:Y:S01]  /*136e40*/  STL.64 [R1+0x79e8], R170 ;  /* 0x0079e8aa01007387 */ /* 0x000fe20000100a00 */
[----:B------:R-:W-:Y:S01]  /*136e50*/  STL.64 [R1+0x79e0], R168 ;  /* 0x0079e0a801007387 */ /* 0x000fe20000100a00 */
[C---:B--2---:R-:W-:Y:S11]  /*136e60*/  HMMA.1688.F32.TF32 R172, R192.reuse, R68, R140 ;  /* 0x00000044c0ac723c */ /* 0x044ff6000008108c */
[----:B------:R-:W-:Y:S11]  /*136e70*/  @!UPT UIADD3 URZ, URZ, URZ, URZ ;  /* 0x0000003f3f3ff290 */ /* 0x000ff6000fffe03f */
[----:B------:R-:W-:Y:S01]  /*136e80*/  @!UPT UIADD3 URZ, URZ, URZ, URZ ;  /* 0x0000003f3f3ff290 */ /* 0x000fe2000fffe03f */
[----:B------:R1:W-:Y:S01]  /*136e90*/  STL.64 [R1+0x7a28], R174 ;  /* 0x007a28ae01007387 */ /* 0x0003e20000100a00 */
[----:B------:R-:W-:Y:S02]  /*136ea0*/  STL.64 [R1+0x7a20], R172 ;  /* 0x007a20ac01007387 */ /* 0x000fe40000100a00 */
[----:B------:R-:W2:Y:S02]  /*136eb0*/  LDL.LU R188, [R1+0x14c0] ;  /* 0x0014c00001bc7983 */ /* 0x000ea40000300800 */
[----:B------:R-:W2:Y:S01]  /*136ec0*/  LDL.LU R189, [R1+0x14c4] ;  /* 0x0014c40001bd7983 */ /* 0x000ea20000300800 */
[----:B------:R-:W2:Y:S01]  /*136ed0*/  LDL.LU R190, [R1+0x14c8] ;  /* 0x0014c80001be7983 */ /* 0x000ea20000300800 */
[----:B------:R-:W2:Y:S02]  /*136ee0*/  LDL.LU R191, [R1+0x14cc] ;  /* 0x0014cc0001bf7983 */ /* 0x000ea40000300800 */
[----:B------:R-:W2:Y:S02]  /*136ef0*/  LDL.LU R180, [R1+0x14e0] ;  /* 0x0014e00001b47983 */ /* 0x000ea40000300800 */
[----:B------:R-:W2:Y:S01]  /*136f00*/  LDL.LU R181, [R1+0x14e4] ;  /* 0x0014e40001b57983 */ /* 0x000ea20000300800 */
[----:B------:R-:W2:Y:S01]  /*136f10*/  LDL.LU R182, [R1+0x14e8] ;  /* 0x0014e80001b67983 */ /* 0x000ea20000300800 */
[----:B------:R-:W2:Y:S01]  /*136f20*/  LDL.LU R183, [R1+0x14ec] ;  /* 0x0014ec0001b77983 */ /* 0x000ea20000300800 */
[C---:B---3--:R-:W-:Y:S02]  /*136f30*/  HMMA.1688.F32.TF32 R140, R192.reuse, R200, R236 ;  /* 0x000000c8c08c723c */ /* 0x048fe400000810ec */
[----:B------:R-:W3:Y:S04]  /*136f40*/  LDL.LU R236, [R1+0x14d0] ;  /* 0x0014d00001ec7983 */ /* 0x000ee80000300800 */
[----:B------:R-:W3:Y:S01]  /*136f50*/  LDL.LU R237, [R1+0x14d4] ;  /* 0x0014d40001ed7983 */ /* 0x000ee20000300800 */
[----:B------:R-:W3:Y:S02]  /*136f60*/  LDL.LU R238, [R1+0x14d8] ;  /* 0x0014d80001ee7983 */ /* 0x000ee40000300800 */
[----:B------:R-:W3:Y:S01]  /*136f70*/  LDL.LU R239, [R1+0x14dc] ;  /* 0x0014dc0001ef7983 */ /* 0x000ee20000300800 */
[C---:B----4-:R-:W-:Y:S08]  /*136f80*/  HMMA.1688.F32.TF32 R176, R192.reuse, R84, R176 ;  /* 0x00000054c0b0723c */ /* 0x050ff000000810b0 */
[C---:B------:R-:W-:Y:S05]  /*136f90*/  HMMA.1688.F32.TF32 R184, R192.reuse, R204, R184 ;  /* 0x000000ccc0b8723c */ /* 0x040fea00000810b8 */
[----:B------:R-:W-:Y:S01]  /*136fa0*/  STL.64 [R1+0x7d60], R142 ;  /* 0x007d608e01007387 */ /* 0x000fe20000100a00 */
[----:B------:R4:W-:Y:S02]  /*136fb0*/  STL.64 [R1+0x7d58], R140 ;  /* 0x007d588c01007387 */ /* 0x0009e40000100a00 */
[----:B------:R-:W3:Y:S07]  /*136fc0*/  LDL.LU R92, [R1+0x21e0] ;  /* 0x0021e000015c7983 */ /* 0x000eee0000300800 */
[----:B------:R-:W-:Y:S01]  /*136fd0*/  STL.64 [R1+0x7d70], R178 ;  /* 0x007d70b201007387 */ /* 0x000fe20000100a00 */
[----:B------:R1:W-:Y:S02]  /*136fe0*/  STL.64 [R1+0x7d68], R176 ;  /* 0x007d68b001007387 */ /* 0x0003e40000100a00 */
[----:B------:R-:W3:Y:S02]  /*136ff0*/  LDL.LU R93, [R1+0x21e4] ;  /* 0x0021e400015d7983 */ /* 0x000ee40000300800 */
[----:B------:R-:W3:Y:S03]  /*137000*/  LDL.LU.64 R126, [R1+0x13a8] ;  /* 0x0013a800017e7983 */ /* 0x000ee60000300a00 */
[----:B------:R-:W-:Y:S01]  /*137010*/  STL.64 [R1+0x7d80], R186 ;  /* 0x007d80ba01007387 */ /* 0x000fe20000100a00 */
[----:B------:R-:W-:Y:S02]  /*137020*/  STL.64 [R1+0x7d78], R184 ;  /* 0x007d78b801007387 */ /* 0x000fe40000100a00 */
        /* <DEDUP_REMOVED lines=9> */
[----:B-1----:R-:W3:Y:S01]  /*1370c0*/  LDL.LU.64 R174, [R1+0x1648] ;  /* 0x0016480001ae7983 */ /* 0x002ee20000300a00 */
[----:B------:R-:W3:Y:S01]  /*1370d0*/  LDL.LU.64 R162, [R1+0x1658] ;  /* 0x0016580001a27983 */ /* 0x000ee20000300a00 */
[----:B------:R-:W3:Y:S02]  /*1370e0*/  LDL.LU.64 R218, [R1+0x1668] ;  /* 0x0016680001da7983 */ /* 0x000ee40000300a00 */
[----:B------:R-:W3:Y:S02]  /*1370f0*/  LDL.LU.64 R166, [R1+0x1678] ;  /* 0x0016780001a67983 */ /* 0x000ee40000300a00 */
[----:B------:R-:W3:Y:S01]  /*137100*/  LDL.LU.64 R170, [R1+0x1688] ;  /* 0x0016880001aa7983 */ /* 0x000ee20000300a00 */
[C---:B--2---:R-:W-:Y:S08]  /*137110*/  HMMA.1688.F32.TF32 R188, R192.reuse, R76, R188 ;  /* 0x0000004cc0bc723c */ /* 0x044ff000000810bc */
[C---:B------:R-:W-:Y:S11]  /*137120*/  HMMA.1688.F32.TF32 R180, R192.reuse, R56, R180 ;  /* 0x00000038c0b4723c */ /* 0x040ff600000810b4 */
[----:B------:R-:W-:Y:S04]  /*137130*/  @!UPT UIADD3 URZ, URZ, URZ, URZ ;  /* 0x0000003f3f3ff290 */ /* 0x000fe8000fffe03f */
[----:B------:R-:W-:Y:S01]  /*137140*/  STL.64 [R1+0x7d90], R190 ;  /* 0x007d90be01007387 */ /* 0x000fe20000100a00 */
[----:B------:R-:W-:Y:S07]  /*137150*/  STL.64 [R1+0x7d88], R188 ;  /* 0x007d88bc01007387 */ /* 0x000fee0000100a00 */
        /* <DEDUP_REMOVED lines=41> */
[----:B---3--:R-:W-:Y:S01]  /*1373f0*/  HMMA.1688.F32.TF32 R192, R192, R80, R236 ;  /* 0x00000050c0c0723c */ /* 0x008fe200000810ec */
        /* <DEDUP_REMOVED lines=25> */
[----:B----4-:R-:W4:Y:S02]  /*137590*/  LDL.LU R140, [R1+0x1580] ;  /* 0x00158000018c7983 */ /* 0x010f240000300800 */
        /* <DEDUP_REMOVED lines=32> */
[----:B------:R-:W-:Y:S01]  /*1377a0*/  STL.64 [R1+0x7da8], R192 ;  /* 0x007da8c001007387 */ /* 0x000fe20000100a00 */
[C---:B--2---:R-:W-:Y:S08]  /*1377b0*/  HMMA.1688.F32.TF32 R148, R240.reuse, R34, R148 ;  /* 0x00000022f094723c */ /* 0x044ff00000081094 */
[C---:B----4-:R-:W-:Y:S08]  /*1377c0*/  HMMA.1688.F32.TF32 R176, R240.reuse, R94, R140 ;  /* 0x0000005ef0b0723c */ /* 0x050ff0000008108c */
        /* <DEDUP_REMOVED lines=23> */
[----:B------:R-:W2:Y:S01]  /*137940*/  LDL.LU R33, [R1+0x21e8] ;  /* 0x0021e80001217983 */ /* 0x000ea20000300800 */
        /* <DEDUP_REMOVED lines=10> */
[C---:B---3--:R-:W-:Y:S08]  /*1379f0*/  HMMA.1688.F32.TF32 R28, R240.reuse, R126, R36 ;  /* 0x0000007ef01c723c */ /* 0x048ff00000081024 */
[C---:B------:R-:W-:Y:S08]  /*137a00*/  HMMA.1688.F32.TF32 R36, R240.reuse, R122, R40 ;  /* 0x0000007af024723c */ /* 0x040ff00000081028 */
[C---:B------:R-:W-:Y:S07]  /*137a10*/  HMMA.1688.F32.TF32 R12, R240.reuse, R158, R12 ;  /* 0x0000009ef00c723c */ /* 0x040fee000008100c */
[----:B------:R-:W-:Y:S01]  /*137a20*/  STL.64 [R1+0x2c00], R28 ;  /* 0x002c001c01007387 */ /* 0x000fe20000100a00 */
[----:B------:R3:W-:Y:S02]  /*137a30*/  STL.64 [R1+0x2c08], R30 ;  /* 0x002c081e01007387 */ /* 0x0007e40000100a00 */
[C---:B---3--:R-:W-:Y:S08]  /*137a40*/  HMMA.1688.F32.TF32 R28, R240.reuse, R130, R20 ;  /* 0x00000082f01c723c */ /* 0x048ff00000081014 */
[C---:B------:R-:W-:Y:S01]  /*137a50*/  HMMA.1688.F32.TF32 R20, R240.reuse, R134, R196 ;  /* 0x00000086f014723c */ /* 0x040fe200000810c4 */
[----:B------:R-:W-:Y:S01]  /*137a60*/  STL.64 [R1+0x2bf0], R36 ;  /* 0x002bf02401007387 */ /* 0x000fe20000100a00 */
[----:B------:R-:W-:Y:S11]  /*137a70*/  STL.64 [R1+0x2bf8], R38 ;  /* 0x002bf82601007387 */ /* 0x000ff60000100a00 */
[----:B------:R-:W-:Y:S02]  /*137a80*/  @!UPT UIADD3 URZ, URZ, URZ, URZ ;  /* 0x0000003f3f3ff290 */ /* 0x000fe4000fffe03f */
[----:B------:R-:W-:Y:S01]  /*137a90*/  STL.64 [R1+0x2be0], R28 ;  /* 0x002be01c01007387 */ /* 0x000fe20000100a00 */
[----:B------:R-:W-:Y:S02]  /*137aa0*/  STL.64 [R1+0x2be8], R30 ;  /* 0x002be81e01007387 */ /* 0x000fe40000100a00 */
[----:B------:R-:W-:Y:S02]  /*137ab0*/  STL.64 [R1+0x2bd0], R24 ;  /* 0x002bd01801007387 */ /* 0x000fe40000100a00 */
[----:B------:R-:W-:Y:S03]  /*137ac0*/  STL.64 [R1+0x2bd8], R26 ;  /* 0x002bd81a01007387 */ /* 0x000fe60000100a00 */
        /* <DEDUP_REMOVED lines=137> */
[C---:B------:R-:W-:Y:S08]  /*138360*/  HMMA.1688.F32.TF32 R188, R240.reuse, R70, R188 ;  /* 0x00000046f0bc723c */ /* 0x040ff000000810bc */
[C---:B---3--:R-:W-:Y:S08]  /*138370*/  HMMA.1688.F32.TF32 R184, R240.reuse, R202, R184 ;  /* 0x000000caf0b8723c */ /* 0x048ff000000810b8 */
[C---:B------:R-:W-:Y:S08]  /*138380*/  HMMA.1688.F32.TF32 R72, R240.reuse, R58, R72 ;  /* 0x0000003af048723c */ /* 0x040ff00000081048 */
[C---:B------:R-:W-:Y:S01]  /*138390*/  HMMA.1688.F32.TF32 R64, R240.reuse, R82, R64 ;  /* 0x00000052f040723c */ /* 0x040fe20000081040 */
[----:B------:R-:W-:Y:S01]  /*1383a0*/  STL.64 [R1+0x2b10], R180 ;  /* 0x002b10b401007387 */ /* 0x000fe20000100a00 */
[----:B------:R1:W-:Y:S06]  /*1383b0*/  STL.64 [R1+0x2b18], R182 ;  /* 0x002b18b601007387 */ /* 0x0003ec0000100a00 */
[C---:B-1----:R-:W-:Y:S08]  /*1383c0*/  HMMA.1688.F32.TF32 R180, R240.reuse, R86, R176 ;  /* 0x00000056f0b4723c */ /* 0x042ff000000810b0 */
[C---:B------:R-:W-:Y:S08]  /*1383d0*/  HMMA.1688.F32.TF32 R176, R240.reuse, R206, R140 ;  /* 0x000000cef0b0723c */ /* 0x040ff0000008108c */
[----:B------:R-:W-:Y:S01]  /*1383e0*/  HMMA.1688.F32.TF32 R140, R240, R78, R148 ;  /* 0x0000004ef08c723c */ /* 0x000fe20000081094 */
[----:B------:R-:W-:Y:S01]  /*1383f0*/  STL.64 [R1+0x2b00], R188 ;  /* 0x002b00bc01007387 */ /* 0x000fe20000100a00 */
[----:B------:R-:W-:Y:S02]  /*138400*/  STL.64 [R1+0x2b08], R190 ;  /* 0x002b08be01007387 */ /* 0x000fe40000100a00 */
[----:B------:R-:W-:Y:S02]  /*138410*/  STL.64 [R1+0x2af0], R184 ;  /* 0x002af0b801007387 */ /* 0x000fe40000100a00 */
[----:B------:R-:W-:Y:S02]  /*138420*/  STL.64 [R1+0x2af8], R186 ;  /* 0x002af8ba01007387 */ /* 0x000fe40000100a00 */
[C---:B------:R-:W-:Y:S08]  /*138430*/  HMMA.1688.F32.TF32 R24, R236.reuse, R210, R24 ;  /* 0x000000d2ec18723c */ /* 0x040ff00000081018 */
[C---:B------:R-:W-:Y:S08]  /*138440*/  HMMA.1688.F32.TF32 R16, R236.reuse, R126, R16 ;  /* 0x0000007eec10723c */ /* 0x040ff00000081010 */
[C---:B----4-:R-:W-:Y:S08]  /*138450*/  HMMA.1688.F32.TF32 R12, R236.reuse, R122, R12 ;  /* 0x0000007aec0c723c */ /* 0x050ff0000008100c */
        /* <DEDUP_REMOVED lines=30> */
[C---:B--2---:R-:W-:Y:S08]  /*138640*/  HMMA.1688.F32.TF32 R28, R236.reuse, R114, R20 ;  /* 0x00000072ec1c723c */ /* 0x044ff00000081014 */
[C---:B------:R-:W-:Y:S01]  /*138650*/  HMMA.1688.F32.TF32 R20, R236.reuse, R118, R196 ;  /* 0x00000076ec14723c */ /* 0x040fe200000810c4 */
[----:B------:R-:W-:Y:S01]  /*138660*/  STL.64 [R1+0x5a0], R44 ;  /* 0x0005a02c01007387 */ /* 0x000fe20000100a00 */
[----:B------:R-:W-:Y:S02]  /*138670*/  STL.64 [R1+0x5a8], R46 ;  /* 0x0005a82e01007387 */ /* 0x000fe40000100a00 */
[----:B------:R-:W-:Y:S02]  /*138680*/  STL.64 [R1+0x590], R36 ;  /* 0x0005902401007387 */ /* 0x000fe40000100a00 */
[----:B------:R-:W-:Y:S09]  /*138690*/  STL.64 [R1+0x598], R38 ;  /* 0x0005982601007387 */ /* 0x000ff20000100a00 */
        /* <DEDUP_REMOVED lines=39> */
[----:B------:R-:W2:Y:S03]  /*138910*/  LDL.LU R231, [R1+0x190c] ;  /* 0x00190c0001e77983 */ /* 0x000ea60000300800 */
[----:B---3--:R-:W3:Y:S01]  /*138920*/  LDL.LU R4, [R1+0x1920] ;  /* 0x0019200001047983 */ /* 0x008ee20000300800 */
[----:B------:R-:W3:Y:S02]  /*138930*/  LDL.LU R5, [R1+0x1924] ;  /* 0x0019240001057983 */ /* 0x000ee40000300800 */
[----:B----4-:R-:W3:Y:S02]  /*138940*/  LDL.LU R6, [R1+0x1928] ;  /* 0x0019280001067983 */ /* 0x010ee40000300800 */
[----:B------:R-:W3:Y:S01]  /*138950*/  LDL.LU R7, [R1+0x192c] ;  /* 0x00192c0001077983 */ /* 0x000ee20000300800 */
[----:B------:R-:W4:Y:S01]  /*138960*/  LDL.LU R8, [R1+0x1930] ;  /* 0x0019300001087983 */ /* 0x000f220000300800 */
[----:B------:R-:W4:Y:S02]  /*138970*/  LDL.LU R9, [R1+0x1934] ;  /* 0x0019340001097983 */ /* 0x000f240000300800 */
[----:B------:R-:W4:Y:S02]  /*138980*/  LDL.LU R10, [R1+0x1938] ;  /* 0x00193800010a7983 */ /* 0x000f240000300800 */
[----:B------:R-:W4:Y:S01]  /*138990*/  LDL.LU R11, [R1+0x193c] ;  /* 0x00193c00010b7983 */ /* 0x000f220000300800 */
[----:B------:R-:W1:Y:S01]  /*1389a0*/  LDL.LU R12, [R1+0x1940] ;  /* 0x00194000010c7983 */ /* 0x000e620000300800 */
[----:B------:R-:W1:Y:S02]  /*1389b0*/  LDL.LU R13, [R1+0x1944] ;  /* 0x00194400010d7983 */ /* 0x000e640000300800 */
[----:B------:R-:W1:Y:S02]  /*1389c0*/  LDL.LU R14, [R1+0x1948] ;  /* 0x00194800010e7983 */ /* 0x000e640000300800 */
[----:B------:R-:W1:Y:S01]  /*1389d0*/  LDL.LU R15, [R1+0x194c] ;  /* 0x00194c00010f7983 */ /* 0x000e620000300800 */
        /* <DEDUP_REMOVED lines=109> */
[----:B------:R-:W-:Y:S02]  /*1390b0*/  STL.64 [R1+0x2cb8], R38 ;  /* 0x002cb82601007387 */ /* 0x000fe40000100a00 */
[----:B------:R-:W-:Y:S02]  /*1390c0*/  STL.64 [R1+0x2cd0], R20 ;  /* 0x002cd01401007387 */ /* 0x000fe40000100a00 */
[----:B------:R3:W-:Y:S01]  /*1390d0*/  STL.64 [R1+0x2cd8], R22 ;  /* 0x002cd81601007387 */ /* 0x0007e20000100a00 */
[----:B-1----:R-:W-:Y:S08]  /*1390e0*/  HMMA.1688.F32.TF32 R12, R240, R98, R12 ;  /* 0x00000062f00c723c */ /* 0x002ff0000008100c */
[----:B--2---:R-:W-:Y:S08]  /*1390f0*/  HMMA.1688.F32.TF32 R28, R236, R82, R24 ;  /* 0x00000052ec1c723c */ /* 0x004ff00000081018 */
[C---:B------:R-:W-:Y:S01]  /*139100*/  HMMA.1688.F32.TF32 R24, R240.reuse, R94, R196 ;  /* 0x0000005ef018723c */ /* 0x040fe200000810c4 */
[----:B------:R-:W-:Y:S04]  /*139110*/  LDS R236, [R92+0x9e080] ;  /* 0x09e080005cec7984 */ /* 0x000fe80000000800 */
[----:B------:R-:W-:Y:S04]  /*139120*/  LDS R238, [R92+0x9f080] ;  /* 0x09f080005cee7984 */ /* 0x000fe80000000800 */
[----:B------:R-:W-:Y:S04]  /*139130*/  LDS R237, [R93+0x9e080] ;  /* 0x09e080005ded7984 */ /* 0x000fe80000000800 */
[----:B------:R-:W1:Y:S01]  /*139140*/  LDS R239, [R93+0x9f080] ;  /* 0x09f080005def7984 */ /* 0x000e620000000800 */
[C---:B---3--:R-:W-:Y:S08]  /*139150*/  HMMA.1688.F32.TF32 R20, R240.reuse, R34, R16 ;  /* 0x00000022f014723c */ /* 0x048ff00000081010 */
        /* <DEDUP_REMOVED lines=19> */
[----:B------:R-:W-:Y:S02]  /*139290*/  STL.64 [R1+0x1828], R14 ;  /* 0x0018280e01007387 */ /* 0x000fe40000100a00 */
[----:B------:R-:W-:Y:S02]  /*1392a0*/  STL.64 [R1+0x7dc8], R210 ;  /* 0x007dc8d201007387 */ /* 0x000fe40000100a00 */
[----:B------:R-:W-:Y:S01]  /*1392b0*/  STL.64 [R1+0x1810], R4 ;  /* 0x0018100401007387 */ /* 0x000fe20000100a00 */
[----:B------:R2:W-:Y:S02]  /*1392c0*/  STL.64 [R1+0x1818], R6 ;  /* 0x0018180601007387 */ /* 0x0005e40000100a00 */
[C---:B--2---:R-:W-:Y:S02]  /*1392d0*/  HMMA.1688.F32.TF32 R4, R240.reuse, R118, R220 ;  /* 0x00000076f004723c */ /* 0x044fe400000810dc */
[----:B------:R-:W-:Y:S01]  /*1392e0*/  STL.64 [R1+0x1800], R8 ;  /* 0x0018000801007387 */ /* 0x000fe20000100a00 */
[----:B------:R-:W-:Y:S02]  /*1392f0*/  STL.64 [R1+0x1808], R10 ;  /* 0x0018080a01007387 */ /* 0x000fe40000100a00 */
[----:B------:R-:W-:Y:S11]  /*139300*/  STL.64 [R1+0x7dc0], R118 ;  /* 0x007dc07601007387 */ /* 0x000ff60000100a00 */
[----:B------:R-:W-:Y:S07]  /*139310*/  @!UPT UIADD3 URZ, URZ, URZ, URZ ;  /* 0x0000003f3f3ff290 */ /* 0x000fee000fffe03f */
[----:B------:R-:W-:Y:S01]  /*139320*/  STL.64 [R1+0x17f0], R4 ;  /* 0x0017f00401007387 */ /* 0x000fe20000100a00 */
[----:B------:R2:W-:Y:S02]  /*139330*/  STL.64 [R1+0x17f8], R6 ;  /* 0x0017f80601007387 */ /* 0x0005e40000100a00 */
[C---:B--2---:R-:W-:Y:S01]  /*139340*/  HMMA.1688.F32.TF32 R4, R240.reuse, R126, R244 ;  /* 0x0000007ef004723c */ /* 0x044fe200000810f4 */
[----:B------:R-:W-:Y:S11]  /*139350*/  STL.64 [R1+0x7db8], R126 ;  /* 0x007db87e01007387 */ /* 0x000ff60000100a00 */
[----:B------:R-:W-:Y:S11]  /*139360*/  @!UPT UIADD3 URZ, URZ, URZ, URZ ;  /* 0x0000003f3f3ff290 */ /* 0x000ff6000fffe03f */
[----:B------:R-:W-:Y:S01]  /*139370*/  STL.64 [R1+0x17e0], R4 ;  /* 0x0017e00401007387 */ /* 0x000fe20000100a00 */
[----:B------:R2:W-:Y:S02]  /*139380*/  STL.64 [R1+0x17e8], R6 ;  /* 0x0017e80601007387 */ /* 0x0005e40000100a00 */
        /* <DEDUP_REMOVED lines=136> */
[----:B------:R-:W-:Y:S02]  /*139c10*/  STL.64 [R1+0x1778], R126 ;  /* 0x0017787e01007387 */ /* 0x000fe40000100a00 */
        /* <DEDUP_REMOVED lines=16> */
[C---:B------:R-:W-:Y:S08]  /*139d20*/  HMMA.1688.F32.TF32 R12, R240.reuse, R78, R12 ;  /* 0x0000004ef00c723c */ /* 0x040ff0000008100c */
[C---:B--2---:R-:W-:Y:S08]  /*139d30*/  HMMA.1688.F32.TF32 R28, R240.reuse, R70, R20 ;  /* 0x00000046f01c723c */ /* 0x044ff00000081014 */
[C---:B------:R-:W-:Y:S08]  /*139d40*/  HMMA.1688.F32.TF32 R20, R240.reuse, R86, R196 ;  /* 0x00000056f014723c */ /* 0x040ff000000810c4 */
[C---:B------:R-:W-:Y:S08]  /*139d50*/  HMMA.1688.F32.TF32 R8, R240.reuse, R58, R8 ;  /* 0x0000003af008723c */ /* 0x040ff00000081008 */
[----:B------:R-:W-:Y:S01]  /*139d60*/  HMMA.1688.F32.TF32 R4, R240, R82, R4 ;  /* 0x00000052f004723c */ /* 0x000fe20000081004 */
[----:B------:R-:W-:Y:S01]  /*139d70*/  STL.64 [R1+0x29b0], R44 ;  /* 0x0029b02c01007387 */ /* 0x000fe20000100a00 */
[----:B------:R-:W-:Y:S02]  /*139d80*/  STL.64 [R1+0x29b8], R46 ;  /* 0x0029b82e01007387 */ /* 0x000fe40000100a00 */
        /* <DEDUP_REMOVED lines=173> */
[----:B-1----:R-:W3:Y:S02]  /*13a860*/  LDL.LU.64 R118, [R1+0x7dc0] ;  /* 0x007dc00001767983 */ /* 0x002ee40000300a00 */
[C---:B---3--:R-:W-:Y:S11]  /*13a870*/  HMMA.1688.F32.TF32 R124, R236.reuse, R118, R124 ;  /* 0x00000076ec7c723c */ /* 0x048ff6000008107c */
[----:B------:R-:W-:Y:S11]  /*13a880*/  @!UPT UIADD3 URZ, URZ, URZ, URZ ;  /* 0x0000003f3f3ff290 */ /* 0x000ff6000fffe03f */
[----:B------:R-:W-:Y:S01]  /*13a890*/  @!UPT UIADD3 URZ, URZ, URZ, URZ ;  /* 0x0000003f3f3ff290 */ /* 0x000fe2000fffe03f */
[----:B------:R-:W-:Y:S01]  /*13a8a0*/  STL.64 [R1+0x4a0], R124 ;  /* 0x0004a07c01007387 */ /* 0x000fe20000100a00 */
[----:B------:R1:W-:Y:S03]  /*13a8b0*/  STL.64 [R1+0x4a8], R126 ;  /* 0x0004a87e01007387 */ /* 0x0003e60000100a00 */
        /* <DEDUP_REMOVED lines=10> */
[C---:B--2---:R-:W-:Y:S11]  /*13a960*/  HMMA.1688.F32.TF32 R192, R236.reuse, R126, R192 ;  /* 0x0000007eecc0723c */ /* 0x044ff600000810c0 */
[----:B------:R-:W-:Y:S11]  /*13a970*/  @!UPT UIADD3 URZ, URZ, URZ, URZ ;  /* 0x0000003f3f3ff290 */ /* 0x000ff6000fffe03f */
[----:B------:R-:W-:Y:S01]  /*13a980*/  @!UPT UIADD3 URZ, URZ, URZ, URZ ;  /* 0x0000003f3f3ff290 */ /* 0x000fe2000fffe03f */
[----:B------:R-:W-:Y:S01]  /*13a990*/  STL.64 [R1+0x2950], R192 ;  /* 0x002950c001007387 */ /* 0x000fe20000100a00 */
[----:B------:R-:W-:Y:S02]  /*13a9a0*/  STL.64 [R1+0x2958], R194 ;  /* 0x002958c201007387 */ /* 0x000fe40000100a00 */
[----:B------:R-:W-:Y:S02]  /*13a9b0*/  STL.64 [R1+0x2940], R180 ;  /* 0x002940b401007387 */ /* 0x000fe40000100a00 */
[----:B------:R1:W-:Y:S02]  /*13a9c0*/  STL.64 [R1+0x2948], R182 ;  /* 0x002948b601007387 */ /* 0x0003e40000100a00 */
        /* <DEDUP_REMOVED lines=26> */
[C---:B------:R-:W-:Y:S01]  /*13ab70*/  HMMA.1688.F32.TF32 R44, R236.reuse, R166, R36 ;  /* 0x000000a6ec2c723c */ /* 0x040fe20000081024 */
[----:B------:R-:W-:Y:S01]  /*13ab80*/  STL.64 [R1+0x1530], R48 ;  /* 0x0015303001007387 */ /* 0x000fe20000100a00 */
[----:B------:R-:W-:Y:S06]  /*13ab90*/  STL.64 [R1+0x1538], R50 ;  /* 0x0015383201007387 */ /* 0x000fec0000100a00 */
[C---:B------:R-:W-:Y:S01]  /*13aba0*/  HMMA.1688.F32.TF32 R36, R236.reuse, R170, R40 ;  /* 0x000000aaec24723c */ /* 0x040fe20000081028 */
[----:B------:R-:W-:Y:S02]  /*13abb0*/  STL.64 [R1+0x1520], R28 ;  /* 0x0015201c01007387 */ /* 0x000fe40000100a00 */
[----:B------:R1:W-:Y:S05]  /*13abc0*/  STL.64 [R1+0x1528], R30 ;  /* 0x0015281e01007387 */ /* 0x0003ea0000100a00 */
[C---:B-1----:R-:W-:Y:S08]  /*13abd0*/  HMMA.1688.F32.TF32 R28, R236.reuse, R54, R20 ;  /* 0x00000036ec1c723c */ /* 0x042ff00000081014 */
[C---:B------:R-:W-:Y:S01]  /*13abe0*/  HMMA.1688.F32.TF32 R20, R236.reuse, R202, R196 ;  /* 0x000000caec14723c */ /* 0x040fe200000810c4 */
[----:B------:R-:W-:Y:S01]  /*13abf0*/  STL.64 [R1+0x1510], R44 ;  /* 0x0015102c01007387 */ /* 0x000fe20000100a00 */
[----:B------:R-:W-:Y:S05]  /*13ac00*/  STL.64 [R1+0x1518], R46 ;  /* 0x0015182e01007387 */ /* 0x000fea0000100a00 */
[----:B------:R-:W-:Y:S02]  /*13ac10*/  STL.64 [R1+0x1500], R36 ;  /* 0x0015002401007387 */ /* 0x000fe40000100a00 */
[----:B------:R-:W-:Y:S06]  /*13ac20*/  STL.64 [R1+0x1508], R38 ;  /* 0x0015082601007387 */ /* 0x000fec0000100a00 */
        /* <DEDUP_REMOVED lines=14> */
[----:B-1----:R-:W-:Y:S08]  /*13ad10*/  HMMA.1688.F32.TF32 R12, R236, R82, R232 ;  /* 0x00000052ec0c723c */ /* 0x002ff000000810e8 */
[C---:B--2---:R-:W-:Y:S08]  /*13ad20*/  HMMA.1688.F32.TF32 R8, R240.reuse, R94, R228 ;  /* 0x0000005ef008723c */ /* 0x044ff000000810e4 */
[C---:B---3--:R-:W-:Y:S01]  /*13ad30*/  HMMA.1688.F32.TF32 R4, R240.reuse, R34, R224 ;  /* 0x00000022f004723c */ /* 0x048fe200000810e0 */
        /* <DEDUP_REMOVED lines=150> */
[----:B------:R-:W-:Y:S06]  /*13b6a0*/  STL.64 [R1+0x13d8], R150 ;  /* 0x0013d89601007387 */ /* 0x000fec0000100a00 */
        /* <DEDUP_REMOVED lines=51> */
[----:B------:R-:W-:Y:S04]  /*13b9e0*/  LDS R240, [R33+0x9e180] ;  /* 0x09e1800021f07984 */ /* 0x000fe80000000800 */
[----:B------:R-:W-:Y:S04]  /*13b9f0*/  LDS R242, [R33+0x9f180] ;  /* 0x09f1800021f27984 */ /* 0x000fe80000000800 */
[----:B------:R-:W-:Y:S04]  /*13ba00*/  LDS R241, [R252+0x9e180] ;  /* 0x09e18000fcf17984 */ /* 0x000fe80000000800 */
[----:B------:R-:W2:Y:S04]  /*13ba10*/  LDS R243, [R252+0x9f180] ;  /* 0x09f18000fcf37984 */ /* 0x000ea80000000800 */
[----:B------:R-:W-:Y:S01]  /*13ba20*/  STL.64 [R1+0x27d0], R12 ;  /* 0x0027d00c01007387 */ /* 0x000fe20000100a00 */
[----:B------:R-:W-:Y:S02]  /*13ba30*/  STL.64 [R1+0x27d8], R14 ;  /* 0x0027d80e01007387 */ /* 0x000fe40000100a00 */
[----:B------:R-:W3:Y:S02]  /*13ba40*/  LDL.LU R248, [R1+0x24c0] ;  /* 0x0024c00001f87983 */ /* 0x000ee40000300800 */
[----:B------:R-:W-:Y:S01]  /*13ba50*/  STL.64 [R1+0x27c0], R8 ;  /* 0x0027c00801007387 */ /* 0x000fe20000100a00 */
[----:B------:R-:W-:Y:S01]  /*13ba60*/  STL.64 [R1+0x27c8], R10 ;  /* 0x0027c80a01007387 */ /* 0x000fe20000100a00 */
        /* <DEDUP_REMOVED lines=17> */
[----:B----4-:R-:W4:Y:S02]  /*13bb80*/  LDL.LU R4, [R1+0x2520] ;  /* 0x0025200001047983 */ /* 0x010f240000300800 */
[----:B------:R-:W4:Y:S01]  /*13bb90*/  LDL.LU R5, [R1+0x2524] ;  /* 0x0025240001057983 */ /* 0x000f220000300800 */
[----:B-1----:R-:W4:Y:S01]  /*13bba0*/  LDL.LU R6, [R1+0x2528] ;  /* 0x0025280001067983 */ /* 0x002f220000300800 */
        /* <DEDUP_REMOVED lines=105> */
[----:B-1----:R-:W2:Y:S01]  /*13c240*/  LDL.LU.64 R194, [R1+0x7db0] ;  /* 0x007db00001c27983 */ /* 0x002ea20000300a00 */
[----:B------:R-:W2:Y:S02]  /*13c250*/  LDL.LU.64 R192, [R1+0x7da8] ;  /* 0x007da80001c07983 */ /* 0x000ea40000300a00 */
[----:B------:R-:W-:Y:S02]  /*13c260*/  STL.64 [R1+0x630], R180 ;  /* 0x000630b401007387 */ /* 0x000fe40000100a00 */
[----:B------:R1:W-:Y:S01]  /*13c270*/  STL.64 [R1+0x638], R182 ;  /* 0x000638b601007387 */ /* 0x0003e20000100a00 */
[C---:B----4-:R-:W-:Y:S01]  /*13c280*/  HMMA.1688.F32.TF32 R48, R236.reuse, R122, R48 ;  /* 0x0000007aec30723c */ /* 0x050fe20000081030 */
[----:B-1----:R-:W3:Y:S01]  /*13c290*/  LDL.LU.64 R182, [R1+0x7da0] ;  /* 0x007da00001b67983 */ /* 0x002ee20000300a00 */
[----:B------:R-:W3:Y:S02]  /*13c2a0*/  LDL.LU.64 R180, [R1+0x7d98] ;  /* 0x007d980001b47983 */ /* 0x000ee40000300a00 */
[----:B------:R-:W-:Y:S02]  /*13c2b0*/  STL.64 [R1+0x650], R188 ;  /* 0x000650bc01007387 */ /* 0x000fe40000100a00 */
[----:B------:R1:W-:Y:S02]  /*13c2c0*/  STL.64 [R1+0x658], R190 ;  /* 0x000658be01007387 */ /* 0x0003e40000100a00 */
[C---:B------:R-:W-:Y:S01]  /*13c2d0*/  HMMA.1688.F32.TF32 R28, R236.reuse, R130, R28 ;  /* 0x00000082ec1c723c */ /* 0x040fe2000008101c */
[----:B-1----:R-:W4:Y:S01]  /*13c2e0*/  LDL.LU.64 R190, [R1+0x7d90] ;  /* 0x007d900001be7983 */ /* 0x002f220000300a00 */
[----:B------:R-:W4:Y:S02]  /*13c2f0*/  LDL.LU.64 R188, [R1+0x7d88] ;  /* 0x007d880001bc7983 */ /* 0x000f240000300a00 */
        /* <DEDUP_REMOVED lines=67> */
[----:B------:R1:W-:Y:S05]  /*13c730*/  STL.64 [R1+0x2708], R10 ;  /* 0x0027080a01007387 */ /* 0x0003ea0000100a00 */
        /* <DEDUP_REMOVED lines=14> */
[----:B------:R1:W-:Y:S01]  /*13c820*/  STL.64 [R1+0x26b0], R12 ;  /* 0x0026b00c01007387 */ /* 0x0003e20000100a00 */
[----:B------:R1:W-:Y:S02]  /*13c830*/  STL.64 [R1+0x26b8], R14 ;  /* 0x0026b80e01007387 */ /* 0x0003e40000100a00 */
        /* <DEDUP_REMOVED lines=63> */
[----:B------:R-:W-:Y:S07]  /*13cc30*/  HMMA.1688.F32.TF32 R220, R236, R82, R220 ;  /* 0x00000052ecdc723c */ /* 0x000fee00000810dc */
[----:B------:R-:W-:Y:S01]  /*13cc40*/  STL.64 [R1+0x2680], R40 ;  /* 0x0026802801007387 */ /* 0x000fe20000100a00 */
[----:B------:R1:W-:Y:S03]  /*13cc50*/  STL.64 [R1+0x2688], R42 ;  /* 0x0026882a01007387 */ /* 0x0003e60000100a00 */
[----:B-1----:R-:W2:Y:S01]  /*13cc60*/  LDL.LU.64 R42, [R1+0x7cd0] ;  /* 0x007cd000012a7983 */ /* 0x002ea20000300a00 */
[----:B------:R-:W2:Y:S02]  /*13cc70*/  LDL.LU.64 R40, [R1+0x7cc8] ;  /* 0x007cc80001287983 */ /* 0x000ea40000300a00 */
[----:B------:R-:W-:Y:S02]  /*13cc80*/  STL.64 [R1+0x2670], R20 ;  /* 0x0026701401007387 */ /* 0x000fe40000100a00 */
[----:B------:R1:W-:Y:S02]  /*13cc90*/  STL.64 [R1+0x2678], R22 ;  /* 0x0026781601007387 */ /* 0x0003e40000100a00 */
[----:B-1----:R-:W3:Y:S01]  /*13cca0*/  LDL.LU.64 R22, [R1+0x7cc0] ;  /* 0x007cc00001167983 */ /* 0x002ee20000300a00 */
[----:B------:R-:W3:Y:S02]  /*13ccb0*/  LDL.LU.64 R20, [R1+0x7cb8] ;  /* 0x007cb80001147983 */ /* 0x000ee40000300a00 */
[----:B------:R-:W-:Y:S02]  /*13ccc0*/  STL.64 [R1+0x2660], R24 ;  /* 0x0026601801007387 */ /* 0x000fe40000100a00 */
[----:B------:R1:W-:Y:S02]  /*13ccd0*/  STL.64 [R1+0x2668], R26 ;  /* 0x0026681a01007387 */ /* 0x0003e40000100a00 */
[----:B-1----:R-:W2:Y:S01]  /*13cce0*/  LDL.LU.64 R26, [R1+0x7cb0] ;  /* 0x007cb000011a7983 */ /* 0x002ea20000300a00 */
[----:B------:R-:W2:Y:S02]  /*13ccf0*/  LDL.LU.64 R24, [R1+0x7ca8] ;  /* 0x007ca80001187983 */ /* 0x000ea40000300a00 */
[----:B------:R-:W2:Y:S02]  /*13cd00*/  LDL.LU R236, [R1+0x23f0] ;  /* 0x0023f00001ec7983 */ /* 0x000ea40000300800 */
[----:B------:R1:W-:Y:S01]  /*13cd10*/  STL.64 [R1+0x730], R220 ;  /* 0x000730dc01007387 */ /* 0x0003e20000100a00 */
[----:B------:R1:W-:Y:S01]  /*13cd20*/  STL.64 [R1+0x738], R222 ;  /* 0x000738de01007387 */ /* 0x0003e20000100a00 */
[----:B------:R-:W2:Y:S02]  /*13cd30*/  LDL.LU R237, [R1+0x23f4] ;  /* 0x0023f40001ed7983 */ /* 0x000ea40000300800 */
[----:B------:R-:W2:Y:S02]  /*13cd40*/  LDL.LU R238, [R1+0x23f8] ;  /* 0x0023f80001ee7983 */ /* 0x000ea40000300800 */
[----:B------:R-:W2:Y:S01]  /*13cd50*/  LDL.LU R239, [R1+0x23fc] ;  /* 0x0023fc0001ef7983 */ /* 0x000ea20000300800 */
[C---:B----4-:R-:W-:Y:S08]  /*13cd60*/  HMMA.1688.F32.TF32 R196, R240.reuse, R94, R196 ;  /* 0x0000005ef0c4723c */ /* 0x050ff000000810c4 */
[C---:B------:R-:W-:Y:S08]  /*13cd70*/  HMMA.1688.F32.TF32 R16, R240.reuse, R34, R16 ;  /* 0x00000022f010723c */ /* 0x040ff00000081010 */
[C---:B------:R-:W-:Y:S08]  /*13cd80*/  HMMA.1688.F32.TF32 R12, R240.reuse, R98, R12 ;  /* 0x00000062f00c723c */ /* 0x040ff0000008100c */
[C---:B------:R-:W-:Y:S08]  /*13cd90*/  HMMA.1688.F32.TF32 R248, R240.reuse, R102, R248 ;  /* 0x00000066f0f8723c */ /* 0x040ff000000810f8 */
[C---:B------:R-:W-:Y:S01]  /*13cda0*/  HMMA.1688.F32.TF32 R8, R240.reuse, R106, R8 ;  /* 0x0000006af008723c */ /* 0x040fe20000081008 */
[----:B-1----:R-:W4:Y:S01]  /*13cdb0*/  LDL.LU R220, [R1+0x23d0] ;  /* 0x0023d00001dc7983 */ /* 0x002f220000300800 */
[----:B------:R-:W4:Y:S02]  /*13cdc0*/  LDL.LU R221, [R1+0x23d4] ;  /* 0x0023d40001dd7983 */ /* 0x000f240000300800 */
[----:B------:R-:W4:Y:S02]  /*13cdd0*/  LDL.LU R222, [R1+0x23d8] ;  /* 0x0023d80001de7983 */ /* 0x000f240000300800 */
[----:B------:R-:W4:Y:S02]  /*13cde0*/  LDL.LU R223, [R1+0x23dc] ;  /* 0x0023dc0001df7983 */ /* 0x000f240000300800 */
[C---:B------:R-:W-:Y:S08]  /*13cdf0*/  HMMA.1688.F32.TF32 R4, R240.reuse, R110, R4 ;  /* 0x0000006ef004723c */ /* 0x040ff00000081004 */
[C---:B------:R-:W-:Y:S08]  /*13ce00*/  HMMA.1688.F32.TF32 R232, R240.reuse, R114, R232 ;  /* 0x00000072f0e8723c */ /* 0x040ff000000810e8 */
[C---:B------:R-:W-:Y:S01]  /*13ce10*/  HMMA.1688.F32.TF32 R228, R240.reuse, R210, R228 ;  /* 0x000000d2f0e4723c */ /* 0x040fe200000810e4 */
[----:B------:R-:W-:Y:S01]  /*13ce20*/  STL.64 [R1+0x2650], R196 ;  /* 0x002650c401007387 */ /* 0x000fe20000100a00 */
[----:B------:R1:W-:Y:S03]  /*13ce30*/  STL.64 [R1+0x2658], R198 ;  /* 0x002658c601007387 */ /* 0x0003e60000100a00 */
[----:B-1----:R-:W3:Y:S01]  /*13ce40*/  LDL.LU.64 R198, [R1+0x7ca0] ;  /* 0x007ca00001c67983 */ /* 0x002ee20000300a00 */
[----:B------:R-:W3:Y:S02]  /*13ce50*/  LDL.LU.64 R196, [R1+0x7c98] ;  /* 0x007c980001c47983 */ /* 0x000ee40000300a00 */
[----:B------:R-:W-:Y:S02]  /*13ce60*/  STL.64 [R1+0x2640], R16 ;  /* 0x0026401001007387 */ /* 0x000fe40000100a00 */
[----:B------:R1:W-:Y:S01]  /*13ce70*/  STL.64 [R1+0x2648], R18 ;  /* 0x0026481201007387 */ /* 0x0003e20000100a00 */
[----:B------:R-:W-:Y:S01]  /*13ce80*/  HMMA.1688.F32.TF32 R224, R240, R118, R224 ;  /* 0x00000076f0e0723c */ /* 0x000fe200000810e0 */
[----:B-1----:R-:W3:Y:S01]  /*13ce90*/  LDL.LU.64 R18, [R1+0x7c90] ;  /* 0x007c900001127983 */ /* 0x002ee20000300a00 */
[----:B------:R-:W3:Y:S02]  /*13cea0*/  LDL.LU.64 R16, [R1+0x7c88] ;  /* 0x007c880001107983 */ /* 0x000ee40000300a00 */
[----:B------:R-:W-:Y:S02]  /*13ceb0*/  STL.64 [R1+0x2630], R12 ;  /* 0x0026300c01007387 */ /* 0x000fe40000100a00 */
[----:B------:R1:W-:Y:S02]  /*13cec0*/  STL.64 [R1+0x2638], R14 ;  /* 0x0026380e01007387 */ /* 0x0003e40000100a00 */
[----:B-1----:R-:W3:Y:S01]  /*13ced0*/  LDL.LU.64 R14, [R1+0x7c80] ;  /* 0x007c8000010e7983 */ /* 0x002ee20000300a00 */
[----:B------:R-:W3:Y:S02]  /*13cee0*/  LDL.LU.64 R12, [R1+0x7c78] ;  /* 0x007c7800010c7983 */ /* 0x000ee40000300a00 */
[----:B------:R-:W3:Y:S02]  /*13cef0*/  LDL.LU.64 R84, [R1+0x40f8] ;  /* 0x0040f80001547983 */ /* 0x000ee40000300a00 */
[----:B------:R-:W3:Y:S01]  /*13cf00*/  LDL.LU.64 R80, [R1+0x3b80] ;  /* 0x003b800001507983 */ /* 0x000ee20000300a00 */
[----:B------:R1:W-:Y:S01]  /*13cf10*/  STL.64 [R1+0x10f0], R248 ;  /* 0x0010f0f801007387 */ /* 0x0003e20000100a00 */
[----:B------:R1:W-:Y:S02]  /*13cf20*/  STL.64 [R1+0x10f8], R250 ;  /* 0x0010f8fa01007387 */ /* 0x0003e40000100a00 */
[----:B------:R-:W3:Y:S01]  /*13cf30*/  LDL.LU.64 R52, [R1+0x3b78] ;  /* 0x003b780001347983 */ /* 0x000ee20000300a00 */
[----:B-1----:R-:W3:Y:S01]  /*13cf40*/  LDL.LU R248, [R1+0x23c0] ;  /* 0x0023c00001f87983 */ /* 0x002ee20000300800 */
[----:B------:R-:W3:Y:S02]  /*13cf50*/  LDL.LU R249, [R1+0x23c4] ;  /* 0x0023c40001f97983 */ /* 0x000ee40000300800 */
[----:B------:R-:W3:Y:S01]  /*13cf60*/  LDL.LU R250, [R1+0x23c8] ;  /* 0x0023c80001fa7983 */ /* 0x000ee20000300800 */
[----:B------:R-:W-:-:S02]  /*13cf70*/  MOV R251, R2 ;  /* 0x0000000200fb7202 */ /* 0x000fc40000000f00 */
[----:B------:R-:W3:Y:S01]  /*13cf80*/  LDL.LU R2, [R1+0x7c70] ;  /* 0x007c700001027983 */ /* 0x000ee20000300800 */
[----:B------:R-:W-:Y:S02]  /*13cf90*/  STL.64 [R1+0x2620], R8 ;  /* 0x0026200801007387 */ /* 0x000fe40000100a00 */
[----:B------:R1:W-:Y:S02]  /*13cfa0*/  STL.64 [R1+0x2628], R10 ;  /* 0x0026280a01007387 */ /* 0x0003e40000100a00 */
[----:B-1----:R-:W3:Y:S01]  /*13cfb0*/  LDL.LU.64 R10, [R1+0x7c68] ;  /* 0x007c6800010a7983 */ /* 0x002ee20000300a00 */
[----:B------:R-:W3:Y:S02]  /*13cfc0*/  LDL.LU.64 R8, [R1+0x7c60] ;  /* 0x007c600001087983 */ /* 0x000ee40000300a00 */
[----:B------:R-:W-:Y:S02]  /*13cfd0*/  STL.64 [R1+0x10d0], R4 ;  /* 0x0010d00401007387 */ /* 0x000fe40000100a00 */
[----:B------:R1:W-:Y:S02]  /*13cfe0*/  STL.64 [R1+0x10d8], R6 ;  /* 0x0010d80601007387 */ /* 0x0003e40000100a00 */
[----:B-1----:R-:W3:Y:S01]  /*13cff0*/  LDL.LU.64 R6, [R1+0x7c58] ;  /* 0x007c580001067983 */ /* 0x002ee20000300a00 */
[----:B------:R-:W3:Y:S02]  /*13d000*/  LDL.LU.64 R4, [R1+0x7c50] ;  /* 0x007c500001047983 */ /* 0x000ee40000300a00 */
[----:B------:R-:W-:Y:S02]  /*13d010*/  STL.64 [R1+0x25e0], R232 ;  /* 0x0025e0e801007387 */ /* 0x000fe40000100a00 */
[----:B------:R1:W-:Y:S02]  /*13d020*/  STL.64 [R1+0x25e8], R234 ;  /* 0x0025e8ea01007387 */ /* 0x0003e40000100a00 */
[----:B------:R-:W-:-:S02]  /*13d030*/  IMAD.MOV.U32 R169, RZ, RZ, R68 ;  /* 0x000000ffffa97224 */ /* 0x000fc400078e0044 */
[----:B------:R-:W-:Y:S01]  /*13d040*/  IMAD.MOV.U32 R168, RZ, RZ, R69 ;  /* 0x000000ffffa87224 */ /* 0x000fe200078e0045 */
        /* <DEDUP_REMOVED lines=12> */
[C---:B--2---:R-:W-:Y:S11]  /*13d110*/  HMMA.1688.F32.TF32 R236, R240.reuse, R126, R236 ;  /* 0x0000007ef0ec723c */ /* 0x044ff600000810ec */
[----:B------:R-:W-:Y:S11]  /*13d120*/  @!UPT UIADD3 URZ, URZ, URZ, URZ ;  /* 0x0000003f3f3ff290 */ /* 0x000ff6000fffe03f */
[----:B------:R-:W-:Y:S01]  /*13d130*/  @!UPT UIADD3 URZ, URZ, URZ, URZ ;  /* 0x0000003f3f3ff290 */ /* 0x000fe2000fffe03f */
[----:B------:R-:W-:Y:S01]  /*13d140*/  STL.64 [R1+0x1090], R236 ;  /* 0x001090ec01007387 */ /* 0x000fe20000100a00 */
[----:B------:R1:W-:Y:S02]  /*13d150*/  STL.64 [R1+0x1098], R238 ;  /* 0x001098ee01007387 */ /* 0x0003e40000100a00 */
[----:B------:R-:W2:Y:S02]  /*13d160*/  LDL.LU.64 R56, [R1+0x3a08] ;  /* 0x003a080001387983 */ /* 0x000ea40000300a00 */
[----:B------:R-:W-:Y:S01]  /*13d170*/  IMAD.MOV.U32 R32, RZ, RZ, c[0x0][0x18c] ;  /* 0x00006300ff207624 */ /* 0x000fe200078e00ff */
[C---:B----4-:R-:W-:Y:S08]  /*13d180*/  HMMA.1688.F32.TF32 R220, R240.reuse, R130, R220 ;  /* 0x00000082f0dc723c */ /* 0x050ff000000810dc */
[----:B-1----:R-:W-:Y:S01]  /*13d190*/  HMMA.1688.F32.TF32 R236, R240, R122, R244 ;  /* 0x0000007af0ec723c */ /* 0x002fe200000810f4 */
[----:B------:R-:W-:-:S05]  /*13d1a0*/  IMAD.SHL.U32 R32, R32, 0x80, RZ ;  /* 0x0000008020207824 */ /* 0x000fca00078e00ff */
[----:B------:R-:W-:Y:S11]  /*13d1b0*/  SHF.L.U32 R32, R32, 0x2, RZ ;  /* 0x0000000220207819 */ /* 0x000ff600000006ff */
[----:B------:R-:W-:Y:S06]  /*13d1c0*/  @!UPT UIADD3 URZ, URZ, URZ, URZ ;  /* 0x0000003f3f3ff290 */ /* 0x000fec000fffe03f */
[----:B------:R-:W-:Y:S01]  /*13d1d0*/  STL.64 [R1+0x25c0], R236 ;  /* 0x0025c0ec01007387 */ /* 0x000fe20000100a00 */
[----:B------:R-:W-:Y:S01]  /*13d1e0*/  STL.64 [R1+0x25c8], R238 ;  /* 0x0025c8ee01007387 */ /* 0x000fe20000100a00 */
[-C--:B---3--:R-:W-:Y:S02]  /*13d1f0*/  IADD3 R96, P0, R84, R32.reuse, RZ ;  /* 0x0000002054607210 */ /* 0x088fe40007f1e0ff */
[-C--:B------:R-:W-:Y:S02]  /*13d200*/  IADD3 R89, P1, R80, R32.reuse, RZ ;  /* 0x0000002050597210 */ /* 0x080fe40007f3e0ff */
[----:B------:R-:W-:Y:S01]  /*13d210*/  IADD3 R88, P2, R52, R32, RZ ;  /* 0x0000002034587210 */ /* 0x000fe20007f5e0ff */
[----:B------:R-:W-:Y:S01]  /*13d220*/  STL [R1+0x37fc], R96 ;  /* 0x0037fc6001007387 */ /* 0x000fe20000100800 */
[----:B------:R-:W3:Y:S02]  /*13d230*/  LDL.LU R244, [R1+0x23b0] ;  /* 0x0023b00001f47983 */ /* 0x000ee40000300800 */
[----:B------:R-:W-:Y:S01]  /*13d240*/  STL [R1+0x38bc], R89 ;  /* 0x0038bc5901007387 */ /* 0x000fe20000100800 */
[----:B------:R1:W-:Y:S01]  /*13d250*/  STL [R1+0x38c0], R88 ;  /* 0x0038c05801007387 */ /* 0x0003e20000100800 */
[----:B------:R-:W3:Y:S02]  /*13d260*/  LDL.LU R245, [R1+0x23b4] ;  /* 0x0023b40001f57983 */ /* 0x000ee40000300800 */
[----:B------:R-:W3:Y:S02]  /*13d270*/  LDL.LU R246, [R1+0x23b8] ;  /* 0x0023b80001f67983 */ /* 0x000ee40000300800 */
[----:B------:R-:W3:Y:S01]  /*13d280*/  LDL.LU R247, [R1+0x23bc] ;  /* 0x0023bc0001f77983 */ /* 0x000ee20000300800 */
[----:B------:R-:W-:Y:S01]  /*13d290*/  STL.64 [R1+0x1070], R220 ;  /* 0x001070dc01007387 */ /* 0x000fe20000100a00 */
[----:B------:R-:W-:Y:S02]  /*13d2a0*/  STL.64 [R1+0x1078], R222 ;  /* 0x001078de01007387 */ /* 0x000fe40000100a00 */
[----:B------:R-:W-:-:S02]  /*13d2b0*/  IMAD.X R84, R85, 0x1, R2, P0 ;  /* 0x0000000155547824 */ /* 0x000fc400000e0602 */
[----:B------:R-:W-:Y:S01]  /*13d2c0*/  IMAD.X R80, R81, 0x1, R2, P1 ;  /* 0x0000000151507824 */ /* 0x000fe200008e0602 */
[----:B-1----:R-:W4:Y:S02]  /*13d2d0*/  LDL.LU.64 R88, [R1+0x3a00] ;  /* 0x003a000001587983 */ /* 0x002f240000300a00 */
[----:B------:R-:W-:Y:S01]  /*13d2e0*/  STL [R1+0x37ec], R84 ;  /* 0x0037ec5401007387 */ /* 0x000fe20000100800 */
[----:B------:R-:W-:Y:S01]  /*13d2f0*/  IADD3.X R52, R53, R2, RZ, P2, !PT ;  /* 0x0000000235347210 */ /* 0x000fe200017fe4ff */
[----:B------:R1:W-:Y:S04]  /*13d300*/  STL [R1+0x38b4], R80 ;  /* 0x0038b45001007387 */ /* 0x0003e80000100800 */
[----:B------:R-:W-:Y:S01]  /*13d310*/  STL [R1+0x38b8], R52 ;  /* 0x0038b83401007387 */ /* 0x000fe20000100800 */
[----:B-1----:R-:W-:-:S02]  /*13d320*/  IADD3 R80, P0, R76, R32, RZ ;  /* 0x000000204c507210 */ /* 0x002fc40007f1e0ff */
[----:B------:R-:W-:-:S03]  /*13d330*/  IADD3 R53, P1, R68, R32, RZ ;  /* 0x0000002044357210 */ /* 0x000fc60007f3e0ff */
[----:B------:R1:W-:Y:S01]  /*13d340*/  STL [R1+0x38fc], R80 ;  /* 0x0038fc5001007387 */ /* 0x0003e20000100800 */
[----:B------:R-:W4:Y:S02]  /*13d350*/  LDL.LU.64 R84, [R1+0x38e8] ;  /* 0x0038e80001547983 */ /* 0x000f240000300a00 */
[----:B------:R-:W-:Y:S01]  /*13d360*/  STL [R1+0x3900], R53 ;  /* 0x0039003501007387 */ /* 0x000fe20000100800 */
[----:B-1----:R-:W4:Y:S01]  /*13d370*/  LDL.LU.64 R80, [R1+0x38e0] ;  /* 0x0038e00001507983 */ /* 0x002f220000300a00 */
[----:B--2---:R-:W-:-:S05]  /*13d380*/  IADD3 R52, P2, R56, R32, RZ ;  /* 0x0000002038347210 */ /* 0x004fca0007f5e0ff */
[----:B------:R1:W-:Y:S04]  /*13d390*/  STL [R1+0x3940], R52 ;  /* 0x0039403401007387 */ /* 0x0003e80000100800 */
[----:B-1----:R-:W2:Y:S01]  /*13d3a0*/  LDL.LU.64 R52, [R1+0x38a8] ;  /* 0x0038a80001347983 */ /* 0x002ea20000300a00 */
[C---:B------:R-:W-:Y:S01]  /*13d3b0*/  HMMA.1688.F32.TF32 R236, R240.reuse, R90, R248 ;  /* 0x0000005af0ec723c */ /* 0x040fe200000810f8 */
[----:B------:R-:W2:Y:S02]  /*13d3c0*/  LDL.LU R220, [R1+0x23a0] ;  /* 0x0023a00001dc7983 */ /* 0x000ea40000300800 */
[--C-:B------:R-:W-:Y:S02]  /*13d3d0*/  IMAD.X R76, R77, 0x1, R2.reuse, P0 ;  /* 0x000000014d4c7824 */ /* 0x100fe400000e0602 */
[----:B------:R-:W-:Y:S01]  /*13d3e0*/  IMAD.X R68, R69, 0x1, R2, P1 ;  /* 0x0000000145447824 */ /* 0x000fe200008e0602 */
[----:B------:R-:W-:Y:S11]  /*13d3f0*/  IADD3.X R57, R57, R2, RZ, P2, !PT ;  /* 0x0000000239397210 */ /* 0x000ff600017fe4ff */
[----:B------:R-:W-:Y:S06]  /*13d400*/  @!UPT UIADD3 URZ, URZ, URZ, URZ ;  /* 0x0000003f3f3ff290 */ /* 0x000fec000fffe03f */
[----:B------:R-:W-:Y:S01]  /*13d410*/  STL.64 [R1+0x25b0], R236 ;  /* 0x0025b0ec01007387 */ /* 0x000fe20000100a00 */
[----:B------:R3:W-:Y:S02]  /*13d420*/  STL.64 [R1+0x25b8], R238 ;  /* 0x0025b8ee01007387 */ /* 0x0007e40000100a00 */
[----:B------:R-:W2:Y:S02]  /*13d430*/  LDL.LU R221, [R1+0x23a4] ;  /* 0x0023a40001dd7983 */ /* 0x000ea40000300800 */
[----:B------:R-:W2:Y:S01]  /*13d440*/  LDL.LU R222, [R1+0x23a8] ;  /* 0x0023a80001de7983 */ /* 0x000ea20000300800 */
[----:B------:R-:W2:Y:S01]  /*13d450*/  LDL.LU R223, [R1+0x23ac] ;  /* 0x0023ac0001df7983 */ /* 0x000ea20000300800 */
[----:B------:R-:W-:Y:S02]  /*13d460*/  STL [R1+0x38f4], R76 ;  /* 0x0038f44c01007387 */ /* 0x000fe40000100800 */
[----:B------:R1:W-:Y:S02]  /*13d470*/  STL [R1+0x38f8], R68 ;  /* 0x0038f84401007387 */ /* 0x0003e40000100800 */
[----:B------:R-:W2:Y:S01]  /*13d480*/  LDL.LU R248, [R1+0x2390] ;  /* 0x0023900001f87983 */ /* 0x000ea20000300800 */
[----:B------:R1:W-:Y:S01]  /*13d490*/  STL [R1+0x3938], R57 ;  /* 0x0039383901007387 */ /* 0x0003e20000100800 */
[----:B---3--:R-:W-:Y:S01]  /*13d4a0*/  HMMA.1688.F32.TF32 R236, R240, R134, R244 ;  /* 0x00000086f0ec723c */ /* 0x008fe200000810f4 */
[----:B----4-:R-:W-:-:S05]  /*13d4b0*/  IADD3 R56, P0, R88, R32, RZ ;  /* 0x0000002058387210 */ /* 0x010fca0007f1e0ff */
[----:B------:R-:W-:Y:S01]  /*13d4c0*/  STL [R1+0x393c], R56 ;  /* 0x00393c3801007387 */ /* 0x000fe20000100800 */
[----:B------:R-:W3:Y:S02]  /*13d4d0*/  LDL.LU R249, [R1+0x2394] ;  /* 0x0023940001f97983 */ /* 0x000ee40000300800 */
[----:B------:R-:W3:Y:S02]  /*13d4e0*/  LDL.LU R250, [R1+0x2398] ;  /* 0x0023980001fa7983 */ /* 0x000ee40000300800 */
[----:B------:R-:W3:Y:S02]  /*13d4f0*/  LDL.LU R251, [R1+0x239c] ;  /* 0x00239c0001fb7983 */ /* 0x000ee40000300800 */
[----:B------:R-:W-:Y:S01]  /*13d500*/  IMAD.X R88, R89, 0x1, R2, P0 ;  /* 0x0000000159587824 */ /* 0x000fe200000e0602 */
[----:B-1----:R-:W-:-:S05]  /*13d510*/  IADD3 R68, P1, R84, R32, RZ ;  /* 0x0000002054447210 */ /* 0x002fca0007f3e0ff */
[----:B------:R1:W-:Y:S01]  /*13d520*/  STL [R1+0x396c], R68 ;  /* 0x00396c4401007387 */ /* 0x0003e20000100800 */
[----:B------:R-:W4:Y:S01]  /*13d530*/  LDL.LU.64 R76, [R1+0x38a0] ;  /* 0x0038a000014c7983 */ /* 0x000f220000300a00 */
[----:B------:R-:W-:-:S05]  /*13d540*/  IADD3 R57, P2, R80, R32, RZ ;  /* 0x0000002050397210 */ /* 0x000fca0007f5e0ff */
[----:B------:R-:W-:Y:S01]  /*13d550*/  STL [R1+0x3970], R57 ;  /* 0x0039703901007387 */ /* 0x000fe20000100800 */
[----:B-1----:R-:W3:Y:S01]  /*13d560*/  LDL.LU.64 R68, [R1+0x3870] ;  /* 0x0038700001447983 */ /* 0x002ee20000300a00 */
[----:B--2---:R-:W-:-:S05]  /*13d570*/  IADD3 R56, P3, R52, R32, RZ ;  /* 0x0000002034387210 */ /* 0x004fca0007f7e0ff */
[----:B------:R1:W-:Y:S04]  /*13d580*/  STL [R1+0x39a0], R56 ;  /* 0x0039a03801007387 */ /* 0x0003e80000100800 */
[----:B-1----:R-:W2:Y:S01]  /*13d590*/  LDL.LU.64 R56, [R1+0x3760] ;  /* 0x0037600001387983 */ /* 0x002ea20000300a00 */
[----:B------:R-:W-:Y:S02]  /*13d5a0*/  STL.64 [R1+0x1050], R236 ;  /* 0x001050ec01007387 */ /* 0x000fe40000100a00 */
[----:B------:R-:W-:Y:S02]  /*13d5b0*/  STL.64 [R1+0x1058], R238 ;  /* 0x001058ee01007387 */ /* 0x000fe40000100a00 */
[----:B------:R1:W-:Y:S02]  /*13d5c0*/  STL [R1+0x3934], R88 ;  /* 0x0039345801007387 */ /* 0x0003e40000100800 */
[----:B-1----:R-:W2:Y:S01]  /*13d5d0*/  LDL.LU.64 R88, [R1+0x4a68] ;  /* 0x004a680001587983 */ /* 0x002ea20000300a00 */
[----:B------:R-:W-:Y:S01]  /*13d5e0*/  HMMA.1688.F32.TF32 R220, R240, R146, R220 ;  /* 0x00000092f0dc723c */ /* 0x000fe200000810dc */
[--C-:B------:R-:W-:Y:S01]  /*13d5f0*/  IMAD.X R84, R85, 0x1, R2.reuse, P1 ;  /* 0x0000000155547824 */ /* 0x100fe200008e0602 */
[----:B------:R-:W-:Y:S01]  /*13d600*/  IADD3.X R80, R81, R2, RZ, P2, !PT ;  /* 0x0000000251507210 */ /* 0x000fe200017fe4ff */
[----:B------:R-:W-:-:S03]  /*13d610*/  IMAD.X R52, R53, 0x1, R2, P3 ;  /* 0x0000000135347824 */ /* 0x000fc600018e0602 */
[----:B------:R1:W-:Y:S01]  /*13d620*/  STL [R1+0x3964], R84 ;  /* 0x0039645401007387 */ /* 0x0003e20000100800 */
[----:B------:R1:W-:Y:S03]  /*13d630*/  STL [R1+0x3968], R80 ;  /* 0x0039685001007387 */ /* 0x0003e60000100800 */
[----:B-1----:R-:W2:Y:S01]  /*13d640*/  LDL.LU.64 R84, [R1+0x4a60] ;  /* 0x004a600001547983 */ /* 0x002ea20000300a00 */
[----:B------:R-:W2:Y:S02]  /*13d650*/  LDL.LU.64 R80, [R1+0x4108] ;  /* 0x0041080001507983 */ /* 0x000ea40000300a00 */
[----:B------:R1:W-:Y:S02]  /*13d660*/  STL [R1+0x3998], R52 ;  /* 0x0039983401007387 */ /* 0x0003e40000100800 */
[----:B-1----:R-:W2:Y:S01]  /*13d670*/  LDL.LU.64 R52, [R1+0x4100] ;  /* 0x0041000001347983 */ /* 0x002ea20000300a00 */
[----:B------:R-:W2:Y:S02]  /*13d680*/  LDL.LU R244, [R1+0x2380] ;  /* 0x0023800001f47983 */ /* 0x000ea40000300800 */
[----:B------:R-:W2:Y:S02]  /*13d690*/  LDL.LU R245, [R1+0x2384] ;  /* 0x0023840001f57983 */ /* 0x000ea40000300800 */
[----:B------:R-:W2:Y:S01]  /*13d6a0*/  LDL.LU R246, [R1+0x2388] ;  /* 0x0023880001f67983 */ /* 0x000ea20000300800 */
[----:B------:R-:W2:Y:S01]  /*13d6b0*/  LDL.LU R247, [R1+0x238c] ;  /* 0x00238c0001f77983 */ /* 0x000ea20000300800 */
[----:B----4-:R-:W-:-:S05]  /*13d6c0*/  IADD3 R100, P0, R76, R32, RZ ;  /* 0x000000204c647210 */ /* 0x010fca0007f1e0ff */
[----:B------:R-:W-:Y:S01]  /*13d6d0*/  STL [R1+0x399c], R100 ;  /* 0x00399c6401007387 */ /* 0x000fe20000100800 */
[----:B---3--:R-:W-:Y:S01]  /*13d6e0*/  IADD3 R97, P1, R68, R32, RZ ;  /* 0x0000002044617210 */ /* 0x008fe20007f3e0ff */
[----:B------:R-:W-:-:S03]  /*13d6f0*/  IMAD.X R76, R77, 0x1, R2, P0 ;  /* 0x000000014d4c7824 */ /* 0x000fc600000e0602 */
[----:B------:R-:W-:Y:S01]  /*13d700*/  IADD3.X R68, R69, R2, RZ, P1, !PT ;  /* 0x0000000245447210 */ /* 0x000fe20000ffe4ff */
[----:B------:R-:W-:Y:S01]  /*13d710*/  STL [R1+0x39cc], R97 ;  /* 0x0039cc6101007387 */ /* 0x000fe20000100800 */
[----:B--2---:R-:W-:-:S05]  /*13d720*/  IADD3 R96, P2, R56, R32, RZ ;  /* 0x0000002038607210 */ /* 0x004fca0007f5e0ff */
[----:B------:R-:W-:Y:S01]  /*13d730*/  STL [R1+0x39d0], R96 ;  /* 0x0039d06001007387 */ /* 0x000fe20000100800 */
[----:B------:R-:W-:Y:S02]  /*13d740*/  STL.64 [R1+0x25a0], R220 ;  /* 0x0025a0dc01007387 */ /* 0x000fe40000100a00 */
[----:B------:R-:W-:Y:S02]  /*13d750*/  IMAD.X R57, R57, 0x1, R2, P2 ;  /* 0x0000000139397824 */ /* 0x000fe400010e0602 */
[----:B------:R-:W-:Y:S01]  /*13d760*/  STL.64 [R1+0x25a8], R222 ;  /* 0x0025a8de01007387 */ /* 0x000fe20000100a00 */
[----:B------:R1:W-:Y:S01]  /*13d770*/  STL [R1+0x3994], R76 ;  /* 0x0039944c01007387 */ /* 0x0003e20000100800 */
[----:B------:R2:W-:Y:S01]  /*13d780*/  STL [R1+0x39c4], R68 ;  /* 0x0039c44401007387 */ /* 0x0005e20000100800 */
[-C--:B------:R-:W-:Y:S02]  /*13d790*/  IADD3 R56, P0, R88, R32.reuse, RZ ;  /* 0x0000002058387210 */ /* 0x080fe40007f1e0ff */
[----:B-1----:R-:W3:Y:S01]  /*13d7a0*/  LDL.LU.64 R76, [R1+0x3bb0] ;  /* 0x003bb000014c7983 */ /* 0x002ee20000300a00 */
[----:B------:R-:W-:Y:S02]  /*13d7b0*/  STL [R1+0x39c8], R57 ;  /* 0x0039c83901007387 */ /* 0x000fe40000100800 */
[----:B--2---:R-:W2:Y:S02]  /*13d7c0*/  LDL.LU.64 R68, [R1+0x3ba8] ;  /* 0x003ba80001447983 */ /* 0x004ea40000300a00 */
[----:B------:R1:W-:Y:S02]  /*13d7d0*/  STL [R1+0x3588], R56 ;  /* 0x0035883801007387 */ /* 0x0003e40000100800 */
[----:B-1----:R-:W4:Y:S01]  /*13d7e0*/  LDL.LU.64 R56, [R1+0x3a58] ;  /* 0x003a580001387983 */ /* 0x002f220000300a00 */
[----:B------:R-:W-:Y:S01]  /*13d7f0*/  HMMA.1688.F32.TF32 R220, R240, R158, R248 ;  /* 0x0000009ef0dc723c */ /* 0x000fe200000810f8 */
[----:B------:R-:W-:-:S02]  /*13d800*/  IADD3 R100, P1, R84, R32, RZ ;  /* 0x0000002054647210 */ /* 0x000fc40007f3e0ff */
[----:B------:R-:W-:-:S03]  /*13d810*/  IADD3 R97, P2, R80, R32, RZ ;  /* 0x0000002050617210 */ /* 0x000fc60007f5e0ff */
[----:B------:R-:W-:Y:S01]  /*13d820*/  STL [R1+0x358c], R100 ;  /* 0x00358c6401007387 */ /* 0x000fe20000100800 */
[----:B------:R-:W-:-:S03]  /*13d830*/  IADD3 R96, P3, R52, R32, RZ ;  /* 0x0000002034607210 */ /* 0x000fc60007f7e0ff */
[----:B------:R-:W-:Y:S01]  /*13d840*/  STL [R1+0x37bc], R97 ;  /* 0x0037bc6101007387 */ /* 0x000fe20000100800 */
[----:B------:R-:W4:Y:S02]  /*13d850*/  LDL.LU R248, [R1+0x2370] ;  /* 0x0023700001f87983 */ /* 0x000f240000300800 */
[--C-:B------:R-:W-:Y:S01]  /*13d860*/  IMAD.X R88, R89, 0x1, R2.reuse, P0 ;  /* 0x0000000159587824 */ /* 0x100fe200000e0602 */
[----:B------:R-:W-:Y:S01]  /*13d870*/  STL [R1+0x37c0], R96 ;  /* 0x0037c06001007387 */ /* 0x000fe20000100800 */
[----:B------:R-:W-:Y:S01]  /*13d880*/  IADD3.X R85, R85, R2, RZ, P1, !PT ;  /* 0x0000000255557210 */ /* 0x000fe20000ffe4ff */
[--C-:B------:R-:W-:Y:S02]  /*13d890*/  IMAD.X R84, R81, 0x1, R2.reuse, P2 ;  /* 0x0000000151547824 */ /* 0x100fe400010e0602 */
[----:B------:R-:W-:-:S05]  /*13d8a0*/  IMAD.X R53, R53, 0x1, R2, P3 ;  /* 0x0000000135357824 */ /* 0x000fca00018e0602 */
[----:B------:R-:W-:Y:S01]  /*13d8b0*/  STL.64 [R1+0x1030], R220 ;  /* 0x001030dc01007387 */ /* 0x000fe20000100a00 */
[----:B------:R-:W-:Y:S02]  /*13d8c0*/  STL.64 [R1+0x1038], R222 ;  /* 0x001038de01007387 */ /* 0x000fe40000100a00 */
[----:B------:R-:W4:Y:S02]  /*13d8d0*/  LDL.LU R249, [R1+0x2374] ;  /* 0x0023740001f97983 */ /* 0x000f240000300800 */
[----:B------:R-:W4:Y:S01]  /*13d8e0*/  LDL.LU R250, [R1+0x2378] ;  /* 0x0023780001fa7983 */ /* 0x000f220000300800 */
[----:B------:R-:W4:Y:S01]  /*13d8f0*/  LDL.LU R251, [R1+0x237c] ;  /* 0x00237c0001fb7983 */ /* 0x000f220000300800 */
[----:B------:R-:W-:Y:S02]  /*13d900*/  STL [R1+0x3540], R88 ;  /* 0x0035405801007387 */ /* 0x000fe40000100800 */
[----:B------:R-:W4:Y:S02]  /*13d910*/  LDL.LU.64 R80, [R1+0x3a50] ;  /* 0x003a500001507983 */ /* 0x000f240000300a00 */
[----:B------:R2:W-:Y:S01]  /*13d920*/  STL [R1+0x3544], R85 ;  /* 0x0035445501007387 */ /* 0x0005e20000100800 */
[----:B------:R4:W-:Y:S01]  /*13d930*/  STL [R1+0x37a4], R84 ;  /* 0x0037a45401007387 */ /* 0x0009e20000100800 */
[----:B------:R-:W-:Y:S01]  /*13d940*/  STL [R1+0x37a8], R53 ;  /* 0x0037a83501007387 */ /* 0x000fe20000100800 */
[----:B---3--:R-:W-:-:S02]  /*13d950*/  IADD3 R52, P0, R76, R32, RZ ;  /* 0x000000204c347210 */ /* 0x008fc40007f1e0ff */
[----:B--2---:R-:W-:-:S03]  /*13d960*/  IADD3 R85, P1, R68, R32, RZ ;  /* 0x0000002044557210 */ /* 0x004fc60007f3e0ff */
[----:B------:R1:W-:Y:S01]  /*13d970*/  STL [R1+0x38ac], R52 ;  /* 0x0038ac3401007387 */ /* 0x0003e20000100800 */
[----:B----4-:R-:W-:-:S03]  /*13d980*/  IADD3 R84, P2, R56, R32, RZ ;  /* 0x0000002038547210 */ /* 0x010fc60007f5e0ff */
[----:B-1----:R-:W2:Y:S01]  /*13d990*/  LDL.LU.64 R52, [R1+0x3a18] ;  /* 0x003a180001347983 */ /* 0x002ea20000300a00 */
[----:B------:R-:W-:Y:S02]  /*13d9a0*/  STL [R1+0x38b0], R85 ;  /* 0x0038b05501007387 */ /* 0x000fe40000100800 */
[----:B------:R-:W3:Y:S01]  /*13d9b0*/  LDL.LU.64 R100, [R1+0x3a10] ;  /* 0x003a100001647983 */ /* 0x000ee20000300a00 */
[----:B------:R-:W-:Y:S04]  /*13d9c0*/  STL [R1+0x38f0], R84 ;  /* 0x0038f05401007387 */ /* 0x000fe80000100800 */
[----:B------:R-:W4:Y:S01]  /*13d9d0*/  LDL.LU.64 R96, [R1+0x3918] ;  /* 0x0039180001607983 */ /* 0x000f220000300a00 */
[----:B------:R-:W-:Y:S01]  /*13d9e0*/  HMMA.1688.F32.TF32 R236, R240, R138, R244 ;  /* 0x0000008af0ec723c */ /* 0x000fe200000810f4 */
[----:B------:R-:W4:Y:S01]  /*13d9f0*/  LDL.LU R220, [R1+0x2360] ;  /* 0x0023600001dc7983 */ /* 0x000f220000300800 */
[----:B------:R-:W-:Y:S01]  /*13da00*/  IADD3.X R76, R77, R2, RZ, P0, !PT ;  /* 0x000000024d4c7210 */ /* 0x000fe200007fe4ff */
[----:B------:R-:W-:-:S02]  /*13da10*/  IMAD.X R68, R69, 0x1, R2, P1 ;  /* 0x0000000145447824 */ /* 0x000fc400008e0602 */
[----:B------:R-:W-:Y:S11]  /*13da20*/  IMAD.X R57, R57, 0x1, R2, P2 ;  /* 0x0000000139397824 */ /* 0x000ff600010e0602 */
[----:B------:R-:W-:Y:S07]  /*13da30*/  @!UPT UIADD3 URZ, URZ, URZ, URZ ;  /* 0x0000003f3f3ff290 */ /* 0x000fee000fffe03f */
[----:B------:R-:W-:Y:S01]  /*13da40*/  STL.64 [R1+0x2590], R236 ;  /* 0x002590ec01007387 */ /* 0x000fe20000100a00 */
[----:B------:R-:W-:Y:S02]  /*13da50*/  STL.64 [R1+0x2598], R238 ;  /* 0x002598ee01007387 */ /* 0x000fe40000100a00 */
[----:B------:R-:W4:Y:S02]  /*13da60*/  LDL.LU R221, [R1+0x2364] ;  /* 0x0023640001dd7983 */ /* 0x000f240000300800 */
[----:B------:R-:W4:Y:S01]  /*13da70*/  LDL.LU R222, [R1+0x2368] ;  /* 0x0023680001de7983 */ /* 0x000f220000300800 */
[----:B------:R-:W4:Y:S01]  /*13da80*/  LDL.LU R223, [R1+0x236c] ;  /* 0x00236c0001df7983 */ /* 0x000f220000300800 */
[-C--:B------:R-:W-:Y:S01]  /*13da90*/  IADD3 R56, P0, R80, R32.reuse, RZ ;  /* 0x0000002050387210 */ /* 0x080fe20007f1e0ff */
[----:B------:R-:W-:Y:S02]  /*13daa0*/  STL [R1+0x38a4], R76 ;  /* 0x0038a44c01007387 */ /* 0x000fe40000100800 */
[----:B------:R2:W-:Y:S01]  /*13dab0*/  STL [R1+0x38a8], R68 ;  /* 0x0038a84401007387 */ /* 0x0005e20000100800 */
[----:B------:R-:W4:Y:S01]  /*13dac0*/  LDL.LU R244, [R1+0x2350] ;  /* 0x0023500001f47983 */ /* 0x000f220000300800 */
[----:B------:R3:W-:Y:S02]  /*13dad0*/  STL [R1+0x38e8], R57 ;  /* 0x0038e83901007387 */ /* 0x0007e40000100800 */
[----:B------:R4:W-:Y:S02]  /*13dae0*/  STL [R1+0x38ec], R56 ;  /* 0x0038ec3801007387 */ /* 0x0009e40000100800 */
[----:B------:R-:W4:Y:S01]  /*13daf0*/  LDL.LU R245, [R1+0x2354] ;  /* 0x0023540001f57983 */ /* 0x000f220000300800 */
[----:B------:R-:W4:Y:S01]  /*13db00*/  LDL.LU R246, [R1+0x2358] ;  /* 0x0023580001f67983 */ /* 0x000f220000300800 */
[----:B------:R-:W4:Y:S01]  /*13db10*/  LDL.LU R247, [R1+0x235c] ;  /* 0x00235c0001f77983 */ /* 0x000f220000300800 */
[----:B--2---:R-:W-:-:S02]  /*13db20*/  IADD3 R68, P1, R52, R32, RZ ;  /* 0x0000002034447210 */ /* 0x004fc40007f3e0ff */
[-C--:B---3--:R-:W-:Y:S02]  /*13db30*/  IADD3 R57, P2, R100, R32.reuse, RZ ;  /* 0x0000002064397210 */ /* 0x088fe40007f5e0ff */
[----:B----4-:R-:W-:Y:S01]  /*13db40*/  IADD3 R56, P3, R96, R32, RZ ;  /* 0x0000002060387210 */ /* 0x010fe20007f7e0ff */
[----:B------:R1:W-:Y:S01]  /*13db50*/  STL [R1+0x392c], R68 ;  /* 0x00392c4401007387 */ /* 0x0003e20000100800 */
[----:B------:R-:W2:Y:S02]  /*13db60*/  LDL.LU.64 R76, [R1+0x3910] ;  /* 0x00391000014c7983 */ /* 0x000ea40000300a00 */
[----:B------:R-:W-:Y:S01]  /*13db70*/  STL [R1+0x3930], R57 ;  /* 0x0039303901007387 */ /* 0x000fe20000100800 */
[----:B-1----:R-:W3:Y:S01]  /*13db80*/  LDL.LU.64 R68, [R1+0x38d8] ;  /* 0x0038d80001447983 */ /* 0x002ee20000300a00 */
[----:B------:R1:W-:Y:S03]  /*13db90*/  STL [R1+0x3960], R56 ;  /* 0x0039603801007387 */ /* 0x0003e60000100800 */
[----:B-1----:R-:W4:Y:S01]  /*13dba0*/  LDL.LU.64 R56, [R1+0x38d0] ;  /* 0x0038d00001387983 */ /* 0x002f220000300a00 */
[----:B------:R-:W-:Y:S01]  /*13dbb0*/  HMMA.1688.F32.TF32 R236, R240, R154, R248 ;  /* 0x0000009af0ec723c */ /* 0x000fe200000810f8 */
[----:B------:R-:W4:Y:S01]  /*13dbc0*/  LDL.LU R248, [R1+0x2340] ;  /* 0x0023400001f87983 */ /* 0x000f220000300800 */
[----:B------:R-:W-:Y:S01]  /*13dbd0*/  IADD3.X R80, R81, R2, RZ, P0, !PT ;  /* 0x0000000251507210 */ /* 0x000fe200007fe4ff */
[----:B------:R-:W-:-:S05]  /*13dbe0*/  IMAD.X R52, R53, 0x1, R2, P1 ;  /* 0x0000000135347824 */ /* 0x000fca00008e0602 */
[----:B------:R-:W-:Y:S01]  /*13dbf0*/  HMMA.1688.F32.TF32 R220, R240, R214, R220 ;  /* 0x000000d6f0dc723c */ /* 0x000fe200000810dc */
[----:B------:R-:W-:Y:S01]  /*13dc00*/  IMAD.X R101, R101, 0x1, R2, P2 ;  /* 0x0000000165657824 */ /* 0x000fe200010e0602 */
[----:B------:R-:W-:Y:S11]  /*13dc10*/  IADD3.X R96, R97, R2, RZ, P3, !PT ;  /* 0x0000000261607210 */ /* 0x000ff60001ffe4ff */
[----:B------:R-:W-:Y:S02]  /*13dc20*/  @!UPT UIADD3 URZ, URZ, URZ, URZ ;  /* 0x0000003f3f3ff290 */ /* 0x000fe4000fffe03f */
[----:B------:R-:W-:Y:S01]  /*13dc30*/  STL.64 [R1+0x1010], R236 ;  /* 0x001010ec01007387 */ /* 0x000fe20000100a00 */
[----:B------:R-:W-:Y:S02]  /*13dc40*/  STL.64 [R1+0x1018], R238 ;  /* 0x001018ee01007387 */ /* 0x000fe40000100a00 */
[----:B------:R-:W4:Y:S02]  /*13dc50*/  LDL.LU R249, [R1+0x2344] ;  /* 0x0023440001f97983 */ /* 0x000f240000300800 */
[----:B------:R-:W4:Y:S01]  /*13dc60*/  LDL.LU R250, [R1+0x2348] ;  /* 0x0023480001fa7983 */ /* 0x000f220000300800 */
[----:B------:R-:W4:Y:S01]  /*13dc70*/  LDL.LU R251, [R1+0x234c] ;  /* 0x00234c0001fb7983 */ /* 0x000f220000300800 */
[----:B------:R-:W4:Y:S02]  /*13dc80*/  LDL.LU.64 R88, [R1+0x38c8] ;  /* 0x0038c80001587983 */ /* 0x000f240000300a00 */
[----:B------:R1:W-:Y:S02]  /*13dc90*/  STL [R1+0x38e4], R80 ;  /* 0x0038e45001007387 */ /* 0x0003e40000100800 */
[----:B------:R-:W4:Y:S01]  /*13dca0*/  LDL.LU.64 R84, [R1+0x3898] ;  /* 0x0038980001547983 */ /* 0x000f220000300a00 */
[----:B------:R1:W-:Y:S04]  /*13dcb0*/  STL [R1+0x3924], R52 ;  /* 0x0039243401007387 */ /* 0x0003e80000100800 */
[----:B-1----:R-:W4:Y:S01]  /*13dcc0*/  LDL.LU.64 R80, [R1+0x4a58] ;  /* 0x004a580001507983 */ /* 0x002f220000300a00 */
[----:B------:R-:W4:Y:S02]  /*13dcd0*/  LDL.LU.64 R52, [R1+0x4a50] ;  /* 0x004a500001347983 */ /* 0x000f240000300a00 */
[----:B------:R-:W-:Y:S02]  /*13dce0*/  STL [R1+0x3928], R101 ;  /* 0x0039286501007387 */ /* 0x000fe40000100800 */
[----:B------:R4:W-:Y:S01]  /*13dcf0*/  STL [R1+0x3958], R96 ;  /* 0x0039586001007387 */ /* 0x0009e20000100800 */
[----:B--2---:R-:W-:-:S05]  /*13dd00*/  IADD3 R100, P0, R76, R32, RZ ;  /* 0x000000204c647210 */ /* 0x004fca0007f1e0ff */
[----:B------:R-:W-:Y:S01]  /*13dd10*/  STL [R1+0x395c], R100 ;  /* 0x00395c6401007387 */ /* 0x000fe20000100800 */
[----:B---3--:R-:W-:Y:S01]  /*13dd20*/  IADD3 R97, P1, R68, R32, RZ ;  /* 0x0000002044617210 */ /* 0x008fe20007f3e0ff */
[----:B------:R-:W-:-:S04]  /*13dd30*/  IMAD.X R76, R77, 0x1, R2, P0 ;  /* 0x000000014d4c7824 */ /* 0x000fc800000e0602 */
[----:B------:R-:W-:Y:S01]  /*13dd40*/  STL [R1+0x398c], R97 ;  /* 0x00398c6101007387 */ /* 0x000fe20000100800 */
[----:B------:R-:W-:Y:S01]  /*13dd50*/  IMAD.X R68, R69, 0x1, R2, P1 ;  /* 0x0000000145447824 */ /* 0x000fe200008e0602 */
[----:B----4-:R-:W-:-:S05]  /*13dd60*/  IADD3 R96, P2, R56, R32, RZ ;  /* 0x0000002038607210 */ /* 0x010fca0007f5e0ff */
[----:B------:R-:W-:Y:S01]  /*13dd70*/  STL [R1+0x3990], R96 ;  /* 0x0039906001007387 */ /* 0x000fe20000100800 */
[----:B------:R-:W-:Y:S02]  /*13dd80*/  STL.64 [R1+0x2580], R220 ;  /* 0x002580dc01007387 */ /* 0x000fe40000100a00 */
[----:B------:R-:W-:Y:S01]  /*13dd90*/  STL.64 [R1+0x2588], R222 ;  /* 0x002588de01007387 */ /* 0x000fe20000100a00 */
[----:B------:R-:W-:Y:S01]  /*13dda0*/  IADD3.X R56, R57, R2, RZ, P2, !PT ;  /* 0x0000000239387210 */ /* 0x000fe200017fe4ff */
[----:B------:R1:W-:Y:S04]  /*13ddb0*/  STL [R1+0x3954], R76 ;  /* 0x0039544c01007387 */ /* 0x0003e80000100800 */
[----:B-1----:R-:W2:Y:S01]  /*13ddc0*/  LDL.LU.64 R76, [R1+0x4118] ;  /* 0x00411800014c7983 */ /* 0x002ea20000300a00 */
[----:B------:R1:W-:Y:S03]  /*13ddd0*/  STL [R1+0x3984], R68 ;  /* 0x0039844401007387 */ /* 0x0003e60000100800 */
[----:B-1----:R-:W3:Y:S01]  /*13dde0*/  LDL.LU.64 R68, [R1+0x4110] ;  /* 0x0041100001447983 */ /* 0x002ee20000300a00 */
[----:B------:R1:W-:Y:S03]  /*13ddf0*/  STL [R1+0x3988], R56 ;  /* 0x0039883801007387 */ /* 0x0003e60000100800 */
[----:B-1----:R-:W4:Y:S01]  /*13de00*/  LDL.LU.64 R56, [R1+0x3be0] ;  /* 0x003be00001387983 */ /* 0x002f220000300a00 */
[----:B------:R-:W-:Y:S01]  /*13de10*/  HMMA.1688.F32.TF32 R220, R240, R174, R244 ;  /* 0x000000aef0dc723c */ /* 0x000fe200000810f4 */
[----:B------:R-:W-:-:S02]  /*13de20*/  IADD3 R96, P0, R88, R32, RZ ;  /* 0x0000002058607210 */ /* 0x000fc40007f1e0ff */
[-C--:B------:R-:W-:Y:S02]  /*13de30*/  IADD3 R100, P1, R84, R32.reuse, RZ ;  /* 0x0000002054647210 */ /* 0x080fe40007f3e0ff */
[-C--:B------:R-:W-:Y:S01]  /*13de40*/  IADD3 R97, P2, R80, R32.reuse, RZ ;  /* 0x0000002050617210 */ /* 0x080fe20007f5e0ff */
[----:B------:R1:W-:Y:S02]  /*13de50*/  STL [R1+0x39bc], R96 ;  /* 0x0039bc6001007387 */ /* 0x0003e40000100800 */
[----:B------:R-:W-:Y:S02]  /*13de60*/  STL [R1+0x39c0], R100 ;  /* 0x0039c06401007387 */ /* 0x000fe40000100800 */
[----:B------:R-:W-:Y:S02]  /*13de70*/  STL [R1+0x3438], R97 ;  /* 0x0034386101007387 */ /* 0x000fe40000100800 */
[----:B------:R-:W4:Y:S01]  /*13de80*/  LDL.LU R244, [R1+0x2330] ;  /* 0x0023300001f47983 */ /* 0x000f220000300800 */
[----:B-1----:R-:W-:-:S05]  /*13de90*/  IADD3 R96, P3, R52, R32, RZ ;  /* 0x0000002034607210 */ /* 0x002fca0007f7e0ff */
[----:B------:R-:W-:Y:S05]  /*13dea0*/  STL [R1+0x343c], R96 ;  /* 0x00343c6001007387 */ /* 0x000fea0000100800 */
[----:B------:R-:W-:Y:S02]  /*13deb0*/  STL.64 [R1+0xff0], R220 ;  /* 0x000ff0dc01007387 */ /* 0x000fe40000100a00 */
[----:B------:R1:W-:Y:S02]  /*13dec0*/  STL.64 [R1+0xff8], R222 ;  /* 0x000ff8de01007387 */ /* 0x0003e40000100a00 */
[----:B------:R-:W4:Y:S02]  /*13ded0*/  LDL.LU R245, [R1+0x2334] ;  /* 0x0023340001f57983 */ /* 0x000f240000300800 */
[--C-:B------:R-:W-:Y:S01]  /*13dee0*/  IMAD.X R88, R89, 0x1, R2.reuse, P0 ;  /* 0x0000000159587824 */ /* 0x100fe200000e0602 */
[----:B------:R-:W4:Y:S01]  /*13def0*/  LDL.LU R246, [R1+0x2338] ;  /* 0x0023380001f67983 */ /* 0x000f220000300800 */
[----:B------:R-:W-:-:S02]  /*13df00*/  IMAD.X R84, R85, 0x1, R2, P1 ;  /* 0x0000000155547824 */ /* 0x000fc400008e0602 */
[----:B------:R-:W4:Y:S01]  /*13df10*/  LDL.LU R247, [R1+0x233c] ;  /* 0x00233c0001f77983 */ /* 0x000f220000300800 */
[----:B-1----:R-:W-:Y:S01]  /*13df20*/  HMMA.1688.F32.TF32 R220, R240, R162, R248 ;  /* 0x000000a2f0dc723c */ /* 0x002fe200000810f8 */
[----:B------:R-:W-:Y:S01]  /*13df30*/  IADD3.X R81, R81, R2, RZ, P2, !PT ;  /* 0x0000000251517210 */ /* 0x000fe200017fe4ff */
[----:B------:R-:W-:Y:S01]  /*13df40*/  IMAD.X R52, R53, 0x1, R2, P3 ;  /* 0x0000000135347824 */ /* 0x000fe200018e0602 */
[----:B------:R-:W-:Y:S01]  /*13df50*/  STL [R1+0x39b4], R88 ;  /* 0x0039b45801007387 */ /* 0x000fe20000100800 */
[----:B------:R1:W-:Y:S02]  /*13df60*/  STL [R1+0x39b8], R84 ;  /* 0x0039b85401007387 */ /* 0x0003e40000100800 */
[----:B------:R-:W-:Y:S01]  /*13df70*/  STL [R1+0x33cc], R81 ;  /* 0x0033cc5101007387 */ /* 0x000fe20000100800 */
[----:B------:R4:W-:Y:S01]  /*13df80*/  STL [R1+0x33d0], R52 ;  /* 0x0033d03401007387 */ /* 0x0009e20000100800 */
[----:B--2---:R-:W-:-:S05]  /*13df90*/  IADD3 R80, P0, R76, R32, RZ ;  /* 0x000000204c507210 */ /* 0x004fca0007f1e0ff */
[----:B------:R2:W-:Y:S01]  /*13dfa0*/  STL [R1+0x3760], R80 ;  /* 0x0037605001007387 */ /* 0x0005e20000100800 */
[----:B---3--:R-:W-:-:S05]  /*13dfb0*/  IADD3 R53, P1, R68, R32, RZ ;  /* 0x0000002044357210 */ /* 0x008fca0007f3e0ff */
[----:B------:R-:W-:Y:S01]  /*13dfc0*/  STL [R1+0x3764], R53 ;  /* 0x0037643501007387 */ /* 0x000fe20000100800 */
[----:B-1----:R-:W3:Y:S01]  /*13dfd0*/  LDL.LU.64 R84, [R1+0x3bd8] ;  /* 0x003bd80001547983 */ /* 0x002ee20000300a00 */
[----:B----4-:R-:W-:-:S05]  /*13dfe0*/  IADD3 R52, P2, R56, R32, RZ ;  /* 0x0000002038347210 */ /* 0x010fca0007f5e0ff */
[----:B------:R1:W-:Y:S01]  /*13dff0*/  STL [R1+0x38a0], R52 ;  /* 0x0038a03401007387 */ /* 0x0003e20000100800 */
[----:B--2---:R-:W2:Y:S02]  /*13e000*/  LDL.LU.64 R80, [R1+0x3a68] ;  /* 0x003a680001507983 */ /* 0x004ea40000300a00 */
[----:B------:R4:W-:Y:S02]  /*13e010*/  STL.64 [R1+0x2570], R220 ;  /* 0x002570dc01007387 */ /* 0x0009e40000100a00 */
[----:B------:R4:W-:Y:S01]  /*13e020*/  STL.64 [R1+0x2578], R222 ;  /* 0x002578de01007387 */ /* 0x0009e20000100a00 */
[----:B-1----:R-:W2:Y:S01]  /*13e030*/  LDL.LU.64 R52, [R1+0x3a60] ;  /* 0x003a600001347983 */ /* 0x002ea20000300a00 */
[----:B------:R-:W2:Y:S03]  /*13e040*/  LDL.LU.64 R96, [R1+0x3a28] ;  /* 0x003a280001607983 */ /* 0x000ea60000300a00 */
[----:B----4-:R-:W4:Y:S01]  /*13e050*/  LDL.LU R220, [R1+0x2320] ;  /* 0x0023200001dc7983 */ /* 0x010f220000300800 */
[----:B------:R-:W4:Y:S02]  /*13e060*/  LDL.LU R221, [R1+0x2324] ;  /* 0x0023240001dd7983 */ /* 0x000f240000300800 */
[----:B------:R-:W4:Y:S02]  /*13e070*/  LDL.LU R222, [R1+0x2328] ;  /* 0x0023280001de7983 */ /* 0x000f240000300800 */
[----:B------:R-:W4:Y:S02]  /*13e080*/  LDL.LU R223, [R1+0x232c] ;  /* 0x00232c0001df7983 */ /* 0x000f240000300800 */
[--C-:B------:R-:W-:Y:S01]  /*13e090*/  IMAD.X R76, R77, 0x1, R2.reuse, P0 ;  /* 0x000000014d4c7824 */ /* 0x100fe200000e0602 */
[----:B------:R-:W4:Y:S01]  /*13e0a0*/  LDL.LU R248, [R1+0x2310] ;  /* 0x0023100001f87983 */ /* 0x000f220000300800 */
[----:B------:R-:W-:Y:S03]  /*13e0b0*/  HMMA.1688.F32.TF32 R236, R240, R218, R244 ;  /* 0x000000daf0ec723c */ /* 0x000fe600000810f4 */
[----:B------:R1:W-:Y:S01]  /*13e0c0*/  STL [R1+0x374c], R76 ;  /* 0x00374c4c01007387 */ /* 0x0003e20000100800 */
[----:B------:R-:W-:Y:S01]  /*13e0d0*/  IADD3.X R68, R69, R2, RZ, P1, !PT ;  /* 0x0000000245447210 */ /* 0x000fe20000ffe4ff */
[----:B------:R-:W4:Y:S02]  /*13e0e0*/  LDL.LU R249, [R1+0x2314] ;  /* 0x0023140001f97983 */ /* 0x000f240000300800 */
[----:B------:R-:W4:Y:S02]  /*13e0f0*/  LDL.LU R250, [R1+0x2318] ;  /* 0x0023180001fa7983 */ /* 0x000f240000300800 */
[----:B------:R-:W-:Y:S01]  /*13e100*/  IMAD.X R56, R57, 0x1, R2, P2 ;  /* 0x0000000139387824 */ /* 0x000fe200010e0602 */
[----:B------:R-:W4:Y:S04]  /*13e110*/  LDL.LU R251, [R1+0x231c] ;  /* 0x00231c0001fb7983 */ /* 0x000f280000300800 */
[----:B-1----:R-:W4:Y:S01]  /*13e120*/  LDL.LU.64 R76, [R1+0x3a20] ;  /* 0x003a2000014c7983 */ /* 0x002f220000300a00 */
[----:B------:R1:W-:Y:S03]  /*13e130*/  STL [R1+0x3750], R68 ;  /* 0x0037504401007387 */ /* 0x0003e60000100800 */
[----:B-1----:R-:W4:Y:S01]  /*13e140*/  LDL.LU.64 R68, [R1+0x39f8] ;  /* 0x0039f80001447983 */ /* 0x002f220000300a00 */
[----:B------:R1:W-:Y:S03]  /*13e150*/  STL [R1+0x3898], R56 ;  /* 0x0038983801007387 */ /* 0x0003e60000100800 */
[----:B-1----:R-:W4:Y:S01]  /*13e160*/  LDL.LU.64 R56, [R1+0x39f0] ;  /* 0x0039f00001387983 */ /* 0x002f220000300a00 */
[----:B---3--:R-:W-:-:S05]  /*13e170*/  IADD3 R88, P0, R84, R32, RZ ;  /* 0x0000002054587210 */ /* 0x008fca0007f1e0ff */
[----:B------:R1:W-:Y:S01]  /*13e180*/  STL [R1+0x389c], R88 ;  /* 0x00389c5801007387 */ /* 0x0003e20000100800 */
[----:B------:R-:W-:Y:S01]  /*13e190*/  IMAD.X R84, R85, 0x1, R2, P0 ;  /* 0x0000000155547824 */ /* 0x000fe200000e0602 */
[----:B--2---:R-:W-:-:S05]  /*13e1a0*/  IADD3 R100, P1, R80, R32, RZ ;  /* 0x0000002050647210 */ /* 0x004fca0007f3e0ff */
[----:B------:R-:W-:Y:S01]  /*13e1b0*/  STL [R1+0x38dc], R100 ;  /* 0x0038dc6401007387 */ /* 0x000fe20000100800 */
[-C--:B------:R-:W-:Y:S02]  /*13e1c0*/  IADD3 R89, P2, R52, R32.reuse, RZ ;  /* 0x0000002034597210 */ /* 0x080fe40007f5e0ff */
[----:B-1----:R-:W-:Y:S02]  /*13e1d0*/  IADD3 R88, P3, R96, R32, RZ ;  /* 0x0000002060587210 */ /* 0x002fe40007f7e0ff */
[----:B------:R-:W-:Y:S01]  /*13e1e0*/  IADD3.X R81, R81, R2, RZ, P1, !PT ;  /* 0x0000000251517210 */ /* 0x000fe20000ffe4ff */
[----:B------:R-:W-:Y:S02]  /*13e1f0*/  STL [R1+0x38e0], R89 ;  /* 0x0038e05901007387 */ /* 0x000fe40000100800 */
[----:B------:R1:W-:Y:S02]  /*13e200*/  STL [R1+0x3920], R88 ;  /* 0x0039205801007387 */ /* 0x0003e40000100800 */
[----:B------:R-:W-:Y:S02]  /*13e210*/  STL.64 [R1+0xfd0], R236 ;  /* 0x000fd0ec01007387 */ /* 0x000fe40000100a00 */
[----:B------:R-:W-:Y:S02]  /*13e220*/  STL.64 [R1+0xfd8], R238 ;  /* 0x000fd8ee01007387 */ /* 0x000fe40000100a00 */
[--C-:B------:R-:W-:Y:S01]  /*13e230*/  IMAD.X R80, R53, 0x1, R2.reuse, P2 ;  /* 0x0000000135507824 */ /* 0x100fe200010e0602 */
[----:B------:R2:W-:Y:S01]  /*13e240*/  STL [R1+0x3894], R84 ;  /* 0x0038945401007387 */ /* 0x0005e20000100800 */
[----:B------:R-:W3:Y:S02]  /*13e250*/  LDL.LU.64 R52, [R1+0x39e8] ;  /* 0x0039e80001347983 */ /* 0x000ee40000300a00 */
[----:B------:R-:W-:Y:S01]  /*13e260*/  STL [R1+0x38d4], R81 ;  /* 0x0038d45101007387 */ /* 0x000fe20000100800 */
[----:B-1----:R-:W3:Y:S01]  /*13e270*/  LDL.LU.64 R88, [R1+0x39e0] ;  /* 0x0039e00001587983 */ /* 0x002ee20000300a00 */
[----:B------:R1:W-:Y:S03]  /*13e280*/  STL [R1+0x38d8], R80 ;  /* 0x0038d85001007387 */ /* 0x0003e60000100800 */
[----:B--2---:R-:W2:Y:S01]  /*13e290*/  LDL.LU.64 R84, [R1+0x39d8] ;  /* 0x0039d80001547983 */ /* 0x004ea20000300a00 */
[----:B----4-:R-:W-:Y:S03]  /*13e2a0*/  HMMA.1688.F32.TF32 R220, R240, R166, R220 ;  /* 0x000000a6f0dc723c */ /* 0x010fe600000810dc */
[----:B-1----:R-:W4:Y:S01]  /*13e2b0*/  LDL.LU.64 R80, [R1+0x3908] ;  /* 0x0039080001507983 */ /* 0x002f220000300a00 */
[----:B------:R-:W-:Y:S01]  /*13e2c0*/  IMAD.X R96, R97, 0x1, R2, P3 ;  /* 0x0000000161607824 */ /* 0x000fe200018e0602 */
[----:B------:R-:W-:-:S04]  /*13e2d0*/  IADD3 R100, P0, R76, R32, RZ ;  /* 0x000000204c647210 */ /* 0x000fc80007f1e0ff */
[----:B------:R1:W-:Y:S01]  /*13e2e0*/  STL [R1+0x3918], R96 ;  /* 0x0039186001007387 */ /* 0x0003e20000100800 */
[----:B------:R-:W-:-:S03]  /*13e2f0*/  IADD3 R97, P1, R68, R32, RZ ;  /* 0x0000002044617210 */ /* 0x000fc60007f3e0ff */
[----:B------:R-:W-:Y:S01]  /*13e300*/  STL [R1+0x391c], R100 ;  /* 0x00391c6401007387 */ /* 0x000fe20000100800 */
[----:B------:R-:W4:Y:S01]  /*13e310*/  LDL.LU R244, [R1+0x2300] ;  /* 0x0023000001f47983 */ /* 0x000f220000300800 */
[----:B------:R-:W-:Y:S02]  /*13e320*/  IADD3.X R76, R77, R2, RZ, P0, !PT ;  /* 0x000000024d4c7210 */ /* 0x000fe400007fe4ff */
[----:B------:R-:W-:Y:S01]  /*13e330*/  STL [R1+0x394c], R97 ;  /* 0x00394c6101007387 */ /* 0x000fe20000100800 */
[----:B-1----:R-:W-:Y:S01]  /*13e340*/  IADD3 R96, P2, R56, R32, RZ ;  /* 0x0000002038607210 */ /* 0x002fe20007f5e0ff */
[----:B------:R-:W-:-:S04]  /*13e350*/  IMAD.X R68, R69, 0x1, R2, P1 ;  /* 0x0000000145447824 */ /* 0x000fc800008e0602 */
[----:B------:R-:W-:Y:S01]  /*13e360*/  STL [R1+0x3950], R96 ;  /* 0x0039506001007387 */ /* 0x000fe20000100800 */
[----:B------:R-:W4:Y:S02]  /*13e370*/  LDL.LU R245, [R1+0x2304] ;  /* 0x0023040001f57983 */ /* 0x000f240000300800 */
[----:B------:R-:W4:Y:S02]  /*13e380*/  LDL.LU R246, [R1+0x2308] ;  /* 0x0023080001f67983 */ /* 0x000f240000300800 */
[----:B------:R-:W4:Y:S02]  /*13e390*/  LDL.LU R247, [R1+0x230c] ;  /* 0x00230c0001f77983 */ /* 0x000f240000300800 */
[----:B------:R-:W-:Y:S01]  /*13e3a0*/  IMAD.X R57, R57, 0x1, R2, P2 ;  /* 0x0000000139397824 */ /* 0x000fe200010e0602 */
[----:B------:R-:W-:Y:S01]  /*13e3b0*/  STL.64 [R1+0x2560], R220 ;  /* 0x002560dc01007387 */ /* 0x000fe20000100a00 */
[----:B------:R-:W-:Y:S02]  /*13e3c0*/  STL.64 [R1+0x2568], R222 ;  /* 0x002568de01007387 */ /* 0x000fe40000100a00 */
[----:B------:R-:W-:Y:S02]  /*13e3d0*/  STL [R1+0x3914], R76 ;  /* 0x0039144c01007387 */ /* 0x000fe40000100800 */
[----:B------:R1:W-:Y:S01]  /*13e3e0*/  STL [R1+0x3944], R68 ;  /* 0x0039444401007387 */ /* 0x0003e20000100800 */
[----:B------:R2:W-:Y:S01]  /*13e3f0*/  STL [R1+0x3948], R57 ;  /* 0x0039483901007387 */ /* 0x0005e20000100800 */
[----:B---3--:R-:W-:-:S02]  /*13e400*/  IADD3 R56, P0, R52, R32, RZ ;  /* 0x0000002034387210 */ /* 0x008fc40007f1e0ff */
[----:B-1----:R-:W-:-:S03]  /*13e410*/  IADD3 R68, P1, R88, R32, RZ ;  /* 0x0000002058447210 */ /* 0x002fc60007f3e0ff */
[----:B------:R4:W-:Y:S01]  /*13e420*/  STL [R1+0x397c], R56 ;  /* 0x00397c3801007387 */ /* 0x0009e20000100800 */
[----:B--2---:R-:W-:-:S03]  /*13e430*/  IADD3 R57, P2, R84, R32, RZ ;  /* 0x0000002054397210 */ /* 0x004fc60007f5e0ff */
[----:B------:R1:W-:Y:S04]  /*13e440*/  STL [R1+0x3980], R68 ;  /* 0x0039804401007387 */ /* 0x0003e80000100800 */
[----:B------:R-:W-:Y:S01]  /*13e450*/  STL [R1+0x39ac], R57 ;  /* 0x0039ac3901007387 */ /* 0x000fe20000100800 */
[----:B------:R-:W2:Y:S01]  /*13e460*/  LDL.LU.64 R76, [R1+0x4a48] ;  /* 0x004a4800014c7983 */ /* 0x000ea20000300a00 */
[----:B------:R-:W-:Y:S01]  /*13e470*/  HMMA.1688.F32.TF32 R220, R240, R170, R248 ;  /* 0x000000aaf0dc723c */ /* 0x000fe200000810f8 */
[----:B----4-:R-:W-:-:S05]  /*13e480*/  IADD3 R56, P3, R80, R32, RZ ;  /* 0x0000002050387210 */ /* 0x010fca0007f7e0ff */
[----:B------:R3:W-:Y:S01]  /*13e490*/  STL [R1+0x39b0], R56 ;  /* 0x0039b03801007387 */ /* 0x0007e20000100800 */
[----:B-1----:R-:W4:Y:S01]  /*13e4a0*/  LDL.LU.64 R68, [R1+0x4a40] ;  /* 0x004a400001447983 */ /* 0x002f220000300a00 */
[-C--:B------:R-:W-:Y:S11]  /*13e4b0*/  IADD3.X R96, R53, R2.reuse, RZ, P0, !PT ;  /* 0x0000000235607210 */ /* 0x080ff600007fe4ff */
[----:B------:R-:W-:Y:S04]  /*13e4c0*/  @!UPT UIADD3 URZ, URZ, URZ, URZ ;  /* 0x0000003f3f3ff290 */ /* 0x000fe8000fffe03f */
[----:B------:R1:W-:Y:S01]  /*13e4d0*/  STL.64 [R1+0xfb0], R220 ;  /* 0x000fb0dc01007387 */ /* 0x0003e20000100a00 */
[----:B------:R1:W-:Y:S02]  /*13e4e0*/  STL.64 [R1+0xfb8], R222 ;  /* 0x000fb8de01007387 */ /* 0x0003e40000100a00 */
[----:B---3--:R-:W2:Y:S01]  /*13e4f0*/  LDL.LU.64 R56, [R1+0x4128] ;  /* 0x0041280001387983 */ /* 0x008ea20000300a00 */
[----:B------:R-:W2:Y:S01]  /*13e500*/  LDL.LU.64 R52, [R1+0x4120] ;  /* 0x0041200001347983 */ /* 0x000ea20000300a00 */
[--C-:B------:R-:W-:Y:S02]  /*13e510*/  IMAD.X R88, R89, 0x1, R2.reuse, P1 ;  /* 0x0000000159587824 */ /* 0x100fe400008e0602 */
[----:B------:R-:W-:Y:S01]  /*13e520*/  IMAD.X R85, R85, 0x1, R2, P2 ;  /* 0x0000000155557824 */ /* 0x000fe200010e0602 */
[----:B------:R-:W-:Y:S01]  /*13e530*/  IADD3.X R80, R81, R2, RZ, P3, !PT ;  /* 0x0000000251507210 */ /* 0x000fe20001ffe4ff */
[----:B-1----:R-:W2:Y:S01]  /*13e540*/  LDL.LU R220, [R1+0x22f0] ;  /* 0x0022f00001dc7983 */ /* 0x002ea20000300800 */
        /* <DEDUP_REMOVED lines=8> */
[----:B------:R1:W-:Y:S02]  /*13e5d0*/  STL [R1+0x3978], R88 ;  /* 0x0039785801007387 */ /* 0x0003e40000100800 */
[----:B------:R-:W-:Y:S02]  /*13e5e0*/  STL [R1+0x39a4], R85 ;  /* 0x0039a45501007387 */ /* 0x000fe40000100800 */
[----:B------:R2:W-:Y:S02]  /*13e5f0*/  STL [R1+0x39a8], R80 ;  /* 0x0039a85001007387 */ /* 0x0005e40000100800 */
[----:B--2---:R-:W-:-:S05]  /*13e600*/  IADD3 R84, P0, R76, R32, RZ ;  /* 0x000000204c547210 */ /* 0x004fca0007f1e0ff */
[----:B------:R2:W-:Y:S01]  /*13e610*/  STL [R1+0x31e4], R84 ;  /* 0x0031e45401007387 */ /* 0x0005e20000100800 */
[----:B-1----:R-:W3:Y:S01]  /*13e620*/  LDL.LU.64 R96, [R1+0x3c10] ;  /* 0x003c100001607983 */ /* 0x002ee20000300a00 */
[----:B------:R-:W-:Y:S01]  /*13e630*/  HMMA.1688.F32.TF32 R236, R240, R54, R244 ;  /* 0x00000036f0ec723c */ /* 0x000fe200000810f4 */
[----:B----4-:R-:W-:-:S05]  /*13e640*/  IADD3 R81, P1, R68, R32, RZ ;  /* 0x0000002044517210 */ /* 0x010fca0007f3e0ff */
[----:B------:R-:W-:Y:S01]  /*13e650*/  STL [R1+0x31e8], R81 ;  /* 0x0031e85101007387 */ /* 0x000fe20000100800 */
[----:B------:R-:W4:Y:S01]  /*13e660*/  LDL.LU.64 R88, [R1+0x3c08] ;  /* 0x003c080001587983 */ /* 0x000f220000300a00 */
[----:B--2---:R-:W-:-:S05]  /*13e670*/  IADD3 R80, P2, R56, R32, RZ ;  /* 0x0000002038507210 */ /* 0x004fca0007f5e0ff */
[----:B------:R1:W-:Y:S10]  /*13e680*/  STL [R1+0x36f4], R80 ;  /* 0x0036f45001007387 */ /* 0x0003f40000100800 */
[----:B------:R-:W-:Y:S01]  /*13e690*/  STL.64 [R1+0x2550], R236 ;  /* 0x002550ec01007387 */ /* 0x000fe20000100a00 */
[----:B------:R-:W-:Y:S02]  /*13e6a0*/  STL.64 [R1+0x2558], R238 ;  /* 0x002558ee01007387 */ /* 0x000fe40000100a00 */
[----:B------:R-:W2:Y:S02]  /*13e6b0*/  LDL.LU.64 R84, [R1+0x3a78] ;  /* 0x003a780001547983 */ /* 0x000ea40000300a00 */
[--C-:B------:R-:W-:Y:S01]  /*13e6c0*/  IMAD.X R76, R77, 0x1, R2.reuse, P0 ;  /* 0x000000014d4c7824 */ /* 0x100fe200000e0602 */
[----:B-1----:R-:W-:Y:S01]  /*13e6d0*/  IADD3 R80, P3, R52, R32, RZ ;  /* 0x0000002034507210 */ /* 0x002fe20007f7e0ff */
[----:B------:R-:W-:-:S04]  /*13e6e0*/  IMAD.X R68, R69, 0x1, R2, P1 ;  /* 0x0000000145447824 */ /* 0x000fc800008e0602 */
[----:B------:R1:W-:Y:S01]  /*13e6f0*/  STL [R1+0x36e0], R80 ;  /* 0x0036e05001007387 */ /* 0x0003e20000100800 */
[----:B------:R-:W-:-:S03]  /*13e700*/  IADD3.X R56, R57, R2, RZ, P2, !PT ;  /* 0x0000000239387210 */ /* 0x000fc600017fe4ff */
[----:B-1----:R-:W2:Y:S01]  /*13e710*/  LDL.LU.64 R80, [R1+0x3a70] ;  /* 0x003a700001507983 */ /* 0x002ea20000300a00 */
[----:B------:R1:W-:Y:S02]  /*13e720*/  STL [R1+0x3168], R76 ;  /* 0x0031684c01007387 */ /* 0x0003e40000100800 */
[----:B------:R-:W-:Y:S01]  /*13e730*/  IMAD.X R53, R53, 0x1, R2, P3 ;  /* 0x0000000135357824 */ /* 0x000fe200018e0602 */
[----:B-1----:R-:W2:Y:S01]  /*13e740*/  LDL.LU.64 R76, [R1+0x3a38] ;  /* 0x003a3800014c7983 */ /* 0x002ea20000300a00 */
[----:B------:R1:W-:Y:S03]  /*13e750*/  STL [R1+0x316c], R68 ;  /* 0x00316c4401007387 */ /* 0x0003e60000100800 */
[----:B-1----:R-:W2:Y:S01]  /*13e760*/  LDL.LU.64 R68, [R1+0x3a30] ;  /* 0x003a300001447983 */ /* 0x002ea20000300a00 */
[----:B------:R1:W-:Y:S02]  /*13e770*/  STL [R1+0x36d8], R56 ;  /* 0x0036d83801007387 */ /* 0x0003e40000100800 */
[----:B------:R-:W2:Y:S02]  /*13e780*/  LDL.LU R244, [R1+0x22d0] ;  /* 0x0022d00001f47983 */ /* 0x000ea40000300800 */
[----:B------:R-:W2:Y:S01]  /*13e790*/  LDL.LU R245, [R1+0x22d4] ;  /* 0x0022d40001f57983 */ /* 0x000ea20000300800 */
[----:B------:R-:W2:Y:S01]  /*13e7a0*/  LDL.LU R246, [R1+0x22d8] ;  /* 0x0022d80001f67983 */ /* 0x000ea20000300800 */
[----:B------:R-:W2:Y:S02]  /*13e7b0*/  LDL.LU R247, [R1+0x22dc] ;  /* 0x0022dc0001f77983 */ /* 0x000ea40000300800 */
[----:B------:R-:W-:Y:S01]  /*13e7c0*/  STL [R1+0x36dc], R53 ;  /* 0x0036dc3501007387 */ /* 0x000fe20000100800 */
[----:B-1----:R-:W2:Y:S01]  /*13e7d0*/  LDL.LU.64 R56, [R1+0x4a38] ;  /* 0x004a380001387983 */ /* 0x002ea20000300a00 */
[----:B---3--:R-:W-:-:S05]  /*13e7e0*/  IADD3 R52, P0, R96, R32, RZ ;  /* 0x0000002060347210 */ /* 0x008fca0007f1e0ff */
[----:B------:R1:W-:Y:S04]  /*13e7f0*/  STL [R1+0x3884], R52 ;  /* 0x0038843401007387 */ /* 0x0003e80000100800 */
[----:B-1----:R-:W3:Y:S01]  /*13e800*/  LDL.LU.64 R52, [R1+0x4a30] ;  /* 0x004a300001347983 */ /* 0x002ee20000300a00 */
[----:B------:R-:W-:Y:S01]  /*13e810*/  HMMA.1688.F32.TF32 R220, R240, R70, R220 ;  /* 0x00000046f0dc723c */ /* 0x000fe200000810dc */
[----:B----4-:R-:W-:-:S05]  /*13e820*/  IADD3 R100, P1, R88, R32, RZ ;  /* 0x0000002058647210 */ /* 0x010fca0007f3e0ff */
[----:B------:R-:W-:Y:S01]  /*13e830*/  STL [R1+0x3888], R100 ;  /* 0x0038886401007387 */ /* 0x000fe20000100800 */
[--C-:B------:R-:W-:Y:S01]  /*13e840*/  IMAD.X R96, R97, 0x1, R2.reuse, P0 ;  /* 0x0000000161607824 */ /* 0x100fe200000e0602 */
[----:B------:R-:W-:Y:S02]  /*13e850*/  IADD3.X R88, R89, R2, RZ, P1, !PT ;  /* 0x0000000259587210 */ /* 0x000fe40000ffe4ff */
[-C--:B--2---:R-:W-:Y:S11]  /*13e860*/  IADD3 R101, P2, R84, R32.reuse, RZ ;  /* 0x0000002054657210 */ /* 0x084ff60007f5e0ff */
[----:B------:R-:W-:Y:S02]  /*13e870*/  @!UPT UIADD3 URZ, URZ, URZ, URZ ;  /* 0x0000003f3f3ff290 */ /* 0x000fe4000fffe03f */
[----:B------:R-:W-:Y:S01]  /*13e880*/  STL.64 [R1+0xf90], R220 ;  /* 0x000f90dc01007387 */ /* 0x000fe20000100a00 */
[----:B------:R1:W-:Y:S02]  /*13e890*/  STL.64 [R1+0xf98], R222 ;  /* 0x000f98de01007387 */ /* 0x0003e40000100a00 */
[----:B-1----:R-:W-:Y:S01]  /*13e8a0*/  HMMA.1688.F32.TF32 R220, R240, R202, R248 ;  /* 0x000000caf0dc723c */ /* 0x002fe200000810f8 */
[-C--:B------:R-:W-:Y:S01]  /*13e8b0*/  IADD3 R100, P3, R80, R32.reuse, RZ ;  /* 0x0000002050647210 */ /* 0x080fe20007f7e0ff */
[--C-:B------:R-:W-:Y:S01]  /*13e8c0*/  IMAD.X R84, R85, 0x1, R2.reuse, P2 ;  /* 0x0000000155547824 */ /* 0x100fe200010e0602 */
[----:B------:R-:W-:Y:S03]  /*13e8d0*/  STL [R1+0x38c8], R101 ;  /* 0x0038c86501007387 */ /* 0x000fe60000100800 */
[----:B------:R-:W-:Y:S02]  /*13e8e0*/  STL [R1+0x38d0], R100 ;  /* 0x0038d06401007387 */ /* 0x000fe40000100800 */
[----:B------:R-:W-:Y:S01]  /*13e8f0*/  IMAD.X R80, R81, 0x1, R2, P3 ;  /* 0x0000000151507824 */ /* 0x000fe200018e0602 */
[----:B------:R-:W-:Y:S01]  /*13e900*/  STL [R1+0x3870], R96 ;  /* 0x0038706001007387 */ /* 0x000fe20000100800 */
[----:B------:R-:W-:Y:S01]  /*13e910*/  STL [R1+0x3874], R88 ;  /* 0x0038745801007387 */ /* 0x000fe20000100800 */
[----:B------:R-:W-:Y:S01]  /*13e920*/  IADD3 R81, P0, R76, R32, RZ ;  /* 0x000000204c517210 */ /* 0x000fe20007f1e0ff */
[----:B------:R-:W-:Y:S01]  /*13e930*/  STL [R1+0x38c4], R84 ;  /* 0x0038c45401007387 */ /* 0x000fe20000100800 */
[----:B------:R1:W-:Y:S03]  /*13e940*/  STL [R1+0x38cc], R80 ;  /* 0x0038cc5001007387 */ /* 0x0003e60000100800 */
[----:B------:R2:W-:Y:S02]  /*13e950*/  STL [R1+0x3910], R81 ;  /* 0x0039105101007387 */ /* 0x0005e40000100800 */
[----:B------:R-:W4:Y:S01]  /*13e960*/  LDL.LU R248, [R1+0x2610] ;  /* 0x0026100001f87983 */ /* 0x000f220000300800 */
[----:B------:R-:W-:-:S02]  /*13e970*/  IADD3.X R76, R77, R2, RZ, P0, !PT ;  /* 0x000000024d4c7210 */ /* 0x000fc400007fe4ff */
[-C--:B-1----:R-:W-:Y:S02]  /*13e980*/  IADD3 R80, P1, R68, R32.reuse, RZ ;  /* 0x0000002044507210 */ /* 0x082fe40007f3e0ff */
[----:B------:R-:W-:Y:S01]  /*13e990*/  STL.64 [R1+0x2540], R220 ;  /* 0x002540dc01007387 */ /* 0x000fe20000100a00 */
[----:B------:R-:W-:Y:S02]  /*13e9a0*/  STL.64 [R1+0x2548], R222 ;  /* 0x002548de01007387 */ /* 0x000fe40000100a00 */
[----:B------:R3:W-:Y:S02]  /*13e9b0*/  STL [R1+0x390c], R80 ;  /* 0x00390c5001007387 */ /* 0x0007e40000100800 */
[----:B------:R-:W4:Y:S01]  /*13e9c0*/  LDL.LU R249, [R1+0x2614] ;  /* 0x0026140001f97983 */ /* 0x000f220000300800 */
[----:B------:R-:W4:Y:S01]  /*13e9d0*/  LDL.LU R250, [R1+0x2618] ;  /* 0x0026180001fa7983 */ /* 0x000f220000300800 */
[----:B------:R-:W4:Y:S01]  /*13e9e0*/  LDL.LU R251, [R1+0x261c] ;  /* 0x00261c0001fb7983 */ /* 0x000f220000300800 */
[----:B--2---:R-:W-:Y:S01]  /*13e9f0*/  IADD3 R81, P2, R56, R32, RZ ;  /* 0x0000002038517210 */ /* 0x004fe20007f5e0ff */
[----:B------:R-:W-:-:S04]  /*13ea00*/  IMAD.X R68, R69, 0x1, R2, P1 ;  /* 0x0000000145447824 */ /* 0x000fc800008e0602 */
[----:B------:R-:W-:Y:S01]  /*13ea10*/  STL [R1+0x3018], R81 ;  /* 0x0030185101007387 */ /* 0x000fe20000100800 */
[----:B---3--:R-:W-:-:S05]  /*13ea20*/  IADD3 R80, P3, R52, R32, RZ ;  /* 0x0000002034507210 */ /* 0x008fca0007f7e0ff */
[----:B------:R-:W-:Y:S01]  /*13ea30*/  STL [R1+0x3020], R80 ;  /* 0x0030205001007387 */ /* 0x000fe20000100800 */
[----:B------:R1:W-:Y:S02]  /*13ea40*/  STL [R1+0x3904], R76 ;  /* 0x0039044c01007387 */ /* 0x0003e40000100800 */
[----:B------:R-:W2:Y:S02]  /*13ea50*/  LDL.LU.64 R96, [R1+0x4c98] ;  /* 0x004c980001607983 */ /* 0x000ea40000300a00 */
[----:B------:R3:W-:Y:S01]  /*13ea60*/  STL [R1+0x3908], R68 ;  /* 0x0039084401007387 */ /* 0x0007e20000100800 */
[----:B------:R-:W4:Y:S01]  /*13ea70*/  LDL.LU.64 R88, [R1+0x4c90] ;  /* 0x004c900001587983 */ /* 0x000f220000300a00 */
[----:B------:R-:W-:Y:S01]  /*13ea80*/  IMAD.X R56, R57, 0x1, R2, P2 ;  /* 0x0000000139387824 */ /* 0x000fe200010e0602 */
[----:B------:R-:W-:Y:S04]  /*13ea90*/  HMMA.1688.F32.TF32 R236, R240, R86, R244 ;  /* 0x00000056f0ec723c */ /* 0x000fe800000810f4 */
[----:B------:R3:W-:Y:S01]  /*13eaa0*/  STL [R1+0x3014], R56 ;  /* 0x0030143801007387 */ /* 0x0007e20000100800 */
[----:B------:R-:W4:Y:S02]  /*13eab0*/  LDL.LU R220, [R1+0x2600] ;  /* 0x0026000001dc7983 */ /* 0x000f240000300800 */
[----:B------:R-:W4:Y:S02]  /*13eac0*/  LDL.LU R221, [R1+0x2604] ;  /* 0x0026040001dd7983 */ /* 0x000f240000300800 */
[----:B------:R-:W4:Y:S01]  /*13ead0*/  LDL.LU R222, [R1+0x2608] ;  /* 0x0026080001de7983 */ /* 0x000f220000300800 */
[----:B------:R-:W4:Y:S01]  /*13eae0*/  LDL.LU R223, [R1+0x260c] ;  /* 0x00260c0001df7983 */ /* 0x000f220000300800 */
[----:B-1----:R-:W4:Y:S02]  /*13eaf0*/  LDL.LU.64 R76, [R1+0x4c88] ;  /* 0x004c8800014c7983 */ /* 0x002f240000300a00 */
[----:B---3--:R-:W3:Y:S01]  /*13eb00*/  LDL.LU.64 R68, [R1+0x4c80] ;  /* 0x004c800001447983 */ /* 0x008ee20000300a00 */
[----:B------:R-:W-:-:S05]  /*13eb10*/  IADD3.X R52, R53, R2, RZ, P3, !PT ;  /* 0x0000000235347210 */ /* 0x000fca0001ffe4ff */
[----:B------:R4:W-:Y:S01]  /*13eb20*/  STL [R1+0x301c], R52 ;  /* 0x00301c3401007387 */ /* 0x0009e20000100800 */
[----:B------:R-:W3:Y:S03]  /*13eb30*/  LDL.LU R244, [R1+0x25f0] ;  /* 0x0025f00001f47983 */ /* 0x000ee60000300800 */
[----:B------:R-:W-:Y:S01]  /*13eb40*/  STL.64 [R1+0xf70], R236 ;  /* 0x000f70ec01007387 */ /* 0x000fe20000100a00 */
[----:B------:R-:W-:Y:S02]  /*13eb50*/  STL.64 [R1+0xf78], R238 ;  /* 0x000f78ee01007387 */ /* 0x000fe40000100a00 */
[----:B------:R-:W3:Y:S02]  /*13eb60*/  LDL.LU R245, [R1+0x25f4] ;  /* 0x0025f40001f57983 */ /* 0x000ee40000300800 */
[----:B------:R-:W3:Y:S01]  /*13eb70*/  LDL.LU R246, [R1+0x25f8] ;  /* 0x0025f80001f67983 */ /* 0x000ee20000300800 */
[----:B------:R-:W3:Y:S01]  /*13eb80*/  LDL.LU R247, [R1+0x25fc] ;  /* 0x0025fc0001f77983 */ /* 0x000ee20000300800 */
[----:B------:R-:W3:Y:S03]  /*13eb90*/  LDL.LU.64 R56, [R1+0x4c78] ;  /* 0x004c780001387983 */ /* 0x000ee60000300a00 */
[----:B------:R-:W-:Y:S04]  /*13eba0*/  LDS R236, [R92+0x9e180] ;  /* 0x09e180005cec7984 */ /* 0x000fe80000000800 */
[----:B------:R-:W-:Y:S04]  /*13ebb0*/  LDS R238, [R92+0x9f180] ;  /* 0x09f180005cee7984 */ /* 0x000fe80000000800 */
[----:B------:R-:W-:Y:S04]  /*13ebc0*/  LDS R237, [R93+0x9e180] ;  /* 0x09e180005ded7984 */ /* 0x000fe80000000800 */
[----:B------:R-:W1:Y:S01]  /*13ebd0*/  LDS R239, [R93+0x9f180] ;  /* 0x09f180005def7984 */ /* 0x000e620000000800 */
[----:B--2---:R-:W-:-:S02]  /*13ebe0*/  IADD3 R53, P0, R96, R32, RZ ;  /* 0x0000002060357210 */ /* 0x004fc40007f1e0ff */
[----:B----4-:R-:W-:-:S03]  /*13ebf0*/  IADD3 R52, P1, R88, R32, RZ ;  /* 0x0000002058347210 */ /* 0x010fc60007f3e0ff */
[----:B------:R-:W-:Y:S01]  /*13ec00*/  STL [R1+0x2f6c], R53 ;  /* 0x002f6c3501007387 */ /* 0x000fe20000100800 */
[----:B------:R-:W2:Y:S03]  /*13ec10*/  LDL.LU.64 R84, [R1+0x4c70] ;  /* 0x004c700001547983 */ /* 0x000ea60000300a00 */
[----:B------:R4:W-:Y:S01]  /*13ec20*/  STL [R1+0x2f70], R52 ;  /* 0x002f703401007387 */ /* 0x0009e20000100800 */
[----:B------:R-:W2:Y:S03]  /*13ec30*/  LDL.LU.64 R80, [R1+0x4c68] ;  /* 0x004c680001507983 */ /* 0x000ea60000300a00 */
[----:B----4-:R-:W4:Y:S01]  /*13ec40*/  LDL.LU.64 R52, [R1+0x4c60] ;  /* 0x004c600001347983 */ /* 0x010f220000300a00 */
[----:B------:R-:W-:Y:S01]  /*13ec50*/  HMMA.1688.F32.TF32 R248, R240, R206, R248 ;  /* 0x000000cef0f8723c */ /* 0x000fe200000810f8 */
[----:B------:R-:W-:-:S07]  /*13ec60*/  IADD3 R100, P2, R76, R32, RZ ;  /* 0x000000204c647210 */ /* 0x000fce0007f5e0ff */
[----:B------:R-:W-:Y:S01]  /*13ec70*/  HMMA.1688.F32.TF32 R220, R240, R78, R220 ;  /* 0x0000004ef0dc723c */ /* 0x000fe200000810dc */
[----:B------:R3:W-:Y:S02]  /*13ec80*/  STL [R1+0x2f74], R100 ;  /* 0x002f746401007387 */ /* 0x0007e40000100800 */
[----:B---3--:R-:W-:Y:S11]  /*13ec90*/  IADD3 R100, P3, R68, R32, RZ ;  /* 0x0000002044647210 */ /* 0x008ff60007f7e0ff */
[----:B------:R-:W-:Y:S01]  /*13eca0*/  @!UPT UIADD3 URZ, URZ, URZ, URZ ;  /* 0x0000003f3f3ff290 */ /* 0x000fe2000fffe03f */
[----:B------:R3:W-:Y:S01]  /*13ecb0*/  STL.64 [R1+0x2530], R248 ;  /* 0x002530f801007387 */ /* 0x0007e20000100a00 */
[----:B------:R1:W-:Y:S02]  /*13ecc0*/  STL.64 [R1+0x2538], R250 ;  /* 0x002538fa01007387 */ /* 0x0003e40000100a00 */
[--C-:B------:R-:W-:Y:S01]  /*13ecd0*/  IMAD.X R88, R89, 0x1, R2.reuse, P1 ;  /* 0x0000000159587824 */ /* 0x100fe200008e0602 */
[----:B------:R-:W-:Y:S01]  /*13ece0*/  IADD3.X R77, R77, R2, RZ, P2, !PT ;  /* 0x000000024d4d7210 */ /* 0x000fe200017fe4ff */
[--C-:B------:R-:W-:Y:S01]  /*13ecf0*/  IMAD.X R76, R69, 0x1, R2.reuse, P3 ;  /* 0x00000001454c7824 */ /* 0x100fe200018e0602 */
[----:B---3--:R-:W3:Y:S01]  /*13ed00*/  LDL.LU R248, [R1+0x22c0] ;  /* 0x0022c00001f87983 */ /* 0x008ee20000300800 */
[----:B------:R1:W-:Y:S02]  /*13ed10*/  STL [R1+0x2ef0], R100 ;  /* 0x002ef06401007387 */ /* 0x0003e40000100800 */
[----:B------:R-:W3:Y:S02]  /*13ed20*/  LDL.LU R249, [R1+0x22c4] ;  /* 0x0022c40001f97983 */ /* 0x000ee40000300800 */
[----:B-1----:R-:W3:Y:S01]  /*13ed30*/  LDL.LU R250, [R1+0x22c8] ;  /* 0x0022c80001fa7983 */ /* 0x002ee20000300800 */
[----:B------:R-:W3:Y:S01]  /*13ed40*/  LDL.LU R251, [R1+0x22cc] ;  /* 0x0022cc0001fb7983 */ /* 0x000ee20000300800 */
[----:B------:R-:W-:-:S03]  /*13ed50*/  IMAD.X R100, R97, 0x1, R2, P0 ;  /* 0x0000000161647824 */ /* 0x000fc600000e0602 */
[----:B------:R-:W3:Y:S01]  /*13ed60*/  LDL.LU.64 R96, [R1+0x4c58] ;  /* 0x004c580001607983 */ /* 0x000ee20000300a00 */
[-C--:B------:R-:W-:Y:S01]  /*13ed70*/  IADD3 R69, P0, R56, R32.reuse, RZ ;  /* 0x0000002038457210 */ /* 0x080fe20007f1e0ff */
[----:B------:R-:W-:Y:S02]  /*13ed80*/  STL [R1+0x2610], R100 ;  /* 0x0026106401007387 */ /* 0x000fe40000100800 */
[----:B------:R-:W-:Y:S01]  /*13ed90*/  STL [R1+0x2614], R88 ;  /* 0x0026145801007387 */ /* 0x000fe20000100800 */
[----:B------:R-:W-:Y:S01]  /*13eda0*/  STL [R1+0x2618], R77 ;  /* 0x0026184d01007387 */ /* 0x000fe20000100800 */
[----:B------:R-:W-:Y:S02]  /*13edb0*/  STL [R1+0x261c], R76 ;  /* 0x00261c4c01007387 */ /* 0x000fe40000100800 */
[----:B------:R1:W-:Y:S02]  /*13edc0*/  STL [R1+0x2ef4], R69 ;  /* 0x002ef44501007387 */ /* 0x0003e40000100800 */
[----:B------:R-:W-:Y:S01]  /*13edd0*/  IMAD.X R56, R57, 0x1, R2, P0 ;  /* 0x0000000139387824 */ /* 0x000fe200000e0602 */
[----:B--2---:R-:W-:-:S02]  /*13ede0*/  IADD3 R68, P1, R84, R32, RZ ;  /* 0x0000002054447210 */ /* 0x004fc40007f3e0ff */
[----:B-1----:R-:W-:-:S03]  /*13edf0*/  IADD3 R69, P2, R80, R32, RZ ;  /* 0x0000002050457210 */ /* 0x002fc60007f5e0ff */
[----:B------:R4:W-:Y:S01]  /*13ee00*/  STL [R1+0x2ef8], R68 ;  /* 0x002ef84401007387 */ /* 0x0009e20000100800 */
[----:B------:R-:W-:Y:S02]  /*13ee10*/  STL.64 [R1+0xf50], R220 ;  /* 0x000f50dc01007387 */ /* 0x000fe40000100a00 */
[----:B------:R-:W-:Y:S01]  /*13ee20*/  STL.64 [R1+0xf58], R222 ;  /* 0x000f58de01007387 */ /* 0x000fe20000100a00 */
[----:B------:R-:W-:Y:S04]  /*13ee30*/  STL [R1+0x1bc8], R69 ;  /* 0x001bc84501007387 */ /* 0x000fe80000100800 */
[----:B------:R-:W2:Y:S01]  /*13ee40*/  LDL.LU.64 R76, [R1+0x4c50] ;  /* 0x004c5000014c7983 */ /* 0x000ea20000300a00 */
[----:B----4-:R-:W-:-:S05]  /*13ee50*/  IADD3 R68, P3, R52, R32, RZ ;  /* 0x0000002034447210 */ /* 0x010fca0007f7e0ff */
[----:B------:R1:W-:Y:S04]  /*13ee60*/  STL [R1+0x1bd0], R68 ;  /* 0x001bd04401007387 */ /* 0x0003e80000100800 */
[----:B-1----:R-:W4:Y:S01]  /*13ee70*/  LDL.LU.64 R68, [R1+0x4c48] ;  /* 0x004c480001447983 */ /* 0x002f220000300a00 */
[----:B------:R1:W-:Y:S03]  /*13ee80*/  STL [R1+0x1bbc], R56 ;  /* 0x001bbc3801007387 */ /* 0x0003e60000100800 */
[----:B-1----:R-:W4:Y:S01]  /*13ee90*/  LDL.LU.64 R56, [R1+0x4c40] ;  /* 0x004c400001387983 */ /* 0x002f220000300a00 */
[----:B------:R-:W-:Y:S01]  /*13eea0*/  HMMA.1688.F32.TF32 R220, R240, R58, R244 ;  /* 0x0000003af0dc723c */ /* 0x000fe200000810f4 */
[----:B------:R-:W-:Y:S01]  /*13eeb0*/  IADD3.X R84, R85, R2, RZ, P1, !PT ;  /* 0x0000000255547210 */ /* 0x000fe20000ffe4ff */
[----:B------:R-:W-:-:S02]  /*13eec0*/  IMAD.X R80, R81, 0x1, R2, P2 ;  /* 0x0000000151507824 */ /* 0x000fc400010e0602 */
[----:B------:R-:W-:Y:S02]  /*13eed0*/  IMAD.X R53, R53, 0x1, R2, P3 ;  /* 0x0000000135357824 */ /* 0x000fe400018e0602 */
[----:B------:R1:W-:Y:S01]  /*13eee0*/  STL [R1+0x1bc0], R84 ;  /* 0x001bc05401007387 */ /* 0x0003e20000100800 */
[----:B------:R1:W-:Y:S02]  /*13eef0*/  STL [R1+0x1bc4], R80 ;  /* 0x001bc45001007387 */ /* 0x0003e40000100800 */
[----:B------:R-:W-:Y:S02]  /*13ef00*/  STL [R1+0x1bcc], R53 ;  /* 0x001bcc3501007387 */ /* 0x000fe40000100800 */
[----:B------:R-:W4:Y:S01]  /*13ef10*/  LDL.LU.64 R88, [R1+0x4c38] ;  /* 0x004c380001587983 */ /* 0x000f220000300a00 */
[----:B---3--:R-:W-:-:S05]  /*13ef20*/  IADD3 R52, P0, R96, R32, RZ ;  /* 0x0000002060347210 */ /* 0x008fca0007f1e0ff */
[----:B------:R3:W-:Y:S01]  /*13ef30*/  STL [R1+0x1bd4], R52 ;  /* 0x001bd43401007387 */ /* 0x0007e20000100800 */
[----:B-1----:R-:W4:Y:S05]  /*13ef40*/  LDL.LU.64 R84, [R1+0x4c30] ;  /* 0x004c300001547983 */ /* 0x002f2a0000300a00 */
[----:B------:R-:W-:Y:S02]  /*13ef50*/  STL.64 [R1+0x2520], R220 ;  /* 0x002520dc01007387 */ /* 0x000fe40000100a00 */
[----:B------:R1:W-:Y:S01]  /*13ef60*/  STL.64 [R1+0x2528], R222 ;  /* 0x002528de01007387 */ /* 0x0003e20000100a00 */
[----:B------:R-:W4:Y:S01]  /*13ef70*/  LDL.LU.64 R80, [R1+0x4c28] ;  /* 0x004c280001507983 */ /* 0x000f220000300a00 */
[----:B------:R-:W-:-:S03]  /*13ef80*/  IADD3.X R96, R97, R2, RZ, P0, !PT ;  /* 0x0000000261607210 */ /* 0x000fc600007fe4ff */
[----:B---3--:R-:W3:Y:S01]  /*13ef90*/  LDL.LU.64 R52, [R1+0x4c20] ;  /* 0x004c200001347983 */ /* 0x008ee20000300a00 */
[----:B------:R-:W3:Y:S02]  /*13efa0*/  LDL.LU R244, [R1+0x22b0] ;  /* 0x0022b00001f47983 */ /* 0x000ee40000300800 */
[----:B------:R-:W3:Y:S02]  /*13efb0*/  LDL.LU R245, [R1+0x22b4] ;  /* 0x0022b40001f57983 */ /* 0x000ee40000300800 */
[----:B------:R-:W3:Y:S01]  /*13efc0*/  LDL.LU R246, [R1+0x22b8] ;  /* 0x0022b80001f67983 */ /* 0x000ee20000300800 */
[----:B------:R-:W3:Y:S01]  /*13efd0*/  LDL.LU R247, [R1+0x22bc] ;  /* 0x0022bc0001f77983 */ /* 0x000ee20000300800 */
[----:B-1----:R-:W-:Y:S01]  /*13efe0*/  HMMA.1688.F32.TF32 R220, R240, R82, R248 ;  /* 0x00000052f0dc723c */ /* 0x002fe200000810f8 */
[----:B--2---:R-:W-:-:S05]  /*13eff0*/  IADD3 R104, P1, R76, R32, RZ ;  /* 0x000000204c687210 */ /* 0x004fca0007f3e0ff */
[----:B------:R-:W-:Y:S01]  /*13f000*/  IMAD.X R76, R77, 0x1, R2, P1 ;  /* 0x000000014d4c7824 */ /* 0x000fe200008e0602 */
[----:B------:R-:W-:Y:S01]  /*13f010*/  STL [R1+0x1b10], R104 ;  /* 0x001b106801007387 */ /* 0x000fe20000100800 */
[----:B----4-:R-:W-:-:S05]  /*13f020*/  IADD3 R101, P2, R68, R32, RZ ;  /* 0x0000002044657210 */ /* 0x010fca0007f5e0ff */
[----:B------:R-:W-:Y:S01]  /*13f030*/  IMAD.X R68, R69, 0x1, R2, P2 ;  /* 0x0000000145447824 */ /* 0x000fe200010e0602 */
[----:B------:R-:W-:Y:S01]  /*13f040*/  STL [R1+0x1b18], R101 ;  /* 0x001b186501007387 */ /* 0x000fe20000100800 */
[----:B------:R-:W-:-:S04]  /*13f050*/  IADD3 R100, P3, R56, R32, RZ ;  /* 0x0000002038647210 */ /* 0x000fc80007f7e0ff */
[----:B------:R-:W-:Y:S01]  /*13f060*/  IADD3.X R56, R57, R2, RZ, P3, !PT ;  /* 0x0000000239387210 */ /* 0x000fe20001ffe4ff */
[----:B------:R-:W-:Y:S01]  /*13f070*/  STL [R1+0x1b20], R100 ;  /* 0x001b206401007387 */ /* 0x000fe20000100800 */
[----:B------:R-:W-:Y:S02]  /*13f080*/  STL [R1+0x1b08], R96 ;  /* 0x001b086001007387 */ /* 0x000fe40000100800 */
[----:B------:R1:W-:Y:S02]  /*13f090*/  STL [R1+0x1b0c], R76 ;  /* 0x001b0c4c01007387 */ /* 0x0003e40000100800 */
[----:B------:R2:W-:Y:S01]  /*13f0a0*/  STL [R1+0x1b14], R68 ;  /* 0x001b144401007387 */ /* 0x0005e20000100800 */
[----:B-1----:R-:W4:Y:S01]  /*13f0b0*/  LDL.LU.64 R76, [R1+0x4c18] ;  /* 0x004c1800014c7983 */ /* 0x002f220000300a00 */
[----:B------:R1:W-:Y:S02]  /*13f0c0*/  STL [R1+0x1b1c], R56 ;  /* 0x001b1c3801007387 */ /* 0x0003e40000100800 */
[----:B--2---:R-:W2:Y:S02]  /*13f0d0*/  LDL.LU.64 R68, [R1+0x4c10] ;  /* 0x004c100001447983 */ /* 0x004ea40000300a00 */
[----:B------:R-:W-:Y:S01]  /*13f0e0*/  STL.64 [R1+0x750], R220 ;  /* 0x000750dc01007387 */ /* 0x000fe20000100a00 */
[----:B------:R-:W-:Y:S04]  /*13f0f0*/  STL.64 [R1+0x758], R222 ;  /* 0x000758de01007387 */ /* 0x000fe80000100a00 */
[----:B-1----:R-:W2:Y:S01]  /*13f100*/  LDL.LU.64 R56, [R1+0x4c08] ;  /* 0x004c080001387983 */ /* 0x002ea20000300a00 */
[----:B------:R-:W-:-:S02]  /*13f110*/  IADD3 R96, P0, R88, R32, RZ ;  /* 0x0000002058607210 */ /* 0x000fc40007f1e0ff */
[-C--:B------:R-:W-:Y:S02]  /*13f120*/  IADD3 R100, P1, R84, R32.reuse, RZ ;  /* 0x0000002054647210 */ /* 0x080fe40007f3e0ff */
[-C--:B------:R-:W-:Y:S01]  /*13f130*/  IADD3 R97, P2, R80, R32.reuse, RZ ;  /* 0x0000002050617210 */ /* 0x080fe20007f5e0ff */
[----:B------:R3:W-:Y:S02]  /*13f140*/  STL [R1+0x1a5c], R96 ;  /* 0x001a5c6001007387 */ /* 0x0007e40000100800 */
[----:B------:R-:W-:Y:S02]  /*13f150*/  STL [R1+0x1a64], R100 ;  /* 0x001a646401007387 */ /* 0x000fe40000100800 */
[----:B------:R-:W2:Y:S02]  /*13f160*/  LDL.LU R248, [R1+0x22a0] ;  /* 0x0022a00001f87983 */ /* 0x000ea40000300800 */
[----:B------:R-:W-:Y:S02]  /*13f170*/  STL [R1+0x1a6c], R97 ;  /* 0x001a6c6101007387 */ /* 0x000fe40000100800 */
[--C-:B------:R-:W-:Y:S01]  /*13f180*/  IMAD.X R88, R89, 0x1, R2.reuse, P0 ;  /* 0x0000000159587824 */ /* 0x100fe200000e0602 */
[----:B---3--:R-:W-:Y:S01]  /*13f190*/  IADD3 R96, P3, R52, R32, RZ ;  /* 0x0000002034607210 */ /* 0x008fe20007f7e0ff */
[----:B------:R-:W-:Y:S01]  /*13f1a0*/  IMAD.X R84, R85, 0x1, R2, P1 ;  /* 0x0000000155547824 */ /* 0x000fe200008e0602 */
[----:B------:R-:W-:-:S03]  /*13f1b0*/  IADD3.X R80, R81, R2, RZ, P2, !PT ;  /* 0x0000000251507210 */ /* 0x000fc600017fe4ff */
[----:B------:R-:W-:Y:S01]  /*13f1c0*/  STL [R1+0x1a74], R96 ;  /* 0x001a746001007387 */ /* 0x000fe20000100800 */
[----:B------:R-:W3:Y:S02]  /*13f1d0*/  LDL.LU R249, [R1+0x22a4] ;  /* 0x0022a40001f97983 */ /* 0x000ee40000300800 */
[----:B------:R-:W3:Y:S02]  /*13f1e0*/  LDL.LU R250, [R1+0x22a8] ;  /* 0x0022a80001fa7983 */ /* 0x000ee40000300800 */
[----:B------:R-:W3:Y:S01]  /*13f1f0*/  LDL.LU R251, [R1+0x22ac] ;  /* 0x0022ac0001fb7983 */ /* 0x000ee20000300800 */
[----:B------:R1:W-:Y:S01]  /*13f200*/  STL [R1+0x1a58], R88 ;  /* 0x001a585801007387 */ /* 0x0003e20000100800 */
[----:B------:R-:W-:-:S03]  /*13f210*/  IMAD.X R52, R53, 0x1, R2, P3 ;  /* 0x0000000135347824 */ /* 0x000fc600018e0602 */
[----:B-1----:R-:W3:Y:S01]  /*13f220*/  LDL.LU.64 R88, [R1+0x4c00] ;  /* 0x004c000001587983 */ /* 0x002ee20000300a00 */
[----:B------:R-:W-:Y:S02]  /*13f230*/  STL [R1+0x1a60], R84 ;  /* 0x001a605401007387 */ /* 0x000fe40000100800 */
[----:B------:R4:W-:Y:S02]  /*13f240*/  STL [R1+0x1a68], R80 ;  /* 0x001a685001007387 */ /* 0x0009e40000100800 */
[----:B------:R1:W-:Y:S01]  /*13f250*/  STL [R1+0x1a70], R52 ;  /* 0x001a703401007387 */ /* 0x0003e20000100800 */
[-C--:B----4-:R-:W-:Y:S02]  /*13f260*/  IADD3 R80, P0, R76, R32.reuse, RZ ;  /* 0x000000204c507210 */ /* 0x090fe40007f1e0ff */
[----:B--2---:R-:W-:-:S03]  /*13f270*/  IADD3 R53, P1, R68, R32, RZ ;  /* 0x0000002044357210 */ /* 0x004fc60007f3e0ff */
[----:B------:R2:W-:Y:S01]  /*13f280*/  STL [R1+0x1a78], R80 ;  /* 0x001a785001007387 */ /* 0x0005e20000100800 */
[----:B------:R-:W4:Y:S03]  /*13f290*/  LDL.LU.64 R84, [R1+0x4bf8] ;  /* 0x004bf80001547983 */ /* 0x000f260000300a00 */
[----:B------:R-:W-:Y:S01]  /*13f2a0*/  STL [R1+0x1a7c], R53 ;  /* 0x001a7c3501007387 */ /* 0x000fe20000100800 */
[----:B-1----:R-:W-:-:S03]  /*13f2b0*/  IADD3 R52, P2, R56, R32, RZ ;  /* 0x0000002038347210 */ /* 0x002fc60007f5e0ff */
[----:B--2---:R-:W2:Y:S02]  /*13f2c0*/  LDL.LU.64 R80, [R1+0x4bf0] ;  /* 0x004bf00001507983 */ /* 0x004ea40000300a00 */
[----:B------:R1:W-:Y:S02]  /*13f2d0*/  STL [R1+0x1a80], R52 ;  /* 0x001a803401007387 */ /* 0x0003e40000100800 */
[----:B-1----:R-:W2:Y:S01]  /*13f2e0*/  LDL.LU.64 R52, [R1+0x4be8] ;  /* 0x004be80001347983 */ /* 0x002ea20000300a00 */
[C---:B------:R-:W-:Y:S01]  /*13f2f0*/  HMMA.1688.F32.TF32 R240, R236.reuse, R94, R244 ;  /* 0x0000005eecf0723c */ /* 0x040fe200000810f4 */
[----:B------:R-:W2:Y:S02]  /*13f300*/  LDL.LU R220, [R1+0x2290] ;  /* 0x0022900001dc7983 */ /* 0x000ea40000300800 */
[--C-:B------:R-:W-:Y:S01]  /*13f310*/  IMAD.X R76, R77, 0x1, R2.reuse, P0 ;  /* 0x000000014d4c7824 */ /* 0x100fe200000e0602 */
[----:B------:R-:W-:Y:S01]  /*13f320*/  IADD3.X R68, R69, R2, RZ, P1, !PT ;  /* 0x0000000245447210 */ /* 0x000fe20000ffe4ff */
[--C-:B------:R-:W-:Y:S11]  /*13f330*/  IMAD.X R57, R57, 0x1, R2.reuse, P2 ;  /* 0x0000000139397824 */ /* 0x100ff600010e0602 */
[----:B------:R-:W-:Y:S07]  /*13f340*/  @!UPT UIADD3 URZ, URZ, URZ, URZ ;  /* 0x0000003f3f3ff290 */ /* 0x000fee000fffe03f */
[----:B------:R-:W-:Y:S01]  /*13f350*/  STL.64 [R1+0x770], R240 ;  /* 0x000770f001007387 */ /* 0x000fe20000100a00 */
[----:B------:R1:W-:Y:S02]  /*13f360*/  STL.64 [R1+0x778], R242 ;  /* 0x000778f201007387 */ /* 0x0003e40000100a00 */
[----:B------:R-:W2:Y:S02]  /*13f370*/  LDL.LU R221, [R1+0x2294] ;  /* 0x0022940001dd7983 */ /* 0x000ea40000300800 */
[----:B------:R-:W2:Y:S01]  /*13f380*/  LDL.LU R222, [R1+0x2298] ;  /* 0x0022980001de7983 */ /* 0x000ea20000300800 */
[----:B------:R-:W2:Y:S01]  /*13f390*/  LDL.LU R223, [R1+0x229c] ;  /* 0x00229c0001df7983 */ /* 0x000ea20000300800 */
[-C--:B---3--:R-:W-:Y:S01]  /*13f3a0*/  IADD3 R56, P0, R88, R32.reuse, RZ ;  /* 0x0000002058387210 */ /* 0x088fe20007f1e0ff */
[----:B------:R-:W-:Y:S02]  /*13f3b0*/  STL [R1+0x1a20], R76 ;  /* 0x001a204c01007387 */ /* 0x000fe40000100800 */
[----:B------:R4:W-:Y:S01]  /*13f3c0*/  STL [R1+0x1a24], R68 ;  /* 0x001a244401007387 */ /* 0x0009e20000100800 */
[----:B------:R-:W3:Y:S01]  /*13f3d0*/  LDL.LU R244, [R1+0x2280] ;  /* 0x0022800001f47983 */ /* 0x000ee20000300800 */
[----:B-1----:R-:W-:Y:S03]  /*13f3e0*/  HMMA.1688.F32.TF32 R240, R236, R34, R248 ;  /* 0x00000022ecf0723c */ /* 0x002fe600000810f8 */
[----:B------:R2:W-:Y:S01]  /*13f3f0*/  STL [R1+0x1a28], R57 ;  /* 0x001a283901007387 */ /* 0x0005e20000100800 */
[----:B------:R-:W-:Y:S02]  /*13f400*/  STL [R1+0x1a2c], R56 ;  /* 0x001a2c3801007387 */ /* 0x000fe40000100800 */
[----:B------:R-:W3:Y:S02]  /*13f410*/  LDL.LU R245, [R1+0x2284] ;  /* 0x0022840001f57983 */ /* 0x000ee40000300800 */
[----:B------:R-:W3:Y:S01]  /*13f420*/  LDL.LU R246, [R1+0x2288] ;  /* 0x0022880001f67983 */ /* 0x000ee20000300800 */
[----:B------:R-:W3:Y:S01]  /*13f430*/  LDL.LU R247, [R1+0x228c] ;  /* 0x00228c0001f77983 */ /* 0x000ee20000300800 */
[----:B------:R-:W-:Y:S01]  /*13f440*/  IMAD.X R88, R89, 0x1, R2, P0 ;  /* 0x0000000159587824 */ /* 0x000fe200000e0602 */
[----:B----4-:R-:W-:-:S05]  /*13f450*/  IADD3 R68, P1, R84, R32, RZ ;  /* 0x0000002054447210 */ /* 0x010fca0007f3e0ff */
[----:B------:R1:W-:Y:S01]  /*13f460*/  STL [R1+0x1a30], R68 ;  /* 0x001a304401007387 */ /* 0x0003e20000100800 */
[----:B------:R-:W4:Y:S01]  /*13f470*/  LDL.LU.64 R76, [R1+0x4be0] ;  /* 0x004be000014c7983 */ /* 0x000f220000300a00 */
[----:B--2---:R-:W-:-:S05]  /*13f480*/  IADD3 R57, P2, R80, R32, RZ ;  /* 0x0000002050397210 */ /* 0x004fca0007f5e0ff */
[----:B------:R-:W-:Y:S01]  /*13f490*/  STL [R1+0x1a34], R57 ;  /* 0x001a343901007387 */ /* 0x000fe20000100800 */
[----:B-1----:R-:W2:Y:S01]  /*13f4a0*/  LDL.LU.64 R68, [R1+0x4bd8] ;  /* 0x004bd80001447983 */ /* 0x002ea20000300a00 */
[----:B------:R-:W-:-:S05]  /*13f4b0*/  IADD3 R56, P3, R52, R32, RZ ;  /* 0x0000002034387210 */ /* 0x000fca0007f7e0ff */
[----:B------:R1:W-:Y:S04]  /*13f4c0*/  STL [R1+0x1a38], R56 ;  /* 0x001a383801007387 */ /* 0x0003e80000100800 */
[----:B-1----:R-:W3:Y:S01]  /*13f4d0*/  LDL.LU.64 R56, [R1+0x4bd0] ;  /* 0x004bd00001387983 */ /* 0x002ee20000300a00 */
[----:B------:R-:W-:Y:S02]  /*13f4e0*/  STL.64 [R1+0x790], R240 ;  /* 0x000790f001007387 */ /* 0x000fe40000100a00 */
[----:B------:R-:W-:Y:S02]  /*13f4f0*/  STL.64 [R1+0x798], R242 ;  /* 0x000798f201007387 */ /* 0x000fe40000100a00 */
[----:B------:R1:W-:Y:S02]  /*13f500*/  STL [R1+0x19e8], R88 ;  /* 0x0019e85801007387 */ /* 0x0003e40000100800 */
[----:B-1----:R-:W3:Y:S01]  /*13f510*/  LDL.LU.64 R88, [R1+0x4bc8] ;  /* 0x004bc80001587983 */ /* 0x002ee20000300a00 */
[----:B------:R-:W-:Y:S01]  /*13f520*/  HMMA.1688.F32.TF32 R220, R236, R98, R220 ;  /* 0x00000062ecdc723c */ /* 0x000fe200000810dc */
[----:B------:R-:W-:Y:S01]  /*13f530*/  IADD3.X R84, R85, R2, RZ, P1, !PT ;  /* 0x0000000255547210 */ /* 0x000fe20000ffe4ff */
[----:B------:R-:W-:-:S02]  /*13f540*/  IMAD.X R80, R81, 0x1, R2, P2 ;  /* 0x0000000151507824 */ /* 0x000fc400010e0602 */
[----:B------:R-:W-:Y:S02]  /*13f550*/  IMAD.X R52, R53, 0x1, R2, P3 ;  /* 0x0000000135347824 */ /* 0x000fe400018e0602 */
[----:B------:R1:W-:Y:S01]  /*13f560*/  STL [R1+0x19ec], R84 ;  /* 0x0019ec5401007387 */ /* 0x0003e20000100800 */
[----:B------:R1:W-:Y:S03]  /*13f570*/  STL [R1+0x19f0], R80 ;  /* 0x0019f05001007387 */ /* 0x0003e60000100800 */
[----:B-1----:R-:W3:Y:S01]  /*13f580*/  LDL.LU.64 R84, [R1+0x4bc0] ;  /* 0x004bc00001547983 */ /* 0x002ee20000300a00 */
[----:B------:R-:W3:Y:S02]  /*13f590*/  LDL.LU.64 R80, [R1+0x4bb8] ;  /* 0x004bb80001507983 */ /* 0x000ee40000300a00 */
[----:B------:R1:W-:Y:S02]  /*13f5a0*/  STL [R1+0x19f4], R52 ;  /* 0x0019f43401007387 */ /* 0x0003e40000100800 */
[----:B-1----:R-:W3:Y:S01]  /*13f5b0*/  LDL.LU.64 R52, [R1+0x4bb0] ;  /* 0x004bb00001347983 */ /* 0x002ee20000300a00 */
[----:B------:R-:W3:Y:S02]  /*13f5c0*/  LDL.LU R248, [R1+0x2270] ;  /* 0x0022700001f87983 */ /* 0x000ee40000300800 */
[----:B------:R-:W3:Y:S02]  /*13f5d0*/  LDL.LU R249, [R1+0x2274] ;  /* 0x0022740001f97983 */ /* 0x000ee40000300800 */
[----:B------:R-:W3:Y:S01]  /*13f5e0*/  LDL.LU R250, [R1+0x2278] ;  /* 0x0022780001fa7983 */ /* 0x000ee20000300800 */
[----:B------:R-:W3:Y:S01]  /*13f5f0*/  LDL.LU R251, [R1+0x227c] ;  /* 0x00227c0001fb7983 */ /* 0x000ee20000300800 */
[----:B----4-:R-:W-:-:S04]  /*13f600*/  IADD3 R100, P0, R76, R32, RZ ;  /* 0x000000204c647210 */ /* 0x010fc80007f1e0ff */
[----:B------:R-:W-:Y:S01]  /*13f610*/  IADD3.X R76, R77, R2, RZ, P0, !PT ;  /* 0x000000024d4c7210 */ /* 0x000fe200007fe4ff */
[----:B------:R-:W-:Y:S01]  /*13f620*/  STL [R1+0x19f8], R100 ;  /* 0x0019f86401007387 */ /* 0x000fe20000100800 */
[----:B--2---:R-:W-:-:S05]  /*13f630*/  IADD3 R97, P1, R68, R32, RZ ;  /* 0x0000002044617210 */ /* 0x004fca0007f3e0ff */
[----:B------:R-:W-:Y:S01]  /*13f640*/  STL [R1+0x19fc], R97 ;  /* 0x0019fc6101007387 */ /* 0x000fe20000100800 */
[----:B------:R-:W-:Y:S01]  /*13f650*/  IMAD.X R68, R69, 0x1, R2, P1 ;  /* 0x0000000145447824 */ /* 0x000fe200008e0602 */
[----:B---3--:R-:W-:-:S05]  /*13f660*/  IADD3 R96, P2, R56, R32, RZ ;  /* 0x0000002038607210 */ /* 0x008fca0007f5e0ff */
        /* <DEDUP_REMOVED lines=18> */
[----:B------:R-:W4:Y:S01]  /*13f790*/  LDL.LU R244, [R1+0x2260] ;  /* 0x0022600001f47983 */ /* 0x000f220000300800 */
[----:B------:R-:W-:Y:S02]  /*13f7a0*/  IADD3.X R88, R89, R2, RZ, P0, !PT ;  /* 0x0000000259587210 */ /* 0x000fe400007fe4ff */
[----:B------:R-:W-:Y:S01]  /*13f7b0*/  STL [R1+0x19c8], R96 ;  /* 0x0019c86001007387 */ /* 0x000fe20000100800 */
[--C-:B------:R-:W-:Y:S02]  /*13f7c0*/  IMAD.X R84, R85, 0x1, R2.reuse, P1 ;  /* 0x0000000155547824 */ /* 0x100fe400008e0602 */
[----:B------:R-:W-:-:S06]  /*13f7d0*/  IMAD.X R80, R81, 0x1, R2, P2 ;  /* 0x0000000151507824 */ /* 0x000fcc00010e0602 */
[----:B------:R-:W-:Y:S01]  /*13f7e0*/  STL.64 [R1+0x7d0], R220 ;  /* 0x0007d0dc01007387 */ /* 0x000fe20000100a00 */
[----:B------:R-:W-:Y:S02]  /*13f7f0*/  STL.64 [R1+0x7d8], R222 ;  /* 0x0007d8de01007387 */ /* 0x000fe40000100a00 */
[----:B------:R-:W4:Y:S02]  /*13f800*/  LDL.LU R245, [R1+0x2264] ;  /* 0x0022640001f57983 */ /* 0x000f240000300800 */
[----:B------:R-:W4:Y:S01]  /*13f810*/  LDL.LU R246, [R1+0x2268] ;  /* 0x0022680001f67983 */ /* 0x000f220000300800 */
[----:B------:R-:W4:Y:S01]  /*13f820*/  LDL.LU R247, [R1+0x226c] ;  /* 0x00226c0001f77983 */ /* 0x000f220000300800 */
[----:B------:R1:W-:Y:S01]  /*13f830*/  STL [R1+0x1988], R88 ;  /* 0x0019885801007387 */ /* 0x0003e20000100800 */
[----:B------:R-:W-:Y:S02]  /*13f840*/  IADD3.X R52, R53, R2, RZ, P3, !PT ;  /* 0x0000000235347210 */ /* 0x000fe40001ffe4ff */
[----:B-1----:R-:W4:Y:S01]  /*13f850*/  LDL.LU.64 R88, [R1+0x4b90] ;  /* 0x004b900001587983 */ /* 0x002f220000300a00 */
[----:B------:R-:W-:Y:S02]  /*13f860*/  STL [R1+0x198c], R84 ;  /* 0x00198c5401007387 */ /* 0x000fe40000100800 */
[----:B------:R3:W-:Y:S02]  /*13f870*/  STL [R1+0x1990], R80 ;  /* 0x0019905001007387 */ /* 0x0007e40000100800 */
[----:B------:R4:W-:Y:S01]  /*13f880*/  STL [R1+0x1994], R52 ;  /* 0x0019943401007387 */ /* 0x0009e20000100800 */
[----:B---3--:R-:W-:-:S02]  /*13f890*/  IADD3 R80, P0, R76, R32, RZ ;  /* 0x000000204c507210 */ /* 0x008fc40007f1e0ff */
[----:B--2---:R-:W-:-:S03]  /*13f8a0*/  IADD3 R53, P1, R68, R32, RZ ;  /* 0x0000002044357210 */ /* 0x004fc60007f3e0ff */
[----:B------:R1:W-:Y:S01]  /*13f8b0*/  STL [R1+0x1998], R80 ;  /* 0x0019985001007387 */ /* 0x0003e20000100800 */
[----:B------:R-:W2:Y:S02]  /*13f8c0*/  LDL.LU.64 R84, [R1+0x4b88] ;  /* 0x004b880001547983 */ /* 0x000ea40000300a00 */
[----:B------:R-:W-:Y:S01]  /*13f8d0*/  STL [R1+0x199c], R53 ;  /* 0x00199c3501007387 */ /* 0x000fe20000100800 */
[----:B----4-:R-:W-:Y:S01]  /*13f8e0*/  IADD3 R52, P2, R56, R32, RZ ;  /* 0x0000002038347210 */ /* 0x010fe20007f5e0ff */
[----:B-1----:R-:W3:Y:S04]  /*13f8f0*/  LDL.LU.64 R80, [R1+0x4b80] ;  /* 0x004b800001507983 */ /* 0x002ee80000300a00 */
[----:B------:R1:W-:Y:S04]  /*13f900*/  STL [R1+0x19a0], R52 ;  /* 0x0019a03401007387 */ /* 0x0003e80000100800 */
[----:B-1----:R-:W4:Y:S01]  /*13f910*/  LDL.LU.64 R52, [R1+0x4b78] ;  /* 0x004b780001347983 */ /* 0x002f220000300a00 */
[----:B------:R-:W-:Y:S01]  /*13f920*/  HMMA.1688.F32.TF32 R240, R236, R106, R248 ;  /* 0x0000006aecf0723c */ /* 0x000fe200000810f8 */
[----:B------:R-:W4:Y:S02]  /*13f930*/  LDL.LU R220, [R1+0x2250] ;  /* 0x0022500001dc7983 */ /* 0x000f240000300800 */
[----:B------:R-:W-:-:S02]  /*13f940*/  IMAD.X R76, R77, 0x1, R2, P0 ;  /* 0x000000014d4c7824 */ /* 0x000fc400000e0602 */
[--C-:B------:R-:W-:Y:S01]  /*13f950*/  IMAD.X R68, R69, 0x1, R2.reuse, P1 ;  /* 0x0000000145447824 */ /* 0x100fe200008e0602 */
[----:B------:R-:W-:Y:S11]  /*13f960*/  IADD3.X R57, R57, R2, RZ, P2, !PT ;  /* 0x0000000239397210 */ /* 0x000ff600017fe4ff */
[----:B------:R-:W-:Y:S06]  /*13f970*/  @!UPT UIADD3 URZ, URZ, URZ, URZ ;  /* 0x0000003f3f3ff290 */ /* 0x000fec000fffe03f */
[----:B------:R-:W-:Y:S01]  /*13f980*/  STL.64 [R1+0x7f0], R240 ;  /* 0x0007f0f001007387 */ /* 0x000fe20000100a00 */
[----:B------:R1:W-:Y:S02]  /*13f990*/  STL.64 [R1+0x7f8], R242 ;  /* 0x0007f8f201007387 */ /* 0x0003e40000100a00 */
[----:B------:R-:W4:Y:S02]  /*13f9a0*/  LDL.LU R221, [R1+0x2254] ;  /* 0x0022540001dd7983 */ /* 0x000f240000300800 */
[----:B------:R-:W4:Y:S01]  /*13f9b0*/  LDL.LU R222, [R1+0x2258] ;  /* 0x0022580001de7983 */ /* 0x000f220000300800 */
[----:B------:R-:W4:Y:S01]  /*13f9c0*/  LDL.LU R223, [R1+0x225c] ;  /* 0x00225c0001df7983 */ /* 0x000f220000300800 */
[-C--:B------:R-:W-:Y:S01]  /*13f9d0*/  IADD3 R56, P0, R88, R32.reuse, RZ ;  /* 0x0000002058387210 */ /* 0x080fe20007f1e0ff */
[----:B------:R-:W-:Y:S02]  /*13f9e0*/  STL [R1+0x1950], R76 ;  /* 0x0019504c01007387 */ /* 0x000fe40000100800 */
[----:B------:R2:W-:Y:S01]  /*13f9f0*/  STL [R1+0x1954], R68 ;  /* 0x0019544401007387 */ /* 0x0005e20000100800 */
[----:B------:R-:W4:Y:S01]  /*13fa00*/  LDL.LU R248, [R1+0x2240] ;  /* 0x0022400001f87983 */ /* 0x000f220000300800 */
[----:B-1----:R-:W-:Y:S03]  /*13fa10*/  HMMA.1688.F32.TF32 R240, R236, R110, R244 ;  /* 0x0000006eecf0723c */ /* 0x002fe600000810f4 */
[----:B------:R3:W-:Y:S01]  /*13fa20*/  STL [R1+0x1958], R57 ;  /* 0x0019583901007387 */ /* 0x0007e20000100800 */
[----:B------:R-:W-:Y:S02]  /*13fa30*/  STL [R1+0x195c], R56 ;  /* 0x00195c3801007387 */ /* 0x000fe40000100800 */
[----:B------:R-:W4:Y:S02]  /*13fa40*/  LDL.LU R249, [R1+0x2244] ;  /* 0x0022440001f97983 */ /* 0x000f240000300800 */
[----:B------:R-:W4:Y:S01]  /*13fa50*/  LDL.LU R250, [R1+0x2248] ;  /* 0x0022480001fa7983 */ /* 0x000f220000300800 */
[----:B------:R-:W4:Y:S01]  /*13fa60*/  LDL.LU R251, [R1+0x224c] ;  /* 0x00224c0001fb7983 */ /* 0x000f220000300800 */
[----:B------:R-:W-:Y:S01]  /*13fa70*/  IMAD.X R88, R89, 0x1, R2, P0 ;  /* 0x0000000159587824 */ /* 0x000fe200000e0602 */
[----:B--2---:R-:W-:-:S05]  /*13fa80*/  IADD3 R68, P1, R84, R32, RZ ;  /* 0x0000002054447210 */ /* 0x004fca0007f3e0ff */
[----:B------:R1:W-:Y:S01]  /*13fa90*/  STL [R1+0x1960], R68 ;  /* 0x0019604401007387 */ /* 0x0003e20000100800 */
[----:B------:R-:W2:Y:S01]  /*13faa0*/  LDL.LU.64 R76, [R1+0x4b70] ;  /* 0x004b7000014c7983 */ /* 0x000ea20000300a00 */
[----:B---3--:R-:W-:-:S05]  /*13fab0*/  IADD3 R57, P2, R80, R32, RZ ;  /* 0x0000002050397210 */ /* 0x008fca0007f5e0ff */
[----:B------:R-:W-:Y:S01]  /*13fac0*/  STL [R1+0x1964], R57 ;  /* 0x0019643901007387 */ /* 0x000fe20000100800 */
[----:B-1----:R-:W3:Y:S01]  /*13fad0*/  LDL.LU.64 R68, [R1+0x4b68] ;  /* 0x004b680001447983 */ /* 0x002ee20000300a00 */
[----:B----4-:R-:W-:-:S05]  /*13fae0*/  IADD3 R56, P3, R52, R32, RZ ;  /* 0x0000002034387210 */ /* 0x010fca0007f7e0ff */
[----:B------:R1:W-:Y:S04]  /*13faf0*/  STL [R1+0x1968], R56 ;  /* 0x0019683801007387 */ /* 0x0003e80000100800 */
[----:B-1----:R-:W4:Y:S01]  /*13fb00*/  LDL.LU.64 R56, [R1+0x4b60] ;  /* 0x004b600001387983 */ /* 0x002f220000300a00 */
[----:B------:R-:W-:Y:S02]  /*13fb10*/  STL.64 [R1+0x810], R240 ;  /* 0x000810f001007387 */ /* 0x000fe40000100a00 */
[----:B------:R-:W-:Y:S02]  /*13fb20*/  STL.64 [R1+0x818], R242 ;  /* 0x000818f201007387 */ /* 0x000fe40000100a00 */
[----:B------:R1:W-:Y:S02]  /*13fb30*/  STL [R1+0x1918], R88 ;  /* 0x0019185801007387 */ /* 0x0003e40000100800 */
[----:B-1----:R-:W4:Y:S01]  /*13fb40*/  LDL.LU.64 R88, [R1+0x4b58] ;  /* 0x004b580001587983 */ /* 0x002f220000300a00 */
[----:B------:R-:W-:Y:S01]  /*13fb50*/  HMMA.1688.F32.TF32 R220, R236, R114, R220 ;  /* 0x00000072ecdc723c */ /* 0x000fe200000810dc */
[--C-:B------:R-:W-:Y:S01]  /*13fb60*/  IMAD.X R84, R85, 0x1, R2.reuse, P1 ;  /* 0x0000000155547824 */ /* 0x100fe200008e0602 */
[----:B------:R-:W-:Y:S01]  /*13fb70*/  IADD3.X R80, R81, R2, RZ, P2, !PT ;  /* 0x0000000251507210 */ /* 0x000fe200017fe4ff */
[----:B------:R-:W-:-:S03]  /*13fb80*/  IMAD.X R52, R53, 0x1, R2, P3 ;  /* 0x0000000135347824 */ /* 0x000fc600018e0602 */
[----:B------:R1:W-:Y:S01]  /*13fb90*/  STL [R1+0x191c], R84 ;  /* 0x00191c5401007387 */ /* 0x0003e20000100800 */
[----:B------:R1:W-:Y:S03]  /*13fba0*/  STL [R1+0x1920], R80 ;  /* 0x0019205001007387 */ /* 0x0003e60000100800 */
[----:B-1----:R-:W4:Y:S01]  /*13fbb0*/  LDL.LU.64 R84, [R1+0x4b50] ;  /* 0x004b500001547983 */ /* 0x002f220000300a00 */
[----:B------:R-:W4:Y:S02]  /*13fbc0*/  LDL.LU.64 R80, [R1+0x4b48] ;  /* 0x004b480001507983 */ /* 0x000f240000300a00 */
[----:B------:R1:W-:Y:S02]  /*13fbd0*/  STL [R1+0x1924], R52 ;  /* 0x0019243401007387 */ /* 0x0003e40000100800 */
[----:B-1----:R-:W4:Y:S01]  /*13fbe0*/  LDL.LU.64 R52, [R1+0x4b40] ;  /* 0x004b400001347983 */ /* 0x002f220000300a00 */
[----:B------:R-:W4:Y:S02]  /*13fbf0*/  LDL.LU R244, [R1+0x2230] ;  /* 0x0022300001f47983 */ /* 0x000f240000300800 */
[----:B------:R-:W4:Y:S02]  /*13fc00*/  LDL.LU R245, [R1+0x2234] ;  /* 0x0022340001f57983 */ /* 0x000f240000300800 */
[----:B------:R-:W4:Y:S01]  /*13fc10*/  LDL.LU R246, [R1+0x2238] ;  /* 0x0022380001f67983 */ /* 0x000f220000300800 */
[----:B------:R-:W4:Y:S01]  /*13fc20*/  LDL.LU R247, [R1+0x223c] ;  /* 0x00223c0001f77983 */ /* 0x000f220000300800 */
[----:B--2---:R-:W-:-:S05]  /*13fc30*/  IADD3 R100, P0, R76, R32, RZ ;  /* 0x000000204c647210 */ /* 0x004fca0007f1e0ff */
[----:B------:R-:W-:Y:S01]  /*13fc40*/  STL [R1+0x1928], R100 ;  /* 0x0019286401007387 */ /* 0x000fe20000100800 */
[----:B---3--:R-:W-:Y:S01]  /*13fc50*/  IADD3 R97, P1, R68, R32, RZ ;  /* 0x0000002044617210 */ /* 0x008fe20007f3e0ff */
[----:B------:R-:W-:-:S03]  /*13fc60*/  IMAD.X R76, R77, 0x1, R2, P0 ;  /* 0x000000014d4c7824 */ /* 0x000fc600000e0602 */
[----:B------:R-:W-:Y:S01]  /*13fc70*/  IADD3.X R68, R69, R2, RZ, P1, !PT ;  /* 0x0000000245447210 */ /* 0x000fe20000ffe4ff */
[----:B------:R-:W-:Y:S01]  /*13fc80*/  STL [R1+0x192c], R97 ;  /* 0x00192c6101007387 */ /* 0x000fe20000100800 */
[----:B----4-:R-:W-:-:S05]  /*13fc90*/  IADD3 R96, P2, R56, R32, RZ ;  /* 0x0000002038607210 */ /* 0x010fca0007f5e0ff */
        /* <DEDUP_REMOVED lines=22> */
[----:B------:R-:W-:-:S07]  /*13fe00*/  IMAD.X R80, R81, 0x1, R2, P2 ;  /* 0x0000000151507824 */ /* 0x000fce00010e0602 */
[----:B------:R-:W-:Y:S01]  /*13fe10*/  STL.64 [R1+0x870], R220 ;  /* 0x000870dc01007387 */ /* 0x000fe20000100a00 */
[----:B------:R-:W-:Y:S02]  /*13fe20*/  STL.64 [R1+0x878], R222 ;  /* 0x000878de01007387 */ /* 0x000fe40000100a00 */
[----:B------:R-:W4:Y:S02]  /*13fe30*/  LDL.LU R249, [R1+0x2224] ;  /* 0x0022240001f97983 */ /* 0x000f240000300800 */
[----:B------:R-:W4:Y:S01]  /*13fe40*/  LDL.LU R250, [R1+0x2228] ;  /* 0x0022280001fa7983 */ /* 0x000f220000300800 */
[----:B------:R-:W4:Y:S01]  /*13fe50*/  LDL.LU R251, [R1+0x222c] ;  /* 0x00222c0001fb7983 */ /* 0x000f220000300800 */
[----:B------:R1:W-:Y:S02]  /*13fe60*/  STL [R1+0x18b4], R88 ;  /* 0x0018b45801007387 */ /* 0x0003e40000100800 */
[----:B------:R-:W-:Y:S01]  /*13fe70*/  IMAD.X R52, R53, 0x1, R2, P3 ;  /* 0x0000000135347824 */ /* 0x000fe200018e0602 */
        /* <DEDUP_REMOVED lines=14> */
[----:B------:R-:W4:Y:S01]  /*13ff60*/  LDL.LU R220, [R1+0x21f0] ;  /* 0x0021f00001dc7983 */ /* 0x000f220000300800 */
[----:B------:R-:W-:Y:S01]  /*13ff70*/  IADD3.X R76, R77, R2, RZ, P0, !PT ;  /* 0x000000024d4c7210 */ /* 0x000fe200007fe4ff */
[----:B------:R-:W-:-:S02]  /*13ff80*/  IMAD.X R68, R69, 0x1, R2, P1 ;  /* 0x0000000145447824 */ /* 0x000fc400008e0602 */
[----:B------:R-:W-:Y:S11]  /*13ff90*/  IMAD.X R57, R57, 0x1, R2, P2 ;  /* 0x0000000139397824 */ /* 0x000ff600010e0602 */
[----:B------:R-:W-:Y:S07]  /*13ffa0*/  @!UPT UIADD3 URZ, URZ, URZ, URZ ;  /* 0x0000003f3f3ff290 */ /* 0x000fee000fffe03f */
[----:B------:R-:W-:Y:S01]  /*13ffb0*/  STL.64 [R1+0x890], R240 ;  /* 0x000890f001007387 */ /* 0x000fe20000100a00 */
[----:B------:R1:W-:Y:S02]  /*13ffc0*/  STL.64 [R1+0x898], R242 ;  /* 0x000898f201007387 */ /* 0x0003e40000100a00 */
[----:B------:R-:W4:Y:S02]  /*13ffd0*/  LDL.LU R221, [R1+0x21f4] ;  /* 0x0021f40001dd7983 */ /* 0x000f240000300800 */
[----:B------:R-:W4:Y:S01]  /*13ffe0*/  LDL.LU R222, [R1+0x21f8] ;  /* 0x0021f80001de7983 */ /* 0x000f220000300800 */
[----:B------:R-:W4:Y:S01]  /*13fff0*/  LDL.LU R223, [R1+0x21fc] ;  /* 0x0021fc0001df7983 */ /* 0x000f220000300800 */
[----:B------:R-:W-:Y:S01]  /*140000*/  IADD3 R56, P0, R88, R32, RZ ;  /* 0x0000002058387210 */ /* 0x000fe20007f1e0ff */
        /* <DEDUP_REMOVED lines=9> */
[----:B------:R-:W-:-:S02]  /*1400a0*/  IADD3.X R88, R89, R2, RZ, P0, !PT ;  /* 0x0000000259587210 */ /* 0x000fc400007fe4ff */
        /* <DEDUP_REMOVED lines=14> */
[----:B------:R-:W-:-:S02]  /*140190*/  IMAD.X R84, R85, 0x1, R2, P1 ;  /* 0x0000000155547824 */ /* 0x000fc400008e0602 */
[----:B------:R-:W-:Y:S01]  /*1401a0*/  IMAD.X R80, R81, 0x1, R2, P2 ;  /* 0x0000000151507824 */ /* 0x000fe200010e0602 */
[----:B------:R-:W-:Y:S02]  /*1401b0*/  IADD3.X R52, R53, R2, RZ, P3, !PT ;  /* 0x0000000235347210 */ /* 0x000fe40001ffe4ff */
[----:B------:R1:W-:Y:S02]  /*1401c0*/  STL [R1+0x1280], R84 ;  /* 0x0012805401007387 */ /* 0x0003e40000100800 */
[----:B------:R1:W-:Y:S02]  /*1401d0*/  STL [R1+0x1284], R80 ;  /* 0x0012845001007387 */ /* 0x0003e40000100800 */
        /* <DEDUP_REMOVED lines=11> */
[----:B------:R-:W-:-:S04]  /*140290*/  IMAD.X R76, R77, 0x1, R2, P0 ;  /* 0x000000014d4c7824 */ /* 0x000fc800000e0602 */
[----:B------:R-:W-:Y:S01]  /*1402a0*/  STL [R1+0x12a0], R97 ;  /* 0x0012a06101007387 */ /* 0x000fe20000100800 */
[----:B------:R-:W-:Y:S01]  /*1402b0*/  IMAD.X R68, R69, 0x1, R2, P1 ;  /* 0x0000000145447824 */ /* 0x000fe200008e0602 */
[----:B----4-:R-:W-:-:S04]  /*1402c0*/  IADD3 R96, P2, R56, R32, RZ ;  /* 0x0000002038607210 */ /* 0x010fc80007f5e0ff */
[----:B------:R-:W-:Y:S01]  /*1402d0*/  IADD3.X R57, R57, R2, RZ, P2, !PT ;  /* 0x0000000239397210 */ /* 0x000fe200017fe4ff */
[----:B------:R-:W-:Y:S01]  /*1402e0*/  STL [R1+0x12a4], R96 ;  /* 0x0012a46001007387 */ /* 0x000fe20000100800 */
[----:B------:R-:W-:Y:S02]  /*1402f0*/  STL.64 [R1+0x2510], R220 ;  /* 0x002510dc01007387 */ /* 0x000fe40000100a00 */
[----:B------:R-:W-:Y:S02]  /*140300*/  STL.64 [R1+0x2518], R222 ;  /* 0x002518de01007387 */ /* 0x000fe40000100a00 */
[----:B------:R1:W-:Y:S01]  /*140310*/  STL [R1+0x1204], R76 ;  /* 0x0012044c01007387 */ /* 0x0003e20000100800 */
[----:B------:R2:W-:Y:S01]  /*140320*/  STL [R1+0x1210], R68 ;  /* 0x0012104401007387 */ /* 0x0005e20000100800 */
[----:B------:R-:W-:-:S03]  /*140330*/  IADD3 R56, P0, R88, R32, RZ ;  /* 0x0000002058387210 */ /* 0x000fc60007f1e0ff */
[----:B-1----:R-:W3:Y:S01]  /*140340*/  LDL.LU.64 R76, [R1+0x4ac8] ;  /* 0x004ac800014c7983 */ /* 0x002ee20000300a00 */
[----:B------:R-:W-:Y:S02]  /*140350*/  STL [R1+0x1214], R57 ;  /* 0x0012143901007387 */ /* 0x000fe40000100800 */
[----:B--2---:R-:W2:Y:S02]  /*140360*/  LDL.LU.64 R68, [R1+0x4ac0] ;  /* 0x004ac00001447983 */ /* 0x004ea40000300a00 */
[----:B------:R1:W-:Y:S02]  /*140370*/  STL [R1+0x1220], R56 ;  /* 0x0012203801007387 */ /* 0x0003e40000100800 */
[----:B-1----:R-:W4:Y:S01]  /*140380*/  LDL.LU.64 R56, [R1+0x4ab8] ;  /* 0x004ab80001387983 */ /* 0x002f220000300a00 */
[----:B------:R-:W-:Y:S01]  /*140390*/  HMMA.1688.F32.TF32 R220, R236, R130, R244 ;  /* 0x00000082ecdc723c */ /* 0x000fe200000810f4 */
[-C--:B------:R-:W-:Y:S02]  /*1403a0*/  IADD3 R100, P1, R84, R32.reuse, RZ ;  /* 0x0000002054647210 */ /* 0x080fe40007f3e0ff */
[----:B------:R-:W-:-:S03]  /*1403b0*/  IADD3 R97, P2, R80, R32, RZ ;  /* 0x0000002050617210 */ /* 0x000fc60007f5e0ff */
[----:B------:R-:W-:Y:S02]  /*1403c0*/  STL [R1+0x1224], R100 ;  /* 0x0012246401007387 */ /* 0x000fe40000100800 */
[----:B------:R-:W-:Y:S02]  /*1403d0*/  STL [R1+0x1230], R97 ;  /* 0x0012306101007387 */ /* 0x000fe40000100800 */
[----:B------:R-:W4:Y:S01]  /*1403e0*/  LDL.LU R244, [R1+0x2180] ;  /* 0x0021800001f47983 */ /* 0x000f220000300800 */
[----:B------:R-:W-:Y:S01]  /*1403f0*/  IADD3 R96, P3, R52, R32, RZ ;  /* 0x0000002034607210 */ /* 0x000fe20007f7e0ff */
[--C-:B------:R-:W-:Y:S02]  /*140400*/  IMAD.X R88, R89, 0x1, R2.reuse, P0 ;  /* 0x0000000159587824 */ /* 0x100fe400000e0602 */
[----:B------:R-:W-:Y:S02]  /*140410*/  IMAD.X R84, R85, 0x1, R2, P1 ;  /* 0x0000000155547824 */ /* 0x000fe400008e0602 */
[----:B------:R-:W-:Y:S01]  /*140420*/  STL [R1+0x1234], R96 ;  /* 0x0012346001007387 */ /* 0x000fe20000100800 */
[----:B------:R-:W-:-:S06]  /*140430*/  IADD3.X R80, R81, R2, RZ, P2, !PT ;  /* 0x0000000251507210 */ /* 0x000fcc00017fe4ff */
        /* <DEDUP_REMOVED lines=20> */
[C---:B------:R-:W-:Y:S01]  /*140580*/  HMMA.1688.F32.TF32 R240, R236.reuse, R90, R248 ;  /* 0x0000005aecf0723c */ /* 0x040fe200000810f8 */
[----:B------:R-:W4:Y:S02]  /*140590*/  LDL.LU R220, [R1+0x2160] ;  /* 0x0021600001dc7983 */ /* 0x000f240000300800 */
[--C-:B------:R-:W-:Y:S01]  /*1405a0*/  IMAD.X R76, R77, 0x1, R2.reuse, P0 ;  /* 0x000000014d4c7824 */ /* 0x100fe200000e0602 */
[----:B------:R-:W-:Y:S01]  /*1405b0*/  IADD3.X R68, R69, R2, RZ, P1, !PT ;  /* 0x0000000245447210 */ /* 0x000fe20000ffe4ff */
[--C-:B------:R-:W-:Y:S11]  /*1405c0*/  IMAD.X R57, R57, 0x1, R2.reuse, P2 ;  /* 0x0000000139397824 */ /* 0x100ff600010e0602 */
[----:B------:R-:W-:Y:S07]  /*1405d0*/  @!UPT UIADD3 URZ, URZ, URZ, URZ ;  /* 0x0000003f3f3ff290 */ /* 0x000fee000fffe03f */
        /* <DEDUP_REMOVED lines=30> */
[----:B------:R-:W-:Y:S01]  /*1407c0*/  IADD3.X R84, R85, R2, RZ, P1, !PT ;  /* 0x0000000255547210 */ /* 0x000fe20000ffe4ff */
[----:B------:R-:W-:-:S02]  /*1407d0*/  IMAD.X R80, R81, 0x1, R2, P2 ;  /* 0x0000000151507824 */ /* 0x000fc400010e0602 */
[----:B------:R-:W-:Y:S02]  /*1407e0*/  IMAD.X R52, R53, 0x1, R2, P3 ;  /* 0x0000000135347824 */ /* 0x000fe400018e0602 */
        /* <DEDUP_REMOVED lines=10> */
[----:B--2---:R-:W-:-:S04]  /*140890*/  IADD3 R100, P0, R76, R32, RZ ;  /* 0x000000204c647210 */ /* 0x004fc80007f1e0ff */
[----:B------:R-:W-:Y:S01]  /*1408a0*/  IADD3.X R76, R77, R2, RZ, P0, !PT ;  /* 0x000000024d4c7210 */ /* 0x000fe200007fe4ff */
[----:B------:R-:W-:Y:S01]  /*1408b0*/  STL [R1+0x1164], R100 ;  /* 0x0011646401007387 */ /* 0x000fe20000100800 */
[----:B---3--:R-:W-:-:S05]  /*1408c0*/  IADD3 R97, P1, R68, R32, RZ ;  /* 0x0000002044617210 */ /* 0x008fca0007f3e0ff */
[----:B------:R-:W-:Y:S01]  /*1408d0*/  STL [R1+0x1170], R97 ;  /* 0x0011706101007387 */ /* 0x000fe20000100800 */
[----:B------:R-:W-:Y:S01]  /*1408e0*/  IMAD.X R68, R69, 0x1, R2, P1 ;  /* 0x0000000145447824 */ /* 0x000fe200008e0602 */
        /* <DEDUP_REMOVED lines=20> */
[-C--:B------:R-:W-:Y:S02]  /*140a30*/  IADD3.X R88, R89, R2.reuse, RZ, P2, !PT ;  /* 0x0000000259587210 */ /* 0x080fe400017fe4ff */
[----:B------:R-:W-:Y:S01]  /*140a40*/  STL [R1+0x3250], R96 ;  /* 0x0032506001007387 */ /* 0x000fe20000100800 */
[--C-:B------:R-:W-:Y:S02]  /*140a50*/  IMAD.X R85, R85, 0x1, R2.reuse, P3 ;  /* 0x0000000155557824 */ /* 0x100fe400018e0602 */
[----:B------:R-:W-:Y:S01]  /*140a60*/  IMAD.X R84, R81, 0x1, R2, P0 ;  /* 0x0000000151547824 */ /* 0x000fe200000e0602 */
[----:B------:R-:W-:-:S05]  /*140a70*/  IADD3.X R53, R53, R2, RZ, P1, !PT ;  /* 0x0000000235357210 */ /* 0x000fca0000ffe4ff */
        /* <DEDUP_REMOVED lines=20> */
[----:B------:R-:W4:Y:S02]  /*140bc0*/  LDL.LU R220, [R1+0x1440] ;  /* 0x0014400001dc7983 */ /* 0x000f240000300800 */
[----:B------:R-:W-:-:S02]  /*140bd0*/  IMAD.X R76, R77, 0x1, R2, P0 ;  /* 0x000000014d4c7824 */ /* 0x000fc400000e0602 */
[----:B------:R-:W-:Y:S01]  /*140be0*/  IMAD.X R68, R69, 0x1, R2, P1 ;  /* 0x0000000145447824 */ /* 0x000fe200008e0602 */
[----:B------:R-:W-:Y:S11]  /*140bf0*/  IADD3.X R57, R57, R2, RZ, P2, !PT ;  /* 0x0000000239397210 */ /* 0x000ff600017fe4ff */
[----:B------:R-:W-:Y:S06]  /*140c00*/  @!UPT UIADD3 URZ, URZ, URZ, URZ ;  /* 0x0000003f3f3ff290 */ /* 0x000fec000fffe03f */
        /* <DEDUP_REMOVED lines=24> */
[----:B------:R-:W4:Y:S02]  /*140d90*/  LDL.LU R248, [R1+0x1f70] ;  /* 0x001f700001f87983 */ /* 0x000f240000300800 */
[----:B------:R-:W-:-:S02]  /*140da0*/  IMAD.X R80, R81, 0x1, R2, P0 ;  /* 0x0000000151507824 */ /* 0x000fc400000e0602 */
[----:B------:R-:W-:-:S03]  /*140db0*/  IMAD.X R52, R53, 0x1, R2, P1 ;  /* 0x0000000135347824 */ /* 0x000fc600008e0602 */
[----:B------:R-:W-:Y:S01]  /*140dc0*/  HMMA.1688.F32.TF32 R220, R236, R214, R220 ;  /* 0x000000d6ecdc723c */ /* 0x000fe200000810dc */
[----:B------:R-:W-:Y:S01]  /*140dd0*/  IADD3.X R101, R101, R2, RZ, P2, !PT ;  /* 0x0000000265657210 */ /* 0x000fe200017fe4ff */
[----:B------:R-:W-:Y:S11]  /*140de0*/  IMAD.X R96, R97, 0x1, R2, P3 ;  /* 0x0000000161607824 */ /* 0x000ff600018e0602 */
        /* <DEDUP_REMOVED lines=23> */
[----:B------:R-:W-:Y:S02]  /*140f60*/  STL.64 [R1+0xea8], R222 ;  /* 0x000ea8de01007387 */ /* 0x000fe40000100a00 */
[----:B------:R-:W-:Y:S01]  /*140f70*/  IMAD.X R56, R57, 0x1, R2, P2 ;  /* 0x0000000139387824 */ /* 0x000fe200010e0602 */
        /* <DEDUP_REMOVED lines=21> */
[----:B------:R-:W-:Y:S01]  /*1410d0*/  IADD3.X R84, R85, R2, RZ, P1, !PT ;  /* 0x0000000255547210 */ /* 0x000fe20000ffe4ff */
[----:B------:R-:W4:Y:S01]  /*1410e0*/  LDL.LU R247, [R1+0x1d6c] ;  /* 0x001d6c0001f77983 */ /* 0x000f220000300800 */
[----:B-1----:R-:W-:Y:S01]  /*1410f0*/  HMMA.1688.F32.TF32 R220, R236, R162, R248 ;  /* 0x000000a2ecdc723c */ /* 0x002fe200000810f8 */
[----:B------:R-:W-:-:S02]  /*141100*/  IMAD.X R81, R81, 0x1, R2, P2 ;  /* 0x0000000151517824 */ /* 0x000fc400010e0602 */
        /* <DEDUP_REMOVED lines=20> */
[----:B------:R-:W4:Y:S01]  /*141250*/  LDL.LU R223, [R1+0x1d3c] ;  /* 0x001d3c0001df7983 */ /* 0x000f220000300800 */
[----:B------:R-:W-:Y:S01]  /*141260*/  IADD3.X R76, R77, R2, RZ, P0, !PT ;  /* 0x000000024d4c7210 */ /* 0x000fe200007fe4ff */
[----:B------:R-:W4:Y:S01]  /*141270*/  LDL.LU R248, [R1+0x1d10] ;  /* 0x001d100001f87983 */ /* 0x000f220000300800 */
[----:B------:R-:W-:Y:S03]  /*141280*/  HMMA.1688.F32.TF32 R240, R236, R218, R244 ;  /* 0x000000daecf0723c */ /* 0x000fe600000810f4 */
[----:B------:R1:W-:Y:S01]  /*141290*/  STL [R1+0x1c3c], R76 ;  /* 0x001c3c4c01007387 */ /* 0x0003e20000100800 */
[----:B------:R-:W-:-:S02]  /*1412a0*/  IMAD.X R68, R69, 0x1, R2, P1 ;  /* 0x0000000145447824 */ /* 0x000fc400008e0602 */
        /* <DEDUP_REMOVED lines=11> */
[----:B------:R-:W-:Y:S02]  /*141360*/  IADD3.X R84, R85, R2, RZ, P0, !PT ;  /* 0x0000000255547210 */ /* 0x000fe400007fe4ff */
[----:B--2---:R-:W-:-:S05]  /*141370*/  IADD3 R100, P1, R80, R32, RZ ;  /* 0x0000002050647210 */ /* 0x004fca0007f3e0ff */
[----:B------:R-:W-:Y:S01]  /*141380*/  STL [R1+0x1c5c], R100 ;  /* 0x001c5c6401007387 */ /* 0x000fe20000100800 */
[-C--:B------:R-:W-:Y:S02]  /*141390*/  IADD3 R89, P2, R52, R32.reuse, RZ ;  /* 0x0000002034597210 */ /* 0x080fe40007f5e0ff */
[----:B-1----:R-:W-:Y:S01]  /*1413a0*/  IADD3 R88, P3, R96, R32, RZ ;  /* 0x0000002060587210 */ /* 0x002fe20007f7e0ff */
[--C-:B------:R-:W-:Y:S02]  /*1413b0*/  IMAD.X R81, R81, 0x1, R2.reuse, P1 ;  /* 0x0000000151517824 */ /* 0x100fe400008e0602 */
[----:B------:R-:W-:Y:S02]  /*1413c0*/  STL [R1+0x25f0], R89 ;  /* 0x0025f05901007387 */ /* 0x000fe40000100800 */
[----:B------:R1:W-:Y:S02]  /*1413d0*/  STL [R1+0x25f4], R88 ;  /* 0x0025f45801007387 */ /* 0x0003e40000100800 */
[----:B------:R-:W-:Y:S02]  /*1413e0*/  STL.64 [R1+0xe70], R240 ;  /* 0x000e70f001007387 */ /* 0x000fe40000100a00 */
[----:B------:R-:W-:Y:S02]  /*1413f0*/  STL.64 [R1+0xe78], R242 ;  /* 0x000e78f201007387 */ /* 0x000fe40000100a00 */
[----:B------:R-:W-:Y:S01]  /*141400*/  IMAD.X R80, R53, 0x1, R2, P2 ;  /* 0x0000000135507824 */ /* 0x000fe200010e0602 */
        /* <DEDUP_REMOVED lines=8> */
[----:B------:R-:W-:-:S02]  /*141490*/  IADD3.X R96, R97, R2, RZ, P3, !PT ;  /* 0x0000000261607210 */ /* 0x000fc40001ffe4ff */
[----:B------:R-:W-:-:S03]  /*1414a0*/  IADD3 R100, P0, R76, R32, RZ ;  /* 0x000000204c647210 */ /* 0x000fc60007f1e0ff */
[----:B------:R1:W-:Y:S01]  /*1414b0*/  STL [R1+0x1b90], R96 ;  /* 0x001b906001007387 */ /* 0x0003e20000100800 */
[----:B------:R-:W-:-:S03]  /*1414c0*/  IADD3 R97, P1, R68, R32, RZ ;  /* 0x0000002044617210 */ /* 0x000fc60007f3e0ff */
[----:B------:R-:W-:Y:S01]  /*1414d0*/  STL [R1+0x1b94], R100 ;  /* 0x001b946401007387 */ /* 0x000fe20000100800 */
[----:B------:R-:W4:Y:S02]  /*1414e0*/  LDL.LU R244, [R1+0x1cf0] ;  /* 0x001cf00001f47983 */ /* 0x000f240000300800 */
[--C-:B------:R-:W-:Y:S01]  /*1414f0*/  IMAD.X R76, R77, 0x1, R2.reuse, P0 ;  /* 0x000000014d4c7824 */ /* 0x100fe200000e0602 */
[----:B------:R-:W-:Y:S01]  /*141500*/  STL [R1+0x1b98], R97 ;  /* 0x001b986101007387 */ /* 0x000fe20000100800 */
[----:B-1----:R-:W-:Y:S01]  /*141510*/  IADD3 R96, P2, R56, R32, RZ ;  /* 0x0000002038607210 */ /* 0x002fe20007f5e0ff */
[----:B------:R-:W-:-:S04]  /*141520*/  IMAD.X R68, R69, 0x1, R2, P1 ;  /* 0x0000000145447824 */ /* 0x000fc800008e0602 */
[----:B------:R-:W-:Y:S01]  /*141530*/  STL [R1+0x1b9c], R96 ;  /* 0x001b9c6001007387 */ /* 0x000fe20000100800 */
[----:B------:R-:W4:Y:S02]  /*141540*/  LDL.LU R245, [R1+0x1cf4] ;  /* 0x001cf40001f57983 */ /* 0x000f240000300800 */
[----:B------:R-:W4:Y:S02]  /*141550*/  LDL.LU R246, [R1+0x1cf8] ;  /* 0x001cf80001f67983 */ /* 0x000f240000300800 */
[----:B------:R-:W4:Y:S01]  /*141560*/  LDL.LU R247, [R1+0x1cfc] ;  /* 0x001cfc0001f77983 */ /* 0x000f220000300800 */
[----:B------:R-:W-:Y:S01]  /*141570*/  IADD3.X R57, R57, R2, RZ, P2, !PT ;  /* 0x0000000239397210 */ /* 0x000fe200017fe4ff */
        /* <DEDUP_REMOVED lines=15> */
[----:B-1----:R-:W4:Y:S02]  /*141670*/  LDL.LU.64 R68, [R1+0x4848] ;  /* 0x0048480001447983 */ /* 0x002f240000300a00 */
[--C-:B------:R-:W-:Y:S11]  /*141680*/  IMAD.X R96, R53, 0x1, R2.reuse, P0 ;  /* 0x0000000135607824 */ /* 0x100ff600000e0602 */
[----:B------:R-:W-:Y:S03]  /*141690*/  @!UPT UIADD3 URZ, URZ, URZ, URZ ;  /* 0x0000003f3f3ff290 */ /* 0x000fe6000fffe03f */
[----:B------:R1:W-:Y:S01]  /*1416a0*/  STL.64 [R1+0xe50], R220 ;  /* 0x000e50dc01007387 */ /* 0x0003e20000100a00 */
[----:B------:R1:W-:Y:S02]  /*1416b0*/  STL.64 [R1+0xe58], R222 ;  /* 0x000e58de01007387 */ /* 0x0003e40000100a00 */
[----:B---3--:R-:W2:Y:S01]  /*1416c0*/  LDL.LU.64 R56, [R1+0x4840] ;  /* 0x0048400001387983 */ /* 0x008ea20000300a00 */
[----:B------:R-:W2:Y:S01]  /*1416d0*/  LDL.LU.64 R52, [R1+0x4838] ;  /* 0x0048380001347983 */ /* 0x000ea20000300a00 */
[--C-:B------:R-:W-:Y:S01]  /*1416e0*/  IMAD.X R88, R89, 0x1, R2.reuse, P1 ;  /* 0x0000000159587824 */ /* 0x100fe200008e0602 */
[----:B------:R-:W-:Y:S01]  /*1416f0*/  IADD3.X R85, R85, R2, RZ, P2, !PT ;  /* 0x0000000255557210 */ /* 0x000fe200017fe4ff */
[----:B------:R-:W-:Y:S01]  /*141700*/  IMAD.X R80, R81, 0x1, R2, P3 ;  /* 0x0000000151507824 */ /* 0x000fe200018e0602 */
        /* <DEDUP_REMOVED lines=18> */
[----:B------:R-:W4:Y:S02]  /*141830*/  LDL.LU.64 R88, [R1+0x4828] ;  /* 0x0048280001587983 */ /* 0x000f240000300a00 */
[----:B------:R-:W-:Y:S01]  /*141840*/  IMAD.X R76, R77, 0x1, R2, P0 ;  /* 0x000000014d4c7824 */ /* 0x000fe200000e0602 */
[----:B--2---:R-:W-:-:S05]  /*141850*/  IADD3 R80, P2, R56, R32, RZ ;  /* 0x0000002038507210 */ /* 0x004fca0007f5e0ff */
[----:B------:R1:W-:Y:S08]  /*141860*/  STL [R1+0x1a9c], R80 ;  /* 0x001a9c5001007387 */ /* 0x0003f00000100800 */
[----:B------:R-:W-:Y:S01]  /*141870*/  STL.64 [R1+0x24a0], R240 ;  /* 0x0024a0f001007387 */ /* 0x000fe20000100a00 */
[----:B------:R-:W-:Y:S02]  /*141880*/  STL.64 [R1+0x24a8], R242 ;  /* 0x0024a8f201007387 */ /* 0x000fe40000100a00 */
[----:B------:R-:W2:Y:S01]  /*141890*/  LDL.LU.64 R84, [R1+0x4820] ;  /* 0x0048200001547983 */ /* 0x000ea20000300a00 */
[----:B-1----:R-:W-:-:S02]  /*1418a0*/  IADD3 R80, P3, R52, R32, RZ ;  /* 0x0000002034507210 */ /* 0x002fc40007f7e0ff */
[----:B------:R-:W-:-:S03]  /*1418b0*/  IADD3.X R68, R69, R2, RZ, P1, !PT ;  /* 0x0000000245447210 */ /* 0x000fc60000ffe4ff */
[----:B------:R1:W-:Y:S01]  /*1418c0*/  STL [R1+0x1a4c], R80 ;  /* 0x001a4c5001007387 */ /* 0x0003e20000100800 */
[--C-:B------:R-:W-:Y:S02]  /*1418d0*/  IMAD.X R56, R57, 0x1, R2.reuse, P2 ;  /* 0x0000000139387824 */ /* 0x100fe400010e0602 */
[----:B------:R-:W-:Y:S01]  /*1418e0*/  IMAD.X R53, R53, 0x1, R2, P3 ;  /* 0x0000000135357824 */ /* 0x000fe200018e0602 */
[----:B-1----:R-:W2:Y:S01]  /*1418f0*/  LDL.LU.64 R80, [R1+0x4818] ;  /* 0x0048180001507983 */ /* 0x002ea20000300a00 */
[----:B------:R1:W-:Y:S03]  /*141900*/  STL [R1+0x1a3c], R76 ;  /* 0x001a3c4c01007387 */ /* 0x0003e60000100800 */
        /* <DEDUP_REMOVED lines=16> */
[----:B------:R-:W-:Y:S01]  /*141a10*/  IADD3.X R96, R97, R2, RZ, P0, !PT ;  /* 0x0000000261607210 */ /* 0x000fe200007fe4ff */
[--C-:B------:R-:W-:Y:S01]  /*141a20*/  IMAD.X R88, R89, 0x1, R2.reuse, P1 ;  /* 0x0000000159587824 */ /* 0x100fe200008e0602 */
[-C--:B--2---:R-:W-:Y:S11]  /*141a30*/  IADD3 R101, P2, R84, R32.reuse, RZ ;  /* 0x0000002054657210 */ /* 0x084ff60007f5e0ff */
[----:B------:R-:W-:Y:S03]  /*141a40*/  @!UPT UIADD3 URZ, URZ, URZ, URZ ;  /* 0x0000003f3f3ff290 */ /* 0x000fe6000fffe03f */
[----:B------:R-:W-:Y:S01]  /*141a50*/  STL.64 [R1+0xe30], R220 ;  /* 0x000e30dc01007387 */ /* 0x000fe20000100a00 */
[----:B------:R1:W-:Y:S02]  /*141a60*/  STL.64 [R1+0xe38], R222 ;  /* 0x000e38de01007387 */ /* 0x0003e40000100a00 */
[----:B-1----:R-:W-:Y:S01]  /*141a70*/  HMMA.1688.F32.TF32 R220, R236, R202, R248 ;  /* 0x000000caecdc723c */ /* 0x002fe200000810f8 */
[----:B------:R-:W-:Y:S01]  /*141a80*/  IADD3 R100, P3, R80, R32, RZ ;  /* 0x0000002050647210 */ /* 0x000fe20007f7e0ff */
[--C-:B------:R-:W-:Y:S01]  /*141a90*/  IMAD.X R84, R85, 0x1, R2.reuse, P2 ;  /* 0x0000000155547824 */ /* 0x100fe200010e0602 */
[----:B------:R-:W-:Y:S03]  /*141aa0*/  STL [R1+0x1a10], R101 ;  /* 0x001a106501007387 */ /* 0x000fe60000100800 */
[----:B------:R-:W-:Y:S01]  /*141ab0*/  STL [R1+0x1a18], R100 ;  /* 0x001a186401007387 */ /* 0x000fe20000100800 */
[----:B------:R-:W-:Y:S01]  /*141ac0*/  IADD3.X R80, R81, R2, RZ, P3, !PT ;  /* 0x0000000251507210 */ /* 0x000fe20001ffe4ff */
[----:B------:R-:W-:Y:S01]  /*141ad0*/  STL [R1+0x1a04], R96 ;  /* 0x001a046001007387 */ /* 0x000fe20000100800 */
[----:B------:R-:W-:Y:S01]  /*141ae0*/  STL [R1+0x1a08], R88 ;  /* 0x001a085801007387 */ /* 0x000fe20000100800 */
[-C--:B------:R-:W-:Y:S01]  /*141af0*/  IADD3 R81, P0, R76, R32.reuse, RZ ;  /* 0x000000204c517210 */ /* 0x080fe20007f1e0ff */
[----:B------:R-:W-:Y:S02]  /*141b00*/  STL [R1+0x1a0c], R84 ;  /* 0x001a0c5401007387 */ /* 0x000fe40000100800 */
[----:B------:R1:W-:Y:S02]  /*141b10*/  STL [R1+0x1a14], R80 ;  /* 0x001a145001007387 */ /* 0x0003e40000100800 */
[----:B------:R2:W-:Y:S02]  /*141b20*/  STL [R1+0x1a1c], R81 ;  /* 0x001a1c5101007387 */ /* 0x0005e40000100800 */
[----:B------:R-:W4:Y:S02]  /*141b30*/  LDL.LU R248, [R1+0x1c80] ;  /* 0x001c800001f87983 */ /* 0x000f240000300800 */
[----:B------:R-:W-:Y:S01]  /*141b40*/  IMAD.X R76, R77, 0x1, R2, P0 ;  /* 0x000000014d4c7824 */ /* 0x000fe200000e0602 */
[----:B-1----:R-:W-:-:S03]  /*141b50*/  IADD3 R80, P1, R68, R32, RZ ;  /* 0x0000002044507210 */ /* 0x002fc60007f3e0ff */
        /* <DEDUP_REMOVED lines=15> */
[----:B------:R-:W-:Y:S01]  /*141c50*/  IADD3.X R56, R57, R2, RZ, P2, !PT ;  /* 0x0000000239387210 */ /* 0x000fe200017fe4ff */
[----:B------:R-:W-:Y:S04]  /*141c60*/  HMMA.1688.F32.TF32 R240, R236, R86, R244 ;  /* 0x00000056ecf0723c */ /* 0x000fe800000810f4 */
[----:B------:R3:W-:Y:S01]  /*141c70*/  STL [R1+0x19d8], R56 ;  /* 0x0019d83801007387 */ /* 0x0007e20000100800 */
[----:B------:R-:W4:Y:S02]  /*141c80*/  LDL.LU R220, [R1+0x1c60] ;  /* 0x001c600001dc7983 */ /* 0x000f240000300800 */
[----:B------:R-:W4:Y:S02]  /*141c90*/  LDL.LU R221, [R1+0x1c64] ;  /* 0x001c640001dd7983 */ /* 0x000f240000300800 */
[----:B------:R-:W4:Y:S01]  /*141ca0*/  LDL.LU R222, [R1+0x1c68] ;  /* 0x001c680001de7983 */ /* 0x000f220000300800 */
[----:B------:R-:W4:Y:S01]  /*141cb0*/  LDL.LU R223, [R1+0x1c6c] ;  /* 0x001c6c0001df7983 */ /* 0x000f220000300800 */
[----:B-1----:R-:W4:Y:S02]  /*141cc0*/  LDL.LU.64 R76, [R1+0x4a18] ;  /* 0x004a1800014c7983 */ /* 0x002f240000300a00 */
[----:B---3--:R-:W3:Y:S02]  /*141cd0*/  LDL.LU.64 R68, [R1+0x4a10] ;  /* 0x004a100001447983 */ /* 0x008ee40000300a00 */
[----:B------:R-:W-:-:S05]  /*141ce0*/  IMAD.X R52, R53, 0x1, R2, P3 ;  /* 0x0000000135347824 */ /* 0x000fca00018e0602 */
        /* <DEDUP_REMOVED lines=26> */
[----:B------:R1:W-:Y:S01]  /*141e90*/  STL.64 [R1+0x2488], R250 ;  /* 0x002488fa01007387 */ /* 0x0003e20000100a00 */
[----:B------:R-:W-:Y:S01]  /*141ea0*/  IADD3.X R88, R89, R2, RZ, P1, !PT ;  /* 0x0000000259587210 */ /* 0x000fe20000ffe4ff */
[--C-:B------:R-:W-:Y:S02]  /*141eb0*/  IMAD.X R77, R77, 0x1, R2.reuse, P2 ;  /* 0x000000014d4d7824 */ /* 0x100fe400010e0602 */
        /* <DEDUP_REMOVED lines=8> */
[----:B------:R-:W-:Y:S01]  /*141f40*/  IADD3 R69, P0, R56, R32, RZ ;  /* 0x0000002038457210 */ /* 0x000fe20007f1e0ff */
[----:B------:R-:W-:Y:S02]  /*141f50*/  STL [R1+0x196c], R100 ;  /* 0x00196c6401007387 */ /* 0x000fe40000100800 */
[----:B------:R-:W-:Y:S01]  /*141f60*/  STL [R1+0x1970], R88 ;  /* 0x0019705801007387 */ /* 0x000fe20000100800 */
[----:B------:R-:W-:Y:S01]  /*141f70*/  STL [R1+0x1974], R77 ;  /* 0x0019744d01007387 */ /* 0x000fe20000100800 */
[----:B------:R-:W-:Y:S02]  /*141f80*/  STL [R1+0x1978], R76 ;  /* 0x0019784c01007387 */ /* 0x000fe40000100800 */
[----:B------:R1:W-:Y:S01]  /*141f90*/  STL [R1+0x1980], R69 ;  /* 0x0019804501007387 */ /* 0x0003e20000100800 */
[----:B------:R-:W-:Y:S02]  /*141fa0*/  IADD3.X R56, R57, R2, RZ, P0, !PT ;  /* 0x0000000239387210 */ /* 0x000fe400007fe4ff */
        /* <DEDUP_REMOVED lines=13> */
[----:B------:R-:W-:-:S02]  /*142080*/  IMAD.X R84, R85, 0x1, R2, P1 ;  /* 0x0000000155547824 */ /* 0x000fc400008e0602 */
[----:B------:R-:W-:Y:S01]  /*142090*/  IMAD.X R80, R81, 0x1, R2, P2 ;  /* 0x0000000151507824 */ /* 0x000fe200010e0602 */
[----:B------:R-:W-:Y:S02]  /*1420a0*/  IADD3.X R53, R53, R2, RZ, P3, !PT ;  /* 0x0000000235357210 */ /* 0x000fe40001ffe4ff */
[----:B------:R1:W-:Y:S02]  /*1420b0*/  STL [R1+0x1938], R84 ;  /* 0x0019385401007387 */ /* 0x0003e40000100800 */
[----:B------:R1:W-:Y:S02]  /*1420c0*/  STL [R1+0x193c], R80 ;  /* 0x00193c5001007387 */ /* 0x0003e40000100800 */
[----:B------:R-:W-:Y:S02]  /*1420d0*/  STL [R1+0x1944], R53 ;  /* 0x0019443501007387 */ /* 0x000fe40000100800 */
[----:B------:R-:W4:Y:S01]  /*1420e0*/  LDL.LU.64 R88, [R1+0x49c8] ;  /* 0x0049c80001587983 */ /* 0x000f220000300a00 */
[----:B---3--:R-:W-:-:S05]  /*1420f0*/  IADD3 R52, P0, R96, R32, RZ ;  /* 0x0000002060347210 */ /* 0x008fca0007f1e0ff */
[----:B------:R3:W-:Y:S01]  /*142100*/  STL [R1+0x194c], R52 ;  /* 0x00194c3401007387 */ /* 0x0007e20000100800 */
[----:B-1----:R-:W4:Y:S04]  /*142110*/  LDL.LU.64 R84, [R1+0x49c0] ;  /* 0x0049c00001547983 */ /* 0x002f280000300a00 */
[----:B------:R-:W-:Y:S02]  /*142120*/  STL.64 [R1+0x2470], R220 ;  /* 0x002470dc01007387 */ /* 0x000fe40000100a00 */
[----:B------:R1:W-:Y:S01]  /*142130*/  STL.64 [R1+0x2478], R222 ;  /* 0x002478de01007387 */ /* 0x0003e20000100a00 */
[----:B------:R-:W4:Y:S01]  /*142140*/  LDL.LU.64 R80, [R1+0x49b8] ;  /* 0x0049b80001507983 */ /* 0x000f220000300a00 */
[----:B------:R-:W-:-:S03]  /*142150*/  IMAD.X R96, R97, 0x1, R2, P0 ;  /* 0x0000000161607824 */ /* 0x000fc600000e0602 */
        /* <DEDUP_REMOVED lines=9> */
[----:B----4-:R-:W-:-:S04]  /*1421f0*/  IADD3 R101, P2, R68, R32, RZ ;  /* 0x0000002044657210 */ /* 0x010fc80007f5e0ff */
[----:B------:R-:W-:Y:S01]  /*142200*/  IADD3.X R68, R69, R2, RZ, P2, !PT ;  /* 0x0000000245447210 */ /* 0x000fe200017fe4ff */
[----:B------:R-:W-:Y:S01]  /*142210*/  STL [R1+0x190c], R101 ;  /* 0x00190c6501007387 */ /* 0x000fe20000100800 */
[----:B------:R-:W-:-:S05]  /*142220*/  IADD3 R100, P3, R56, R32, RZ ;  /* 0x0000002038647210 */ /* 0x000fca0007f7e0ff */
[----:B------:R-:W-:Y:S01]  /*142230*/  STL [R1+0x1914], R100 ;  /* 0x0019146401007387 */ /* 0x000fe20000100800 */
[----:B------:R-:W-:Y:S02]  /*142240*/  IMAD.X R56, R57, 0x1, R2, P3 ;  /* 0x0000000139387824 */ /* 0x000fe400018e0602 */
[----:B------:R-:W-:Y:S02]  /*142250*/  STL [R1+0x18fc], R96 ;  /* 0x0018fc6001007387 */ /* 0x000fe40000100800 */
[----:B------:R1:W-:Y:S01]  /*142260*/  STL [R1+0x1900], R76 ;  /* 0x0019004c01007387 */ /* 0x0003e20000100800 */
[----:B------:R2:W-:Y:S04]  /*142270*/  STL [R1+0x1908], R68 ;  /* 0x0019084401007387 */ /* 0x0005e80000100800 */
        /* <DEDUP_REMOVED lines=13> */
[----:B------:R-:W-:Y:S01]  /*142350*/  IMAD.X R88, R89, 0x1, R2, P0 ;  /* 0x0000000159587824 */ /* 0x000fe200000e0602 */
[----:B---3--:R-:W-:-:S02]  /*142360*/  IADD3 R96, P3, R52, R32, RZ ;  /* 0x0000002034607210 */ /* 0x008fc40007f7e0ff */
[----:B------:R-:W-:Y:S01]  /*142370*/  IADD3.X R84, R85, R2, RZ, P1, !PT ;  /* 0x0000000255547210 */ /* 0x000fe20000ffe4ff */
[--C-:B------:R-:W-:Y:S02]  /*142380*/  IMAD.X R80, R81, 0x1, R2.reuse, P2 ;  /* 0x0000000151507824 */ /* 0x100fe400010e0602 */
        /* <DEDUP_REMOVED lines=20> */
[----:B------:R-:W2:Y:S01]  /*1424d0*/  LDL.LU R220, [R1+0x1100] ;  /* 0x0011000001dc7983 */ /* 0x000ea20000300800 */
[----:B------:R-:W-:Y:S01]  /*1424e0*/  IADD3.X R76, R77, R2, RZ, P0, !PT ;  /* 0x000000024d4c7210 */ /* 0x000fe200007fe4ff */
[--C-:B------:R-:W-:Y:S02]  /*1424f0*/  IMAD.X R68, R69, 0x1, R2.reuse, P1 ;  /* 0x0000000145447824 */ /* 0x100fe400008e0602 */
[----:B------:R-:W-:Y:S11]  /*142500*/  IMAD.X R57, R57, 0x1, R2, P2 ;  /* 0x0000000139397824 */ /* 0x000ff600010e0602 */
[----:B------:R-:W-:Y:S07]  /*142510*/  @!UPT UIADD3 URZ, URZ, URZ, URZ ;  /* 0x0000003f3f3ff290 */ /* 0x000fee000fffe03f */
[----:B------:R-:W-:Y:S01]  /*142520*/  STL.64 [R1+0x2460], R236 ;  /* 0x002460ec01007387 */ /* 0x000fe20000100a00 */
[----:B------:R1:W-:Y:S02]  /*142530*/  STL.64 [R1+0x2468], R238 ;  /* 0x002468ee01007387 */ /* 0x0003e40000100a00 */
[----:B------:R-:W2:Y:S02]  /*142540*/  LDL.LU R221, [R1+0x1104] ;  /* 0x0011040001dd7983 */ /* 0x000ea40000300800 */
[----:B------:R-:W2:Y:S01]  /*142550*/  LDL.LU R222, [R1+0x1108] ;  /* 0x0011080001de7983 */ /* 0x000ea20000300800 */
[----:B------:R-:W2:Y:S01]  /*142560*/  LDL.LU R223, [R1+0x110c] ;  /* 0x00110c0001df7983 */ /* 0x000ea20000300800 */
[----:B---3--:R-:W-:Y:S01]  /*142570*/  IADD3 R56, P0, R88, R32, RZ ;  /* 0x0000002058387210 */ /* 0x008fe20007f1e0ff */
        /* <DEDUP_REMOVED lines=9> */
[----:B------:R-:W-:-:S02]  /*142610*/  IADD3.X R88, R89, R2, RZ, P0, !PT ;  /* 0x0000000259587210 */ /* 0x000fc400007fe4ff */
        /* <DEDUP_REMOVED lines=14> */
[----:B------:R-:W-:-:S02]  /*142700*/  IMAD.X R84, R85, 0x1, R2, P1 ;  /* 0x0000000155547824 */ /* 0x000fc400008e0602 */
[----:B------:R-:W-:Y:S01]  /*142710*/  IMAD.X R80, R81, 0x1, R2, P2 ;  /* 0x0000000151507824 */ /* 0x000fe200010e0602 */
[----:B------:R-:W-:Y:S02]  /*142720*/  IADD3.X R52, R53, R2, RZ, P3, !PT ;  /* 0x0000000235347210 */ /* 0x000fe40001ffe4ff */
[----:B------:R1:W-:Y:S02]  /*142730*/  STL [R1+0x1244], R84 ;  /* 0x0012445401007387 */ /* 0x0003e40000100800 */
[----:B------:R1:W-:Y:S02]  /*142740*/  STL [R1+0x1250], R80 ;  /* 0x0012505001007387 */ /* 0x0003e40000100800 */
        /* <DEDUP_REMOVED lines=8> */
[----:B----4-:R-:W-:-:S05]  /*1427d0*/  IADD3 R100, P0, R76, R32, RZ ;  /* 0x000000204c647210 */ /* 0x010fca0007f1e0ff */
[----:B------:R-:W-:Y:S01]  /*1427e0*/  STL [R1+0x1260], R100 ;  /* 0x0012606401007387 */ /* 0x000fe20000100800 */
[----:B--2---:R-:W-:Y:S01]  /*1427f0*/  IADD3 R97, P1, R68, R32, RZ ;  /* 0x0000002044617210 */ /* 0x004fe20007f3e0ff */
[----:B------:R-:W-:-:S04]  /*142800*/  IMAD.X R76, R77, 0x1, R2, P0 ;  /* 0x000000014d4c7824 */ /* 0x000fc800000e0602 */
[----:B------:R-:W-:Y:S01]  /*142810*/  STL [R1+0x1264], R97 ;  /* 0x0012646101007387 */ /* 0x000fe20000100800 */
[----:B------:R-:W-:Y:S01]  /*142820*/  IMAD.X R68, R69, 0x1, R2, P1 ;  /* 0x0000000145447824 */ /* 0x000fe200008e0602 */
[----:B---3--:R-:W-:-:S04]  /*142830*/  IADD3 R96, P2, R56, R32, RZ ;  /* 0x0000002038607210 */ /* 0x008fc80007f5e0ff */
        /* <DEDUP_REMOVED lines=317> */
[--C-:B------:R-:W-:Y:S02]  /*143c10*/  IMAD.X R85, R85, 0x1, R2.reuse, P1 ;  /* 0x0000000155557824 */ /* 0x100fe400008e0602 */
[----:B------:R-:W-:Y:S01]  /*143c20*/  STL [R1+0x13e8], R96 ;  /* 0x0013e86001007387 */ /* 0x000fe20000100800 */
[----:B------:R-:W-:Y:S01]  /*143c30*/  IADD3.X R84, R81, R2, RZ, P2, !PT ;  /* 0x0000000251547210 */ /* 0x000fe200017fe4ff */
        /* <DEDUP_REMOVED lines=22> */
[--C-:B------:R-:W-:Y:S01]  /*143da0*/  IMAD.X R76, R77, 0x1, R2.reuse, P0 ;  /* 0x000000014d4c7824 */ /* 0x100fe200000e0602 */
[----:B------:R-:W-:Y:S01]  /*143db0*/  IADD3.X R68, R69, R2, RZ, P1, !PT ;  /* 0x0000000245447210 */ /* 0x000fe20000ffe4ff */
        /* <DEDUP_REMOVED lines=27> */
[----:B------:R-:W-:Y:S01]  /*143f70*/  IMAD.X R80, R81, 0x1, R2, P0 ;  /* 0x0000000151507824 */ /* 0x000fe200000e0602 */
[----:B------:R-:W-:-:S04]  /*143f80*/  IADD3.X R52, R53, R2, RZ, P1, !PT ;  /* 0x0000000235347210 */ /* 0x000fc80000ffe4ff */
[----:B------:R-:W-:Y:S01]  /*143f90*/  HMMA.1688.F32.TF32 R220, R240, R214, R220 ;  /* 0x000000d6f0dc723c */ /* 0x000fe200000810dc */
[--C-:B------:R-:W-:Y:S02]  /*143fa0*/  IMAD.X R101, R101, 0x1, R2.reuse, P2 ;  /* 0x0000000165657824 */ /* 0x100fe400010e0602 */
[----:B------:R-:W-:Y:S11]  /*143fb0*/  IMAD.X R96, R97, 0x1, R2, P3 ;  /* 0x0000000161607824 */ /* 0x000ff600018e0602 */
[----:B------:R-:W-:Y:S01]  /*143fc0*/  @!UPT UIADD3 URZ, URZ, URZ, URZ ;  /* 0x0000003f3f3ff290 */ /* 0x000fe2000fffe03f */
        /* <DEDUP_REMOVED lines=42> */
[----:B------:R-:W4:Y:S01]  /*144270*/  LDL.LU R245, [R1+0xeb4] ;  /* 0x000eb40001f57983 */ /* 0x000f220000300800 */
[----:B------:R-:W-:Y:S01]  /*144280*/  IADD3.X R88, R89, R2, RZ, P0, !PT ;  /* 0x0000000259587210 */ /* 0x000fe200007fe4ff */
[----:B------:R-:W4:Y:S01]  /*144290*/  LDL.LU R246, [R1+0xeb8] ;  /* 0x000eb80001f67983 */ /* 0x000f220000300800 */
[----:B------:R-:W-:-:S02]  /*1442a0*/  IMAD.X R84, R85, 0x1, R2, P1 ;  /* 0x0000000155547824 */ /* 0x000fc400008e0602 */
[----:B------:R-:W4:Y:S01]  /*1442b0*/  LDL.LU R247, [R1+0xebc] ;  /* 0x000ebc0001f77983 */ /* 0x000f220000300800 */
[----:B-1----:R-:W-:Y:S01]  /*1442c0*/  HMMA.1688.F32.TF32 R220, R240, R162, R248 ;  /* 0x000000a2f0dc723c */ /* 0x002fe200000810f8 */
[----:B------:R-:W-:Y:S01]  /*1442d0*/  IMAD.X R81, R81, 0x1, R2, P2 ;  /* 0x0000000151517824 */ /* 0x000fe200010e0602 */
[----:B------:R-:W-:Y:S01]  /*1442e0*/  IADD3.X R52, R53, R2, RZ, P3, !PT ;  /* 0x0000000235347210 */ /* 0x000fe20001ffe4ff */
        /* <DEDUP_REMOVED lines=24> */
[----:B------:R-:W-:-:S02]  /*144470*/  IMAD.X R68, R69, 0x1, R2, P1 ;  /* 0x0000000145447824 */ /* 0x000fc400008e0602 */
[----:B------:R-:W4:Y:S02]  /*144480*/  LDL.LU R249, [R1+0xe64] ;  /* 0x000e640001f97983 */ /* 0x000f240000300800 */
[----:B------:R-:W4:Y:S01]  /*144490*/  LDL.LU R250, [R1+0xe68] ;  /* 0x000e680001fa7983 */ /* 0x000f220000300800 */
[----:B------:R-:W-:Y:S01]  /*1444a0*/  IADD3.X R56, R57, R2, RZ, P2, !PT ;  /* 0x0000000239387210 */ /* 0x000fe200017fe4ff */
        /* <DEDUP_REMOVED lines=17> */
[----:B------:R-:W-:Y:S01]  /*1445c0*/  STL.64 [R1+0x23c8], R238 ;  /* 0x0023c8ee01007387 */ /* 0x000fe20000100a00 */
[----:B------:R-:W-:Y:S01]  /*1445d0*/  IADD3.X R80, R53, R2, RZ, P2, !PT ;  /* 0x0000000235507210 */ /* 0x000fe200017fe4ff */
        /* <DEDUP_REMOVED lines=13> */
[----:B------:R-:W4:Y:S02]  /*1446b0*/  LDL.LU R244, [R1+0xe40] ;  /* 0x000e400001f47983 */ /* 0x000f240000300800 */
[----:B------:R-:W-:Y:S01]  /*1446c0*/  IMAD.X R76, R77, 0x1, R2, P0 ;  /* 0x000000014d4c7824 */ /* 0x000fe200000e0602 */
[----:B------:R-:W-:Y:S01]  /*1446d0*/  STL [R1+0xee8], R97 ;  /* 0x000ee86101007387 */ /* 0x000fe20000100800 */
[----:B-1----:R-:W-:Y:S02]  /*1446e0*/  IADD3 R96, P2, R56, R32, RZ ;  /* 0x0000002038607210 */ /* 0x002fe40007f5e0ff */
[----:B------:R-:W-:-:S03]  /*1446f0*/  IADD3.X R68, R69, R2, RZ, P1, !PT ;  /* 0x0000000245447210 */ /* 0x000fc60000ffe4ff */
        /* <DEDUP_REMOVED lines=27> */
[----:B------:R-:W-:Y:S01]  /*1448b0*/  IADD3.X R88, R89, R2, RZ, P1, !PT ;  /* 0x0000000259587210 */ /* 0x000fe20000ffe4ff */
[--C-:B------:R-:W-:Y:S02]  /*1448c0*/  IMAD.X R85, R85, 0x1, R2.reuse, P2 ;  /* 0x0000000155557824 */ /* 0x100fe400010e0602 */
        /* <DEDUP_REMOVED lines=24> */
[----:B------:R-:W2:Y:S01]  /*144a50*/  LDL.LU.64 R84, [R1+0x4398] ;  /* 0x0043980001547983 */ /* 0x000ea20000300a00 */
[----:B------:R-:W-:-:S02]  /*144a60*/  IADD3.X R76, R77, R2, RZ, P2, !PT ;  /* 0x000000024d4c7210 */ /* 0x000fc400017fe4ff */
[----:B-1----:R-:W-:Y:S01]  /*144a70*/  IADD3 R80, P1, R52, R32, RZ ;  /* 0x0000002034507210 */ /* 0x002fe20007f3e0ff */
[----:B------:R-:W-:-:S04]  /*144a80*/  IMAD.X R68, R69, 0x1, R2, P3 ;  /* 0x0000000145447824 */ /* 0x000fc800018e0602 */
[----:B------:R1:W-:Y:S01]  /*144a90*/  STL [R1+0x34b4], R80 ;  /* 0x0034b45001007387 */ /* 0x0003e20000100800 */
[----:B------:R-:W-:-:S03]  /*144aa0*/  IMAD.X R56, R57, 0x1, R2, P0 ;  /* 0x0000000139387824 */ /* 0x000fc600000e0602 */
[----:B-1----:R-:W2:Y:S01]  /*144ab0*/  LDL.LU.64 R80, [R1+0x4390] ;  /* 0x0043900001507983 */ /* 0x002ea20000300a00 */
[----:B------:R1:W-:Y:S01]  /*144ac0*/  STL [R1+0xe40], R76 ;  /* 0x000e404c01007387 */ /* 0x0003e20000100800 */
[----:B------:R-:W-:Y:S02]  /*144ad0*/  IADD3.X R53, R53, R2, RZ, P1, !PT ;  /* 0x0000000235357210 */ /* 0x000fe40000ffe4ff */
        /* <DEDUP_REMOVED lines=16> */
[--C-:B------:R-:W-:Y:S02]  /*144be0*/  IMAD.X R96, R97, 0x1, R2.reuse, P0 ;  /* 0x0000000161607824 */ /* 0x100fe400000e0602 */
[--C-:B------:R-:W-:Y:S01]  /*144bf0*/  IMAD.X R88, R89, 0x1, R2.reuse, P1 ;  /* 0x0000000159587824 */ /* 0x100fe200008e0602 */
[-C--:B--2---:R-:W-:Y:S11]  /*144c00*/  IADD3 R101, P2, R84, R32.reuse, RZ ;  /* 0x0000002054657210 */ /* 0x084ff60007f5e0ff */
[----:B------:R-:W-:Y:S02]  /*144c10*/  @!UPT UIADD3 URZ, URZ, URZ, URZ ;  /* 0x0000003f3f3ff290 */ /* 0x000fe4000fffe03f */
[----:B------:R-:W-:Y:S01]  /*144c20*/  STL.64 [R1+0x23a0], R220 ;  /* 0x0023a0dc01007387 */ /* 0x000fe20000100a00 */
[----:B------:R1:W-:Y:S02]  /*144c30*/  STL.64 [R1+0x23a8], R222 ;  /* 0x0023a8de01007387 */ /* 0x0003e40000100a00 */
[----:B-1----:R-:W-:Y:S01]  /*144c40*/  HMMA.1688.F32.TF32 R220, R240, R202, R248 ;  /* 0x000000caf0dc723c */ /* 0x002fe200000810f8 */
[----:B------:R-:W-:Y:S02]  /*144c50*/  IADD3 R100, P3, R80, R32, RZ ;  /* 0x0000002050647210 */ /* 0x000fe40007f7e0ff */
[----:B------:R-:W-:Y:S01]  /*144c60*/  IADD3.X R84, R85, R2, RZ, P2, !PT ;  /* 0x0000000255547210 */ /* 0x000fe200017fe4ff */
[----:B------:R-:W-:Y:S02]  /*144c70*/  STL [R1+0x3464], R101 ;  /* 0x0034646501007387 */ /* 0x000fe40000100800 */
[----:B------:R-:W-:Y:S02]  /*144c80*/  STL [R1+0x346c], R100 ;  /* 0x00346c6401007387 */ /* 0x000fe40000100800 */
[--C-:B------:R-:W-:Y:S01]  /*144c90*/  IMAD.X R80, R81, 0x1, R2.reuse, P3 ;  /* 0x0000000151507824 */ /* 0x100fe200018e0602 */
[----:B------:R-:W-:Y:S01]  /*144ca0*/  STL [R1+0x3458], R96 ;  /* 0x0034586001007387 */ /* 0x000fe20000100800 */
[----:B------:R-:W-:Y:S01]  /*144cb0*/  STL [R1+0x345c], R88 ;  /* 0x00345c5801007387 */ /* 0x000fe20000100800 */
[-C--:B------:R-:W-:Y:S01]  /*144cc0*/  IADD3 R81, P0, R76, R32.reuse, RZ ;  /* 0x000000204c517210 */ /* 0x080fe20007f1e0ff */
[----:B------:R-:W-:Y:S01]  /*144cd0*/  STL [R1+0x3460], R84 ;  /* 0x0034605401007387 */ /* 0x000fe20000100800 */
[----:B------:R1:W-:Y:S03]  /*144ce0*/  STL [R1+0x3468], R80 ;  /* 0x0034685001007387 */ /* 0x0003e60000100800 */
[----:B------:R2:W-:Y:S02]  /*144cf0*/  STL [R1+0x3470], R81 ;  /* 0x0034705101007387 */ /* 0x0005e40000100800 */
[----:B------:R-:W4:Y:S02]  /*144d00*/  LDL.LU R248, [R1+0xdd0] ;  /* 0x000dd00001f87983 */ /* 0x000f240000300800 */
[----:B------:R-:W-:Y:S01]  /*144d10*/  IMAD.X R76, R77, 0x1, R2, P0 ;  /* 0x000000014d4c7824 */ /* 0x000fe200000e0602 */
[----:B-1----:R-:W-:-:S02]  /*144d20*/  IADD3 R80, P1, R68, R32, RZ ;  /* 0x0000002044507210 */ /* 0x002fc40007f3e0ff */
[----:B------:R-:W-:Y:S01]  /*144d30*/  STL.64 [R1+0xc30], R220 ;  /* 0x000c30dc01007387 */ /* 0x000fe20000100a00 */
[----:B------:R-:W-:Y:S02]  /*144d40*/  STL.64 [R1+0xc38], R222 ;  /* 0x000c38de01007387 */ /* 0x000fe40000100a00 */
[----:B------:R3:W-:Y:S02]  /*144d50*/  STL [R1+0x33ec], R80 ;  /* 0x0033ec5001007387 */ /* 0x0007e40000100800 */
[----:B------:R-:W4:Y:S01]  /*144d60*/  LDL.LU R249, [R1+0xdd4] ;  /* 0x000dd40001f97983 */ /* 0x000f220000300800 */
[----:B------:R-:W4:Y:S01]  /*144d70*/  LDL.LU R250, [R1+0xdd8] ;  /* 0x000dd80001fa7983 */ /* 0x000f220000300800 */
[----:B------:R-:W4:Y:S01]  /*144d80*/  LDL.LU R251, [R1+0xddc] ;  /* 0x000ddc0001fb7983 */ /* 0x000f220000300800 */
[----:B--2---:R-:W-:Y:S02]  /*144d90*/  IADD3 R81, P2, R56, R32, RZ ;  /* 0x0000002038517210 */ /* 0x004fe40007f5e0ff */
[----:B------:R-:W-:-:S03]  /*144da0*/  IADD3.X R68, R69, R2, RZ, P1, !PT ;  /* 0x0000000245447210 */ /* 0x000fc60000ffe4ff */
[----:B------:R-:W-:Y:S01]  /*144db0*/  STL [R1+0x33f4], R81 ;  /* 0x0033f45101007387 */ /* 0x000fe20000100800 */
[----:B---3--:R-:W-:-:S05]  /*144dc0*/  IADD3 R80, P3, R52, R32, RZ ;  /* 0x0000002034507210 */ /* 0x008fca0007f7e0ff */
[----:B------:R-:W-:Y:S01]  /*144dd0*/  STL [R1+0x33fc], R80 ;  /* 0x0033fc5001007387 */ /* 0x000fe20000100800 */
[----:B------:R1:W-:Y:S02]  /*144de0*/  STL [R1+0x33e4], R76 ;  /* 0x0033e44c01007387 */ /* 0x0003e40000100800 */
[----:B------:R-:W2:Y:S02]  /*144df0*/  LDL.LU.64 R96, [R1+0x45a8] ;  /* 0x0045a80001607983 */ /* 0x000ea40000300a00 */
[----:B------:R3:W-:Y:S01]  /*144e00*/  STL [R1+0x33e8], R68 ;  /* 0x0033e84401007387 */ /* 0x0007e20000100800 */
[----:B------:R-:W4:Y:S01]  /*144e10*/  LDL.LU.64 R88, [R1+0x45a0] ;  /* 0x0045a00001587983 */ /* 0x000f220000300a00 */
[--C-:B------:R-:W-:Y:S01]  /*144e20*/  IMAD.X R56, R57, 0x1, R2.reuse, P2 ;  /* 0x0000000139387824 */ /* 0x100fe200010e0602 */
        /* <DEDUP_REMOVED lines=36> */
[--C-:B------:R-:W-:Y:S02]  /*145070*/  IMAD.X R88, R89, 0x1, R2.reuse, P1 ;  /* 0x0000000159587824 */ /* 0x100fe400008e0602 */
[----:B------:R-:W-:Y:S01]  /*145080*/  IMAD.X R77, R77, 0x1, R2, P2 ;  /* 0x000000014d4d7824 */ /* 0x000fe200010e0602 */
[-C--:B------:R-:W-:Y:S01]  /*145090*/  IADD3.X R76, R69, R2.reuse, RZ, P3, !PT ;  /* 0x00000002454c7210 */ /* 0x080fe20001ffe4ff */
[----:B---3--:R-:W3:Y:S01]  /*1450a0*/  LDL.LU R248, [R1+0xd60] ;  /* 0x000d600001f87983 */ /* 0x008ee20000300800 */
[----:B------:R1:W-:Y:S02]  /*1450b0*/  STL [R1+0x3328], R100 ;  /* 0x0033286401007387 */ /* 0x0003e40000100800 */
[----:B------:R-:W3:Y:S02]  /*1450c0*/  LDL.LU R249, [R1+0xd64] ;  /* 0x000d640001f97983 */ /* 0x000ee40000300800 */
[----:B-1----:R-:W3:Y:S01]  /*1450d0*/  LDL.LU R250, [R1+0xd68] ;  /* 0x000d680001fa7983 */ /* 0x002ee20000300800 */
[----:B------:R-:W3:Y:S01]  /*1450e0*/  LDL.LU R251, [R1+0xd6c] ;  /* 0x000d6c0001fb7983 */ /* 0x000ee20000300800 */
[----:B------:R-:W-:-:S03]  /*1450f0*/  IADD3.X R100, R97, R2, RZ, P0, !PT ;  /* 0x0000000261647210 */ /* 0x000fc600007fe4ff */
        /* <DEDUP_REMOVED lines=21> */
[--C-:B------:R-:W-:Y:S01]  /*145250*/  IMAD.X R84, R85, 0x1, R2.reuse, P1 ;  /* 0x0000000155547824 */ /* 0x100fe200008e0602 */
[----:B------:R-:W-:Y:S01]  /*145260*/  IADD3.X R80, R81, R2, RZ, P2, !PT ;  /* 0x0000000251507210 */ /* 0x000fe200017fe4ff */
[----:B------:R-:W-:-:S03]  /*145270*/  IMAD.X R53, R53, 0x1, R2, P3 ;  /* 0x0000000135357824 */ /* 0x000fc600018e0602 */
        /* <DEDUP_REMOVED lines=17> */
[----:B--2---:R-:W-:-:S04]  /*145390*/  IADD3 R104, P1, R76, R32, RZ ;  /* 0x000000204c687210 */ /* 0x004fc80007f3e0ff */
[----:B------:R-:W-:Y:S01]  /*1453a0*/  IADD3.X R76, R77, R2, RZ, P1, !PT ;  /* 0x000000024d4c7210 */ /* 0x000fe20000ffe4ff */
[----:B------:R-:W-:Y:S01]  /*1453b0*/  STL [R1+0x321c], R104 ;  /* 0x00321c6801007387 */ /* 0x000fe20000100800 */
[----:B----4-:R-:W-:-:S05]  /*1453c0*/  IADD3 R101, P2, R68, R32, RZ ;  /* 0x0000002044657210 */ /* 0x010fca0007f5e0ff */
[----:B------:R-:W-:Y:S01]  /*1453d0*/  IMAD.X R68, R69, 0x1, R2, P2 ;  /* 0x0000000145447824 */ /* 0x000fe200010e0602 */
        /* <DEDUP_REMOVED lines=15> */
[----:B------:R-:W-:Y:S01]  /*1454d0*/  IADD3 R97, P2, R80, R32, RZ ;  /* 0x0000002050617210 */ /* 0x000fe20007f5e0ff */
[----:B------:R3:W-:Y:S02]  /*1454e0*/  STL [R1+0x30ec], R96 ;  /* 0x0030ec6001007387 */ /* 0x0007e40000100800 */
[----:B------:R-:W-:Y:S02]  /*1454f0*/  STL [R1+0x30f4], R100 ;  /* 0x0030f46401007387 */ /* 0x000fe40000100800 */
[----:B------:R-:W2:Y:S02]  /*145500*/  LDL.LU R248, [R1+0xd20] ;  /* 0x000d200001f87983 */ /* 0x000ea40000300800 */
[----:B------:R-:W-:Y:S01]  /*145510*/  STL [R1+0x30fc], R97 ;  /* 0x0030fc6101007387 */ /* 0x000fe20000100800 */
[----:B------:R-:W-:-:S02]  /*145520*/  IADD3.X R88, R89, R2, RZ, P0, !PT ;  /* 0x0000000259587210 */ /* 0x000fc400007fe4ff */
[----:B---3--:R-:W-:Y:S01]  /*145530*/  IADD3 R96, P3, R52, R32, RZ ;  /* 0x0000002034607210 */ /* 0x008fe20007f7e0ff */
[--C-:B------:R-:W-:Y:S02]  /*145540*/  IMAD.X R84, R85, 0x1, R2.reuse, P1 ;  /* 0x0000000155547824 */ /* 0x100fe400008e0602 */
[----:B------:R-:W-:Y:S02]  /*145550*/  IMAD.X R80, R81, 0x1, R2, P2 ;  /* 0x0000000151507824 */ /* 0x000fe400010e0602 */
[----:B------:R-:W-:Y:S01]  /*145560*/  STL [R1+0x3104], R96 ;  /* 0x0031046001007387 */ /* 0x000fe20000100800 */
[----:B------:R-:W3:Y:S02]  /*145570*/  LDL.LU R249, [R1+0xd24] ;  /* 0x000d240001f97983 */ /* 0x000ee40000300800 */
[----:B------:R-:W3:Y:S02]  /*145580*/  LDL.LU R250, [R1+0xd28] ;  /* 0x000d280001fa7983 */ /* 0x000ee40000300800 */
[----:B------:R-:W3:Y:S01]  /*145590*/  LDL.LU R251, [R1+0xd2c] ;  /* 0x000d2c0001fb7983 */ /* 0x000ee20000300800 */
[----:B------:R1:W-:Y:S01]  /*1455a0*/  STL [R1+0x30e8], R88 ;  /* 0x0030e85801007387 */ /* 0x0003e20000100800 */
[----:B------:R-:W-:-:S03]  /*1455b0*/  IADD3.X R52, R53, R2, RZ, P3, !PT ;  /* 0x0000000235347210 */ /* 0x000fc60001ffe4ff */
        /* <DEDUP_REMOVED lines=15> */
[--C-:B------:R-:W-:Y:S02]  /*1456b0*/  IMAD.X R76, R77, 0x1, R2.reuse, P0 ;  /* 0x000000014d4c7824 */ /* 0x100fe400000e0602 */
[--C-:B------:R-:W-:Y:S01]  /*1456c0*/  IMAD.X R68, R69, 0x1, R2.reuse, P1 ;  /* 0x0000000145447824 */ /* 0x100fe200008e0602 */
[----:B------:R-:W-:Y:S11]  /*1456d0*/  IADD3.X R57, R57, R2, RZ, P2, !PT ;  /* 0x0000000239397210 */ /* 0x000ff600017fe4ff */
[----:B------:R-:W-:Y:S06]  /*1456e0*/  @!UPT UIADD3 URZ, URZ, URZ, URZ ;  /* 0x0000003f3f3ff290 */ /* 0x000fec000fffe03f */
        /* <DEDUP_REMOVED lines=30> */
[--C-:B------:R-:W-:Y:S01]  /*1458d0*/  IMAD.X R84, R85, 0x1, R2.reuse, P1 ;  /* 0x0000000155547824 */ /* 0x100fe200008e0602 */
[----:B------:R-:W-:Y:S01]  /*1458e0*/  IADD3.X R80, R81, R2, RZ, P2, !PT ;  /* 0x0000000251507210 */ /* 0x000fe200017fe4ff */
[----:B------:R-:W-:-:S03]  /*1458f0*/  IMAD.X R52, R53, 0x1, R2, P3 ;  /* 0x0000000135347824 */ /* 0x000fc600018e0602 */
        /* <DEDUP_REMOVED lines=13> */
[----:B------:R-:W-:-:S03]  /*1459d0*/  IMAD.X R76, R77, 0x1, R2, P0 ;  /* 0x000000014d4c7824 */ /* 0x000fc600000e0602 */
[----:B------:R-:W-:Y:S01]  /*1459e0*/  IADD3.X R68, R69, R2, RZ, P1, !PT ;  /* 0x0000000245447210 */ /* 0x000fe20000ffe4ff */
[----:B------:R-:W-:Y:S01]  /*1459f0*/  STL [R1+0x2fb8], R97 ;  /* 0x002fb86101007387 */ /* 0x000fe20000100800 */
        /* <DEDUP_REMOVED lines=1399> */
[----:B------:R1:W-:Y:S01]  /*14b170*/  STL [R1+0x3850], R80 ;  /* 0x0038505001007387 */ /* 0x0003e20000100800 */
[----:B------:R-:W-:Y:S02]  /*14b180*/  STL [R1+0x35ec], R76 ;  /* 0x0035ec4c01007387 */ /* 0x000fe40000100800 */
[----:B------:R-:W2:Y:S02]  /*14b190*/  LDL.LU.64 R96, [R1+0x3e78] ;  /* 0x003e780001607983 */ /* 0x000ea40000300a00 */
[----:B------:R-:W-:Y:S01]  /*14b1a0*/  STL [R1+0x35f0], R68 ;  /* 0x0035f04401007387 */ /* 0x000fe20000100800 */
[----:B------:R-:W3:Y:S01]  /*14b1b0*/  LDL.LU.64 R88, [R1+0x3e70] ;  /* 0x003e700001587983 */ /* 0x000ee20000300a00 */
[----:B------:R-:W-:Y:S01]  /*14b1c0*/  HMMA.1688.F32.TF32 R236, R240, R86, R244 ;  /* 0x00000056f0ec723c */ /* 0x000fe200000810f4 */
[----:B------:R-:W-:-:S05]  /*14b1d0*/  IADD3.X R56, R57, R2, RZ, P2, !PT ;  /* 0x0000000239387210 */ /* 0x000fca00017fe4ff */
[----:B------:R1:W-:Y:S01]  /*14b1e0*/  STL [R1+0x3844], R56 ;  /* 0x0038443801007387 */ /* 0x0003e20000100800 */
[----:B------:R-:W4:Y:S02]  /*14b1f0*/  LDL.LU R220, [R1+0x130] ;  /* 0x0001300001dc7983 */ /* 0x000f240000300800 */
[----:B------:R-:W4:Y:S02]  /*14b200*/  LDL.LU R221, [R1+0x134] ;  /* 0x0001340001dd7983 */ /* 0x000f240000300800 */
[----:B------:R-:W4:Y:S01]  /*14b210*/  LDL.LU R222, [R1+0x138] ;  /* 0x0001380001de7983 */ /* 0x000f220000300800 */
[----:B------:R-:W4:Y:S01]  /*14b220*/  LDL.LU R223, [R1+0x13c] ;  /* 0x00013c0001df7983 */ /* 0x000f220000300800 */
[----:B-1----:R-:W4:Y:S02]  /*14b230*/  LDL.LU.64 R80, [R1+0x3ac0] ;  /* 0x003ac00001507983 */ /* 0x002f240000300a00 */
[----:B------:R-:W-:Y:S01]  /*14b240*/  IMAD.X R52, R53, 0x1, R2, P3 ;  /* 0x0000000135347824 */ /* 0x000fe200018e0602 */
[----:B------:R-:W4:Y:S04]  /*14b250*/  LDL.LU.64 R56, [R1+0x3ab8] ;  /* 0x003ab80001387983 */ /* 0x000f280000300a00 */
[----:B------:R1:W-:Y:S01]  /*14b260*/  STL [R1+0x384c], R52 ;  /* 0x00384c3401007387 */ /* 0x0003e20000100800 */
[----:B------:R-:W4:Y:S03]  /*14b270*/  LDL.LU R244, [R1+0x120] ;  /* 0x0001200001f47983 */ /* 0x000f260000300800 */
[----:B------:R-:W-:Y:S01]  /*14b280*/  STL.64 [R1+0x2250], R236 ;  /* 0x002250ec01007387 */ /* 0x000fe20000100a00 */
[----:B------:R-:W-:Y:S02]  /*14b290*/  STL.64 [R1+0x2258], R238 ;  /* 0x002258ee01007387 */ /* 0x000fe40000100a00 */
[----:B------:R-:W4:Y:S02]  /*14b2a0*/  LDL.LU R245, [R1+0x124] ;  /* 0x0001240001f57983 */ /* 0x000f240000300800 */
[----:B------:R-:W4:Y:S01]  /*14b2b0*/  LDL.LU R246, [R1+0x128] ;  /* 0x0001280001f67983 */ /* 0x000f220000300800 */
[----:B------:R-:W4:Y:S04]  /*14b2c0*/  LDL.LU R247, [R1+0x12c] ;  /* 0x00012c0001f77983 */ /* 0x000f280000300800 */
[----:B-1----:R-:W4:Y:S04]  /*14b2d0*/  LDL.LU.64 R52, [R1+0x3e68] ;  /* 0x003e680001347983 */ /* 0x002f280000300a00 */
[----:B------:R-:W-:Y:S04]  /*14b2e0*/  LDS R236, [R92+0x9e280] ;  /* 0x09e280005cec7984 */ /* 0x000fe80000000800 */
[----:B------:R-:W-:Y:S04]  /*14b2f0*/  LDS R238, [R92+0x9f280] ;  /* 0x09f280005cee7984 */ /* 0x000fe80000000800 */
[----:B------:R-:W-:Y:S04]  /*14b300*/  LDS R237, [R93+0x9e280] ;  /* 0x09e280005ded7984 */ /* 0x000fe80000000800 */
[----:B------:R-:W1:Y:S01]  /*14b310*/  LDS R239, [R93+0x9f280] ;  /* 0x09f280005def7984 */ /* 0x000e620000000800 */
[----:B--2---:R-:W-:-:S02]  /*14b320*/  IADD3 R69, P0, R96, R32, RZ ;  /* 0x0000002060457210 */ /* 0x004fc40007f1e0ff */
[----:B---3--:R-:W-:-:S03]  /*14b330*/  IADD3 R68, P1, R88, R32, RZ ;  /* 0x0000002058447210 */ /* 0x008fc60007f3e0ff */
[----:B------:R-:W-:Y:S01]  /*14b340*/  STL [R1+0x35c8], R69 ;  /* 0x0035c84501007387 */ /* 0x000fe20000100800 */
[----:B------:R-:W2:Y:S02]  /*14b350*/  LDL.LU.64 R84, [R1+0x3e60] ;  /* 0x003e600001547983 */ /* 0x000ea40000300a00 */
[----:B------:R3:W-:Y:S02]  /*14b360*/  STL [R1+0x35cc], R68 ;  /* 0x0035cc4401007387 */ /* 0x0007e40000100800 */
[----:B------:R-:W2:Y:S01]  /*14b370*/  LDL.LU.64 R76, [R1+0x3ad0] ;  /* 0x003ad000014c7983 */ /* 0x000ea20000300a00 */
[----:B---3--:R-:W3:Y:S01]  /*14b380*/  LDL.LU.64 R68, [R1+0x3ac8] ;  /* 0x003ac80001447983 */ /* 0x008ee20000300a00 */
[C---:B----4-:R-:W-:Y:S08]  /*14b390*/  HMMA.1688.F32.TF32 R248, R240.reuse, R206, R248 ;  /* 0x000000cef0f8723c */ /* 0x050ff000000810f8 */
[----:B------:R-:W-:Y:S01]  /*14b3a0*/  HMMA.1688.F32.TF32 R220, R240, R78, R220 ;  /* 0x0000004ef0dc723c */ /* 0x000fe200000810dc */
[----:B------:R-:W-:-:S05]  /*14b3b0*/  IADD3 R100, P2, R80, R32, RZ ;  /* 0x0000002050647210 */ /* 0x000fca0007f5e0ff */
[----:B------:R4:W-:Y:S01]  /*14b3c0*/  STL [R1+0x3840], R100 ;  /* 0x0038406401007387 */ /* 0x0009e20000100800 */
[----:B------:R-:W-:Y:S01]  /*14b3d0*/  IADD3.X R88, R89, R2, RZ, P1, !PT ;  /* 0x0000000259587210 */ /* 0x000fe20000ffe4ff */
[----:B------:R-:W-:Y:S01]  /*14b3e0*/  IMAD.X R81, R81, 0x1, R2, P2 ;  /* 0x0000000151517824 */ /* 0x000fe200010e0602 */
[----:B----4-:R-:W-:-:S06]  /*14b3f0*/  IADD3 R100, P3, R56, R32, RZ ;  /* 0x0000002038647210 */ /* 0x010fcc0007f7e0ff */
[----:B------:R4:W-:Y:S01]  /*14b400*/  STL.64 [R1+0x800], R248 ;  /* 0x000800f801007387 */ /* 0x0009e20000100a00 */
[----:B------:R1:W-:Y:S02]  /*14b410*/  STL.64 [R1+0x808], R250 ;  /* 0x000808fa01007387 */ /* 0x0003e40000100a00 */
[--C-:B------:R-:W-:Y:S01]  /*14b420*/  IMAD.X R80, R57, 0x1, R2.reuse, P3 ;  /* 0x0000000139507824 */ /* 0x100fe200018e0602 */
[----:B----4-:R-:W4:Y:S01]  /*14b430*/  LDL.LU R248, [R1+0x110] ;  /* 0x0001100001f87983 */ /* 0x010f220000300800 */
[----:B------:R1:W-:Y:S02]  /*14b440*/  STL [R1+0x383c], R100 ;  /* 0x00383c6401007387 */ /* 0x0003e40000100800 */
[----:B------:R-:W4:Y:S02]  /*14b450*/  LDL.LU R249, [R1+0x114] ;  /* 0x0001140001f97983 */ /* 0x000f240000300800 */
[----:B-1----:R-:W4:Y:S01]  /*14b460*/  LDL.LU R250, [R1+0x118] ;  /* 0x0001180001fa7983 */ /* 0x002f220000300800 */
[----:B------:R-:W4:Y:S01]  /*14b470*/  LDL.LU R251, [R1+0x11c] ;  /* 0x00011c0001fb7983 */ /* 0x000f220000300800 */
[----:B------:R-:W-:Y:S01]  /*14b480*/  IMAD.X R100, R97, 0x1, R2, P0 ;  /* 0x0000000161647824 */ /* 0x000fe200000e0602 */
[----:B------:R-:W-:-:S02]  /*14b490*/  IADD3 R57, P0, R52, R32, RZ ;  /* 0x0000002034397210 */ /* 0x000fc40007f1e0ff */
[----:B------:R-:W4:Y:S02]  /*14b4a0*/  LDL.LU.64 R96, [R1+0x3e58] ;  /* 0x003e580001607983 */ /* 0x000f240000300a00 */
[----:B------:R-:W-:Y:S02]  /*14b4b0*/  STL [R1+0x3590], R100 ;  /* 0x0035906401007387 */ /* 0x000fe40000100800 */
[----:B------:R-:W-:Y:S02]  /*14b4c0*/  STL [R1+0x3594], R88 ;  /* 0x0035945801007387 */ /* 0x000fe40000100800 */
[----:B------:R-:W-:Y:S01]  /*14b4d0*/  STL [R1+0x3834], R81 ;  /* 0x0038345101007387 */ /* 0x000fe20000100800 */
[----:B------:R-:W-:Y:S01]  /*14b4e0*/  STL [R1+0x3838], R80 ;  /* 0x0038385001007387 */ /* 0x000fe20000100800 */
[----:B------:R1:W-:Y:S02]  /*14b4f0*/  STL [R1+0x3598], R57 ;  /* 0x0035983901007387 */ /* 0x0003e40000100800 */
[----:B------:R-:W-:Y:S01]  /*14b500*/  STL.64 [R1+0x2240], R220 ;  /* 0x002240dc01007387 */ /* 0x000fe20000100a00 */
[----:B------:R-:W-:-:S02]  /*14b510*/  IADD3.X R52, R53, R2, RZ, P0, !PT ;  /* 0x0000000235347210 */ /* 0x000fc400007fe4ff */
[-C--:B--2---:R-:W-:Y:S02]  /*14b520*/  IADD3 R56, P1, R84, R32.reuse, RZ ;  /* 0x0000002054387210 */ /* 0x084fe40007f3e0ff */
[----:B-1----:R-:W-:-:S03]  /*14b530*/  IADD3 R57, P2, R76, R32, RZ ;  /* 0x000000204c397210 */ /* 0x002fc60007f5e0ff */
[----:B------:R3:W-:Y:S01]  /*14b540*/  STL [R1+0x359c], R56 ;  /* 0x00359c3801007387 */ /* 0x0007e20000100800 */
[----:B------:R1:W-:Y:S01]  /*14b550*/  STL.64 [R1+0x2248], R222 ;  /* 0x002248de01007387 */ /* 0x0003e20000100a00 */
[----:B---3--:R-:W-:Y:S02]  /*14b560*/  IADD3 R56, P3, R68, R32, RZ ;  /* 0x0000002044387210 */ /* 0x008fe40007f7e0ff */
[----:B-1----:R-:W2:Y:S01]  /*14b570*/  LDL.LU.64 R222, [R1+0x7c18] ;  /* 0x007c180001de7983 */ /* 0x002ea20000300a00 */
[----:B------:R-:W2:Y:S02]  /*14b580*/  LDL.LU.64 R220, [R1+0x7c10] ;  /* 0x007c100001dc7983 */ /* 0x000ea40000300a00 */
[----:B------:R-:W-:Y:S02]  /*14b590*/  STL [R1+0x3828], R57 ;  /* 0x0038283901007387 */ /* 0x000fe40000100800 */
[----:B------:R-:W3:Y:S01]  /*14b5a0*/  LDL.LU.64 R80, [R1+0x3e50] ;  /* 0x003e500001507983 */ /* 0x000ee20000300a00 */
[----:B------:R1:W-:Y:S04]  /*14b5b0*/  STL [R1+0x3830], R56 ;  /* 0x0038303801007387 */ /* 0x0003e80000100800 */
[----:B-1----:R-:W2:Y:S01]  /*14b5c0*/  LDL.LU.64 R56, [R1+0x3ae0] ;  /* 0x003ae00001387983 */ /* 0x002ea20000300a00 */
[----:B------:R1:W-:Y:S03]  /*14b5d0*/  STL [R1+0x3548], R52 ;  /* 0x0035483401007387 */ /* 0x0003e60000100800 */
[----:B-1----:R-:W2:Y:S01]  /*14b5e0*/  LDL.LU.64 R52, [R1+0x3ad8] ;  /* 0x003ad80001347983 */ /* 0x002ea20000300a00 */
[----:B------:R-:W-:Y:S01]  /*14b5f0*/  HMMA.1688.F32.TF32 R244, R240, R58, R244 ;  /* 0x0000003af0f4723c */ /* 0x000fe200000810f4 */
[----:B------:R-:W-:-:S02]  /*14b600*/  IMAD.X R84, R85, 0x1, R2, P1 ;  /* 0x0000000155547824 */ /* 0x000fc400008e0602 */
[----:B------:R-:W-:Y:S01]  /*14b610*/  IMAD.X R76, R77, 0x1, R2, P2 ;  /* 0x000000014d4c7824 */ /* 0x000fe200010e0602 */
[----:B------:R-:W-:-:S04]  /*14b620*/  IADD3.X R69, R69, R2, RZ, P3, !PT ;  /* 0x0000000245457210 */ /* 0x000fc80001ffe4ff */
[----:B----4-:R-:W-:Y:S01]  /*14b630*/  HMMA.1688.F32.TF32 R240, R240, R82, R248 ;  /* 0x00000052f0f0723c */ /* 0x010fe200000810f8 */
[----:B------:R1:W-:Y:S01]  /*14b640*/  STL [R1+0x354c], R84 ;  /* 0x00354c5401007387 */ /* 0x0003e20000100800 */
[----:B------:R4:W-:Y:S02]  /*14b650*/  STL [R1+0x3824], R76 ;  /* 0x0038244c01007387 */ /* 0x0009e40000100800 */
[----:B------:R-:W-:Y:S02]  /*14b660*/  STL [R1+0x382c], R69 ;  /* 0x00382c4501007387 */ /* 0x000fe40000100800 */
[----:B------:R-:W2:Y:S01]  /*14b670*/  LDL.LU.64 R88, [R1+0x3e48] ;  /* 0x003e480001587983 */ /* 0x000ea20000300a00 */
[----:B------:R-:W-:-:S05]  /*14b680*/  IADD3 R68, P0, R96, R32, RZ ;  /* 0x0000002060447210 */ /* 0x000fca0007f1e0ff */
[----:B------:R4:W-:Y:S01]  /*14b690*/  STL [R1+0x3550], R68 ;  /* 0x0035504401007387 */ /* 0x0009e20000100800 */
[----:B-1----:R-:W2:Y:S02]  /*14b6a0*/  LDL.LU.64 R84, [R1+0x3e40] ;  /* 0x003e400001547983 */ /* 0x002ea40000300a00 */
[----:B------:R1:W-:Y:S02]  /*14b6b0*/  STL.64 [R1+0x7e0], R244 ;  /* 0x0007e0f401007387 */ /* 0x0003e40000100a00 */
[----:B------:R1:W-:Y:S01]  /*14b6c0*/  STL.64 [R1+0x7e8], R246 ;  /* 0x0007e8f601007387 */ /* 0x0003e20000100a00 */
[----:B----4-:R-:W4:Y:S01]  /*14b6d0*/  LDL.LU.64 R76, [R1+0x3af0] ;  /* 0x003af000014c7983 */ /* 0x010f220000300a00 */
[----:B------:R-:W-:-:S03]  /*14b6e0*/  IMAD.X R96, R97, 0x1, R2, P0 ;  /* 0x0000000161607824 */ /* 0x000fc600000e0602 */
[----:B------:R-:W4:Y:S04]  /*14b6f0*/  LDL.LU.64 R68, [R1+0x3ae8] ;  /* 0x003ae80001447983 */ /* 0x000f280000300a00 */
[----:B-1----:R-:W4:Y:S01]  /*14b700*/  LDL.LU R244, [R1+0x100] ;  /* 0x0001000001f47983 */ /* 0x002f220000300800 */
[----:B------:R-:W4:Y:S02]  /*14b710*/  LDL.LU R245, [R1+0x104] ;  /* 0x0001040001f57983 */ /* 0x000f240000300800 */
[----:B------:R-:W4:Y:S02]  /*14b720*/  LDL.LU R246, [R1+0x108] ;  /* 0x0001080001f67983 */ /* 0x000f240000300800 */
[----:B------:R-:W4:Y:S01]  /*14b730*/  LDL.LU R247, [R1+0x10c] ;  /* 0x00010c0001f77983 */ /* 0x000f220000300800 */
[----:B---3--:R-:W-:-:S05]  /*14b740*/  IADD3 R104, P1, R80, R32, RZ ;  /* 0x0000002050687210 */ /* 0x008fca0007f3e0ff */
[----:B------:R-:W-:Y:S01]  /*14b750*/  IMAD.X R80, R81, 0x1, R2, P1 ;  /* 0x0000000151507824 */ /* 0x000fe200008e0602 */
[----:B------:R-:W-:Y:S01]  /*14b760*/  STL [R1+0x3500], R104 ;  /* 0x0035006801007387 */ /* 0x000fe20000100800 */
[----:B--2---:R-:W-:-:S04]  /*14b770*/  IADD3 R101, P2, R56, R32, RZ ;  /* 0x0000002038657210 */ /* 0x004fc80007f5e0ff */
        /* <DEDUP_REMOVED lines=8> */
[----:B-1----:R-:W3:Y:S01]  /*14b800*/  LDL.LU.64 R80, [R1+0x3e38] ;  /* 0x003e380001507983 */ /* 0x002ee20000300a00 */
[----:B------:R1:W-:Y:S02]  /*14b810*/  STL [R1+0x381c], R52 ;  /* 0x00381c3401007387 */ /* 0x0003e40000100800 */
[----:B--2---:R-:W2:Y:S02]  /*14b820*/  LDL.LU.64 R56, [R1+0x3e30] ;  /* 0x003e300001387983 */ /* 0x004ea40000300a00 */
[----:B------:R-:W-:Y:S01]  /*14b830*/  STL.64 [R1+0x6b0], R240 ;  /* 0x0006b0f001007387 */ /* 0x000fe20000100a00 */
[----:B------:R-:W-:Y:S04]  /*14b840*/  STL.64 [R1+0x6b8], R242 ;  /* 0x0006b8f201007387 */ /* 0x000fe80000100a00 */
[----:B-1----:R-:W2:Y:S01]  /*14b850*/  LDL.LU.64 R52, [R1+0x3af8] ;  /* 0x003af80001347983 */ /* 0x002ea20000300a00 */
[----:B------:R-:W-:-:S02]  /*14b860*/  IADD3 R96, P0, R88, R32, RZ ;  /* 0x0000002058607210 */ /* 0x000fc40007f1e0ff */
[-C--:B------:R-:W-:Y:S02]  /*14b870*/  IADD3 R100, P1, R84, R32.reuse, RZ ;  /* 0x0000002054647210 */ /* 0x080fe40007f3e0ff */
[-C--:B----4-:R-:W-:Y:S01]  /*14b880*/  IADD3 R97, P2, R76, R32.reuse, RZ ;  /* 0x000000204c617210 */ /* 0x090fe20007f5e0ff */
[----:B------:R1:W-:Y:S02]  /*14b890*/  STL [R1+0x3444], R96 ;  /* 0x0034446001007387 */ /* 0x0003e40000100800 */
[----:B------:R-:W-:Y:S02]  /*14b8a0*/  STL [R1+0x344c], R100 ;  /* 0x00344c6401007387 */ /* 0x000fe40000100800 */
[----:B------:R-:W4:Y:S02]  /*14b8b0*/  LDL.LU R248, [R1+0xf0] ;  /* 0x0000f00001f87983 */ /* 0x000f240000300800 */
[----:B------:R-:W-:Y:S02]  /*14b8c0*/  STL [R1+0x3804], R97 ;  /* 0x0038046101007387 */ /* 0x000fe40000100800 */
[----:B------:R-:W-:Y:S01]  /*14b8d0*/  IMAD.X R88, R89, 0x1, R2, P0 ;  /* 0x0000000159587824 */ /* 0x000fe200000e0602 */
[----:B-1----:R-:W-:-:S02]  /*14b8e0*/  IADD3 R96, P3, R68, R32, RZ ;  /* 0x0000002044607210 */ /* 0x002fc40007f7e0ff */
[----:B------:R-:W-:Y:S01]  /*14b8f0*/  IADD3.X R84, R85, R2, RZ, P1, !PT ;  /* 0x0000000255547210 */ /* 0x000fe20000ffe4ff */
[--C-:B------:R-:W-:Y:S02]  /*14b900*/  IMAD.X R76, R77, 0x1, R2.reuse, P2 ;  /* 0x000000014d4c7824 */ /* 0x100fe400010e0602 */
[----:B------:R-:W-:Y:S01]  /*14b910*/  STL [R1+0x380c], R96 ;  /* 0x00380c6001007387 */ /* 0x000fe20000100800 */
[----:B------:R-:W4:Y:S02]  /*14b920*/  LDL.LU R249, [R1+0xf4] ;  /* 0x0000f40001f97983 */ /* 0x000f240000300800 */
[----:B------:R-:W4:Y:S02]  /*14b930*/  LDL.LU R250, [R1+0xf8] ;  /* 0x0000f80001fa7983 */ /* 0x000f240000300800 */
[----:B------:R-:W4:Y:S01]  /*14b940*/  LDL.LU R251, [R1+0xfc] ;  /* 0x0000fc0001fb7983 */ /* 0x000f220000300800 */
[----:B------:R1:W-:Y:S01]  /*14b950*/  STL [R1+0x3440], R88 ;  /* 0x0034405801007387 */ /* 0x0003e20000100800 */
[----:B------:R-:W-:-:S03]  /*14b960*/  IMAD.X R68, R69, 0x1, R2, P3 ;  /* 0x0000000145447824 */ /* 0x000fc600018e0602 */
[----:B-1----:R-:W4:Y:S01]  /*14b970*/  LDL.LU.64 R88, [R1+0x3b00] ;  /* 0x003b000001587983 */ /* 0x002f220000300a00 */
[----:B------:R-:W-:Y:S02]  /*14b980*/  STL [R1+0x3448], R84 ;  /* 0x0034485401007387 */ /* 0x000fe40000100800 */
[----:B------:R3:W-:Y:S02]  /*14b990*/  STL [R1+0x3800], R76 ;  /* 0x0038004c01007387 */ /* 0x0007e40000100800 */
[----:B------:R1:W-:Y:S01]  /*14b9a0*/  STL [R1+0x3808], R68 ;  /* 0x0038084401007387 */ /* 0x0003e20000100800 */
[-C--:B---3--:R-:W-:Y:S02]  /*14b9b0*/  IADD3 R76, P0, R80, R32.reuse, RZ ;  /* 0x00000020504c7210 */ /* 0x088fe40007f1e0ff */
[----:B--2---:R-:W-:-:S03]  /*14b9c0*/  IADD3 R69, P1, R56, R32, RZ ;  /* 0x0000002038457210 */ /* 0x004fc60007f3e0ff */
[----:B------:R2:W-:Y:S01]  /*14b9d0*/  STL [R1+0x3450], R76 ;  /* 0x0034504c01007387 */ /* 0x0005e20000100800 */
[----:B------:R-:W3:Y:S03]  /*14b9e0*/  LDL.LU.64 R84, [R1+0x3e28] ;  /* 0x003e280001547983 */ /* 0x000ee60000300a00 */
[----:B------:R-:W-:Y:S01]  /*14b9f0*/  STL [R1+0x3454], R69 ;  /* 0x0034544501007387 */ /* 0x000fe20000100800 */
[----:B-1----:R-:W-:-:S03]  /*14ba00*/  IADD3 R68, P2, R52, R32, RZ ;  /* 0x0000002034447210 */ /* 0x002fc60007f5e0ff */
[----:B--2---:R-:W2:Y:S02]  /*14ba10*/  LDL.LU.64 R76, [R1+0x3e20] ;  /* 0x003e2000014c7983 */ /* 0x004ea40000300a00 */
[----:B------:R1:W-:Y:S02]  /*14ba20*/  STL [R1+0x3810], R68 ;  /* 0x0038104401007387 */ /* 0x0003e40000100800 */
[----:B-1----:R-:W2:Y:S01]  /*14ba30*/  LDL.LU.64 R68, [R1+0x37e0] ;  /* 0x0037e00001447983 */ /* 0x002ea20000300a00 */
[----:B------:R-:W-:Y:S01]  /*14ba40*/  HMMA.1688.F32.TF32 R244, R236, R94, R244 ;  /* 0x0000005eecf4723c */ /* 0x000fe200000810f4 */
[----:B------:R-:W2:Y:S01]  /*14ba50*/  LDL.LU R240, [R1+0xe0] ;  /* 0x0000e00001f07983 */ /* 0x000ea20000300800 */
[----:B------:R-:W-:Y:S01]  /*14ba60*/  IADD3.X R80, R81, R2, RZ, P0, !PT ;  /* 0x0000000251507210 */ /* 0x000fe200007fe4ff */
[--C-:B------:R-:W-:Y:S02]  /*14ba70*/  IMAD.X R56, R57, 0x1, R2.reuse, P1 ;  /* 0x0000000139387824 */ /* 0x100fe400008e0602 */
[----:B------:R-:W-:-:S03]  /*14ba80*/  IMAD.X R53, R53, 0x1, R2, P2 ;  /* 0x0000000135357824 */ /* 0x000fc600010e0602 */
[----:B----4-:R-:W-:Y:S11]  /*14ba90*/  HMMA.1688.F32.TF32 R248, R236, R34, R248 ;  /* 0x00000022ecf8723c */ /* 0x010ff600000810f8 */
[----:B------:R-:W-:Y:S04]  /*14baa0*/  @!UPT UIADD3 URZ, URZ, URZ, URZ ;  /* 0x0000003f3f3ff290 */ /* 0x000fe8000fffe03f */
[----:B------:R1:W-:Y:S01]  /*14bab0*/  STL.64 [R1+0x680], R244 ;  /* 0x000680f401007387 */ /* 0x0003e20000100a00 */
[----:B------:R4:W-:Y:S02]  /*14bac0*/  STL.64 [R1+0x688], R246 ;  /* 0x000688f601007387 */ /* 0x0009e40000100a00 */
[----:B------:R-:W2:Y:S02]  /*14bad0*/  LDL.LU R241, [R1+0xe4] ;  /* 0x0000e40001f17983 */ /* 0x000ea40000300800 */
[----:B------:R-:W2:Y:S01]  /*14bae0*/  LDL.LU R242, [R1+0xe8] ;  /* 0x0000e80001f27983 */ /* 0x000ea20000300800 */
[----:B------:R-:W2:Y:S01]  /*14baf0*/  LDL.LU R243, [R1+0xec] ;  /* 0x0000ec0001f37983 */ /* 0x000ea20000300800 */
[----:B------:R-:W-:Y:S01]  /*14bb00*/  IADD3 R52, P0, R88, R32, RZ ;  /* 0x0000002058347210 */ /* 0x000fe20007f1e0ff */
[----:B------:R-:W-:Y:S02]  /*14bb10*/  STL [R1+0x33d4], R80 ;  /* 0x0033d45001007387 */ /* 0x000fe40000100800 */
[----:B------:R3:W-:Y:S01]  /*14bb20*/  STL [R1+0x33d8], R56 ;  /* 0x0033d83801007387 */ /* 0x0007e20000100800 */
[----:B-1----:R-:W2:Y:S01]  /*14bb30*/  LDL.LU R244, [R1+0xd0] ;  /* 0x0000d00001f47983 */ /* 0x002ea20000300800 */
[----:B------:R2:W-:Y:S02]  /*14bb40*/  STL [R1+0x37f0], R53 ;  /* 0x0037f03501007387 */ /* 0x0005e40000100800 */
[----:B------:R-:W-:Y:S02]  /*14bb50*/  STL [R1+0x37f4], R52 ;  /* 0x0037f43401007387 */ /* 0x000fe40000100800 */
[----:B------:R-:W2:Y:S01]  /*14bb60*/  LDL.LU R245, [R1+0xd4] ;  /* 0x0000d40001f57983 */ /* 0x000ea20000300800 */
[----:B----4-:R-:W4:Y:S01]  /*14bb70*/  LDL.LU R246, [R1+0xd8] ;  /* 0x0000d80001f67983 */ /* 0x010f220000300800 */
[----:B------:R-:W4:Y:S01]  /*14bb80*/  LDL.LU R247, [R1+0xdc] ;  /* 0x0000dc0001f77983 */ /* 0x000f220000300800 */
[----:B------:R-:W-:-:S02]  /*14bb90*/  IADD3.X R88, R89, R2, RZ, P0, !PT ;  /* 0x0000000259587210 */ /* 0x000fc400007fe4ff */
[----:B---3--:R-:W-:-:S05]  /*14bba0*/  IADD3 R56, P1, R84, R32, RZ ;  /* 0x0000002054387210 */ /* 0x008fca0007f3e0ff */
[----:B------:R1:W-:Y:S01]  /*14bbb0*/  STL [R1+0x33dc], R56 ;  /* 0x0033dc3801007387 */ /* 0x0003e20000100800 */
[----:B------:R-:W3:Y:S01]  /*14bbc0*/  LDL.LU.64 R80, [R1+0x3b08] ;  /* 0x003b080001507983 */ /* 0x000ee20000300a00 */
[----:B--2---:R-:W-:-:S05]  /*14bbd0*/  IADD3 R53, P2, R76, R32, RZ ;  /* 0x000000204c357210 */ /* 0x004fca0007f5e0ff */
[----:B------:R-:W-:Y:S01]  /*14bbe0*/  STL [R1+0x33e0], R53 ;  /* 0x0033e03501007387 */ /* 0x000fe20000100800 */
[----:B-1----:R-:W2:Y:S01]  /*14bbf0*/  LDL.LU.64 R56, [R1+0x3e18] ;  /* 0x003e180001387983 */ /* 0x002ea20000300a00 */
[----:B------:R-:W-:-:S05]  /*14bc00*/  IADD3 R52, P3, R68, R32, RZ ;  /* 0x0000002044347210 */ /* 0x000fca0007f7e0ff */
        /* <DEDUP_REMOVED lines=20> */
[----:B---3--:R-:W-:-:S05]  /*14bd50*/  IADD3 R100, P0, R80, R32, RZ ;  /* 0x0000002050647210 */ /* 0x008fca0007f1e0ff */
[----:B------:R-:W-:Y:S01]  /*14bd60*/  STL [R1+0x37e8], R100 ;  /* 0x0037e86401007387 */ /* 0x000fe20000100800 */
[----:B--2---:R-:W-:Y:S01]  /*14bd70*/  IADD3 R97, P1, R56, R32, RZ ;  /* 0x0000002038617210 */ /* 0x004fe20007f3e0ff */
        /* <DEDUP_REMOVED lines=49> */
[--C-:B------:R-:W-:Y:S01]  /*14c090*/  IMAD.X R80, R81, 0x1, R2.reuse, P0 ;  /* 0x0000000151507824 */ /* 0x100fe200000e0602 */
[----:B------:R-:W-:Y:S01]  /*14c0a0*/  IADD3.X R56, R57, R2, RZ, P1, !PT ;  /* 0x0000000239387210 */ /* 0x000fe20000ffe4ff */
[----:B------:R-:W-:-:S03]  /*14c0b0*/  IMAD.X R53, R53, 0x1, R2, P2 ;  /* 0x0000000135357824 */ /* 0x000fc600010e0602 */
[----:B------:R-:W-:Y:S11]  /*14c0c0*/  HMMA.1688.F32.TF32 R244, R236, R110, R244 ;  /* 0x0000006eecf4723c */ /* 0x000ff600000810f4 */
[----:B------:R-:W-:Y:S04]  /*14c0d0*/  @!UPT UIADD3 URZ, URZ, URZ, URZ ;  /* 0x0000003f3f3ff290 */ /* 0x000fe8000fffe03f */
[----:B------:R1:W-:Y:S01]  /*14c0e0*/  STL.64 [R1+0x4b0], R248 ;  /* 0x0004b0f801007387 */ /* 0x0003e20000100a00 */
[----:B------:R1:W-:Y:S02]  /*14c0f0*/  STL.64 [R1+0x4b8], R250 ;  /* 0x0004b8fa01007387 */ /* 0x0003e40000100a00 */
[----:B------:R-:W4:Y:S02]  /*14c100*/  LDL.LU R241, [R1+0xa4] ;  /* 0x0000a40001f17983 */ /* 0x000f240000300800 */
[----:B------:R-:W4:Y:S01]  /*14c110*/  LDL.LU R242, [R1+0xa8] ;  /* 0x0000a80001f27983 */ /* 0x000f220000300800 */
[----:B------:R-:W4:Y:S01]  /*14c120*/  LDL.LU R243, [R1+0xac] ;  /* 0x0000ac0001f37983 */ /* 0x000f220000300800 */
[-C--:B------:R-:W-:Y:S01]  /*14c130*/  IADD3 R52, P0, R88, R32.reuse, RZ ;  /* 0x0000002058347210 */ /* 0x080fe20007f1e0ff */
[----:B------:R-:W-:Y:S02]  /*14c140*/  STL [R1+0x37ac], R80 ;  /* 0x0037ac5001007387 */ /* 0x000fe40000100800 */
[----:B------:R2:W-:Y:S01]  /*14c150*/  STL [R1+0x37b0], R56 ;  /* 0x0037b03801007387 */ /* 0x0005e20000100800 */
[----:B-1----:R-:W4:Y:S01]  /*14c160*/  LDL.LU R248, [R1+0x90] ;  /* 0x0000900001f87983 */ /* 0x002f220000300800 */
[----:B------:R3:W-:Y:S02]  /*14c170*/  STL [R1+0x3208], R53 ;  /* 0x0032083501007387 */ /* 0x0007e40000100800 */
[----:B------:R-:W-:Y:S02]  /*14c180*/  STL [R1+0x320c], R52 ;  /* 0x00320c3401007387 */ /* 0x000fe40000100800 */
[----:B------:R-:W4:Y:S01]  /*14c190*/  LDL.LU R249, [R1+0x94] ;  /* 0x0000940001f97983 */ /* 0x000f220000300800 */
[----:B------:R-:W4:Y:S01]  /*14c1a0*/  LDL.LU R250, [R1+0x98] ;  /* 0x0000980001fa7983 */ /* 0x000f220000300800 */
[----:B------:R-:W4:Y:S02]  /*14c1b0*/  LDL.LU R251, [R1+0x9c] ;  /* 0x00009c0001fb7983 */ /* 0x000f240000300800 */
        /* <DEDUP_REMOVED lines=82> */
[----:B------:R-:W-:Y:S02]  /*14c6e0*/  IADD3.X R53, R53, R2, RZ, P2, !PT ;  /* 0x0000000235357210 */ /* 0x000fe400017fe4ff */
        /* <DEDUP_REMOVED lines=110> */
[----:B------:R4:W-:Y:S02]  /*14cdd0*/  STL [R1+0x1400], R52 ;  /* 0x0014003401007387 */ /* 0x0009e40000100800 */
[----:B------:R-:W4:Y:S01]  /*14cde0*/  LDL.LU R249, [R1+0x14] ;  /* 0x0000140001f97983 */ /* 0x000f220000300800 */
[----:B------:R-:W4:Y:S01]  /*14cdf0*/  LDL.LU R250, [R1+0x18] ;  /* 0x0000180001fa7983 */ /* 0x000f220000300800 */
[----:B------:R-:W4:Y:S01]  /*14ce00*/  LDL.LU R251, [R1+0x1c] ;  /* 0x00001c0001fb7983 */ /* 0x000f220000300800 */
[----:B------:R-:W-:Y:S01]  /*14ce10*/  HMMA.1688.F32.TF32 R240, R236, R134, R240 ;  /* 0x00000086ecf0723c */ /* 0x000fe200000810f0 */
        /* <DEDUP_REMOVED lines=8> */
[----:B-1----:R-:W4:Y:S09]  /*14cea0*/  LDL.LU.64 R52, [R1+0x3bc8] ;  /* 0x003bc80001347983 */ /* 0x002f320000300a00 */
[----:B------:R1:W-:Y:S02]  /*14ceb0*/  STL.64 [R1+0x2210], R240 ;  /* 0x002210f001007387 */ /* 0x0003e40000100a00 */
[----:B------:R1:W-:Y:S01]  /*14cec0*/  STL.64 [R1+0x2218], R242 ;  /* 0x002218f201007387 */ /* 0x0003e20000100a00 */
[-C--:B------:R-:W-:Y:S01]  /*14ced0*/  IADD3.X R85, R77, R2.reuse, RZ, P0, !PT ;  /* 0x000000024d557210 */ /* 0x080fe200007fe4ff */
[--C-:B------:R-:W-:Y:S01]  /*14cee0*/  IMAD.X R84, R69, 0x1, R2.reuse, P1 ;  /* 0x0000000145547824 */ /* 0x100fe200008e0602 */
[----:B-1----:R-:W4:Y:S01]  /*14cef0*/  LDL.LU R240, [R1] ;  /* 0x0000000001f07983 */ /* 0x002f220000300800 */
[----:B------:R-:W4:Y:S02]  /*14cf00*/  LDL.LU R241, [R1+0x4] ;  /* 0x0000040001f17983 */ /* 0x000f240000300800 */
[----:B------:R-:W4:Y:S02]  /*14cf10*/  LDL.LU R242, [R1+0x8] ;  /* 0x0000080001f27983 */ /* 0x000f240000300800 */
[----:B------:R-:W4:Y:S01]  /*14cf20*/  LDL.LU R243, [R1+0xc] ;  /* 0x00000c0001f37983 */ /* 0x000f220000300800 */
[----:B------:R-:W4:Y:S01]  /*14cf30*/  LDL.LU.64 R76, [R1+0x3d68] ;  /* 0x003d6800014c7983 */ /* 0x000f220000300a00 */
[----:B------:R-:W-:Y:S02]  /*14cf40*/  STL [R1+0xe00], R85 ;  /* 0x000e005501007387 */ /* 0x000fe40000100800 */
[----:B------:R-:W4:Y:S02]  /*14cf50*/  LDL.LU.64 R68, [R1+0x3d60] ;  /* 0x003d600001447983 */ /* 0x000f240000300a00 */
[----:B------:R1:W-:Y:S01]  /*14cf60*/  STL [R1+0x36e4], R84 ;  /* 0x0036e45401007387 */ /* 0x0003e20000100800 */
[----:B------:R-:W4:Y:S01]  /*14cf70*/  LDL.LU.64 R96, [R1+0x3bf0] ;  /* 0x003bf00001607983 */ /* 0x000f220000300a00 */
[----:B------:R-:W-:Y:S03]  /*14cf80*/  HMMA.1688.F32.TF32 R244, R236, R146, R244 ;  /* 0x00000092ecf4723c */ /* 0x000fe600000810f4 */
[----:B-1----:R-:W4:Y:S01]  /*14cf90*/  LDL.LU.64 R84, [R1+0x3be8] ;  /* 0x003be80001547983 */ /* 0x002f220000300a00 */
[----:B------:R-:W-:Y:S01]  /*14cfa0*/  IMAD.X R101, R101, 0x1, R2, P2 ;  /* 0x0000000165657824 */ /* 0x000fe200010e0602 */
[----:B------:R-:W-:-:S04]  /*14cfb0*/  IADD3.X R88, R89, R2, RZ, P3, !PT ;  /* 0x0000000259587210 */ /* 0x000fc80001ffe4ff */
[----:B------:R-:W-:Y:S01]  /*14cfc0*/  STL [R1+0x36e8], R101 ;  /* 0x0036e86501007387 */ /* 0x000fe20000100800 */
[----:B------:R4:W-:Y:S01]  /*14cfd0*/  STL [R1+0xe04], R88 ;  /* 0x000e045801007387 */ /* 0x0009e20000100800 */
[----:B--2---:R-:W-:-:S05]  /*14cfe0*/  IADD3 R100, P0, R80, R32, RZ ;  /* 0x0000002050647210 */ /* 0x004fca0007f1e0ff */
[----:B------:R-:W-:Y:S01]  /*14cff0*/  STL [R1+0xe08], R100 ;  /* 0x000e086401007387 */ /* 0x000fe20000100800 */
[----:B---3--:R-:W-:Y:S01]  /*14d000*/  IADD3 R89, P1, R56, R32, RZ ;  /* 0x0000002038597210 */ /* 0x008fe20007f3e0ff */
[----:B------:R-:W-:-:S04]  /*14d010*/  IMAD.X R80, R81, 0x1, R2, P0 ;  /* 0x0000000151507824 */ /* 0x000fc800000e0602 */
[----:B------:R-:W-:Y:S01]  /*14d020*/  STL [R1+0x36ec], R89 ;  /* 0x0036ec5901007387 */ /* 0x000fe20000100800 */
[----:B------:R-:W-:Y:S01]  /*14d030*/  STL.64 [R1+0x780], R244 ;  /* 0x000780f401007387 */ /* 0x000fe20000100a00 */
[----:B----4-:R-:W-:Y:S01]  /*14d040*/  IADD3 R88, P2, R52, R32, RZ ;  /* 0x0000002034587210 */ /* 0x010fe20007f5e0ff */
[----:B------:R-:W-:-:S04]  /*14d050*/  IMAD.X R56, R57, 0x1, R2, P1 ;  /* 0x0000000139387824 */ /* 0x000fc800008e0602 */
[----:B------:R-:W-:Y:S01]  /*14d060*/  STL [R1+0x36f0], R88 ;  /* 0x0036f05801007387 */ /* 0x000fe20000100800 */
[----:B------:R1:W-:Y:S01]  /*14d070*/  STL.64 [R1+0x788], R246 ;  /* 0x000788f601007387 */ /* 0x0003e20000100a00 */
[----:B------:R-:W-:Y:S02]  /*14d080*/  IADD3.X R52, R53, R2, RZ, P2, !PT ;  /* 0x0000000235347210 */ /* 0x000fe400017fe4ff */
[----:B-1----:R-:W2:Y:S01]  /*14d090*/  LDL.LU.64 R246, [R1+0x7c08] ;  /* 0x007c080001f67983 */ /* 0x002ea20000300a00 */
[----:B------:R-:W2:Y:S02]  /*14d0a0*/  LDL.LU.64 R244, [R1+0x7c00] ;  /* 0x007c000001f47983 */ /* 0x000ea40000300a00 */
[----:B------:R1:W-:Y:S02]  /*14d0b0*/  STL [R1+0xd9c], R80 ;  /* 0x000d9c5001007387 */ /* 0x0003e40000100800 */
[----:B-1----:R-:W3:Y:S01]  /*14d0c0*/  LDL.LU.64 R80, [R1+0x3d58] ;  /* 0x003d580001507983 */ /* 0x002ee20000300a00 */
[----:B------:R1:W-:Y:S03]  /*14d0d0*/  STL [R1+0x36c8], R56 ;  /* 0x0036c83801007387 */ /* 0x0003e60000100800 */
[----:B-1----:R-:W4:Y:S01]  /*14d0e0*/  LDL.LU.64 R56, [R1+0x3d50] ;  /* 0x003d500001387983 */ /* 0x002f220000300a00 */
[----:B------:R1:W-:Y:S03]  /*14d0f0*/  STL [R1+0x36cc], R52 ;  /* 0x0036cc3401007387 */ /* 0x0003e60000100800 */
[----:B-1----:R-:W2:Y:S01]  /*14d100*/  LDL.LU.64 R52, [R1+0x3bf8] ;  /* 0x003bf80001347983 */ /* 0x002ea20000300a00 */
[----:B------:R-:W-:Y:S01]  /*14d110*/  HMMA.1688.F32.TF32 R248, R236, R158, R248 ;  /* 0x0000009eecf8723c */ /* 0x000fe200000810f8 */
[----:B------:R-:W-:-:S02]  /*14d120*/  IADD3 R88, P0, R76, R32, RZ ;  /* 0x000000204c587210 */ /* 0x000fc40007f1e0ff */
[-C--:B------:R-:W-:Y:S02]  /*14d130*/  IADD3 R100, P1, R68, R32.reuse, RZ ;  /* 0x0000002044647210 */ /* 0x080fe40007f3e0ff */
[-C--:B------:R-:W-:Y:S01]  /*14d140*/  IADD3 R89, P2, R96, R32.reuse, RZ ;  /* 0x0000002060597210 */ /* 0x080fe20007f5e0ff */
[----:B------:R1:W-:Y:S02]  /*14d150*/  STL [R1+0xdb0], R88 ;  /* 0x000db05801007387 */ /* 0x0003e40000100800 */
[----:B------:R-:W-:Y:S02]  /*14d160*/  STL [R1+0xdb4], R100 ;  /* 0x000db46401007387 */ /* 0x000fe40000100800 */
[----:B------:R1:W-:Y:S02]  /*14d170*/  STL [R1+0x36d0], R89 ;  /* 0x0036d05901007387 */ /* 0x0003e40000100800 */
[----:B-1----:R-:W-:-:S11]  /*14d180*/  IADD3 R88, P3, R84, R32, RZ ;  /* 0x0000002054587210 */ /* 0x002fd60007f7e0ff */
[----:B------:R-:W-:Y:S01]  /*14d190*/  STL.64 [R1+0x2200], R248 ;  /* 0x002200f801007387 */ /* 0x000fe20000100a00 */
[----:B------:R-:W-:Y:S02]  /*14d1a0*/  STL [R1+0x36d4], R88 ;  /* 0x0036d45801007387 */ /* 0x000fe40000100800 */
[----:B------:R1:W-:Y:S02]  /*14d1b0*/  STL.64 [R1+0x2208], R250 ;  /* 0x002208fa01007387 */ /* 0x0003e40000100a00 */
[--C-:B------:R-:W-:Y:S01]  /*14d1c0*/  IMAD.X R89, R77, 0x1, R2.reuse, P0 ;  /* 0x000000014d597824 */ /* 0x100fe200000e0602 */
[----:B-1----:R-:W2:Y:S01]  /*14d1d0*/  LDL.LU.64 R250, [R1+0x7bf8] ;  /* 0x007bf80001fa7983 */ /* 0x002ea20000300a00 */
[----:B------:R-:W2:Y:S02]  /*14d1e0*/  LDL.LU.64 R248, [R1+0x7bf0] ;  /* 0x007bf00001f87983 */ /* 0x000ea40000300a00 */
[--C-:B------:R-:W-:Y:S02]  /*14d1f0*/  IMAD.X R88, R69, 0x1, R2.reuse, P1 ;  /* 0x0000000145587824 */ /* 0x100fe400008e0602 */
[----:B------:R-:W2:Y:S01]  /*14d200*/  LDL.LU.64 R76, [R1+0x3c00] ;  /* 0x003c0000014c7983 */ /* 0x000ea20000300a00 */
[----:B------:R-:W-:Y:S01]  /*14d210*/  STL [R1+0xce4], R89 ;  /* 0x000ce45901007387 */ /* 0x000fe20000100800 */
[----:B------:R-:W2:Y:S02]  /*14d220*/  LDL.LU.64 R68, [R1+0x3d48] ;  /* 0x003d480001447983 */ /* 0x000ea40000300a00 */
[----:B------:R1:W-:Y:S02]  /*14d230*/  STL [R1+0xce8], R88 ;  /* 0x000ce85801007387 */ /* 0x0003e40000100800 */
[----:B------:R-:W2:Y:S01]  /*14d240*/  LDL.LU.64 R100, [R1+0x3d40] ;  /* 0x003d400001647983 */ /* 0x000ea20000300a00 */
[----:B------:R-:W-:Y:S01]  /*14d250*/  HMMA.1688.F32.TF32 R240, R236, R138, R240 ;  /* 0x0000008aecf0723c */ /* 0x000fe200000810f0 */
[----:B-1----:R-:W2:Y:S01]  /*14d260*/  LDL.LU.64 R88, [R1+0x3c18] ;  /* 0x003c180001587983 */ /* 0x002ea20000300a00 */
[----:B------:R-:W-:Y:S01]  /*14d270*/  IADD3.X R97, R97, R2, RZ, P2, !PT ;  /* 0x0000000261617210 */ /* 0x000fe200017fe4ff */
[----:B------:R-:W-:-:S04]  /*14d280*/  IMAD.X R84, R85, 0x1, R2, P3 ;  /* 0x0000000155547824 */ /* 0x000fc800018e0602 */
[----:B------:R-:W-:Y:S01]  /*14d290*/  STL [R1+0x36bc], R97 ;  /* 0x0036bc6101007387 */ /* 0x000fe20000100800 */
[----:B------:R2:W-:Y:S01]  /*14d2a0*/  STL [R1+0x36c0], R84 ;  /* 0x0036c05401007387 */ /* 0x0005e20000100800 */
[----:B---3--:R-:W-:-:S05]  /*14d2b0*/  IADD3 R96, P0, R80, R32, RZ ;  /* 0x0000002050607210 */ /* 0x008fca0007f1e0ff */
[----:B------:R-:W-:Y:S01]  /*14d2c0*/  STL [R1+0xcec], R96 ;  /* 0x000cec6001007387 */ /* 0x000fe20000100800 */
[----:B------:R-:W-:Y:S01]  /*14d2d0*/  IMAD.X R80, R81, 0x1, R2, P0 ;  /* 0x0000000151507824 */ /* 0x000fe200000e0602 */
[----:B----4-:R-:W-:-:S04]  /*14d2e0*/  IADD3 R85, P1, R56, R32, RZ ;  /* 0x0000002038557210 */ /* 0x010fc80007f3e0ff */
[----:B------:R-:W-:Y:S01]  /*14d2f0*/  IADD3.X R56, R57, R2, RZ, P1, !PT ;  /* 0x0000000239387210 */ /* 0x000fe20000ffe4ff */
[----:B------:R-:W-:Y:S01]  /*14d300*/  STL [R1+0xd00], R85 ;  /* 0x000d005501007387 */ /* 0x000fe20000100800 */
[----:B--2---:R-:W-:-:S05]  /*14d310*/  IADD3 R84, P2, R52, R32, RZ ;  /* 0x0000002034547210 */ /* 0x004fca0007f5e0ff */
        /* <DEDUP_REMOVED lines=16> */
[----:B------:R1:W-:Y:S02]  /*14d420*/  STL [R1+0xc6c], R85 ;  /* 0x000c6c5501007387 */ /* 0x0003e40000100800 */
[----:B-1----:R-:W-:Y:S01]  /*14d430*/  IADD3 R84, P3, R88, R32, RZ ;  /* 0x0000002058547210 */ /* 0x002fe20007f7e0ff */
[----:B------:R-:W-:-:S04]  /*14d440*/  IMAD.X R85, R77, 0x1, R2, P0 ;  /* 0x000000014d557824 */ /* 0x000fc800000e0602 */
[----:B------:R1:W-:Y:S06]  /*14d450*/  STL [R1+0x36b8], R84 ;  /* 0x0036b85401007387 */ /* 0x0003ec0000100800 */
[----:B------:R-:W-:Y:S02]  /*14d460*/  STL.64 [R1+0x21f0], R240 ;  /* 0x0021f0f001007387 */ /* 0x000fe40000100a00 */
[----:B------:R1:W-:Y:S02]  /*14d470*/  STL.64 [R1+0x21f8], R242 ;  /* 0x0021f8f201007387 */ /* 0x0003e40000100a00 */
[----:B------:R-:W4:Y:S01]  /*14d480*/  LDL.LU.64 R76, [R1+0x3c30] ;  /* 0x003c3000014c7983 */ /* 0x000f220000300a00 */
[----:B------:R-:W-:Y:S01]  /*14d490*/  STL [R1+0x36a4], R85 ;  /* 0x0036a45501007387 */ /* 0x000fe20000100800 */
[----:B-1----:R-:W-:-:S03]  /*14d4a0*/  IADD3.X R84, R69, R2, RZ, P1, !PT ;  /* 0x0000000245547210 */ /* 0x002fc60000ffe4ff */
[----:B------:R-:W4:Y:S02]  /*14d4b0*/  LDL.LU.64 R68, [R1+0x3c28] ;  /* 0x003c280001447983 */ /* 0x000f240000300a00 */
[----:B------:R1:W-:Y:S01]  /*14d4c0*/  STL [R1+0x138], R84 ;  /* 0x0001385401007387 */ /* 0x0003e20000100800 */
[----:B------:R-:W-:Y:S01]  /*14d4d0*/  HMMA.1688.F32.TF32 R240, R236, R214, R244 ;  /* 0x000000d6ecf0723c */ /* 0x000fe200000810f4 */
[----:B------:R-:W4:Y:S01]  /*14d4e0*/  LDL.LU.64 R96, [R1+0x3d28] ;  /* 0x003d280001607983 */ /* 0x000f220000300a00 */
[----:B-1----:R-:W4:Y:S01]  /*14d4f0*/  LDL.LU.64 R84, [R1+0x3d20] ;  /* 0x003d200001547983 */ /* 0x002f220000300a00 */
[--C-:B------:R-:W-:Y:S02]  /*14d500*/  IMAD.X R101, R101, 0x1, R2.reuse, P2 ;  /* 0x0000000165657824 */ /* 0x100fe400010e0602 */
[----:B------:R-:W-:-:S03]  /*14d510*/  IMAD.X R88, R89, 0x1, R2, P3 ;  /* 0x0000000159587824 */ /* 0x000fc600018e0602 */
        /* <DEDUP_REMOVED lines=26> */
[----:B-1----:R-:W-:Y:S02]  /*14d6c0*/  IADD3 R88, P3, R84, R32, RZ ;  /* 0x0000002054587210 */ /* 0x002fe40007f7e0ff */
[----:B------:R-:W-:-:S03]  /*14d6d0*/  IADD3.X R89, R77, R2, RZ, P0, !PT ;  /* 0x000000024d597210 */ /* 0x000fc600007fe4ff */
[----:B------:R1:W-:Y:S06]  /*14d6e0*/  STL [R1+0x134], R88 ;  /* 0x0001345801007387 */ /* 0x0003ec0000100800 */
[----:B------:R-:W-:Y:S02]  /*14d6f0*/  STL.64 [R1+0x21d0], R220 ;  /* 0x0021d0dc01007387 */ /* 0x000fe40000100a00 */
[----:B------:R1:W-:Y:S02]  /*14d700*/  STL.64 [R1+0x21d8], R222 ;  /* 0x0021d8de01007387 */ /* 0x0003e40000100a00 */
[----:B------:R-:W4:Y:S01]  /*14d710*/  LDL.LU.64 R76, [R1+0x3d10] ;  /* 0x003d1000014c7983 */ /* 0x000f220000300a00 */
[----:B------:R-:W-:Y:S01]  /*14d720*/  STL [R1+0x3688], R89 ;  /* 0x0036885901007387 */ /* 0x000fe20000100800 */
[----:B-1----:R-:W-:-:S03]  /*14d730*/  IMAD.X R88, R69, 0x1, R2, P1 ;  /* 0x0000000145587824 */ /* 0x002fc600008e0602 */
[----:B------:R-:W4:Y:S02]  /*14d740*/  LDL.LU.64 R68, [R1+0x3c50] ;  /* 0x003c500001447983 */ /* 0x000f240000300a00 */
[----:B------:R1:W-:Y:S01]  /*14d750*/  STL [R1+0x368c], R88 ;  /* 0x00368c5801007387 */ /* 0x0003e20000100800 */
[----:B------:R-:W-:Y:S01]  /*14d760*/  HMMA.1688.F32.TF32 R220, R236, R162, R224 ;  /* 0x000000a2ecdc723c */ /* 0x000fe200000810e0 */
[----:B------:R-:W4:Y:S02]  /*14d770*/  LDL.LU.64 R100, [R1+0x3c48] ;  /* 0x003c480001647983 */ /* 0x000f240000300a00 */
[----:B------:R-:W-:Y:S01]  /*14d780*/  IMAD.X R97, R97, 0x1, R2, P2 ;  /* 0x0000000161617824 */ /* 0x000fe200010e0602 */
[----:B-1----:R-:W4:Y:S01]  /*14d790*/  LDL.LU.64 R88, [R1+0x3d08] ;  /* 0x003d080001587983 */ /* 0x002f220000300a00 */
[----:B------:R-:W-:-:S03]  /*14d7a0*/  IADD3.X R84, R85, R2, RZ, P3, !PT ;  /* 0x0000000255547210 */ /* 0x000fc60001ffe4ff */
[----:B------:R-:W-:Y:S02]  /*14d7b0*/  STL [R1+0x11c], R97 ;  /* 0x00011c6101007387 */ /* 0x000fe40000100800 */
[----:B------:R4:W-:Y:S01]  /*14d7c0*/  STL [R1+0x120], R84 ;  /* 0x0001205401007387 */ /* 0x0009e20000100800 */
[----:B--2---:R-:W-:-:S05]  /*14d7d0*/  IADD3 R96, P0, R80, R32, RZ ;  /* 0x0000002050607210 */ /* 0x004fca0007f1e0ff */
[----:B------:R-:W-:Y:S01]  /*14d7e0*/  STL [R1+0x3690], R96 ;  /* 0x0036906001007387 */ /* 0x000fe20000100800 */
[----:B------:R-:W-:Y:S01]  /*14d7f0*/  IMAD.X R81, R81, 0x1, R2, P0 ;  /* 0x0000000151517824 */ /* 0x000fe200000e0602 */
[----:B---3--:R-:W-:-:S05]  /*14d800*/  IADD3 R85, P1, R56, R32, RZ ;  /* 0x0000002038557210 */ /* 0x008fca0007f3e0ff */
[----:B------:R-:W-:Y:S01]  /*14d810*/  STL [R1+0x3694], R85 ;  /* 0x0036945501007387 */ /* 0x000fe20000100800 */
[----:B----4-:R-:W-:Y:S01]  /*14d820*/  IADD3 R84, P2, R52, R32, RZ ;  /* 0x0000002034547210 */ /* 0x010fe20007f5e0ff */
[----:B------:R-:W-:-:S04]  /*14d830*/  IMAD.X R80, R57, 0x1, R2, P1 ;  /* 0x0000000139507824 */ /* 0x000fc800008e0602 */
[----:B------:R1:W-:Y:S04]  /*14d840*/  STL [R1+0x124], R84 ;  /* 0x0001245401007387 */ /* 0x0003e80000100800 */
[----:B-1----:R-:W2:Y:S01]  /*14d850*/  LDL.LU.64 R84, [R1+0x3d00] ;  /* 0x003d000001547983 */ /* 0x002ea20000300a00 */
[----:B------:R-:W-:Y:S02]  /*14d860*/  STL.64 [R1+0x720], R220 ;  /* 0x000720dc01007387 */ /* 0x000fe40000100a00 */
[----:B------:R-:W-:Y:S02]  /*14d870*/  STL.64 [R1+0x728], R222 ;  /* 0x000728de01007387 */ /* 0x000fe40000100a00 */
[----:B------:R1:W-:Y:S01]  /*14d880*/  STL [R1+0x3678], R81 ;  /* 0x0036785101007387 */ /* 0x0003e20000100800 */
[----:B------:R-:W3:Y:S01]  /*14d890*/  LDL.LU.64 R56, [R1+0x3c60] ;  /* 0x003c600001387983 */ /* 0x000ee20000300a00 */
[----:B------:R4:W-:Y:S01]  /*14d8a0*/  STL [R1+0x367c], R80 ;  /* 0x00367c5001007387 */ /* 0x0009e20000100800 */
[----:B-1----:R-:W-:-:S02]  /*14d8b0*/  IADD3.X R81, R53, R2, RZ, P2, !PT ;  /* 0x0000000235517210 */ /* 0x002fc400017fe4ff */
[----:B------:R-:W3:Y:S01]  /*14d8c0*/  LDL.LU.64 R52, [R1+0x3c58] ;  /* 0x003c580001347983 */ /* 0x000ee20000300a00 */
[----:B------:R-:W-:Y:S01]  /*14d8d0*/  HMMA.1688.F32.TF32 R220, R236, R218, R228 ;  /* 0x000000daecdc723c */ /* 0x000fe200000810e4 */
[-C--:B----4-:R-:W-:Y:S01]  /*14d8e0*/  IADD3 R80, P0, R76, R32.reuse, RZ ;  /* 0x000000204c507210 */ /* 0x090fe20007f1e0ff */
[----:B------:R1:W-:Y:S01]  /*14d8f0*/  STL [R1+0x110], R81 ;  /* 0x0001105101007387 */ /* 0x0003e20000100800 */
[----:B------:R-:W-:-:S03]  /*14d900*/  IADD3 R96, P1, R68, R32, RZ ;  /* 0x0000002044607210 */ /* 0x000fc60007f3e0ff */
[----:B------:R4:W-:Y:S02]  /*14d910*/  STL [R1+0x114], R80 ;  /* 0x0001145001007387 */ /* 0x0009e40000100800 */
[----:B------:R4:W-:Y:S01]  /*14d920*/  STL [R1+0x3680], R96 ;  /* 0x0036806001007387 */ /* 0x0009e20000100800 */
[-C--:B-1----:R-:W-:Y:S02]  /*14d930*/  IADD3 R81, P2, R100, R32.reuse, RZ ;  /* 0x0000002064517210 */ /* 0x082fe40007f5e0ff */
[----:B----4-:R-:W-:-:S03]  /*14d940*/  IADD3 R80, P3, R88, R32, RZ ;  /* 0x0000002058507210 */ /* 0x010fc60007f7e0ff */
[----:B------:R-:W-:Y:S01]  /*14d950*/  STL [R1+0x3684], R81 ;  /* 0x0036845101007387 */ /* 0x000fe20000100800 */
[----:B------:R-:W-:-:S03]  /*14d960*/  IMAD.X R76, R77, 0x1, R2, P0 ;  /* 0x000000014d4c7824 */ /* 0x000fc600000e0602 */
[----:B------:R1:W-:Y:S01]  /*14d970*/  STL [R1+0x118], R80 ;  /* 0x0001185001007387 */ /* 0x0003e20000100800 */
[----:B------:R-:W-:-:S03]  /*14d980*/  IMAD.X R96, R69, 0x1, R2, P1 ;  /* 0x0000000145607824 */ /* 0x000fc600008e0602 */
[----:B-1----:R-:W4:Y:S01]  /*14d990*/  LDL.LU.64 R80, [R1+0x3cf8] ;  /* 0x003cf80001507983 */ /* 0x002f220000300a00 */
[----:B------:R-:W-:Y:S02]  /*14d9a0*/  STL.64 [R1+0x21c0], R220 ;  /* 0x0021c0dc01007387 */ /* 0x000fe40000100a00 */
[----:B------:R-:W-:Y:S02]  /*14d9b0*/  STL.64 [R1+0x21c8], R222 ;  /* 0x0021c8de01007387 */ /* 0x000fe40000100a00 */
[----:B------:R1:W-:Y:S01]  /*14d9c0*/  STL [R1+0x104], R76 ;  /* 0x0001044c01007387 */ /* 0x0003e20000100800 */
[----:B------:R-:W-:Y:S01]  /*14d9d0*/  IADD3.X R101, R101, R2, RZ, P2, !PT ;  /* 0x0000000265657210 */ /* 0x000fe200017fe4ff */
[----:B------:R-:W-:Y:S01]  /*14d9e0*/  IMAD.X R88, R89, 0x1, R2, P3 ;  /* 0x0000000159587824 */ /* 0x000fe200018e0602 */
[----:B-1----:R-:W4:Y:S01]  /*14d9f0*/  LDL.LU.64 R76, [R1+0x3cf0] ;  /* 0x003cf000014c7983 */ /* 0x002f220000300a00 */
[----:B------:R-:W-:Y:S01]  /*14da00*/  HMMA.1688.F32.TF32 R220, R236, R166, R232 ;  /* 0x000000a6ecdc723c */ /* 0x000fe200000810e8 */
[----:B------:R-:W4:Y:S02]  /*14da10*/  LDL.LU.64 R68, [R1+0x3c70] ;  /* 0x003c700001447983 */ /* 0x000f240000300a00 */
[----:B------:R1:W-:Y:S02]  /*14da20*/  STL [R1+0x3668], R96 ;  /* 0x0036686001007387 */ /* 0x0003e40000100800 */
[----:B-1----:R-:W4:Y:S01]  /*14da30*/  LDL.LU.64 R96, [R1+0x3c68] ;  /* 0x003c680001607983 */ /* 0x002f220000300a00 */
[----:B------:R-:W-:Y:S02]  /*14da40*/  STL [R1+0x366c], R101 ;  /* 0x00366c6501007387 */ /* 0x000fe40000100800 */
[----:B------:R1:W-:Y:S01]  /*14da50*/  STL [R1+0x108], R88 ;  /* 0x0001085801007387 */ /* 0x0003e20000100800 */
[----:B--2---:R-:W-:-:S02]  /*14da60*/  IADD3 R100, P0, R84, R32, RZ ;  /* 0x0000002054647210 */ /* 0x004fc40007f1e0ff */
[----:B---3--:R-:W-:-:S03]  /*14da70*/  IADD3 R89, P1, R56, R32, RZ ;  /* 0x0000002038597210 */ /* 0x008fc60007f3e0ff */
[----:B------:R-:W-:Y:S01]  /*14da80*/  STL [R1+0x10c], R100 ;  /* 0x00010c6401007387 */ /* 0x000fe20000100800 */
[----:B------:R-:W-:Y:S01]  /*14da90*/  IMAD.X R84, R85, 0x1, R2, P0 ;  /* 0x0000000155547824 */ /* 0x000fe200000e0602 */
[----:B------:R-:W-:Y:S02]  /*14daa0*/  IADD3.X R85, R57, R2, RZ, P1, !PT ;  /* 0x0000000239557210 */ /* 0x000fe40000ffe4ff */
[----:B------:R-:W-:Y:S01]  /*14dab0*/  STL [R1+0x3670], R89 ;  /* 0x0036705901007387 */ /* 0x000fe20000100800 */
[----:B-1----:R-:W-:-:S05]  /*14dac0*/  IADD3 R88, P2, R52, R32, RZ ;  /* 0x0000002034587210 */ /* 0x002fca0007f5e0ff */
[----:B------:R-:W-:Y:S01]  /*14dad0*/  STL [R1+0x3674], R88 ;  /* 0x0036745801007387 */ /* 0x000fe20000100800 */
[----:B------:R-:W-:Y:S02]  /*14dae0*/  STL.64 [R1+0x700], R220 ;  /* 0x000700dc01007387 */ /* 0x000fe40000100a00 */
[----:B------:R-:W-:Y:S02]  /*14daf0*/  STL.64 [R1+0x708], R222 ;  /* 0x000708de01007387 */ /* 0x000fe40000100a00 */
[----:B------:R-:W2:Y:S01]  /*14db00*/  LDL.LU.64 R56, [R1+0x3ce8] ;  /* 0x003ce80001387983 */ /* 0x000ea20000300a00 */
[----:B------:R1:W-:Y:S01]  /*14db10*/  STL [R1+0xf8], R84 ;  /* 0x0000f85401007387 */ /* 0x0003e20000100800 */
[----:B------:R-:W-:Y:S02]  /*14db20*/  STL [R1+0x3658], R85 ;  /* 0x0036585501007387 */ /* 0x000fe40000100800 */
[----:B-1----:R-:W-:Y:S02]  /*14db30*/  IMAD.X R84, R53, 0x1, R2, P2 ;  /* 0x0000000135547824 */ /* 0x002fe400010e0602 */
[----:B------:R-:W3:Y:S01]  /*14db40*/  LDL.LU.64 R52, [R1+0x3ce0] ;  /* 0x003ce00001347983 */ /* 0x000ee20000300a00 */
[----:B------:R-:W-:Y:S01]  /*14db50*/  HMMA.1688.F32.TF32 R220, R236, R170, R4 ;  /* 0x000000aaecdc723c */ /* 0x000fe20000081004 */
[----:B------:R-:W3:Y:S02]  /*14db60*/  LDL.LU.64 R88, [R1+0x3c78] ;  /* 0x003c780001587983 */ /* 0x000ee40000300a00 */
[----:B------:R4:W-:Y:S02]  /*14db70*/  STL [R1+0x365c], R84 ;  /* 0x00365c5401007387 */ /* 0x0009e40000100800 */
[----:B----4-:R-:W-:-:S05]  /*14db80*/  IADD3 R84, P0, R80, R32, RZ ;  /* 0x0000002050547210 */ /* 0x010fca0007f1e0ff */
[----:B------:R1:W-:Y:S01]  /*14db90*/  STL [R1+0xfc], R84 ;  /* 0x0000fc5401007387 */ /* 0x0003e20000100800 */
[-C--:B------:R-:W-:Y:S02]  /*14dba0*/  IADD3 R100, P1, R76, R32.reuse, RZ ;  /* 0x000000204c647210 */ /* 0x080fe40007f3e0ff */
[-C--:B------:R-:W-:Y:S01]  /*14dbb0*/  IADD3 R85, P2, R68, R32.reuse, RZ ;  /* 0x0000002044557210 */ /* 0x080fe20007f5e0ff */
[----:B------:R-:W-:Y:S02]  /*14dbc0*/  IMAD.X R4, R81, 0x1, R2, P0 ;  /* 0x0000000151047824 */ /* 0x000fe400000e0602 */
[----:B------:R-:W-:Y:S02]  /*14dbd0*/  STL [R1+0x100], R100 ;  /* 0x0001006401007387 */ /* 0x000fe40000100800 */
[----:B------:R-:W-:Y:S01]  /*14dbe0*/  STL [R1+0x3660], R85 ;  /* 0x0036605501007387 */ /* 0x000fe20000100800 */
[----:B-1----:R-:W-:Y:S02]  /*14dbf0*/  IADD3 R84, P3, R96, R32, RZ ;  /* 0x0000002060547210 */ /* 0x002fe40007f7e0ff */
[----:B------:R-:W-:-:S03]  /*14dc00*/  IADD3.X R5, R77, R2, RZ, P1, !PT ;  /* 0x000000024d057210 */ /* 0x000fc60000ffe4ff */
[----:B------:R1:W-:Y:S04]  /*14dc10*/  STL [R1+0x3664], R84 ;  /* 0x0036645401007387 */ /* 0x0003e80000100800 */
[----:B-1----:R-:W4:Y:S01]  /*14dc20*/  LDL.LU.64 R84, [R1+0x3c80] ;  /* 0x003c800001547983 */ /* 0x002f220000300a00 */
[----:B------:R-:W-:Y:S02]  /*14dc30*/  STL.64 [R1+0x21b0], R220 ;  /* 0x0021b0dc01007387 */ /* 0x000fe40000100a00 */
[----:B------:R-:W-:Y:S02]  /*14dc40*/  STL.64 [R1+0x21b8], R222 ;  /* 0x0021b8de01007387 */ /* 0x000fe40000100a00 */
[----:B------:R1:W-:Y:S01]  /*14dc50*/  STL [R1+0xe8], R4 ;  /* 0x0000e80401007387 */ /* 0x0003e20000100800 */
[----:B------:R-:W4:Y:S01]  /*14dc60*/  LDL.LU.64 R80, [R1+0x3cd8] ;  /* 0x003cd80001507983 */ /* 0x000f220000300a00 */
[----:B------:R1:W-:Y:S02]  /*14dc70*/  STL [R1+0xec], R5 ;  /* 0x0000ec0501007387 */ /* 0x0003e40000100800 */
[----:B------:R-:W4:Y:S02]  /*14dc80*/  LDL.LU.64 R76, [R1+0x3cd0] ;  /* 0x003cd000014c7983 */ /* 0x000f240000300a00 */
[----:B-1----:R-:W-:-:S02]  /*14dc90*/  IMAD.X R4, R69, 0x1, R2, P2 ;  /* 0x0000000145047824 */ /* 0x002fc400010e0602 */
[----:B------:R-:W4:Y:S03]  /*14dca0*/  LDL.LU.64 R68, [R1+0x3cc8] ;  /* 0x003cc80001447983 */ /* 0x000f260000300a00 */
[----:B------:R1:W-:Y:S02]  /*14dcb0*/  STL [R1+0x3644], R4 ;  /* 0x0036440401007387 */ /* 0x0003e40000100800 */
[----:B------:R-:W4:Y:S02]  /*14dcc0*/  LDL.LU R248, [R1+0x1b0] ;  /* 0x0001b00001f87983 */ /* 0x000f240000300800 */
[----:B------:R-:W-:Y:S01]  /*14dcd0*/  IMAD.X R5, R97, 0x1, R2, P3 ;  /* 0x0000000161057824 */ /* 0x000fe200018e0602 */
[----:B------:R-:W4:Y:S01]  /*14dce0*/  LDL.LU R249, [R1+0x1b4] ;  /* 0x0001b40001f97983 */ /* 0x000f220000300800 */
[----:B------:R-:W4:Y:S02]  /*14dcf0*/  LDL.LU R250, [R1+0x1b8] ;  /* 0x0001b80001fa7983 */ /* 0x000f240000300800 */
[----:B------:R-:W4:Y:S01]  /*14dd00*/  LDL.LU R251, [R1+0x1bc] ;  /* 0x0001bc0001fb7983 */ /* 0x000f220000300800 */
[----:B-1----:R-:W4:Y:S01]  /*14dd10*/  LDL R4, [R1+0x3734] ;  /* 0x0037340001047983 */ /* 0x002f220000100800 */
[----:B------:R3:W-:Y:S01]  /*14dd20*/  STL [R1+0x3648], R5 ;  /* 0x0036480501007387 */ /* 0x0007e20000100800 */
[----:B------:R-:W-:Y:S01]  /*14dd30*/  MOV R240, R14 ;  /* 0x0000000e00f07202 */ /* 0x000fe20000000f00 */
[----:B------:R-:W-:Y:S01]  /*14dd40*/  IMAD.MOV.U32 R241, RZ, RZ, R15 ;  /* 0x000000fffff17224 */ /* 0x000fe200078e000f */
[----:B--2---:R-:W-:-:S05]  /*14dd50*/  IADD3 R6, P0, R56, R32, RZ ;  /* 0x0000002038067210 */ /* 0x004fca0007f1e0ff */
[----:B------:R-:W-:Y:S01]  /*14dd60*/  STL [R1+0xf0], R6 ;  /* 0x0000f00601007387 */ /* 0x000fe20000100800 */
[----:B------:R-:W2:Y:S01]  /*14dd70*/  LDL.LU R14, [R1+0x7be8] ;  /* 0x007be800010e7983 */ /* 0x000ea20000300800 */
[----:B---3--:R-:W-:-:S05]  /*14dd80*/  IADD3 R5, P1, R52, R32, RZ ;  /* 0x0000002034057210 */ /* 0x008fca0007f3e0ff */
[----:B------:R1:W-:Y:S01]  /*14dd90*/  STL [R1+0xf4], R5 ;  /* 0x0000f40501007387 */ /* 0x0003e20000100800 */
[----:B------:R-:W2:Y:S01]  /*14dda0*/  LDL.LU R15, [R1+0x7be4] ;  /* 0x007be400010f7983 */ /* 0x000ea20000300800 */
[----:B------:R-:W-:Y:S01]  /*14ddb0*/  HMMA.1688.F32.TF32 R8, R236, R54, R8 ;  /* 0x00000036ec08723c */ /* 0x000fe20000081008 */
[----:B------:R-:W-:Y:S01]  /*14ddc0*/  MOV R243, R3 ;  /* 0x0000000300f37202 */ /* 0x000fe20000000f00 */
[----:B------:R-:W-:Y:S02]  /*14ddd0*/  IADD3 R3, P2, R88, R32, RZ ;  /* 0x0000002058037210 */ /* 0x000fe40007f5e0ff */
[----:B------:R-:W-:Y:S02]  /*14dde0*/  IMAD.MOV.U32 R242, RZ, RZ, R0 ;  /* 0x000000fffff27224 */ /* 0x000fe400078e0000 */
[----:B------:R-:W3:Y:S01]  /*14ddf0*/  LDL.LU R0, [R1+0x7be0] ;  /* 0x007be00001007983 */ /* 0x000ee20000300800 */
[----:B------:R1:W-:Y:S02]  /*14de00*/  STL [R1+0x364c], R3 ;  /* 0x00364c0301007387 */ /* 0x0003e40000100800 */
[----:B-1----:R-:W-:-:S02]  /*14de10*/  IMAD.X R5, R57, 0x1, R2, P0 ;  /* 0x0000000139057824 */ /* 0x002fc400000e0602 */
[----:B------:R-:W3:Y:S01]  /*14de20*/  LDL.LU.64 R56, [R1+0x3e98] ;  /* 0x003e980001387983 */ /* 0x000ee20000300a00 */
[----:B------:R-:W-:-:S11]  /*14de30*/  IMAD.X R3, R53, 0x1, R2, P1 ;  /* 0x0000000135037824 */ /* 0x000fd600008e0602 */
[----:B------:R-:W-:Y:S01]  /*14de40*/  STL.64 [R1+0x6e0], R8 ;  /* 0x0006e00801007387 */ /* 0x000fe20000100a00 */
[----:B------:R1:W-:Y:S02]  /*14de50*/  STL.64 [R1+0x6e8], R10 ;  /* 0x0006e80a01007387 */ /* 0x0003e40000100a00 */
[----:B------:R1:W-:Y:S02]  /*14de60*/  STL [R1+0xd4], R5 ;  /* 0x0000d40501007387 */ /* 0x0003e40000100800 */
[----:B------:R-:W3:Y:S01]  /*14de70*/  LDL.LU.64 R52, [R1+0x3e90] ;  /* 0x003e900001347983 */ /* 0x000ee20000300a00 */
[----:B-1----:R-:W3:Y:S01]  /*14de80*/  LDL.LU.64 R10, [R1+0x3e88] ;  /* 0x003e8800010a7983 */ /* 0x002ee20000300a00 */
[----:B------:R4:W-:Y:S02]  /*14de90*/  STL [R1+0xd8], R3 ;  /* 0x0000d80301007387 */ /* 0x0009e40000100800 */
[----:B------:R-:W3:Y:S01]  /*14dea0*/  LDL.LU.64 R6, [R1+0x3e80] ;  /* 0x003e800001067983 */ /* 0x000ee20000300a00 */
[----:B------:R-:W-:-:S05]  /*14deb0*/  IADD3.X R5, R89, R2, RZ, P2, !PT ;  /* 0x0000000259057210 */ /* 0x000fca00017fe4ff */
[----:B------:R1:W-:Y:S01]  /*14dec0*/  STL [R1+0x362c], R5 ;  /* 0x00362c0501007387 */ /* 0x0003e20000100800 */
[-C--:B----4-:R-:W-:Y:S02]  /*14ded0*/  IADD3 R3, P0, R84, R32.reuse, RZ ;  /* 0x0000002054037210 */ /* 0x090fe40007f1e0ff */
[----:B------:R-:W-:-:S03]  /*14dee0*/  IADD3 R8, P1, R80, R32, RZ ;  /* 0x0000002050087210 */ /* 0x000fc60007f3e0ff */
[----:B------:R4:W-:Y:S01]  /*14def0*/  STL [R1+0x3630], R3 ;  /* 0x0036300301007387 */ /* 0x0009e20000100800 */
[-C--:B-1----:R-:W-:Y:S01]  /*14df00*/  IADD3 R5, P2, R76, R32.reuse, RZ ;  /* 0x000000204c057210 */ /* 0x082fe20007f5e0ff */
[----:B------:R1:W-:Y:S04]  /*14df10*/  STL [R1+0xdc], R8 ;  /* 0x0000dc0801007387 */ /* 0x0003e80000100800 */
[----:B------:R4:W-:Y:S02]  /*14df20*/  STL [R1+0xe0], R5 ;  /* 0x0000e00501007387 */ /* 0x0009e40000100800 */
[----:B----4-:R-:W-:Y:S01]  /*14df30*/  IADD3 R3, P3, R68, R32, RZ ;  /* 0x0000002044037210 */ /* 0x010fe20007f7e0ff */
[----:B-1----:R-:W-:-:S04]  /*14df40*/  IMAD.X R8, R85, 0x1, R2, P0 ;  /* 0x0000000155087824 */ /* 0x002fc800000e0602 */
[----:B------:R1:W-:Y:S01]  /*14df50*/  STL [R1+0xe4], R3 ;  /* 0x0000e40301007387 */ /* 0x0003e20000100800 */
[----:B------:R-:W-:Y:S01]  /*14df60*/  IMAD.X R5, R81, 0x1, R2, P1 ;  /* 0x0000000151057824 */ /* 0x000fe200008e0602 */
[C---:B--2---:R-:W-:Y:S11]  /*14df70*/  HMMA.1688.F32.TF32 R12, R236.reuse, R70, R12 ;  /* 0x00000046ec0c723c */ /* 0x044ff6000008100c */
[----:B------:R-:W-:Y:S11]  /*14df80*/  @!UPT UIADD3 URZ, URZ, URZ, URZ ;  /* 0x0000003f3f3ff290 */ /* 0x000ff6000fffe03f */
[----:B------:R-:W-:Y:S01]  /*14df90*/  @!UPT UIADD3 URZ, URZ, URZ, URZ ;  /* 0x0000003f3f3ff290 */ /* 0x000fe2000fffe03f */
[----:B------:R-:W-:Y:S01]  /*14dfa0*/  STL.64 [R1+0x21a0], R12 ;  /* 0x0021a00c01007387 */ /* 0x000fe20000100a00 */
[----:B------:R-:W-:Y:S02]  /*14dfb0*/  STL.64 [R1+0x21a8], R14 ;  /* 0x0021a80e01007387 */ /* 0x000fe40000100a00 */
[----:B------:R2:W-:Y:S02]  /*14dfc0*/  STL [R1+0x3614], R8 ;  /* 0x0036140801007387 */ /* 0x0005e40000100800 */
[----:B------:R4:W-:Y:S01]  /*14dfd0*/  STL [R1+0xc0], R5 ;  /* 0x0000c00501007387 */ /* 0x0009e20000100800 */
[----:B------:R-:W-:Y:S01]  /*14dfe0*/  HMMA.1688.F32.TF32 R220, R236, R202, R248 ;  /* 0x000000caecdc723c */ /* 0x000fe200000810f8 */
[----:B------:R-:W-:-:S07]  /*14dff0*/  IMAD.MOV.U32 R97, RZ, RZ, 0x7f ;  /* 0x0000007fff617424 */ /* 0x000fce00078e00ff */
[----:B------:R-:W-:Y:S01]  /*14e000*/  HMMA.1688.F32.TF32 R16, R236, R206, R16 ;  /* 0x000000ceec10723c */ /* 0x000fe20000081010 */
[----:B-1----:R-:W-:Y:S01]  /*14e010*/  MOV R3, c[0x0][0x180] ;  /* 0x0000600000037a02 */ /* 0x002fe20000000f00 */
[----:B------:R-:W-:Y:S04]  /*14e020*/  LDS R14, [R33+0x9f380] ;  /* 0x09f38000210e7984 */ /* 0x000fe80000000800 */
[----:B------:R-:W-:Y:S04]  /*14e030*/  LDS R15, [R252+0x9f380] ;  /* 0x09f38000fc0f7984 */ /* 0x000fe80000000800 */
[----:B--2---:R-:W2:Y:S01]  /*14e040*/  LDL.LU.64 R8, [R1+0x3ea0] ;  /* 0x003ea00001087983 */ /* 0x004ea20000300a00 */
[----:B------:R-:W-:-:S02]  /*14e050*/  IMAD.X R12, R77, 0x1, R2, P2 ;  /* 0x000000014d0c7824 */ /* 0x000fc400010e0602 */
[----:B----4-:R-:W-:-:S03]  /*14e060*/  IMAD.X R5, R69, 0x1, R2, P3 ;  /* 0x0000000145057824 */ /* 0x010fc600018e0602 */
[----:B------:R1:W-:Y:S02]  /*14e070*/  STL [R1+0xc4], R12 ;  /* 0x0000c40c01007387 */ /* 0x0003e40000100800 */
[----:B------:R4:W-:Y:S01]  /*14e080*/  STL [R1+0xc8], R5 ;  /* 0x0000c80501007387 */ /* 0x0009e20000100800 */
[-C--:B---3--:R-:W-:Y:S02]  /*14e090*/  IADD3 R13, P2, R10, R32.reuse, RZ ;  /* 0x000000200a0d7210 */ /* 0x088fe40007f5e0ff */
[-C--:B-1----:R-:W-:Y:S02]  /*14e0a0*/  IADD3 R12, P0, R56, R32.reuse, RZ ;  /* 0x00000020380c7210 */ /* 0x082fe40007f1e0ff */
[----:B----4-:R-:W-:-:S03]  /*14e0b0*/  IADD3 R5, P1, R52, R32, RZ ;  /* 0x0000002034057210 */ /* 0x010fc60007f3e0ff */
[----:B------:R1:W-:Y:S02]  /*14e0c0*/  STL [R1+0xcc], R12 ;  /* 0x0000cc0c01007387 */ /* 0x0003e40000100800 */
[----:B------:R3:W-:Y:S02]  /*14e0d0*/  STL [R1+0xd0], R5 ;  /* 0x0000d00501007387 */ /* 0x0007e40000100800 */
[----:B------:R-:W-:Y:S02]  /*14e0e0*/  STL.64 [R1+0x6c0], R220 ;  /* 0x0006c0dc01007387 */ /* 0x000fe40000100a00 */
[----:B------:R4:W-:Y:S01]  /*14e0f0*/  STL.64 [R1+0x6c8], R222 ;  /* 0x0006c8de01007387 */ /* 0x0009e20000100a00 */
[----:B------:R-:W-:Y:S01]  /*14e100*/  STL [R1+0xb4], R13 ;  /* 0x0000b40d01007387 */ /* 0x000fe20000100800 */
[----:B-1----:R-:W-:Y:S01]  /*14e110*/  IADD3.X R12, R57, R2, RZ, P0, !PT ;  /* 0x00000002390c7210 */ /* 0x002fe200007fe4ff */
[----:B---3--:R-:W-:-:S04]  /*14e120*/  IADD3 R5, P0, R6, R32, RZ ;  /* 0x0000002006057210 */ /* 0x008fc80007f1e0ff */
[----:B------:R-:W-:Y:S01]  /*14e130*/  STL [R1+0xa8], R12 ;  /* 0x0000a80c01007387 */ /* 0x000fe20000100800 */
[----:B------:R1:W-:Y:S01]  /*14e140*/  STL [R1+0xbc], R5 ;  /* 0x0000bc0501007387 */ /* 0x0003e20000100800 */
[----:B------:R-:W-:Y:S01]  /*14e150*/  IADD3 R97, R97, c[0x0][0x180], RZ ;  /* 0x0000600061617a10 */ /* 0x000fe20007ffe0ff */
[----:B----4-:R-:W-:Y:S01]  /*14e160*/  HMMA.1688.F32.TF32 R220, R236, R86, R240 ;  /* 0x00000056ecdc723c */ /* 0x010fe200000810f0 */
[----:B-1----:R-:W-:-:S05]  /*14e170*/  IMAD.X R5, R53, 0x1, R2, P1 ;  /* 0x0000000135057824 */ /* 0x002fca00008e0602 */
[----:B------:R1:W-:Y:S02]  /*14e180*/  STL [R1+0xac], R5 ;  /* 0x0000ac0501007387 */ /* 0x0003e40000100800 */
[----:B-1----:R-:W-:-:S04]  /*14e190*/  SHF.R.S32.HI R5, RZ, 0x1f, R97 ;  /* 0x0000001fff057819 */ /* 0x002fc80000011461 */
[----:B------:R-:W-:Y:S02]  /*14e1a0*/  LEA.HI R5, R5, R97, RZ, 0x7 ;  /* 0x0000006105057211 */ /* 0x000fe400078f38ff */
[----:B------:R-:W-:Y:S01]  /*14e1b0*/  IADD3.X R10, R11, R2, RZ, P2, !PT ;  /* 0x000000020b0a7210 */ /* 0x000fe200017fe4ff */
[----:B------:R-:W-:Y:S01]  /*14e1c0*/  IMAD.X R6, R7, 0x1, R2, P0 ;  /* 0x0000000107067824 */ /* 0x000fe200000e0602 */
[----:B------:R-:W-:Y:S02]  /*14e1d0*/  IADD3 R3, R3, -0x100, RZ ;  /* 0xffffff0003037810 */ /* 0x000fe40007ffe0ff */
[----:B------:R-:W-:Y:S01]  /*14e1e0*/  SHF.R.S32.HI R5, RZ, 0x7, R5 ;  /* 0x00000007ff057819 */ /* 0x000fe20000011405 */
[----:B------:R-:W1:Y:S01]  /*14e1f0*/  S2R R97, SR_TID.X ;  /* 0x0000000000617919 */ /* 0x000e620000002100 */
[----:B------:R-:W-:-:S03]  /*14e200*/  MOV R53, c[0x0][0x188] ;  /* 0x0000620000357a02 */ /* 0x000fc60000000f00 */
[----:B------:R-:W-:Y:S01]  /*14e210*/  LDS R11, [R252+0x9f300] ;  /* 0x09f30000fc0b7984 */ /* 0x000fe20000000800 */
[----:B------:R-:W-:-:S03]  /*14e220*/  IADD3 R5, R5, -0x2, RZ ;  /* 0xfffffffe05057810 */ /* 0x000fc60007ffe0ff */
[----:B------:R-:W-:Y:S01]  /*14e230*/  STL [R1+0xb0], R10 ;  /* 0x0000b00a01007387 */ /* 0x000fe20000100800 */
[----:B------:R-:W3:Y:S01]  /*14e240*/  LDL.LU R13, [R1+0x3710] ;  /* 0x00371000010d7983 */ /* 0x000ee20000300800 */
[C---:B------:R-:W-:Y:S02]  /*14e250*/  ISETP.GE.AND P0, PT, R4.reuse, R5, PT ;  /* 0x000000050400720c */ /* 0x040fe40003f06270 */
[----:B------:R-:W-:Y:S01]  /*14e260*/  STL [R1+0xb8], R6 ;  /* 0x0000b80601007387 */ /* 0x000fe20000100800 */
[----:B------:R-:W-:Y:S02]  /*14e270*/  STL.64 [R1+0x2190], R220 ;  /* 0x002190dc01007387 */ /* 0x000fe40000100a00 */
[----:B------:R-:W-:Y:S02]  /*14e280*/  STL.64 [R1+0x2198], R222 ;  /* 0x002198de01007387 */ /* 0x000fe40000100a00 */
[----:B------:R-:W4:Y:S02]  /*14e290*/  LDL.LU R7, [R1+0x6958] ;  /* 0x0069580001077983 */ /* 0x000f240000300800 */
[----:B------:R-:W-:-:S02]  /*14e2a0*/  IMAD R3, R4, -0x80, R3 ;  /* 0xffffff8004037824 */ /* 0x000fc400078e0203 */
[----:B------:R-:W-:Y:S01]  /*14e2b0*/  IMAD.SHL.U32 R53, R53, 0x80, RZ ;  /* 0x0000008035357824 */ /* 0x000fe200078e00ff */
[----:B------:R-:W-:Y:S01]  /*14e2c0*/  LDS R10, [R33+0x9f300] ;  /* 0x09f30000210a7984 */ /* 0x000fe20000000800 */
[----:B--2---:R-:W-:Y:S02]  /*14e2d0*/  IADD3 R5, P2, R8, R32, RZ ;  /* 0x0000002008057210 */ /* 0x004fe40007f5e0ff */
[----:B------:R-:W-:Y:S01]  /*14e2e0*/  ISETP.GT.AND P1, PT, R3, RZ, PT ;  /* 0x000000ff0300720c */ /* 0x000fe20003f24270 */
[----:B------:R-:W-:Y:S01]  /*14e2f0*/  IMAD.SHL.U32 R53, R53, 0x4, RZ ;  /* 0x0000000435357824 */ /* 0x000fe200078e00ff */
[----:B-1----:R-:W-:Y:S01]  /*14e300*/  LOP3.LUT R97, R97, 0x3f, RZ, 0xc0, !PT ;  /* 0x0000003f61617812 */ /* 0x002fe200078ec0ff */
[----:B------:R-:W-:Y:S04]  /*14e310*/  LDS R8, [R33+0x9e300] ;  /* 0x09e3000021087984 */ /* 0x000fe80000000800 */
[----:B------:R-:W-:Y:S01]  /*14e320*/  STL [R1+0xa4], R5 ;  /* 0x0000a40501007387 */ /* 0x000fe20000100800 */
[----:B------:R-:W2:Y:S02]  /*14e330*/  LDL.LU R12, [R1+0x6950] ;  /* 0x00695000010c7983 */ /* 0x000ea40000300800 */
[----:B------:R-:W-:Y:S02]  /*14e340*/  STL.64 [R1+0x2180], R16 ;  /* 0x0021801001007387 */ /* 0x000fe40000100a00 */
[----:B------:R1:W-:Y:S02]  /*14e350*/  STL.64 [R1+0x2188], R18 ;  /* 0x0021881201007387 */ /* 0x0003e40000100a00 */
[----:B-1----:R-:W-:Y:S01]  /*14e360*/  HMMA.1688.F32.TF32 R16, R236, R78, R196 ;  /* 0x0000004eec10723c */ /* 0x002fe200000810c4 */
[----:B------:R-:W-:Y:S01]  /*14e370*/  IMAD.X R6, R9, 0x1, R2, P2 ;  /* 0x0000000109067824 */ /* 0x000fe200010e0602 */
[----:B------:R1:W-:Y:S01]  /*14e380*/  STL [R1+0x7914], R2 ;  /* 0x0079140201007387 */ /* 0x0003e20000100800 */
[----:B------:R-:W-:-:S02]  /*14e390*/  SEL R4, RZ, 0x4, !P1 ;  /* 0x00000004ff047807 */ /* 0x000fc40004800000 */
[----:B------:R-:W-:Y:S01]  /*14e3a0*/  ISETP.GT.AND P3, PT, R3, 0x8, PT ;  /* 0x000000080300780c */ /* 0x000fe20003f64270 */
[----:B------:R-:W-:Y:S04]  /*14e3b0*/  LDS R9, [R252+0x9e300] ;  /* 0x09e30000fc097984 */ /* 0x000fe80000000800 */
[----:B------:R-:W-:Y:S01]  /*14e3c0*/  STL [R1+0xa0], R6 ;  /* 0x0000a00601007387 */ /* 0x000fe20000100800 */
[----:B------:R-:W2:Y:S02]  /*14e3d0*/  LDL.LU R52, [R1+0x6948] ;  /* 0x0069480001347983 */ /* 0x000ea40000300800 */
[----:B------:R-:W2:Y:S10]  /*14e3e0*/  LDL.LU R32, [R1+0x6954] ;  /* 0x0069540001207983 */ /* 0x000eb40000300800 */
[----:B------:R-:W-:Y:S01]  /*14e3f0*/  STL.64 [R1+0x2170], R16 ;  /* 0x0021701001007387 */ /* 0x000fe20000100a00 */
[----:B------:R1:W-:Y:S02]  /*14e400*/  STL.64 [R1+0x2178], R18 ;  /* 0x0021781201007387 */ /* 0x0003e40000100a00 */
[----:B-1----:R-:W2:Y:S01]  /*14e410*/  LDL.LU R2, [R1+0x694c] ;  /* 0x00694c0001027983 */ /* 0x002ea20000300800 */
[----:B------:R-:W-:Y:S01]  /*14e420*/  HMMA.1688.F32.TF32 R16, R236, R58, R24 ;  /* 0x0000003aec10723c */ /* 0x000fe20000081018 */
[----:B------:R-:W-:-:S02]  /*14e430*/  SEL R4, R4, RZ, !P0 ;  /* 0x000000ff04047207 */ /* 0x000fc40004000000 */
[----:B------:R-:W-:Y:S02]  /*14e440*/  ISETP.GT.AND P1, PT, R3, 0x4, PT ;  /* 0x000000040300780c */ /* 0x000fe40003f24270 */
[----:B----4-:R-:W-:Y:S02]  /*14e450*/  IADD3 R7, P5, R7, R53, RZ ;  /* 0x0000003507077210 */ /* 0x010fe40007fbe0ff */
[----:B------:R-:W-:Y:S01]  /*14e460*/  ISETP.NE.U32.AND P2, PT, R4, RZ, PT ;  /* 0x000000ff0400720c */ /* 0x000fe20003f45070 */
[----:B---3--:R-:W-:Y:S11]  /*14e470*/  IADD3 R4, R13, 0x1, RZ ;  /* 0x000000010d047810 */ /* 0x008ff60007ffe0ff */
[----:B------:R-:W-:Y:S04]  /*14e480*/  @!UPT UIADD3 URZ, URZ, URZ, URZ ;  /* 0x0000003f3f3ff290 */ /* 0x000fe8000fffe03f */
[----:B------:R-:W-:Y:S01]  /*14e490*/  STL.64 [R1+0x2160], R16 ;  /* 0x0021601001007387 */ /* 0x000fe20000100a00 */
[----:B------:R-:W-:Y:S01]  /*14e4a0*/  SEL R5, RZ, 0x4, !P1 ;  /* 0x00000004ff057807 */ /* 0x000fe20004800000 */
[----:B------:R1:W-:Y:S01]  /*14e4b0*/  STL.64 [R1+0x2168], R18 ;  /* 0x0021681201007387 */ /* 0x0003e20000100a00 */
[C---:B------:R-:W-:Y:S01]  /*14e4c0*/  ISETP.GT.AND P1, PT, R4.reuse, 0x1, PT ;  /* 0x000000010400780c */ /* 0x040fe20003f24270 */
[----:B------:R-:W-:Y:S01]  /*14e4d0*/  IMAD.SHL.U32 R13, R97, 0x4, RZ ;  /* 0x00000004610d7824 */ /* 0x000fe200078e00ff */
[----:B------:R-:W-:Y:S01]  /*14e4e0*/  SEL R6, RZ, 0x4, !P3 ;  /* 0x00000004ff067807 */ /* 0x000fe20005800000 */
[----:B------:R-:W-:Y:S01]  /*14e4f0*/  LDS R24, [R92+0x9c380] ;  /* 0x09c380005c187984 */ /* 0x000fe20000000800 */
[----:B------:R-:W-:-:S03]  /*14e500*/  SEL R4, R4, RZ, !P1 ;  /* 0x000000ff04047207 */ /* 0x000fc60004800000 */
[----:B------:R-:W-:Y:S04]  /*14e510*/  LDS R26, [R92+0x9d380] ;  /* 0x09d380005c1a7984 */ /* 0x000fe80000000800 */
[----:B------:R-:W-:Y:S04]  /*14e520*/  LDS R25, [R93+0x9c380] ;  /* 0x09c380005d197984 */ /* 0x000fe80000000800 */
[----:B------:R-:W-:Y:S01]  /*14e530*/  LDS R27, [R93+0x9d380] ;  /* 0x09d380005d1b7984 */ /* 0x000fe20000000800 */
[----:B-1----:R-:W-:Y:S03]  /*14e540*/  HMMA.1688.F32.TF32 R16, R236, R82, R20 ;  /* 0x00000052ec10723c */ /* 0x002fe60000081014 */
[----:B------:R-:W-:Y:S01]  /*14e550*/  STL [R1+0x6958], R7 ;  /* 0x0069580701007387 */ /* 0x000fe20000100800 */
[----:B------:R-:W-:Y:S02]  /*14e560*/  STL [R1+0x3710], R4 ;  /* 0x0037100401007387 */ /* 0x000fe40000100800 */
[----:B------:R-:W-:Y:S01]  /*14e570*/  IMAD R196, R4, 0x20000, R13 ;  /* 0x0002000004c47824 */ /* 0x000fe200078e020d */
[----:B--2---:R-:W-:Y:S01]  /*14e580*/  IADD3.X R12, R12, R0, RZ, P5, !PT ;  /* 0x000000000c0c7210 */ /* 0x004fe20002ffe4ff */
[----:B------:R-:W1:Y:S01]  /*14e590*/  LDS R4, [R92+0x9e380] ;  /* 0x09e380005c047984 */ /* 0x000e620000000800 */
[----:B------:R-:W-:-:S02]  /*14e5a0*/  IADD3 R32, P6, R32, R53, RZ ;  /* 0x0000003520207210 */ /* 0x000fc40007fde0ff */
[----:B------:R-:W-:Y:S02]  /*14e5b0*/  SEL R5, R5, RZ, !P0 ;  /* 0x000000ff05057207 */ /* 0x000fe40004000000 */
[----:B------:R-:W-:Y:S01]  /*14e5c0*/  ISETP.GT.AND P3, PT, R3, 0xc, PT ;  /* 0x0000000c0300780c */ /* 0x000fe20003f64270 */
[----:B------:R-:W-:Y:S01]  /*14e5d0*/  IMAD.MOV.U32 R198, RZ, RZ, R7 ;  /* 0x000000ffffc67224 */ /* 0x000fe200078e0007 */
[----:B------:R-:W-:Y:S01]  /*14e5e0*/  IADD3.X R52, R52, R0, RZ, P6, !PT ;  /* 0x0000000034347210 */ /* 0x000fe200037fe4ff */
[----:B------:R-:W-:Y:S01]  /*14e5f0*/  STL [R1+0x6954], R32 ;  /* 0x0069542001007387 */ /* 0x000fe20000100800 */
[----:B------:R-:W-:Y:S06]  /*14e600*/  STL [R1+0x6950], R12 ;  /* 0x0069500c01007387 */ /* 0x000fec0000100800 */
[----:B------:R-:W-:Y:S02]  /*14e610*/  STL.64 [R1+0x30], R16 ;  /* 0x0000301001007387 */ /* 0x000fe40000100a00 */
[----:B------:R-:W-:Y:S01]  /*14e620*/  STL.64 [R1+0x38], R18 ;  /* 0x0000381201007387 */ /* 0x000fe20000100a00 */
[----:B------:R-:W-:Y:S04]  /*14e630*/  STL [R1+0x6948], R52 ;  /* 0x0069483401007387 */ /* 0x000fe80000100800 */
[----:B------:R-:W-:Y:S04]  /*14e640*/  LDS R13, [R252+0x9e380] ;  /* 0x09e38000fc0d7984 */ /* 0x000fe80000000800 */
[----:B------:R-:W-:Y:S04]  /*14e650*/  LDS R20, [R92+0x9a380] ;  /* 0x09a380005c147984 */ /* 0x000fe80000000800 */
[----:B------:R-:W-:Y:S04]  /*14e660*/  LDS R22, [R92+0x9b380] ;  /* 0x09b380005c167984 */ /* 0x000fe80000000800 */
[----:B------:R-:W-:Y:S04]  /*14e670*/  LDS R21, [R93+0x9a380] ;  /* 0x09a380005d157984 */ /* 0x000fe80000000800 */
[----:B------:R-:W-:Y:S01]  /*14e680*/  LDS R23, [R93+0x9b380] ;  /* 0x09b380005d177984 */ /* 0x000fe20000000800 */
[----:B------:R-:W-:Y:S01]  /*14e690*/  IADD3 R2, P5, R2, R53, RZ ;  /* 0x0000003502027210 */ /* 0x000fe20007fbe0ff */
[----:B------:R-:W-:Y:S01]  /*14e6a0*/  IMAD.MOV.U32 R199, RZ, RZ, R12 ;  /* 0x000000ffffc77224 */ /* 0x000fe200078e000c */
[----:B------:R-:W-:Y:S01]  /*14e6b0*/  ISETP.NE.U32.AND P4, PT, R5, RZ, PT ;  /* 0x000000ff0500720c */ /* 0x000fe20003f85070 */
[----:B------:R2:W-:Y:S04]  /*14e6c0*/  LDS R12, [R33+0x9e380] ;  /* 0x09e38000210c7984 */ /* 0x0005e80000000800 */
[----:B------:R-:W-:Y:S01]  /*14e6d0*/  STL [R1+0x694c], R2 ;  /* 0x00694c0201007387 */ /* 0x000fe20000100800 */
        /* <DEDUP_REMOVED lines=8> */
[----:B--2---:R-:W2:Y:S03]  /*14e760*/  LDL.LU R33, [R1+0x6940] ;  /* 0x0069400001217983 */ /* 0x004ea60000300800 */
[----:B-1----:R1:W-:Y:S01]  /*14e770*/  STL [R1+0x79b8], R4 ;  /* 0x0079b80401007387 */ /* 0x0023e20000100800 */
[----:B------:R-:W2:Y:S03]  /*14e780*/  LDL.LU R240, [R1+0x440] ;  /* 0x0004400001f07983 */ /* 0x000ea60000300800 */
[----:B------:R-:W2:Y:S01]  /*14e790*/  LDL.LU R241, [R1+0x444] ;  /* 0x0004440001f17983 */ /* 0x000ea20000300800 */
[----:B------:R-:W2:Y:S02]  /*14e7a0*/  LDL.LU R242, [R1+0x448] ;  /* 0x0004480001f27983 */ /* 0x000ea40000300800 */
[----:B------:R-:W2:Y:S01]  /*14e7b0*/  LDL.LU R243, [R1+0x44c] ;  /* 0x00044c0001f37983 */ /* 0x000ea20000300800 */
[----:B------:R-:W-:Y:S04]  /*14e7c0*/  LDS R7, [R93+0x9f380] ;  /* 0x09f380005d077984 */ /* 0x000fe80000000800 */
[----:B------:R-:W-:Y:S04]  /*14e7d0*/  LDS R16, [R92+0x9e300] ;  /* 0x09e300005c107984 */ /* 0x000fe80000000800 */
[----:B------:R-:W-:Y:S04]  /*14e7e0*/  LDS R18, [R92+0x9f300] ;  /* 0x09f300005c127984 */ /* 0x000fe80000000800 */
[----:B-1----:R-:W2:Y:S01]  /*14e7f0*/  LDL.LU R4, [R1+0x6944] ;  /* 0x0069440001047983 */ /* 0x002ea20000300800 */
[----:B------:R-:W-:Y:S01]  /*14e800*/  SEL R5, R6, RZ, !P0 ;  /* 0x000000ff06057207 */ /* 0x000fe20004000000 */
[----:B------:R-:W-:-:S02]  /*14e810*/  SEL R6, RZ, 0x4, !P3 ;  /* 0x00000004ff067807 */ /* 0x000fc40005800000 */
[----:B------:R-:W-:Y:S04]  /*14e820*/  LDS R17, [R93+0x9e300] ;  /* 0x09e300005d117984 */ /* 0x000fe80000000800 */
[----:B------:R-:W-:Y:S01]  /*14e830*/  LDS R19, [R93+0x9f300] ;  /* 0x09f300005d137984 */ /* 0x000fe20000000800 */
[----:B------:R-:W-:Y:S01]  /*14e840*/  ISETP.NE.U32.AND P3, PT, R5, RZ, PT ;  /* 0x000000ff0500720c */ /* 0x000fe20003f65070 */
[----:B------:R-:W-:Y:S02]  /*14e850*/  SEL R5, R6, RZ, !P0 ;  /* 0x000000ff06057207 */ /* 0x000fe40004000000 */
[----:B------:R-:W1:Y:S02]  /*14e860*/  LDS R6, [R92+0x9f380] ;  /* 0x09f380005c067984 */ /* 0x000e640000000800 */
[----:B------:R-:W-:-:S02]  /*14e870*/  ISETP.NE.U32.AND P1, PT, R5, RZ, PT ;  /* 0x000000ff0500720c */ /* 0x000fc40003f25070 */
[----:B------:R-:W2:Y:S01]  /*14e880*/  LDS R5, [R93+0x9e380] ;  /* 0x09e380005d057984 */ /* 0x000ea20000000800 */
[----:B------:R-:W-:Y:S01]  /*14e890*/  BAR.SYNC.DEFER_BLOCKING 0x0 ;  /* 0x0000000000007b1d */ /* 0x000fe20000010000 */
[----:B------:R-:W-:-:S05]  /*14e8a0*/  IADD3 R197, R196, 0x100000, RZ ;  /* 0x00100000c4c57810 */ /* 0x000fca0007ffe0ff */
[----:B------:R-:W-:Y:S01]  /*14e8b0*/  @!PT LDS RZ, [RZ] ;  /* 0x00000000fffff984 */ /* 0x000fe20000000800 */
[----:B------:R-:W-:Y:S01]  /*14e8c0*/  @!PT LDS RZ, [RZ] ;  /* 0x00000000fffff984 */ /* 0x000fe20000000800 */
[----:B------:R-:W-:Y:S01]  /*14e8d0*/  @!PT LDS RZ, [RZ] ;  /* 0x00000000fffff984 */ /* 0x000fe20000000800 */
[----:B------:R1:W-:Y:S04]  /*14e8e0*/  LDGSTS.E [R197+-0x80000], [R198.64], P2 ;  /* 0x80000000c6c57fae */ /* 0x0003e80009121844 */
[----:B-1----:R1:W-:Y:S01]  /*14e8f0*/  STL [R1+0x79bc], R6 ;  /* 0x0079bc0601007387 */ /* 0x0023e20000100800 */
[----:B------:R-:W-:Y:S03]  /*14e900*/  STL [R1+0x79c0], R7 ;  /* 0x0079c00701007387 */ /* 0x000fe60000100800 */
[----:B-1----:R-:W2:Y:S01]  /*14e910*/  LDL.LU R6, [R1+0x6938] ;  /* 0x0069380001067983 */ /* 0x002ea20000300800 */
[----:B------:R-:W-:Y:S01]  /*14e920*/  IMAD.MOV.U32 R198, RZ, RZ, R32 ;  /* 0x000000ffffc67224 */ /* 0x000fe200078e0020 */
[C---:B---3--:R-:W-:Y:S08]  /*14e930*/  HMMA.1688.F32.TF32 R220, R8.reuse, R94, R244 ;  /* 0x0000005e08dc723c */ /* 0x048ff000000810f4 */
[----:B----4-:R-:W-:Y:S01]  /*14e940*/  HMMA.1688.F32.TF32 R224, R8, R34, R248 ;  /* 0x0000002208e0723c */ /* 0x010fe200000810f8 */
[----:B--2---:R-:W-:-:S02]  /*14e950*/  IADD3.X R33, R33, R0, RZ, P5, !PT ;  /* 0x0000000021217210 */ /* 0x004fc40002ffe4ff */
[----:B------:R-:W-:Y:S11]  /*14e960*/  IADD3 R4, P5, R4, R53, RZ ;  /* 0x0000003504047210 */ /* 0x000ff60007fbe0ff */
[----:B------:R-:W-:Y:S01]  /*14e970*/  @!UPT UIADD3 URZ, URZ, URZ, URZ ;  /* 0x0000003f3f3ff290 */ /* 0x000fe2000fffe03f */
[----:B------:R-:W-:Y:S01]  /*14e980*/  STL.64 [R1+0x2150], R220 ;  /* 0x002150dc01007387 */ /* 0x000fe20000100a00 */
[----:B------:R-:W-:Y:S02]  /*14e990*/  STL.64 [R1+0x2158], R222 ;  /* 0x002158de01007387 */ /* 0x000fe40000100a00 */
[----:B------:R1:W-:Y:S02]  /*14e9a0*/  STL [R1+0x79c4], R5 ;  /* 0x0079c40501007387 */ /* 0x0003e40000100800 */
[----:B------:R-:W-:Y:S01]  /*14e9b0*/  STL [R1+0x6940], R33 ;  /* 0x0069402101007387 */ /* 0x000fe20000100800 */
[----:B------:R-:W2:Y:S02]  /*14e9c0*/  LDL.LU R248, [R1+0x430] ;  /* 0x0004300001f87983 */ /* 0x000ea40000300800 */
[----:B------:R-:W-:Y:S02]  /*14e9d0*/  STL.64 [R1+0x2140], R224 ;  /* 0x002140e001007387 */ /* 0x000fe40000100a00 */
[----:B------:R3:W-:Y:S02]  /*14e9e0*/  STL.64 [R1+0x2148], R226 ;  /* 0x002148e201007387 */ /* 0x0007e40000100a00 */
[----:B------:R4:W-:Y:S01]  /*14e9f0*/  STL [R1+0x6944], R4 ;  /* 0x0069440401007387 */ /* 0x0009e20000100800 */
[----:B------:R-:W2:Y:S01]  /*14ea00*/  LDL.LU R249, [R1+0x434] ;  /* 0x0004340001f97983 */ /* 0x000ea20000300800 */
[----:B------:R-:W2:Y:S02]  /*14ea10*/  LDL.LU R250, [R1+0x438] ;  /* 0x0004380001fa7983 */ /* 0x000ea40000300800 */
[----:B------:R-:W2:Y:S02]  /*14ea20*/  LDL.LU R251, [R1+0x43c] ;  /* 0x00043c0001fb7983 */ /* 0x000ea40000300800 */
[----:B------:R-:W2:Y:S01]  /*14ea30*/  LDL.LU R32, [R1+0x68dc] ;  /* 0x0068dc0001207983 */ /* 0x000ea20000300800 */
[----:B-1----:R-:W4:Y:S01]  /*14ea40*/  LDL.LU R5, [R1+0x68d4] ;  /* 0x0068d40001057983 */ /* 0x002f220000300800 */
[----:B---3--:R-:W-:Y:S01]  /*14ea50*/  HMMA.1688.F32.TF32 R224, R8, R98, R240 ;  /* 0x0000006208e0723c */ /* 0x008fe200000810f0 */
[----:B------:R-:W-:Y:S01]  /*14ea60*/  IADD3 R220, R196, 0x100000, RZ ;  /* 0x00100000c4dc7810 */ /* 0x000fe20007ffe0ff */
[----:B------:R-:W-:-:S05]  /*14ea70*/  IMAD.MOV.U32 R199, RZ, RZ, R52 ;  /* 0x000000ffffc77224 */ /* 0x000fca00078e0034 */
[----:B------:R1:W-:Y:S02]  /*14ea80*/  LDGSTS.E [R220+-0x7ff00], [R198.64], P2 ;  /* 0x80100000c6dc7fae */ /* 0x0003e40009121844 */
[----:B-1----:R-:W-:Y:S02]  /*14ea90*/  IMAD.MOV.U32 R198, RZ, RZ, R2 ;  /* 0x000000ffffc67224 */ /* 0x002fe400078e0002 */
[----:B------:R-:W-:Y:S01]  /*14eaa0*/  IMAD.MOV.U32 R199, RZ, RZ, R33 ;  /* 0x000000ffffc77224 */ /* 0x000fe200078e0021 */
[----:B------:R-:W3:Y:S04]  /*14eab0*/  LDL.LU R2, [R1+0x68cc] ;  /* 0x0068cc0001027983 */ /* 0x000ee80000300800 */
[----:B------:R1:W-:Y:S01]  /*14eac0*/  LDGSTS.E [R197+-0x7fe00], [R198.64], P2 ;  /* 0x80200000c6c57fae */ /* 0x0003e20009121844 */
[----:B------:R-:W-:-:S05]  /*14ead0*/  IADD3.X R6, R6, R0, RZ, P5, !PT ;  /* 0x0000000006067210 */ /* 0x000fca0002ffe4ff */
[----:B------:R1:W-:Y:S01]  /*14eae0*/  STL [R1+0x6938], R6 ;  /* 0x0069380601007387 */ /* 0x0003e20000100800 */
[----:B------:R-:W3:Y:S02]  /*14eaf0*/  LDL.LU R33, [R1+0x68d0] ;  /* 0x0068d00001217983 */ /* 0x000ee40000300800 */
[----:B------:R-:W3:Y:S02]  /*14eb00*/  LDL.LU R244, [R1+0x420] ;  /* 0x0004200001f47983 */ /* 0x000ee40000300800 */
[----:B------:R-:W-:Y:S01]  /*14eb10*/  STL.64 [R1+0x2130], R224 ;  /* 0x002130e001007387 */ /* 0x000fe20000100a00 */
[----:B------:R-:W-:Y:S01]  /*14eb20*/  STL.64 [R1+0x2138], R226 ;  /* 0x002138e201007387 */ /* 0x000fe20000100a00 */
[----:B------:R-:W3:Y:S02]  /*14eb30*/  LDL.LU R245, [R1+0x424] ;  /* 0x0004240001f57983 */ /* 0x000ee40000300800 */
[----:B------:R-:W3:Y:S02]  /*14eb40*/  LDL.LU R246, [R1+0x428] ;  /* 0x0004280001f67983 */ /* 0x000ee40000300800 */
[----:B------:R-:W3:Y:S01]  /*14eb50*/  LDL.LU R247, [R1+0x42c] ;  /* 0x00042c0001f77983 */ /* 0x000ee20000300800 */
[----:B------:R-:W-:Y:S01]  /*14eb60*/  ISETP.GT.AND P5, PT, R3, 0x10, PT ;  /* 0x000000100300780c */ /* 0x000fe20003fa4270 */
[----:B------:R-:W3:Y:S01]  /*14eb70*/  LDL.LU R7, [R1+0x68c8] ;  /* 0x0068c80001077983 */ /* 0x000ee20000300800 */
[----:B------:R-:W3:Y:S02]  /*14eb80*/  LDL.LU R240, [R1+0x410] ;  /* 0x0004100001f07983 */ /* 0x000ee40000300800 */
[----:B-1----:R-:W-:-:S02]  /*14eb90*/  SEL R197, RZ, 0x4, !P5 ;  /* 0x00000004ffc57807 */ /* 0x002fc40006800000 */
[----:B------:R-:W-:Y:S01]  /*14eba0*/  MOV R198, R4 ;  /* 0x0000000400c67202 */ /* 0x000fe20000000f00 */
[----:B------:R-:W-:-:S05]  /*14ebb0*/  IMAD.MOV.U32 R199, RZ, RZ, R6 ;  /* 0x000000ffffc77224 */ /* 0x000fca00078e0006 */
[----:B------:R1:W-:Y:S01]  /*14ebc0*/  LDGSTS.E [R220+-0x7fd00], [R198.64], P2 ;  /* 0x80300000c6dc7fae */ /* 0x0003e20009121844 */
[----:B--2---:R-:W-:-:S05]  /*14ebd0*/  IADD3 R32, P5, R32, R53, RZ ;  /* 0x0000003520207210 */ /* 0x004fca0007fbe0ff */
[----:B------:R-:W-:Y:S01]  /*14ebe0*/  STL [R1+0x68dc], R32 ;  /* 0x0068dc2001007387 */ /* 0x000fe20000100800 */
[----:B------:R-:W2:Y:S02]  /*14ebf0*/  LDL.LU R241, [R1+0x414] ;  /* 0x0004140001f17983 */ /* 0x000ea40000300800 */
[----:B------:R-:W2:Y:S02]  /*14ec00*/  LDL.LU R242, [R1+0x418] ;  /* 0x0004180001f27983 */ /* 0x000ea40000300800 */
[----:B------:R-:W2:Y:S01]  /*14ec10*/  LDL.LU R243, [R1+0x41c] ;  /* 0x00041c0001f37983 */ /* 0x000ea20000300800 */
[----:B----4-:R-:W-:Y:S01]  /*14ec20*/  IADD3 R5, P6, R5, R53, RZ ;  /* 0x0000003505057210 */ /* 0x010fe20007fde0ff */
[----:B------:R-:W4:Y:S01]  /*14ec30*/  LDL.LU R4, [R1+0x68c0] ;  /* 0x0068c00001047983 */ /* 0x000f220000300800 */
[----:B------:R-:W4:Y:S03]  /*14ec40*/  LDL.LU R6, [R1+0x68c4] ;  /* 0x0068c40001067983 */ /* 0x000f260000300800 */
[----:B------:R-:W-:Y:S01]  /*14ec50*/  STL [R1+0x68d4], R5 ;  /* 0x0068d40501007387 */ /* 0x000fe20000100800 */
[----:B------:R-:W4:Y:S01]  /*14ec60*/  LDL.LU R52, [R1+0x68b8] ;  /* 0x0068b80001347983 */ /* 0x000f220000300800 */
[----:B-1----:R-:W-:Y:S01]  /*14ec70*/  HMMA.1688.F32.TF32 R220, R8, R102, R248 ;  /* 0x0000006608dc723c */ /* 0x002fe200000810f8 */
[----:B------:R-:W-:Y:S11]  /*14ec80*/  IMAD.MOV.U32 R198, RZ, RZ, R32 ;  /* 0x000000ffffc67224 */ /* 0x000ff600078e0020 */
[----:B------:R-:W-:Y:S11]  /*14ec90*/  @!UPT UIADD3 URZ, URZ, URZ, URZ ;  /* 0x0000003f3f3ff290 */ /* 0x000ff6000fffe03f */
[----:B------:R1:W-:Y:S01]  /*14eca0*/  STL.64 [R1+0x2120], R220 ;  /* 0x002120dc01007387 */ /* 0x0003e20000100a00 */
[----:B---3--:R-:W-:-:S04]  /*14ecb0*/  IMAD.X R33, R33, 0x1, R0, P5 ;  /* 0x0000000121217824 */ /* 0x008fc800028e0600 */
[----:B------:R-:W-:Y:S01]  /*14ecc0*/  IMAD.MOV.U32 R199, RZ, RZ, R33 ;  /* 0x000000ffffc77224 */ /* 0x000fe200078e0021 */
[----:B-1----:R-:W-:Y:S01]  /*14ecd0*/  IADD3 R220, R196, 0x100000, RZ ;  /* 0x00100000c4dc7810 */ /* 0x002fe20007ffe0ff */
[----:B------:R1:W-:Y:S04]  /*14ece0*/  STL.64 [R1+0x2128], R222 ;  /* 0x002128de01007387 */ /* 0x0003e80000100a00 */
[----:B------:R1:W-:Y:S02]  /*14ecf0*/  LDGSTS.E [R220+-0x7f000], [R198.64], P4 ;  /* 0x81000000c6dc7fae */ /* 0x0003e4000a121844 */
[----:B-1----:R-:W-:Y:S01]  /*14ed00*/  HMMA.1688.F32.TF32 R220, R8, R106, R244 ;  /* 0x0000006a08dc723c */ /* 0x002fe200000810f4 */
[----:B------:R-:W-:Y:S02]  /*14ed10*/  IADD3.X R7, R7, R0, RZ, P6, !PT ;  /* 0x0000000007077210 */ /* 0x000fe400037fe4ff */
[----:B------:R-:W-:Y:S01]  /*14ed20*/  IADD3 R2, P5, R2, R53, RZ ;  /* 0x0000003502027210 */ /* 0x000fe20007fbe0ff */
[----:B------:R-:W-:Y:S01]  /*14ed30*/  STL [R1+0x68d0], R33 ;  /* 0x0068d02101007387 */ /* 0x000fe20000100800 */
[----:B------:R-:W4:Y:S02]  /*14ed40*/  LDL.LU R248, [R1+0x400] ;  /* 0x0004000001f87983 */ /* 0x000f240000300800 */
[----:B------:R-:W-:Y:S02]  /*14ed50*/  STL [R1+0x68c8], R7 ;  /* 0x0068c80701007387 */ /* 0x000fe40000100800 */
[----:B------:R-:W4:Y:S01]  /*14ed60*/  LDL.LU R249, [R1+0x404] ;  /* 0x0004040001f97983 */ /* 0x000f220000300800 */
[----:B------:R-:W-:Y:S01]  /*14ed70*/  STL [R1+0x68cc], R2 ;  /* 0x0068cc0201007387 */ /* 0x000fe20000100800 */
[----:B------:R-:W4:Y:S02]  /*14ed80*/  LDL.LU R250, [R1+0x408] ;  /* 0x0004080001fa7983 */ /* 0x000f240000300800 */
[----:B------:R-:W4:Y:S10]  /*14ed90*/  LDL.LU R251, [R1+0x40c] ;  /* 0x00040c0001fb7983 */ /* 0x000f340000300800 */
[----:B------:R-:W-:Y:S01]  /*14eda0*/  STL.64 [R1+0x2110], R220 ;  /* 0x002110dc01007387 */ /* 0x000fe20000100a00 */
[----:B------:R2:W-:Y:S02]  /*14edb0*/  STL.64 [R1+0x2118], R222 ;  /* 0x002118de01007387 */ /* 0x0005e40000100a00 */
[----:B------:R-:W4:Y:S01]  /*14edc0*/  LDL.LU R32, [R1+0x685c] ;  /* 0x00685c0001207983 */ /* 0x000f220000300800 */
[----:B------:R-:W-:Y:S01]  /*14edd0*/  SEL R197, R197, RZ, !P0 ;  /* 0x000000ffc5c57207 */ /* 0x000fe20004000000 */
[----:B------:R-:W-:-:S02]  /*14ede0*/  IMAD.MOV.U32 R198, RZ, RZ, R5 ;  /* 0x000000ffffc67224 */ /* 0x000fc400078e0005 */
[----:B------:R-:W-:Y:S01]  /*14edf0*/  IMAD.MOV.U32 R199, RZ, RZ, R7 ;  /* 0x000000ffffc77224 */ /* 0x000fe200078e0007 */
[----:B------:R-:W-:Y:S01]  /*14ee00*/  ISETP.NE.U32.AND P2, PT, R197, RZ, PT ;  /* 0x000000ffc500720c */ /* 0x000fe20003f45070 */
[----:B------:R-:W-:-:S05]  /*14ee10*/  IADD3 R197, R196, 0x100000, RZ ;  /* 0x00100000c4c57810 */ /* 0x000fca0007ffe0ff */
[----:B------:R1:W-:Y:S01]  /*14ee20*/  LDGSTS.E [R197+-0x7ef00], [R198.64], P4 ;  /* 0x81100000c6c57fae */ /* 0x0003e2000a121844 */
[----:B--2---:R-:W-:Y:S01]  /*14ee30*/  HMMA.1688.F32.TF32 R220, R8, R110, R240 ;  /* 0x0000006e08dc723c */ /* 0x004fe200000810f0 */
[----:B----4-:R-:W-:Y:S01]  /*14ee40*/  IADD3.X R4, R4, R0, RZ, P5, !PT ;  /* 0x0000000004047210 */ /* 0x010fe20002ffe4ff */
[----:B------:R-:W-:-:S04]  /*14ee50*/  IADD3 R6, P5, R6, R53, RZ ;  /* 0x0000003506067210 */ /* 0x000fc80007fbe0ff */
[----:B------:R-:W-:Y:S01]  /*14ee60*/  IADD3.X R52, R52, R0, RZ, P5, !PT ;  /* 0x0000000034347210 */ /* 0x000fe20002ffe4ff */
[----:B------:R2:W-:Y:S01]  /*14ee70*/  STL [R1+0x68c0], R4 ;  /* 0x0068c00401007387 */ /* 0x0005e20000100800 */
[----:B------:R-:W-:Y:S03]  /*14ee80*/  STL [R1+0x68c4], R6 ;  /* 0x0068c40601007387 */ /* 0x000fe60000100800 */
[----:B------:R-:W-:Y:S11]  /*14ee90*/  STL [R1+0x68b8], R52 ;  /* 0x0068b83401007387 */ /* 0x000ff60000100800 */
        /* <DEDUP_REMOVED lines=8> */
[----:B-1----:R-:W-:Y:S01]  /*14ef20*/  IMAD.MOV.U32 R199, RZ, RZ, R4 ;  /* 0x000000ffffc77224 */ /* 0x002fe200078e0004 */
[----:B------:R-:W3:Y:S01]  /*14ef30*/  LDL.LU R7, [R1+0x6848] ;  /* 0x0068480001077983 */ /* 0x000ee20000300800 */
[----:B--2---:R-:W2:Y:S02]  /*14ef40*/  LDL.LU R4, [R1+0x6854] ;  /* 0x0068540001047983 */ /* 0x004ea40000300800 */
[----:B------:R-:W2:Y:S02]  /*14ef50*/  LDL.LU R240, [R1+0x3e0] ;  /* 0x0003e00001f07983 */ /* 0x000ea40000300800 */
[----:B------:R-:W2:Y:S01]  /*14ef60*/  LDL.LU R241, [R1+0x3e4] ;  /* 0x0003e40001f17983 */ /* 0x000ea20000300800 */
[----:B------:R-:W2:Y:S01]  /*14ef70*/  LDL.LU R242, [R1+0x3e8] ;  /* 0x0003e80001f27983 */ /* 0x000ea20000300800 */
[----:B------:R-:W2:Y:S02]  /*14ef80*/  LDL.LU R243, [R1+0x3ec] ;  /* 0x0003ec0001f37983 */ /* 0x000ea40000300800 */
[----:B------:R-:W-:Y:S01]  /*14ef90*/  IMAD.MOV.U32 R198, RZ, RZ, R2 ;  /* 0x000000ffffc67224 */ /* 0x000fe200078e0002 */
[----:B------:R-:W-:Y:S01]  /*14efa0*/  ISETP.GT.AND P5, PT, R3, 0x14, PT ;  /* 0x000000140300780c */ /* 0x000fe20003fa4270 */
[----:B------:R-:W2:Y:S04]  /*14efb0*/  LDL.LU R2, [R1+0x684c] ;  /* 0x00684c0001027983 */ /* 0x000ea80000300800 */
[----:B------:R1:W-:Y:S01]  /*14efc0*/  LDGSTS.E [R197+-0x7ee00], [R198.64], P4 ;  /* 0x81200000c6c57fae */ /* 0x0003e2000a121844 */
[----:B------:R-:W2:Y:S01]  /*14efd0*/  LDL.LU R5, [R1+0x6844] ;  /* 0x0068440001057983 */ /* 0x000ea20000300800 */
[----:B-1----:R-:W-:-:S02]  /*14efe0*/  SEL R197, RZ, 0x4, !P5 ;  /* 0x00000004ffc57807 */ /* 0x002fc40006800000 */
[----:B------:R-:W-:Y:S02]  /*14eff0*/  MOV R198, R6 ;  /* 0x0000000600c67202 */ /* 0x000fe40000000f00 */
[----:B----4-:R-:W-:Y:S01]  /*14f000*/  IADD3 R220, R196, 0x100000, RZ ;  /* 0x00100000c4dc7810 */ /* 0x010fe20007ffe0ff */
[----:B------:R-:W-:-:S05]  /*14f010*/  IMAD.MOV.U32 R199, RZ, RZ, R52 ;  /* 0x000000ffffc77224 */ /* 0x000fca00078e0034 */
[----:B------:R1:W-:Y:S01]  /*14f020*/  LDGSTS.E [R220+-0x7ed00], [R198.64], P4 ;  /* 0x81300000c6dc7fae */ /* 0x0003e2000a121844 */
[----:B------:R-:W-:Y:S01]  /*14f030*/  HMMA.1688.F32.TF32 R224, R8, R114, R248 ;  /* 0x0000007208e0723c */ /* 0x000fe200000810f8 */
[----:B------:R-:W-:-:S05]  /*14f040*/  IADD3 R32, P5, R32, R53, RZ ;  /* 0x0000003520207210 */ /* 0x000fca0007fbe0ff */
[----:B------:R4:W-:Y:S01]  /*14f050*/  STL [R1+0x685c], R32 ;  /* 0x00685c2001007387 */ /* 0x0009e20000100800 */
[----:B------:R-:W4:Y:S11]  /*14f060*/  LDL.LU R6, [R1+0x6840] ;  /* 0x0068400001067983 */ /* 0x000f360000300800 */
[----:B------:R-:W-:Y:S05]  /*14f070*/  @!UPT UIADD3 URZ, URZ, URZ, URZ ;  /* 0x0000003f3f3ff290 */ /* 0x000fea000fffe03f */
[----:B------:R-:W-:Y:S02]  /*14f080*/  STL.64 [R1+0x20f0], R224 ;  /* 0x0020f0e001007387 */ /* 0x000fe40000100a00 */
[----:B------:R2:W-:Y:S01]  /*14f090*/  STL.64 [R1+0x20f8], R226 ;  /* 0x0020f8e201007387 */ /* 0x0005e20000100a00 */
[----:B------:R-:W4:Y:S01]  /*14f0a0*/  LDL.LU R248, [R1+0x3d0] ;  /* 0x0003d00001f87983 */ /* 0x000f220000300800 */
[----:B------:R-:W4:Y:S02]  /*14f0b0*/  LDL.LU R249, [R1+0x3d4] ;  /* 0x0003d40001f97983 */ /* 0x000f240000300800 */
[----:B------:R-:W4:Y:S02]  /*14f0c0*/  LDL.LU R250, [R1+0x3d8] ;  /* 0x0003d80001fa7983 */ /* 0x000f240000300800 */
[----:B------:R-:W4:Y:S02]  /*14f0d0*/  LDL.LU R251, [R1+0x3dc] ;  /* 0x0003dc0001fb7983 */ /* 0x000f240000300800 */
[----:B-1----:R-:W-:Y:S01]  /*14f0e0*/  IMAD.MOV.U32 R198, RZ, RZ, R32 ;  /* 0x000000ffffc67224 */ /* 0x002fe200078e0020 */
[----:B---3--:R-:W-:Y:S01]  /*14f0f0*/  HMMA.1688.F32.TF32 R220, R8, R210, R244 ;  /* 0x000000d208dc723c */ /* 0x008fe200000810f4 */
[----:B------:R-:W-:Y:S01]  /*14f100*/  IMAD.X R33, R33, 0x1, R0, P5 ;  /* 0x0000000121217824 */ /* 0x000fe200028e0600 */
[----:B--2---:R-:W-:-:S04]  /*14f110*/  IADD3 R4, P4, R4, R53, RZ ;  /* 0x0000003504047210 */ /* 0x004fc80007f9e0ff */
[----:B------:R-:W-:Y:S01]  /*14f120*/  IADD3.X R7, R7, R0, RZ, P4, !PT ;  /* 0x0000000007077210 */ /* 0x000fe200027fe4ff */
[----:B------:R-:W-:Y:S01]  /*14f130*/  STL [R1+0x6854], R4 ;  /* 0x0068540401007387 */ /* 0x000fe20000100800 */
[----:B------:R-:W-:Y:S03]  /*14f140*/  STL [R1+0x6850], R33 ;  /* 0x0068502101007387 */ /* 0x000fe60000100800 */
[----:B------:R1:W-:Y:S11]  /*14f150*/  STL [R1+0x6848], R7 ;  /* 0x0068480701007387 */ /* 0x0003f60000100800 */
[----:B------:R-:W-:Y:S01]  /*14f160*/  @!UPT UIADD3 URZ, URZ, URZ, URZ ;  /* 0x0000003f3f3ff290 */ /* 0x000fe2000fffe03f */
[----:B------:R-:W-:Y:S01]  /*14f170*/  STL.64 [R1+0x20e0], R220 ;  /* 0x0020e0dc01007387 */ /* 0x000fe20000100a00 */
[----:B------:R-:W-:Y:S02]  /*14f180*/  STL.64 [R1+0x20e8], R222 ;  /* 0x0020e8de01007387 */ /* 0x000fe40000100a00 */
[----:B----4-:R-:W2:Y:S01]  /*14f190*/  LDL.LU R32, [R1+0x6838] ;  /* 0x0068380001207983 */ /* 0x010ea20000300800 */
[----:B------:R-:W-:Y:S01]  /*14f1a0*/  HMMA.1688.F32.TF32 R224, R8, R118, R240 ;  /* 0x0000007608e0723c */ /* 0x000fe200000810f0 */
[----:B------:R-:W-:Y:S02]  /*14f1b0*/  IADD3 R2, P4, R2, R53, RZ ;  /* 0x0000003502027210 */ /* 0x000fe40007f9e0ff */
[----:B------:R-:W-:Y:S01]  /*14f1c0*/  SEL R197, R197, RZ, !P0 ;  /* 0x000000ffc5c57207 */ /* 0x000fe20004000000 */
[----:B------:R-:W-:Y:S02]  /*14f1d0*/  IMAD.MOV.U32 R199, RZ, RZ, R33 ;  /* 0x000000ffffc77224 */ /* 0x000fe400078e0021 */
[----:B------:R-:W-:Y:S01]  /*14f1e0*/  STL [R1+0x684c], R2 ;  /* 0x00684c0201007387 */ /* 0x000fe20000100800 */
[----:B------:R-:W-:Y:S01]  /*14f1f0*/  ISETP.NE.U32.AND P5, PT, R197, RZ, PT ;  /* 0x000000ffc500720c */ /* 0x000fe20003fa5070 */
[----:B------:R-:W-:-:S05]  /*14f200*/  IADD3 R197, R196, 0x100000, RZ ;  /* 0x00100000c4c57810 */ /* 0x000fca0007ffe0ff */
[----:B------:R3:W-:Y:S02]  /*14f210*/  LDGSTS.E [R197+-0x7e000], [R198.64], P3 ;  /* 0x82000000c6c57fae */ /* 0x0007e40009921844 */
[----:B---3--:R-:W-:Y:S01]  /*14f220*/  IMAD.MOV.U32 R199, RZ, RZ, R7 ;  /* 0x000000ffffc77224 */ /* 0x008fe200078e0007 */
[----:B------:R-:W-:Y:S01]  /*14f230*/  IADD3.X R6, R6, R0, RZ, P4, !PT ;  /* 0x0000000006067210 */ /* 0x000fe200027fe4ff */
[----:B------:R-:W-:-:S04]  /*14f240*/  IADD3 R5, P4, R5, R53, RZ ;  /* 0x0000003505057210 */ /* 0x000fc80007f9e0ff */
[----:B------:R3:W-:Y:S01]  /*14f250*/  STL [R1+0x6840], R6 ;  /* 0x0068400601007387 */ /* 0x0007e20000100800 */
[----:B------:R-:W-:Y:S02]  /*14f260*/  STL [R1+0x6844], R5 ;  /* 0x0068440501007387 */ /* 0x000fe40000100800 */
[----:B------:R-:W4:Y:S02]  /*14f270*/  LDL.LU R244, [R1+0x3c0] ;  /* 0x0003c00001f47983 */ /* 0x000f240000300800 */
[----:B------:R-:W-:Y:S01]  /*14f280*/  STL.64 [R1+0x20d0], R224 ;  /* 0x0020d0e001007387 */ /* 0x000fe20000100a00 */
[----:B------:R2:W-:Y:S01]  /*14f290*/  STL.64 [R1+0x20d8], R226 ;  /* 0x0020d8e201007387 */ /* 0x0005e20000100a00 */
[----:B------:R-:W4:Y:S02]  /*14f2a0*/  LDL.LU R245, [R1+0x3c4] ;  /* 0x0003c40001f57983 */ /* 0x000f240000300800 */
[----:B------:R-:W4:Y:S02]  /*14f2b0*/  LDL.LU R246, [R1+0x3c8] ;  /* 0x0003c80001f67983 */ /* 0x000f240000300800 */
[----:B------:R-:W4:Y:S01]  /*14f2c0*/  LDL.LU R247, [R1+0x3cc] ;  /* 0x0003cc0001f77983 */ /* 0x000f220000300800 */
[----:B-1----:R-:W4:Y:S01]  /*14f2d0*/  LDL.LU R7, [R1+0x67dc] ;  /* 0x0067dc0001077983 */ /* 0x002f220000300800 */
[----:B------:R-:W-:-:S02]  /*14f2e0*/  IMAD.MOV.U32 R198, RZ, RZ, R4 ;  /* 0x000000ffffc67224 */ /* 0x000fc400078e0004 */
[----:B------:R-:W4:Y:S02]  /*14f2f0*/  LDL.LU R4, [R1+0x67d4] ;  /* 0x0067d40001047983 */ /* 0x000f240000300800 */
[----:B------:R-:W4:Y:S01]  /*14f300*/  LDL.LU R33, [R1+0x67d0] ;  /* 0x0067d00001217983 */ /* 0x000f220000300800 */
[----:B------:R1:W-:Y:S02]  /*14f310*/  LDGSTS.E [R197+-0x7df00], [R198.64], P3 ;  /* 0x82100000c6c57fae */ /* 0x0003e40009921844 */
[----:B-1----:R-:W-:Y:S01]  /*14f320*/  IMAD.MOV.U32 R199, RZ, RZ, R6 ;  /* 0x000000ffffc77224 */ /* 0x002fe200078e0006 */
[----:B--2---:R-:W-:-:S05]  /*14f330*/  IADD3.X R32, R32, R0, RZ, P4, !PT ;  /* 0x0000000020207210 */ /* 0x004fca00027fe4ff */
[----:B------:R1:W-:Y:S01]  /*14f340*/  STL [R1+0x6838], R32 ;  /* 0x0068382001007387 */ /* 0x0003e20000100800 */
[----:B------:R-:W2:Y:S02]  /*14f350*/  LDL.LU R240, [R1+0x3b0] ;  /* 0x0003b00001f07983 */ /* 0x000ea40000300800 */
[----:B------:R-:W2:Y:S02]  /*14f360*/  LDL.LU R241, [R1+0x3b4] ;  /* 0x0003b40001f17983 */ /* 0x000ea40000300800 */
[----:B------:R-:W2:Y:S01]  /*14f370*/  LDL.LU R242, [R1+0x3b8] ;  /* 0x0003b80001f27983 */ /* 0x000ea20000300800 */
[----:B------:R-:W2:Y:S01]  /*14f380*/  LDL.LU R243, [R1+0x3bc] ;  /* 0x0003bc0001f37983 */ /* 0x000ea20000300800 */
[----:B---3--:R-:W3:Y:S01]  /*14f390*/  LDL.LU R6, [R1+0x67c8] ;  /* 0x0067c80001067983 */ /* 0x008ee20000300800 */
[----:B------:R-:W-:Y:S01]  /*14f3a0*/  HMMA.1688.F32.TF32 R224, R8, R126, R248 ;  /* 0x0000007e08e0723c */ /* 0x000fe200000810f8 */
[----:B------:R-:W-:Y:S01]  /*14f3b0*/  IADD3 R220, R196, 0x100000, RZ ;  /* 0x00100000c4dc7810 */ /* 0x000fe20007ffe0ff */
[----:B------:R-:W-:Y:S01]  /*14f3c0*/  IMAD.MOV.U32 R198, RZ, RZ, R2 ;  /* 0x000000ffffc67224 */ /* 0x000fe200078e0002 */
[----:B------:R-:W-:Y:S01]  /*14f3d0*/  ISETP.GT.AND P4, PT, R3, 0x18, PT ;  /* 0x000000180300780c */ /* 0x000fe20003f84270 */
[----:B------:R-:W2:Y:S04]  /*14f3e0*/  LDL.LU R2, [R1+0x67cc] ;  /* 0x0067cc0001027983 */ /* 0x000ea80000300800 */
[----:B------:R1:W-:Y:S02]  /*14f3f0*/  LDGSTS.E [R220+-0x7de00], [R198.64], P3 ;  /* 0x82200000c6dc7fae */ /* 0x0003e40009921844 */
[----:B-1----:R-:W-:Y:S01]  /*14f400*/  SEL R220, RZ, 0x4, !P4 ;  /* 0x00000004ffdc7807 */ /* 0x002fe20006000000 */
[----:B------:R-:W-:Y:S11]  /*14f410*/  IMAD.MOV.U32 R199, RZ, RZ, R32 ;  /* 0x000000ffffc77224 */ /* 0x000ff600078e0020 */
[----:B------:R-:W-:Y:S01]  /*14f420*/  @!UPT UIADD3 URZ, URZ, URZ, URZ ;  /* 0x0000003f3f3ff290 */ /* 0x000fe2000fffe03f */
[----:B------:R-:W-:Y:S01]  /*14f430*/  STL.64 [R1+0x20c0], R224 ;  /* 0x0020c0e001007387 */ /* 0x000fe20000100a00 */
[----:B------:R4:W-:Y:S02]  /*14f440*/  STL.64 [R1+0x20c8], R226 ;  /* 0x0020c8e201007387 */ /* 0x0009e40000100a00 */
[----:B------:R-:W2:Y:S02]  /*14f450*/  LDL.LU R32, [R1+0x67c0] ;  /* 0x0067c00001207983 */ /* 0x000ea40000300800 */
[----:B------:R-:W2:Y:S01]  /*14f460*/  LDL.LU R248, [R1+0x3a0] ;  /* 0x0003a00001f87983 */ /* 0x000ea20000300800 */
[----:B------:R-:W-:-:S05]  /*14f470*/  MOV R198, R5 ;  /* 0x0000000500c67202 */ /* 0x000fca0000000f00 */
[----:B------:R1:W-:Y:S01]  /*14f480*/  LDGSTS.E [R197+-0x7dd00], [R198.64], P3 ;  /* 0x82300000c6c57fae */ /* 0x0003e20009921844 */
[----:B----4-:R-:W-:Y:S01]  /*14f490*/  HMMA.1688.F32.TF32 R224, R8, R122, R244 ;  /* 0x0000007a08e0723c */ /* 0x010fe200000810f4 */
[----:B------:R-:W-:-:S05]  /*14f4a0*/  IADD3 R7, P4, R7, R53, RZ ;  /* 0x0000003507077210 */ /* 0x000fca0007f9e0ff */
[----:B------:R4:W-:Y:S01]  /*14f4b0*/  STL [R1+0x67dc], R7 ;  /* 0x0067dc0701007387 */ /* 0x0009e20000100800 */
[----:B------:R-:W2:Y:S02]  /*14f4c0*/  LDL.LU R249, [R1+0x3a4] ;  /* 0x0003a40001f97983 */ /* 0x000ea40000300800 */
[----:B------:R-:W2:Y:S02]  /*14f4d0*/  LDL.LU R250, [R1+0x3a8] ;  /* 0x0003a80001fa7983 */ /* 0x000ea40000300800 */
[----:B------:R-:W2:Y:S01]  /*14f4e0*/  LDL.LU R251, [R1+0x3ac] ;  /* 0x0003ac0001fb7983 */ /* 0x000ea20000300800 */
[----:B------:R-:W-:Y:S01]  /*14f4f0*/  IADD3 R4, P3, R4, R53, RZ ;  /* 0x0000003504047210 */ /* 0x000fe20007f7e0ff */
[----:B------:R-:W-:Y:S01]  /*14f500*/  IMAD.X R33, R33, 0x1, R0, P4 ;  /* 0x0000000121217824 */ /* 0x000fe200020e0600 */
[----:B------:R-:W2:Y:S03]  /*14f510*/  LDL.LU R5, [R1+0x67c4] ;  /* 0x0067c40001057983 */ /* 0x000ea60000300800 */
[----:B------:R-:W-:Y:S02]  /*14f520*/  STL [R1+0x67d4], R4 ;  /* 0x0067d40401007387 */ /* 0x000fe40000100800 */
[----:B-1----:R-:W-:Y:S01]  /*14f530*/  IMAD.MOV.U32 R198, RZ, RZ, R7 ;  /* 0x000000ffffc67224 */ /* 0x002fe200078e0007 */
[----:B------:R-:W-:Y:S04]  /*14f540*/  STL [R1+0x67d0], R33 ;  /* 0x0067d02101007387 */ /* 0x000fe80000100800 */
[----:B------:R-:W-:Y:S01]  /*14f550*/  STL.64 [R1+0x20b0], R224 ;  /* 0x0020b0e001007387 */ /* 0x000fe20000100a00 */
[----:B------:R1:W-:Y:S02]  /*14f560*/  STL.64 [R1+0x20b8], R226 ;  /* 0x0020b8e201007387 */ /* 0x0003e40000100a00 */
[----:B----4-:R-:W3:Y:S02]  /*14f570*/  LDL.LU R7, [R1+0x67b8] ;  /* 0x0067b80001077983 */ /* 0x010ee40000300800 */
[----:B---3--:R-:W-:-:S05]  /*14f580*/  IADD3.X R6, R6, R0, RZ, P3, !PT ;  /* 0x0000000006067210 */ /* 0x008fca0001ffe4ff */
[----:B------:R3:W-:Y:S01]  /*14f590*/  STL [R1+0x67c8], R6 ;  /* 0x0067c80601007387 */ /* 0x0007e20000100800 */
[----:B------:R-:W4:Y:S01]  /*14f5a0*/  LDL.LU R52, [R1+0x675c] ;  /* 0x00675c0001347983 */ /* 0x000f220000300800 */
[----:B------:R-:W-:Y:S01]  /*14f5b0*/  SEL R197, R220, RZ, !P0 ;  /* 0x000000ffdcc57207 */ /* 0x000fe20004000000 */
[----:B------:R-:W-:Y:S02]  /*14f5c0*/  IADD3 R220, R196, 0x100000, RZ ;  /* 0x00100000c4dc7810 */ /* 0x000fe40007ffe0ff */
[----:B------:R-:W-:-:S05]  /*14f5d0*/  IMAD.MOV.U32 R199, RZ, RZ, R33 ;  /* 0x000000ffffc77224 */ /* 0x000fca00078e0021 */
[----:B------:R2:W-:Y:S02]  /*14f5e0*/  LDGSTS.E [R220+-0x7d000], [R198.64], P1 ;  /* 0x83000000c6dc7fae */ /* 0x0005e40008921844 */
[----:B--2---:R-:W-:Y:S01]  /*14f5f0*/  HMMA.1688.F32.TF32 R220, R8, R130, R240 ;  /* 0x0000008208dc723c */ /* 0x004fe200000810f0 */
[----:B------:R-:W-:-:S04]  /*14f600*/  IADD3 R2, P3, R2, R53, RZ ;  /* 0x0000003502027210 */ /* 0x000fc80007f7e0ff */
[----:B------:R-:W-:Y:S01]  /*14f610*/  IADD3.X R32, R32, R0, RZ, P3, !PT ;  /* 0x0000000020207210 */ /* 0x000fe20001ffe4ff */
[----:B------:R2:W-:Y:S01]  /*14f620*/  STL [R1+0x67cc], R2 ;  /* 0x0067cc0201007387 */ /* 0x0005e20000100800 */
[----:B------:R-:W4:Y:S01]  /*14f630*/  LDL.LU R240, [R1+0x390] ;  /* 0x0003900001f07983 */ /* 0x000f220000300800 */
[----:B------:R-:W-:Y:S01]  /*14f640*/  ISETP.NE.U32.AND P4, PT, R197, RZ, PT ;  /* 0x000000ffc500720c */ /* 0x000fe20003f85070 */
[----:B------:R-:W-:Y:S02]  /*14f650*/  IADD3 R197, R196, 0x100000, RZ ;  /* 0x00100000c4c57810 */ /* 0x000fe40007ffe0ff */
[----:B------:R-:W-:Y:S01]  /*14f660*/  IMAD.MOV.U32 R198, RZ, RZ, R4 ;  /* 0x000000ffffc67224 */ /* 0x000fe200078e0004 */
[----:B-1----:R-:W-:Y:S11]  /*14f670*/  HMMA.1688.F32.TF32 R224, R8, R90, R248 ;  /* 0x0000005a08e0723c */ /* 0x002ff600000810f8 */
[----:B------:R-:W-:Y:S01]  /*14f680*/  STL.64 [R1+0x20a0], R220 ;  /* 0x0020a0dc01007387 */ /* 0x000fe20000100a00 */
[----:B------:R-:W-:Y:S02]  /*14f690*/  STL.64 [R1+0x20a8], R222 ;  /* 0x0020a8de01007387 */ /* 0x000fe40000100a00 */
[----:B------:R-:W4:Y:S01]  /*14f6a0*/  LDL.LU R241, [R1+0x394] ;  /* 0x0003940001f17983 */ /* 0x000f220000300800 */
[----:B------:R-:W-:Y:S01]  /*14f6b0*/  IADD3 R5, P3, R5, R53, RZ ;  /* 0x0000003505057210 */ /* 0x000fe20007f7e0ff */
[----:B------:R-:W-:Y:S01]  /*14f6c0*/  STL [R1+0x67c0], R32 ;  /* 0x0067c02001007387 */ /* 0x000fe20000100800 */
[----:B------:R-:W-:-:S02]  /*14f6d0*/  IMAD.MOV.U32 R199, RZ, RZ, R6 ;  /* 0x000000ffffc77224 */ /* 0x000fc400078e0006 */
[----:B------:R-:W4:Y:S02]  /*14f6e0*/  LDL.LU R242, [R1+0x398] ;  /* 0x0003980001f27983 */ /* 0x000f240000300800 */
[----:B------:R-:W4:Y:S01]  /*14f6f0*/  LDL.LU R243, [R1+0x39c] ;  /* 0x00039c0001f37983 */ /* 0x000f220000300800 */
[----:B---3--:R-:W3:Y:S01]  /*14f700*/  LDL.LU R6, [R1+0x6754] ;  /* 0x0067540001067983 */ /* 0x008ee20000300800 */
[----:B------:R-:W3:Y:S02]  /*14f710*/  LDL.LU R4, [R1+0x6744] ;  /* 0x0067440001047983 */ /* 0x000ee40000300800 */
[----:B------:R1:W-:Y:S01]  /*14f720*/  STL [R1+0x67c4], R5 ;  /* 0x0067c40501007387 */ /* 0x0003e20000100800 */
[----:B------:R1:W-:Y:S01]  /*14f730*/  LDGSTS.E [R197+-0x7cf00], [R198.64], P1 ;  /* 0x83100000c6c57fae */ /* 0x0003e20008921844 */
[----:B------:R-:W3:Y:S01]  /*14f740*/  LDL.LU R56, [R1+0x6750] ;  /* 0x0067500001387983 */ /* 0x000ee20000300800 */
[----:B------:R-:W-:Y:S01]  /*14f750*/  IADD3.X R7, R7, R0, RZ, P3, !PT ;  /* 0x0000000007077210 */ /* 0x000fe20001ffe4ff */
[----:B-1----:R-:W-:-:S02]  /*14f760*/  IMAD.MOV.U32 R198, RZ, RZ, R2 ;  /* 0x000000ffffc67224 */ /* 0x002fc400078e0002 */
[----:B--2---:R-:W2:Y:S02]  /*14f770*/  LDL.LU R2, [R1+0x674c] ;  /* 0x00674c0001027983 */ /* 0x004ea40000300800 */
[----:B------:R-:W-:Y:S02]  /*14f780*/  STL [R1+0x67b8], R7 ;  /* 0x0067b80701007387 */ /* 0x000fe40000100800 */
[----:B------:R-:W2:Y:S02]  /*14f790*/  LDL.LU R244, [R1+0x380] ;  /* 0x0003800001f47983 */ /* 0x000ea40000300800 */
[----:B------:R-:W-:Y:S01]  /*14f7a0*/  STL.64 [R1+0x2090], R224 ;  /* 0x002090e001007387 */ /* 0x000fe20000100a00 */
[----:B------:R2:W-:Y:S01]  /*14f7b0*/  STL.64 [R1+0x2098], R226 ;  /* 0x002098e201007387 */ /* 0x0005e20000100a00 */
[----:B------:R-:W2:Y:S02]  /*14f7c0*/  LDL.LU R245, [R1+0x384] ;  /* 0x0003840001f57983 */ /* 0x000ea40000300800 */
[----:B------:R-:W2:Y:S02]  /*14f7d0*/  LDL.LU R246, [R1+0x388] ;  /* 0x0003880001f67983 */ /* 0x000ea40000300800 */
[----:B------:R-:W2:Y:S02]  /*14f7e0*/  LDL.LU R247, [R1+0x38c] ;  /* 0x00038c0001f77983 */ /* 0x000ea40000300800 */
[----:B------:R-:W-:Y:S01]  /*14f7f0*/  IMAD.MOV.U32 R199, RZ, RZ, R32 ;  /* 0x000000ffffc77224 */ /* 0x000fe200078e0020 */
[----:B------:R-:W2:Y:S01]  /*14f800*/  LDL.LU R33, [R1+0x6748] ;  /* 0x0067480001217983 */ /* 0x000ea20000300800 */
[----:B------:R-:W2:Y:S02]  /*14f810*/  LDL.LU R248, [R1+0x370] ;  /* 0x0003700001f87983 */ /* 0x000ea40000300800 */
[----:B------:R-:W2:Y:S01]  /*14f820*/  LDL.LU R249, [R1+0x374] ;  /* 0x0003740001f97983 */ /* 0x000ea20000300800 */
[----:B------:R1:W-:Y:S02]  /*14f830*/  LDGSTS.E [R197+-0x7ce00], [R198.64], P1 ;  /* 0x83200000c6c57fae */ /* 0x0003e40008921844 */
[----:B-1----:R-:W-:-:S02]  /*14f840*/  MOV R198, R5 ;  /* 0x0000000500c67202 */ /* 0x002fc40000000f00 */
[----:B----4-:R-:W-:-:S05]  /*14f850*/  IADD3 R52, P3, R52, R53, RZ ;  /* 0x0000003534347210 */ /* 0x010fca0007f7e0ff */
[----:B------:R-:W-:Y:S01]  /*14f860*/  STL [R1+0x675c], R52 ;  /* 0x00675c3401007387 */ /* 0x000fe20000100800 */
[----:B------:R-:W4:Y:S02]  /*14f870*/  LDL.LU R250, [R1+0x378] ;  /* 0x0003780001fa7983 */ /* 0x000f240000300800 */
[----:B------:R-:W4:Y:S02]  /*14f880*/  LDL.LU R251, [R1+0x37c] ;  /* 0x00037c0001fb7983 */ /* 0x000f240000300800 */
[----:B------:R-:W4:Y:S01]  /*14f890*/  LDL.LU R5, [R1+0x6740] ;  /* 0x0067400001057983 */ /* 0x000f220000300800 */
[----:B------:R-:W4:Y:S01]  /*14f8a0*/  LDL.LU R32, [R1+0x6738] ;  /* 0x0067380001207983 */ /* 0x000f220000300800 */
[----:B------:R-:W-:Y:S01]  /*14f8b0*/  IADD3 R220, R196, 0x100000, RZ ;  /* 0x00100000c4dc7810 */ /* 0x000fe20007ffe0ff */
[----:B------:R-:W-:-:S05]  /*14f8c0*/  IMAD.MOV.U32 R199, RZ, RZ, R7 ;  /* 0x000000ffffc77224 */ /* 0x000fca00078e0007 */
[----:B------:R1:W-:Y:S01]  /*14f8d0*/  LDGSTS.E [R220+-0x7cd00], [R198.64], P1 ;  /* 0x83300000c6dc7fae */ /* 0x0003e20008921844 */
[----:B------:R-:W-:-:S04]  /*14f8e0*/  ISETP.GT.AND P1, PT, R3, 0x1c, PT ;  /* 0x0000001c0300780c */ /* 0x000fc80003f24270 */
[----:B------:R-:W-:Y:S01]  /*14f8f0*/  SEL R197, RZ, 0x4, !P1 ;  /* 0x00000004ffc57807 */ /* 0x000fe20004800000 */
[----:B-1----:R-:W-:Y:S01]  /*14f900*/  HMMA.1688.F32.TF32 R220, R8, R134, R240 ;  /* 0x0000008608dc723c */ /* 0x002fe200000810f0 */
[----:B------:R-:W4:Y:S01]  /*14f910*/  LDL.LU R240, [R1+0x360] ;  /* 0x0003600001f07983 */ /* 0x000f220000300800 */
[----:B---3--:R-:W-:Y:S01]  /*14f920*/  IMAD.X R56, R56, 0x1, R0, P3 ;  /* 0x0000000138387824 */ /* 0x008fe200018e0600 */
[----:B------:R-:W-:-:S05]  /*14f930*/  IADD3 R6, P3, R6, R53, RZ ;  /* 0x0000003506067210 */ /* 0x000fca0007f7e0ff */
[----:B--2---:R-:W-:Y:S11]  /*14f940*/  HMMA.1688.F32.TF32 R224, R8, R146, R244 ;  /* 0x0000009208e0723c */ /* 0x004ff600000810f4 */
[----:B------:R-:W-:Y:S04]  /*14f950*/  @!UPT UIADD3 URZ, URZ, URZ, URZ ;  /* 0x0000003f3f3ff290 */ /* 0x000fe8000fffe03f */
[----:B------:R1:W-:Y:S01]  /*14f960*/  STL.64 [R1+0x2080], R220 ;  /* 0x002080dc01007387 */ /* 0x0003e20000100a00 */
[----:B------:R-:W-:Y:S01]  /*14f970*/  STL.64 [R1+0x2088], R222 ;  /* 0x002088de01007387 */ /* 0x000fe20000100a00 */
[-C--:B------:R-:W-:Y:S01]  /*14f980*/  IADD3 R2, P1, R2, R53.reuse, RZ ;  /* 0x0000003502027210 */ /* 0x080fe20007f3e0ff */
[----:B------:R-:W-:Y:S01]  /*14f990*/  STL [R1+0x6750], R56 ;  /* 0x0067503801007387 */ /* 0x000fe20000100800 */
[----:B------:R-:W2:Y:S01]  /*14f9a0*/  LDL.LU R241, [R1+0x364] ;  /* 0x0003640001f17983 */ /* 0x000ea20000300800 */
[----:B------:R-:W-:Y:S01]  /*14f9b0*/  IADD3.X R33, R33, R0, RZ, P3, !PT ;  /* 0x0000000021217210 */ /* 0x000fe20001ffe4ff */
[----:B------:R-:W-:Y:S01]  /*14f9c0*/  STL [R1+0x6754], R6 ;  /* 0x0067540601007387 */ /* 0x000fe20000100800 */
[----:B------:R-:W-:Y:S01]  /*14f9d0*/  IADD3 R4, P3, R4, R53, RZ ;  /* 0x0000003504047210 */ /* 0x000fe20007f7e0ff */
[----:B------:R-:W2:Y:S01]  /*14f9e0*/  LDL.LU R242, [R1+0x368] ;  /* 0x0003680001f27983 */ /* 0x000ea20000300800 */
[----:B------:R-:W2:Y:S02]  /*14f9f0*/  LDL.LU R243, [R1+0x36c] ;  /* 0x00036c0001f37983 */ /* 0x000ea40000300800 */
[----:B------:R-:W-:Y:S02]  /*14fa00*/  STL [R1+0x674c], R2 ;  /* 0x00674c0201007387 */ /* 0x000fe40000100800 */
[----:B------:R-:W-:Y:S01]  /*14fa10*/  STL [R1+0x6748], R33 ;  /* 0x0067482101007387 */ /* 0x000fe20000100800 */
[----:B------:R-:W-:Y:S01]  /*14fa20*/  STL [R1+0x6744], R4 ;  /* 0x0067440401007387 */ /* 0x000fe20000100800 */
[----:B------:R-:W3:Y:S01]  /*14fa30*/  LDL.LU R7, [R1+0x66dc] ;  /* 0x0066dc0001077983 */ /* 0x000ee20000300800 */
[----:B-1----:R-:W-:Y:S01]  /*14fa40*/  IADD3 R220, R196, 0x100000, RZ ;  /* 0x00100000c4dc7810 */ /* 0x002fe20007ffe0ff */
[----:B------:R-:W-:Y:S01]  /*14fa50*/  IMAD.MOV.U32 R198, RZ, RZ, R52 ;  /* 0x000000ffffc67224 */ /* 0x000fe200078e0034 */
[----:B------:R-:W-:-:S02]  /*14fa60*/  MOV R199, R56 ;  /* 0x0000003800c77202 */ /* 0x000fc40000000f00 */
[----:B------:R-:W-:-:S04]  /*14fa70*/  SEL R197, R197, RZ, !P0 ;  /* 0x000000ffc5c57207 */ /* 0x000fc80004000000 */
[----:B------:R-:W-:Y:S01]  /*14fa80*/  ISETP.NE.U32.AND P6, PT, R197, RZ, PT ;  /* 0x000000ffc500720c */ /* 0x000fe20003fc5070 */
[----:B------:R1:W-:Y:S01]  /*14fa90*/  LDGSTS.E [R220+-0x7c000], [R198.64], P2 ;  /* 0x84000000c6dc7fae */ /* 0x0003e20009121844 */
[----:B------:R-:W-:Y:S01]  /*14faa0*/  IADD3 R197, R196, 0x100000, RZ ;  /* 0x00100000c4c57810 */ /* 0x000fe20007ffe0ff */
[----:B-1----:R-:W-:Y:S01]  /*14fab0*/  IMAD.MOV.U32 R198, RZ, RZ, R6 ;  /* 0x000000ffffc67224 */ /* 0x002fe200078e0006 */
[----:B------:R-:W-:-:S05]  /*14fac0*/  MOV R199, R33 ;  /* 0x0000002100c77202 */ /* 0x000fca0000000f00 */
[----:B------:R1:W-:Y:S02]  /*14fad0*/  LDGSTS.E [R197+-0x7bf00], [R198.64], P2 ;  /* 0x84100000c6c57fae */ /* 0x0003e40009121844 */
[----:B-1----:R-:W-:Y:S02]  /*14fae0*/  IMAD.MOV.U32 R198, RZ, RZ, R2 ;  /* 0x000000ffffc67224 */ /* 0x002fe400078e0002 */
[----:B----4-:R-:W-:-:S05]  /*14faf0*/  IMAD.X R5, R5, 0x1, R0, P1 ;  /* 0x0000000105057824 */ /* 0x010fca00008e0600 */
[----:B------:R-:W-:Y:S01]  /*14fb00*/  STL [R1+0x6740], R5 ;  /* 0x0067400501007387 */ /* 0x000fe20000100800 */
[----:B------:R-:W-:Y:S02]  /*14fb10*/  STL.64 [R1+0x2070], R224 ;  /* 0x002070e001007387 */ /* 0x000fe40000100a00 */
[----:B------:R1:W-:Y:S02]  /*14fb20*/  STL.64 [R1+0x2078], R226 ;  /* 0x002078e201007387 */ /* 0x0003e40000100a00 */
[----:B-1----:R-:W-:Y:S01]  /*14fb30*/  HMMA.1688.F32.TF32 R224, R8, R158, R248 ;  /* 0x0000009e08e0723c */ /* 0x002fe200000810f8 */
[----:B------:R-:W-:-:S05]  /*14fb40*/  IMAD.X R32, R32, 0x1, R0, P3 ;  /* 0x0000000120207824 */ /* 0x000fca00018e0600 */
[----:B------:R-:W-:Y:S01]  /*14fb50*/  STL [R1+0x6738], R32 ;  /* 0x0067382001007387 */ /* 0x000fe20000100800 */
[----:B------:R-:W4:Y:S11]  /*14fb60*/  LDL.LU R248, [R1+0x350] ;  /* 0x0003500001f87983 */ /* 0x000f360000300800 */
[----:B------:R-:W-:Y:S05]  /*14fb70*/  @!UPT UIADD3 URZ, URZ, URZ, URZ ;  /* 0x0000003f3f3ff290 */ /* 0x000fea000fffe03f */
[----:B------:R-:W-:Y:S01]  /*14fb80*/  STL.64 [R1+0x2060], R224 ;  /* 0x002060e001007387 */ /* 0x000fe20000100a00 */
[----:B------:R2:W-:Y:S02]  /*14fb90*/  STL.64 [R1+0x2068], R226 ;  /* 0x002068e201007387 */ /* 0x0005e40000100a00 */
[----:B------:R-:W4:Y:S02]  /*14fba0*/  LDL.LU R249, [R1+0x354] ;  /* 0x0003540001f97983 */ /* 0x000f240000300800 */
[----:B------:R-:W4:Y:S01]  /*14fbb0*/  LDL.LU R250, [R1+0x358] ;  /* 0x0003580001fa7983 */ /* 0x000f220000300800 */
[----:B------:R-:W4:Y:S01]  /*14fbc0*/  LDL.LU R251, [R1+0x35c] ;  /* 0x00035c0001fb7983 */ /* 0x000f220000300800 */
[----:B------:R-:W4:Y:S02]  /*14fbd0*/  LDL.LU R2, [R1+0x66d4] ;  /* 0x0066d40001027983 */ /* 0x000f240000300800 */
[----:B------:R-:W4:Y:S02]  /*14fbe0*/  LDL.LU R6, [R1+0x66cc] ;  /* 0x0066cc0001067983 */ /* 0x000f240000300800 */
[----:B------:R-:W4:Y:S01]  /*14fbf0*/  LDL.LU R33, [R1+0x66d0] ;  /* 0x0066d00001217983 */ /* 0x000f220000300800 */
[----:B------:R-:W-:Y:S01]  /*14fc00*/  ISETP.GT.AND P1, PT, R3, 0x20, PT ;  /* 0x000000200300780c */ /* 0x000fe20003f24270 */
[----:B------:R-:W-:Y:S01]  /*14fc10*/  IMAD.MOV.U32 R199, RZ, RZ, R5 ;  /* 0x000000ffffc77224 */ /* 0x000fe200078e0005 */
[----:B------:R-:W4:Y:S02]  /*14fc20*/  LDL.LU R244, [R1+0x340] ;  /* 0x0003400001f47983 */ /* 0x000f240000300800 */
[----:B------:R-:W-:-:S02]  /*14fc30*/  SEL R197, RZ, 0x4, !P1 ;  /* 0x00000004ffc57807 */ /* 0x000fc40004800000 */
[----:B------:R1:W-:Y:S01]  /*14fc40*/  LDGSTS.E [R220+-0x7be00], [R198.64], P2 ;  /* 0x84200000c6dc7fae */ /* 0x0003e20009121844 */
[----:B--2---:R-:W-:Y:S01]  /*14fc50*/  HMMA.1688.F32.TF32 R224, R8, R138, R240 ;  /* 0x0000008a08e0723c */ /* 0x004fe200000810f0 */
[----:B-1----:R-:W-:Y:S01]  /*14fc60*/  MOV R198, R4 ;  /* 0x0000000400c67202 */ /* 0x002fe20000000f00 */
[----:B------:R-:W-:Y:S01]  /*14fc70*/  IMAD.MOV.U32 R199, RZ, RZ, R32 ;  /* 0x000000ffffc77224 */ /* 0x000fe200078e0020 */
[----:B---3--:R-:W-:-:S04]  /*14fc80*/  IADD3 R7, P1, R7, R53, RZ ;  /* 0x0000003507077210 */ /* 0x008fc80007f3e0ff */
[----:B------:R4:W-:Y:S11]  /*14fc90*/  LDGSTS.E [R220+-0x7bd00], [R198.64], P2 ;  /* 0x84300000c6dc7fae */ /* 0x0009f60009121844 */
[----:B------:R-:W-:Y:S05]  /*14fca0*/  @!UPT UIADD3 URZ, URZ, URZ, URZ ;  /* 0x0000003f3f3ff290 */ /* 0x000fea000fffe03f */
[----:B------:R-:W-:Y:S01]  /*14fcb0*/  STL.64 [R1+0x2050], R224 ;  /* 0x002050e001007387 */ /* 0x000fe20000100a00 */
[----:B------:R-:W-:Y:S02]  /*14fcc0*/  STL.64 [R1+0x2058], R226 ;  /* 0x002058e201007387 */ /* 0x000fe40000100a00 */
[----:B------:R-:W2:Y:S02]  /*14fcd0*/  LDL.LU R245, [R1+0x344] ;  /* 0x0003440001f57983 */ /* 0x000ea40000300800 */
[----:B------:R-:W-:Y:S01]  /*14fce0*/  STL [R1+0x66dc], R7 ;  /* 0x0066dc0701007387 */ /* 0x000fe20000100800 */
        /* <DEDUP_REMOVED lines=9> */
[----:B----4-:R-:W-:Y:S01]  /*14fd80*/  HMMA.1688.F32.TF32 R220, R8, R154, R248 ;  /* 0x0000009a08dc723c */ /* 0x010fe200000810f8 */
[----:B------:R-:W-:Y:S01]  /*14fd90*/  IADD3 R2, P2, R2, R53, RZ ;  /* 0x0000003502027210 */ /* 0x000fe20007f5e0ff */
[----:B------:R-:W-:-:S04]  /*14fda0*/  IMAD.X R33, R33, 0x1, R0, P1 ;  /* 0x0000000121217824 */ /* 0x000fc800008e0600 */
[----:B------:R-:W-:Y:S01]  /*14fdb0*/  STL [R1+0x66d4], R2 ;  /* 0x0066d40201007387 */ /* 0x000fe20000100800 */
[----:B------:R-:W-:Y:S11]  /*14fdc0*/  STL [R1+0x66d0], R33 ;  /* 0x0066d02101007387 */ /* 0x000ff60000100800 */
[----:B------:R-:W-:Y:S05]  /*14fdd0*/  @!UPT UIADD3 URZ, URZ, URZ, URZ ;  /* 0x0000003f3f3ff290 */ /* 0x000fea000fffe03f */
[----:B------:R-:W-:Y:S01]  /*14fde0*/  STL.64 [R1+0x2040], R220 ;  /* 0x002040dc01007387 */ /* 0x000fe20000100a00 */
[----:B------:R2:W-:Y:S02]  /*14fdf0*/  STL.64 [R1+0x2048], R222 ;  /* 0x002048de01007387 */ /* 0x0005e40000100a00 */
[----:B------:R-:W4:Y:S01]  /*14fe00*/  LDL.LU R52, [R1+0x66b8] ;  /* 0x0066b80001347983 */ /* 0x000f220000300800 */
[----:B------:R-:W-:Y:S02]  /*14fe10*/  IADD3 R6, P1, R6, R53, RZ ;  /* 0x0000003506067210 */ /* 0x000fe40007f3e0ff */
[----:B------:R-:W-:Y:S01]  /*14fe20*/  SEL R197, R197, RZ, !P0 ;  /* 0x000000ffc5c57207 */ /* 0x000fe20004000000 */
[----:B------:R-:W-:Y:S02]  /*14fe30*/  IMAD.MOV.U32 R198, RZ, RZ, R7 ;  /* 0x000000ffffc67224 */ /* 0x000fe400078e0007 */
[----:B------:R-:W-:Y:S01]  /*14fe40*/  IMAD.MOV.U32 R199, RZ, RZ, R33 ;  /* 0x000000ffffc77224 */ /* 0x000fe200078e0021 */
[----:B------:R-:W-:Y:S01]  /*14fe50*/  ISETP.NE.U32.AND P3, PT, R197, RZ, PT ;  /* 0x000000ffc500720c */ /* 0x000fe20003f65070 */
[----:B------:R-:W-:-:S05]  /*14fe60*/  IADD3 R197, R196, 0x100000, RZ ;  /* 0x00100000c4c57810 */ /* 0x000fca0007ffe0ff */
[----:B------:R1:W-:Y:S01]  /*14fe70*/  LDGSTS.E [R197+-0x7b000], [R198.64], P5 ;  /* 0x85000000c6c57fae */ /* 0x0003e2000a921844 */
[----:B--2---:R-:W-:Y:S01]  /*14fe80*/  HMMA.1688.F32.TF32 R220, R8, R214, R244 ;  /* 0x000000d608dc723c */ /* 0x004fe200000810f4 */
[----:B---3--:R-:W-:-:S07]  /*14fe90*/  IADD3.X R5, R5, R0, RZ, P2, !PT ;  /* 0x0000000005057210 */ /* 0x008fce00017fe4ff */
[----:B------:R-:W-:Y:S01]  /*14fea0*/  HMMA.1688.F32.TF32 R224, R8, R174, R240 ;  /* 0x000000ae08e0723c */ /* 0x000fe200000810f0 */
[----:B------:R2:W-:Y:S01]  /*14feb0*/  STL [R1+0x66c8], R5 ;  /* 0x0066c80501007387 */ /* 0x0005e20000100800 */
[----:B------:R-:W3:Y:S02]  /*14fec0*/  LDL.LU R248, [R1+0x320] ;  /* 0x0003200001f87983 */ /* 0x000ee40000300800 */
[----:B------:R-:W-:Y:S02]  /*14fed0*/  STL [R1+0x66cc], R6 ;  /* 0x0066cc0601007387 */ /* 0x000fe40000100800 */
[----:B------:R-:W3:Y:S01]  /*14fee0*/  LDL.LU R249, [R1+0x324] ;  /* 0x0003240001f97983 */ /* 0x000ee20000300800 */
[----:B------:R-:W3:Y:S01]  /*14fef0*/  LDL.LU R250, [R1+0x328] ;  /* 0x0003280001fa7983 */ /* 0x000ee20000300800 */
[----:B------:R-:W3:Y:S01]  /*14ff00*/  LDL.LU R251, [R1+0x32c] ;  /* 0x00032c0001fb7983 */ /* 0x000ee20000300800 */
[----:B------:R-:W-:Y:S01]  /*14ff10*/  IADD3.X R32, R32, R0, RZ, P1, !PT ;  /* 0x0000000020207210 */ /* 0x000fe20000ffe4ff */
[----:B------:R-:W-:-:S02]  /*14ff20*/  IADD3 R4, P1, R4, R53, RZ ;  /* 0x0000003504047210 */ /* 0x000fc40007f3e0ff */
[----:B-1----:R-:W-:Y:S02]  /*14ff30*/  IMAD.MOV.U32 R199, RZ, RZ, R5 ;  /* 0x000000ffffc77224 */ /* 0x002fe400078e0005 */
[----:B------:R1:W-:Y:S01]  /*14ff40*/  STL [R1+0x66c0], R32 ;  /* 0x0066c02001007387 */ /* 0x0003e20000100800 */
[----:B------:R-:W-:-:S03]  /*14ff50*/  IMAD.MOV.U32 R198, RZ, RZ, R2 ;  /* 0x000000ffffc67224 */ /* 0x000fc600078e0002 */
[----:B------:R-:W-:Y:S01]  /*14ff60*/  STL.64 [R1+0x2030], R220 ;  /* 0x002030dc01007387 */ /* 0x000fe20000100a00 */
[----:B------:R-:W-:Y:S02]  /*14ff70*/  STL.64 [R1+0x2038], R222 ;  /* 0x002038de01007387 */ /* 0x000fe40000100a00 */
[----:B--2---:R-:W3:Y:S02]  /*14ff80*/  LDL.LU R5, [R1+0x665c] ;  /* 0x00665c0001057983 */ /* 0x004ee40000300800 */
[----:B------:R-:W-:Y:S01]  /*14ff90*/  STL [R1+0x66c4], R4 ;  /* 0x0066c40401007387 */ /* 0x000fe20000100800 */
[----:B------:R-:W3:Y:S01]  /*14ffa0*/  LDL.LU R7, [R1+0x6654] ;  /* 0x0066540001077983 */ /* 0x000ee20000300800 */
[----:B------:R-:W3:Y:S03]  /*14ffb0*/  LDL.LU R2, [R1+0x664c] ;  /* 0x00664c0001027983 */ /* 0x000ee60000300800 */
[----:B------:R1:W-:Y:S02]  /*14ffc0*/  LDGSTS.E [R197+-0x7af00], [R198.64], P5 ;  /* 0x85100000c6c57fae */ /* 0x0003e4000a921844 */
[----:B-1----:R-:W-:-:S02]  /*14ffd0*/  IMAD.MOV.U32 R199, RZ, RZ, R32 ;  /* 0x000000ffffc77224 */ /* 0x002fc400078e0020 */
[----:B------:R-:W-:-:S05]  /*14ffe0*/  IMAD.MOV.U32 R198, RZ, RZ, R6 ;  /* 0x000000ffffc67224 */ /* 0x000fca00078e0006 */
[----:B------:R1:W-:Y:S01]  /*14fff0*/  LDGSTS.E [R197+-0x7ae00], [R198.64], P5 ;  /* 0x85200000c6c57fae */ /* 0x0003e2000a921844 */
[----:B----4-:R-:W-:-:S05]  /*150000*/  IADD3.X R52, R52, R0, RZ, P1, !PT ;  /* 0x0000000034347210 */ /* 0x010fca0000ffe4ff */
[----:B------:R4:W-:Y:S01]  /*150010*/  STL [R1+0x66b8], R52 ;  /* 0x0066b83401007387 */ /* 0x0009e20000100800 */
[----:B------:R-:W2:Y:S02]  /*150020*/  LDL.LU R240, [R1+0x310] ;  /* 0x0003100001f07983 */ /* 0x000ea40000300800 */
        /* <DEDUP_REMOVED lines=9> */
[----:B-1----:R-:W-:-:S02]  /*1500c0*/  IMAD.MOV.U32 R199, RZ, RZ, R52 ;  /* 0x000000ffffc77224 */ /* 0x002fc400078e0034 */
[----:B----4-:R-:W4:Y:S01]  /*1500d0*/  LDL.LU R52, [R1+0x6638] ;  /* 0x0066380001347983 */ /* 0x010f220000300800 */
[----:B------:R-:W-:Y:S02]  /*1500e0*/  IADD3 R220, R196, 0x100000, RZ ;  /* 0x00100000c4dc7810 */ /* 0x000fe40007ffe0ff */
[----:B------:R-:W-:Y:S02]  /*1500f0*/  MOV R198, R4 ;  /* 0x0000000400c67202 */ /* 0x000fe40000000f00 */
[----:B------:R-:W-:Y:S01]  /*150100*/  ISETP.GT.AND P1, PT, R3, 0x24, PT ;  /* 0x000000240300780c */ /* 0x000fe20003f24270 */
[----:B------:R-:W4:Y:S04]  /*150110*/  LDL.LU R4, [R1+0x65dc] ;  /* 0x0065dc0001047983 */ /* 0x000f280000300800 */
[----:B------:R3:W-:Y:S01]  /*150120*/  LDGSTS.E [R220+-0x7ad00], [R198.64], P5 ;  /* 0x85300000c6dc7fae */ /* 0x0007e2000a921844 */
[----:B------:R-:W-:Y:S01]  /*150130*/  SEL R197, RZ, 0x4, !P1 ;  /* 0x00000004ffc57807 */ /* 0x000fe20004800000 */
[----:B---3--:R-:W-:Y:S01]  /*150140*/  HMMA.1688.F32.TF32 R220, R8, R162, R248 ;  /* 0x000000a208dc723c */ /* 0x008fe200000810f8 */
[----:B------:R-:W-:-:S02]  /*150150*/  IADD3 R5, P1, R5, R53, RZ ;  /* 0x0000003505057210 */ /* 0x000fc40007f3e0ff */
[----:B------:R-:W-:-:S03]  /*150160*/  IADD3 R7, P2, R7, R53, RZ ;  /* 0x0000003507077210 */ /* 0x000fc60007f5e0ff */
[----:B------:R-:W-:Y:S01]  /*150170*/  STL [R1+0x665c], R5 ;  /* 0x00665c0501007387 */ /* 0x000fe20000100800 */
[----:B------:R-:W3:Y:S11]  /*150180*/  LDL.LU R248, [R1+0x300] ;  /* 0x0003000001f87983 */ /* 0x000ef60000300800 */
[----:B------:R-:W-:Y:S05]  /*150190*/  @!UPT UIADD3 URZ, URZ, URZ, URZ ;  /* 0x0000003f3f3ff290 */ /* 0x000fea000fffe03f */
[----:B------:R-:W-:Y:S01]  /*1501a0*/  STL.64 [R1+0x2010], R220 ;  /* 0x002010dc01007387 */ /* 0x000fe20000100a00 */
[----:B------:R2:W-:Y:S02]  /*1501b0*/  STL.64 [R1+0x2018], R222 ;  /* 0x002018de01007387 */ /* 0x0005e40000100a00 */
[----:B------:R-:W-:Y:S02]  /*1501c0*/  STL [R1+0x6654], R7 ;  /* 0x0066540701007387 */ /* 0x000fe40000100800 */
[----:B------:R-:W3:Y:S01]  /*1501d0*/  LDL.LU R249, [R1+0x304] ;  /* 0x0003040001f97983 */ /* 0x000ee20000300800 */
[----:B------:R-:W3:Y:S01]  /*1501e0*/  LDL.LU R250, [R1+0x308] ;  /* 0x0003080001fa7983 */ /* 0x000ee20000300800 */
[----:B------:R-:W3:Y:S01]  /*1501f0*/  LDL.LU R251, [R1+0x30c] ;  /* 0x00030c0001fb7983 */ /* 0x000ee20000300800 */
[----:B------:R-:W-:Y:S02]  /*150200*/  IADD3 R2, P5, R2, R53, RZ ;  /* 0x0000003502027210 */ /* 0x000fe40007fbe0ff */
[----:B------:R-:W-:Y:S01]  /*150210*/  SEL R197, R197, RZ, !P0 ;  /* 0x000000ffc5c57207 */ /* 0x000fe20004000000 */
[----:B------:R-:W-:Y:S01]  /*150220*/  IMAD.MOV.U32 R198, RZ, RZ, R5 ;  /* 0x000000ffffc67224 */ /* 0x000fe200078e0005 */
[----:B--2---:R-:W-:Y:S01]  /*150230*/  HMMA.1688.F32.TF32 R220, R8, R218, R240 ;  /* 0x000000da08dc723c */ /* 0x004fe200000810f0 */
[--C-:B------:R-:W-:Y:S01]  /*150240*/  IMAD.X R56, R56, 0x1, R0.reuse, P1 ;  /* 0x0000000138387824 */ /* 0x100fe200008e0600 */
[----:B------:R-:W-:Y:S01]  /*150250*/  IADD3.X R32, R32, R0, RZ, P2, !PT ;  /* 0x0000000020207210 */ /* 0x000fe200017fe4ff */
[----:B------:R-:W-:-:S03]  /*150260*/  IMAD.X R6, R6, 0x1, R0, P5 ;  /* 0x0000000106067824 */ /* 0x000fc600028e0600 */
[----:B------:R-:W-:Y:S01]  /*150270*/  STL [R1+0x6650], R56 ;  /* 0x0066503801007387 */ /* 0x000fe20000100800 */
[----:B------:R-:W-:Y:S02]  /*150280*/  STL [R1+0x664c], R2 ;  /* 0x00664c0201007387 */ /* 0x000fe40000100800 */
[----:B------:R1:W-:Y:S02]  /*150290*/  STL [R1+0x6648], R32 ;  /* 0x0066482001007387 */ /* 0x0003e40000100800 */
[----:B------:R-:W-:Y:S01]  /*1502a0*/  STL [R1+0x6640], R6 ;  /* 0x0066400601007387 */ /* 0x000fe20000100800 */
[----:B------:R-:W-:-:S11]  /*1502b0*/  IADD3 R33, P2, R33, R53, RZ ;  /* 0x0000003521217210 */ /* 0x000fd60007f5e0ff */
[----:B------:R3:W-:Y:S01]  /*1502c0*/  STL.64 [R1+0x2000], R220 ;  /* 0x002000dc01007387 */ /* 0x0007e20000100a00 */
[----:B------:R-:W-:Y:S02]  /*1502d0*/  STL.64 [R1+0x2008], R222 ;  /* 0x002008de01007387 */ /* 0x000fe40000100a00 */
[----:B------:R-:W2:Y:S02]  /*1502e0*/  LDL.LU R240, [R1+0x2f0] ;  /* 0x0002f00001f07983 */ /* 0x000ea40000300800 */
[----:B------:R-:W2:Y:S01]  /*1502f0*/  LDL.LU R241, [R1+0x2f4] ;  /* 0x0002f40001f17983 */ /* 0x000ea20000300800 */
[----:B------:R-:W2:Y:S01]  /*150300*/  LDL.LU R242, [R1+0x2f8] ;  /* 0x0002f80001f27983 */ /* 0x000ea20000300800 */
[----:B------:R-:W2:Y:S01]  /*150310*/  LDL.LU R243, [R1+0x2fc] ;  /* 0x0002fc0001f37983 */ /* 0x000ea20000300800 */
[----:B------:R-:W-:Y:S01]  /*150320*/  ISETP.NE.U32.AND P1, PT, R197, RZ, PT ;  /* 0x000000ffc500720c */ /* 0x000fe20003f25070 */
[----:B------:R-:W-:Y:S01]  /*150330*/  IADD3 R197, R196, 0x100000, RZ ;  /* 0x00100000c4c57810 */ /* 0x000fe20007ffe0ff */
[----:B------:R-:W-:Y:S01]  /*150340*/  MOV R199, R56 ;  /* 0x0000003800c77202 */ /* 0x000fe20000000f00 */
[----:B----4-:R-:W-:Y:S01]  /*150350*/  IMAD.X R52, R52, 0x1, R0, P2 ;  /* 0x0000000134347824 */ /* 0x010fe200010e0600 */
[----:B------:R-:W4:Y:S01]  /*150360*/  LDL.LU R5, [R1+0x65d4] ;  /* 0x0065d40001057983 */ /* 0x000f220000300800 */
[----:B------:R-:W-:Y:S03]  /*150370*/  STL [R1+0x6644], R33 ;  /* 0x0066442101007387 */ /* 0x000fe60000100800 */
[----:B------:R1:W-:Y:S04]  /*150380*/  LDGSTS.E [R197+-0x7a000], [R198.64], P4 ;  /* 0x86000000c6c57fae */ /* 0x0003e8000a121844 */
[----:B------:R-:W-:Y:S01]  /*150390*/  STL [R1+0x6638], R52 ;  /* 0x0066383401007387 */ /* 0x000fe20000100800 */
[----:B-1----:R-:W-:-:S03]  /*1503a0*/  MOV R199, R32 ;  /* 0x0000002000c77202 */ /* 0x002fc60000000f00 */
[----:B------:R-:W4:Y:S01]  /*1503b0*/  LDL.LU R32, [R1+0x65d0] ;  /* 0x0065d00001207983 */ /* 0x000f220000300800 */
[----:B---3--:R-:W-:Y:S01]  /*1503c0*/  HMMA.1688.F32.TF32 R224, R8, R166, R248 ;  /* 0x000000a608e0723c */ /* 0x008fe200000810f8 */
[----:B------:R-:W-:Y:S02]  /*1503d0*/  IADD3 R4, P2, R4, R53, RZ ;  /* 0x0000003504047210 */ /* 0x000fe40007f5e0ff */
[----:B------:R-:W3:Y:S04]  /*1503e0*/  LDL.LU R244, [R1+0x2e0] ;  /* 0x0002e00001f47983 */ /* 0x000ee80000300800 */
[----:B------:R-:W-:Y:S01]  /*1503f0*/  STL [R1+0x65dc], R4 ;  /* 0x0065dc0401007387 */ /* 0x000fe20000100800 */
[----:B------:R-:W3:Y:S02]  /*150400*/  LDL.LU R245, [R1+0x2e4] ;  /* 0x0002e40001f57983 */ /* 0x000ee40000300800 */
[----:B------:R-:W3:Y:S02]  /*150410*/  LDL.LU R246, [R1+0x2e8] ;  /* 0x0002e80001f67983 */ /* 0x000ee40000300800 */
[----:B------:R-:W3:Y:S02]  /*150420*/  LDL.LU R247, [R1+0x2ec] ;  /* 0x0002ec0001f77983 */ /* 0x000ee40000300800 */
[----:B------:R-:W-:Y:S01]  /*150430*/  IMAD.MOV.U32 R198, RZ, RZ, R7 ;  /* 0x000000ffffc67224 */ /* 0x000fe200078e0007 */
[----:B------:R-:W-:-:S04]  /*150440*/  IADD3 R220, R196, 0x100000, RZ ;  /* 0x00100000c4dc7810 */ /* 0x000fc80007ffe0ff */
[----:B------:R1:W-:Y:S04]  /*150450*/  LDGSTS.E [R197+-0x79f00], [R198.64], P4 ;  /* 0x86100000c6c57fae */ /* 0x0003e8000a121844 */
[----:B------:R-:W-:Y:S01]  /*150460*/  STL.64 [R1+0x1ff0], R224 ;  /* 0x001ff0e001007387 */ /* 0x000fe20000100a00 */
[----:B------:R2:W-:Y:S02]  /*150470*/  STL.64 [R1+0x1ff8], R226 ;  /* 0x001ff8e201007387 */ /* 0x0005e40000100a00 */
[----:B------:R-:W3:Y:S02]  /*150480*/  LDL.LU R7, [R1+0x65c8] ;  /* 0x0065c80001077983 */ /* 0x000ee40000300800 */
[----:B------:R-:W3:Y:S02]  /*150490*/  LDL.LU R248, [R1+0x2d0] ;  /* 0x0002d00001f87983 */ /* 0x000ee40000300800 */
[----:B-1----:R-:W-:-:S02]  /*1504a0*/  IMAD.MOV.U32 R198, RZ, RZ, R2 ;  /* 0x000000ffffc67224 */ /* 0x002fc400078e0002 */
[----:B------:R-:W-:Y:S01]  /*1504b0*/  IMAD.MOV.U32 R199, RZ, RZ, R6 ;  /* 0x000000ffffc77224 */ /* 0x000fe200078e0006 */
[----:B------:R-:W3:Y:S01]  /*1504c0*/  LDL.LU R249, [R1+0x2d4] ;  /* 0x0002d40001f97983 */ /* 0x000ee20000300800 */
[----:B------:R-:W3:Y:S02]  /*1504d0*/  LDL.LU R250, [R1+0x2d8] ;  /* 0x0002d80001fa7983 */ /* 0x000ee40000300800 */
[----:B------:R-:W3:Y:S02]  /*1504e0*/  LDL.LU R251, [R1+0x2dc] ;  /* 0x0002dc0001fb7983 */ /* 0x000ee40000300800 */
[----:B------:R-:W3:Y:S01]  /*1504f0*/  LDL.LU R6, [R1+0x65cc] ;  /* 0x0065cc0001067983 */ /* 0x000ee20000300800 */
[----:B------:R1:W-:Y:S04]  /*150500*/  LDGSTS.E [R220+-0x79e00], [R198.64], P4 ;  /* 0x86200000c6dc7fae */ /* 0x0003e8000a121844 */
[----:B------:R-:W3:Y:S01]  /*150510*/  LDL.LU R2, [R1+0x65c4] ;  /* 0x0065c40001027983 */ /* 0x000ee20000300800 */
[----:B-1----:R-:W-:-:S02]  /*150520*/  IMAD.MOV.U32 R198, RZ, RZ, R33 ;  /* 0x000000ffffc67224 */ /* 0x002fc400078e0021 */
[----:B------:R-:W-:-:S05]  /*150530*/  IMAD.MOV.U32 R199, RZ, RZ, R52 ;  /* 0x000000ffffc77224 */ /* 0x000fca00078e0034 */
[----:B------:R1:W-:Y:S02]  /*150540*/  LDGSTS.E [R197+-0x79d00], [R198.64], P4 ;  /* 0x86300000c6c57fae */ /* 0x0003e4000a121844 */
[----:B-1----:R-:W-:Y:S01]  /*150550*/  MOV R198, R4 ;  /* 0x0000000400c67202 */ /* 0x002fe20000000f00 */
[----:B--2---:R-:W-:Y:S01]  /*150560*/  HMMA.1688.F32.TF32 R224, R8, R170, R240 ;  /* 0x000000aa08e0723c */ /* 0x004fe200000810f0 */
[----:B----4-:R-:W-:Y:S01]  /*150570*/  IADD3.X R32, R32, R0, RZ, P2, !PT ;  /* 0x0000000020207210 */ /* 0x010fe200017fe4ff */
[----:B------:R-:W-:-:S04]  /*150580*/  IADD3 R5, P2, R5, R53, RZ ;  /* 0x0000003505057210 */ /* 0x000fc80007f5e0ff */
[----:B------:R1:W-:Y:S01]  /*150590*/  STL [R1+0x65d0], R32 ;  /* 0x0065d02001007387 */ /* 0x0003e20000100800 */
[----:B------:R-:W-:Y:S11]  /*1505a0*/  STL [R1+0x65d4], R5 ;  /* 0x0065d40501007387 */ /* 0x000ff60000100800 */
[----:B------:R-:W-:Y:S05]  /*1505b0*/  @!UPT UIADD3 URZ, URZ, URZ, URZ ;  /* 0x0000003f3f3ff290 */ /* 0x000fea000fffe03f */
[----:B------:R-:W-:Y:S02]  /*1505c0*/  STL.64 [R1+0x1fe0], R224 ;  /* 0x001fe0e001007387 */ /* 0x000fe40000100a00 */
[----:B------:R2:W-:Y:S02]  /*1505d0*/  STL.64 [R1+0x1fe8], R226 ;  /* 0x001fe8e201007387 */ /* 0x0005e40000100a00 */
[----:B------:R-:W-:-:S05]  /*1505e0*/  IMAD.MOV.U32 R199, RZ, RZ, R32 ;  /* 0x000000ffffc77224 */ /* 0x000fca00078e0020 */
[----:B------:R3:W-:Y:S04]  /*1505f0*/  LDGSTS.E [R220+-0x79000], [R198.64], P6 ;  /* 0x87000000c6dc7fae */ /* 0x0007e8000b121844 */
[----:B-1----:R-:W4:Y:S01]  /*150600*/  LDL.LU R32, [R1+0x65c0] ;  /* 0x0065c00001207983 */ /* 0x002f220000300800 */
[----:B------:R-:W4:Y:S02]  /*150610*/  LDL.LU R4, [R1+0x65b8] ;  /* 0x0065b80001047983 */ /* 0x000f240000300800 */
[----:B------:R-:W4:Y:S02]  /*150620*/  LDL.LU R240, [R1+0x2c0] ;  /* 0x0002c00001f07983 */ /* 0x000f240000300800 */
[----:B------:R-:W4:Y:S01]  /*150630*/  LDL.LU R241, [R1+0x2c4] ;  /* 0x0002c40001f17983 */ /* 0x000f220000300800 */
[----:B------:R-:W4:Y:S01]  /*150640*/  LDL.LU R242, [R1+0x2c8] ;  /* 0x0002c80001f27983 */ /* 0x000f220000300800 */
[----:B------:R-:W4:Y:S01]  /*150650*/  LDL.LU R243, [R1+0x2cc] ;  /* 0x0002cc0001f37983 */ /* 0x000f220000300800 */
[----:B---3--:R-:W-:Y:S01]  /*150660*/  HMMA.1688.F32.TF32 R220, R8, R54, R244 ;  /* 0x0000003608dc723c */ /* 0x008fe200000810f4 */
[----:B------:R-:W-:Y:S01]  /*150670*/  MOV R198, R5 ;  /* 0x0000000500c67202 */ /* 0x000fe20000000f00 */
[----:B------:R-:W-:-:S04]  /*150680*/  IMAD.X R7, R7, 0x1, R0, P2 ;  /* 0x0000000107077824 */ /* 0x000fc800010e0600 */
[----:B------:R-:W-:Y:S02]  /*150690*/  IMAD.MOV.U32 R199, RZ, RZ, R7 ;  /* 0x000000ffffc77224 */ /* 0x000fe400078e0007 */
[----:B--2---:R-:W-:Y:S01]  /*1506a0*/  HMMA.1688.F32.TF32 R224, R8, R70, R248 ;  /* 0x0000004608e0723c */ /* 0x004fe200000810f8 */
[-C--:B------:R-:W-:Y:S02]  /*1506b0*/  IADD3 R6, P2, R6, R53.reuse, RZ ;  /* 0x0000003506067210 */ /* 0x080fe40007f5e0ff */
[----:B------:R-:W-:Y:S01]  /*1506c0*/  IADD3 R2, P4, R2, R53, RZ ;  /* 0x0000003502027210 */ /* 0x000fe20007f9e0ff */
[----:B------:R1:W-:Y:S04]  /*1506d0*/  LDGSTS.E [R197+-0x78f00], [R198.64], P6 ;  /* 0x87100000c6c57fae */ /* 0x0003e8000b121844 */
[----:B------:R-:W-:Y:S07]  /*1506e0*/  STL [R1+0x65c8], R7 ;  /* 0x0065c80701007387 */ /* 0x000fee0000100800 */
[----:B------:R2:W-:Y:S01]  /*1506f0*/  STL.64 [R1+0x1fd0], R220 ;  /* 0x001fd0dc01007387 */ /* 0x0005e20000100a00 */
[----:B------:R-:W-:Y:S02]  /*150700*/  STL.64 [R1+0x1fd8], R222 ;  /* 0x001fd8de01007387 */ /* 0x000fe40000100a00 */
[----:B-1----:R-:W-:Y:S01]  /*150710*/  IMAD.MOV.U32 R198, RZ, RZ, R6 ;  /* 0x000000ffffc67224 */ /* 0x002fe200078e0006 */
[----:B--2---:R-:W-:Y:S01]  /*150720*/  IADD3 R220, R196, 0x100000, RZ ;  /* 0x00100000c4dc7810 */ /* 0x004fe20007ffe0ff */
[----:B------:R1:W-:Y:S01]  /*150730*/  STL [R1+0x65cc], R6 ;  /* 0x0065cc0601007387 */ /* 0x0003e20000100800 */
[----:B------:R-:W2:Y:S02]  /*150740*/  LDL.LU R33, [R1+0x655c] ;  /* 0x00655c0001217983 */ /* 0x000ea40000300800 */
[----:B------:R-:W2:Y:S02]  /*150750*/  LDL.LU R5, [R1+0x654c] ;  /* 0x00654c0001057983 */ /* 0x000ea40000300800 */
[----:B------:R1:W-:Y:S02]  /*150760*/  STL [R1+0x65c4], R2 ;  /* 0x0065c40201007387 */ /* 0x0003e40000100800 */
[----:B----4-:R-:W-:Y:S01]  /*150770*/  IMAD.X R32, R32, 0x1, R0, P2 ;  /* 0x0000000120207824 */ /* 0x010fe200010e0600 */
[----:B------:R-:W-:-:S03]  /*150780*/  IADD3.X R4, R4, R0, RZ, P4, !PT ;  /* 0x0000000004047210 */ /* 0x000fc600027fe4ff */
[----:B------:R-:W-:-:S05]  /*150790*/  IMAD.MOV.U32 R199, RZ, RZ, R32 ;  /* 0x000000ffffc77224 */ /* 0x000fca00078e0020 */
[----:B------:R4:W-:Y:S04]  /*1507a0*/  LDGSTS.E [R197+-0x78e00], [R198.64], P6 ;  /* 0x87200000c6c57fae */ /* 0x0009e8000b121844 */
[----:B------:R1:W-:Y:S01]  /*1507b0*/  STL [R1+0x65c0], R32 ;  /* 0x0065c02001007387 */ /* 0x0003e20000100800 */
[----:B------:R-:W3:Y:S02]  /*1507c0*/  LDL.LU R248, [R1+0x2b0] ;  /* 0x0002b00001f87983 */ /* 0x000ee40000300800 */
[----:B------:R-:W-:Y:S01]  /*1507d0*/  STL.64 [R1+0x1fc0], R224 ;  /* 0x001fc0e001007387 */ /* 0x000fe20000100a00 */
[----:B----4-:R-:W-:Y:S01]  /*1507e0*/  MOV R198, R2 ;  /* 0x0000000200c67202 */ /* 0x010fe20000000f00 */
[----:B------:R-:W-:-:S05]  /*1507f0*/  IMAD.MOV.U32 R199, RZ, RZ, R4 ;  /* 0x000000ffffc77224 */ /* 0x000fca00078e0004 */
[----:B------:R4:W-:Y:S04]  /*150800*/  LDGSTS.E [R220+-0x78d00], [R198.64], P6 ;  /* 0x87300000c6dc7fae */ /* 0x0009e8000b121844 */
[----:B------:R-:W-:Y:S01]  /*150810*/  STL.64 [R1+0x1fc8], R226 ;  /* 0x001fc8e201007387 */ /* 0x000fe20000100a00 */
[----:B------:R-:W-:Y:S02]  /*150820*/  STL [R1+0x65b8], R4 ;  /* 0x0065b80401007387 */ /* 0x000fe40000100800 */
[----:B------:R-:W3:Y:S02]  /*150830*/  LDL.LU R249, [R1+0x2b4] ;  /* 0x0002b40001f97983 */ /* 0x000ee40000300800 */
[----:B------:R-:W3:Y:S01]  /*150840*/  LDL.LU R250, [R1+0x2b8] ;  /* 0x0002b80001fa7983 */ /* 0x000ee20000300800 */
[----:B------:R-:W3:Y:S01]  /*150850*/  LDL.LU R251, [R1+0x2bc] ;  /* 0x0002bc0001fb7983 */ /* 0x000ee20000300800 */
[----:B------:R-:W3:Y:S02]  /*150860*/  LDL.LU R7, [R1+0x6554] ;  /* 0x0065540001077983 */ /* 0x000ee40000300800 */
[----:B------:R-:W3:Y:S02]  /*150870*/  LDL.LU R52, [R1+0x6550] ;  /* 0x0065500001347983 */ /* 0x000ee40000300800 */
[----:B-1----:R-:W3:Y:S01]  /*150880*/  LDL.LU R6, [R1+0x6540] ;  /* 0x0065400001067983 */ /* 0x002ee20000300800 */
[----:B------:R-:W3:Y:S01]  /*150890*/  LDL.LU R2, [R1+0x6544] ;  /* 0x0065440001027983 */ /* 0x000ee20000300800 */
[----:B------:R-:W3:Y:S01]  /*1508a0*/  LDL.LU R244, [R1+0x2a0] ;  /* 0x0002a00001f47983 */ /* 0x000ee20000300800 */
[----:B----4-:R-:W-:Y:S11]  /*1508b0*/  HMMA.1688.F32.TF32 R220, R8, R202, R240 ;  /* 0x000000ca08dc723c */ /* 0x010ff600000810f0 */
        /* <DEDUP_REMOVED lines=8> */
[----:B--2---:R-:W-:Y:S02]  /*150940*/  IADD3 R33, P2, R33, R53, RZ ;  /* 0x0000003521217210 */ /* 0x004fe40007f5e0ff */
[----:B------:R-:W-:-:S03]  /*150950*/  ISETP.GT.AND P4, PT, R3, 0x28, PT ;  /* 0x000000280300780c */ /* 0x000fc60003f84270 */
[----:B------:R1:W-:Y:S01]  /*150960*/  STL [R1+0x655c], R33 ;  /* 0x00655c2101007387 */ /* 0x0003e20000100800 */
[----:B------:R-:W2:Y:S02]  /*150970*/  LDL.LU R240, [R1+0x290] ;  /* 0x0002900001f07983 */ /* 0x000ea40000300800 */
[----:B------:R-:W2:Y:S02]  /*150980*/  LDL.LU R241, [R1+0x294] ;  /* 0x0002940001f17983 */ /* 0x000ea40000300800 */
[----:B------:R-:W2:Y:S01]  /*150990*/  LDL.LU R242, [R1+0x298] ;  /* 0x0002980001f27983 */ /* 0x000ea20000300800 */
[----:B------:R-:W2:Y:S01]  /*1509a0*/  LDL.LU R243, [R1+0x29c] ;  /* 0x00029c0001f37983 */ /* 0x000ea20000300800 */
[----:B------:R-:W-:Y:S01]  /*1509b0*/  SEL R198, RZ, 0x4, !P4 ;  /* 0x00000004ffc67807 */ /* 0x000fe20006000000 */
[----:B------:R-:W-:Y:S01]  /*1509c0*/  IADD3 R5, P4, R5, R53, RZ ;  /* 0x0000003505057210 */ /* 0x000fe20007f9e0ff */
[----:B------:R-:W-:Y:S02]  /*1509d0*/  ISETP.GT.AND P5, PT, R3, 0x2c, PT ;  /* 0x0000002c0300780c */ /* 0x000fe40003fa4270 */
[----:B------:R-:W-:-:S02]  /*1509e0*/  SEL R198, R198, RZ, !P0 ;  /* 0x000000ffc6c67207 */ /* 0x000fc40004000000 */
[----:B------:R-:W-:Y:S02]  /*1509f0*/  SEL R197, RZ, 0x4, !P5 ;  /* 0x00000004ffc57807 */ /* 0x000fe40006800000 */
[----:B------:R-:W-:Y:S01]  /*150a00*/  ISETP.NE.U32.AND P5, PT, R198, RZ, PT ;  /* 0x000000ffc600720c */ /* 0x000fe20003fa5070 */
[----:B------:R-:W-:Y:S01]  /*150a10*/  IMAD.MOV.U32 R198, RZ, RZ, R33 ;  /* 0x000000ffffc67224 */ /* 0x000fe200078e0021 */
[----:B---3--:R-:W-:Y:S01]  /*150a20*/  HMMA.1688.F32.TF32 R220, R8, R86, R248 ;  /* 0x0000005608dc723c */ /* 0x008fe200000810f8 */
[----:B------:R-:W-:Y:S01]  /*150a30*/  IADD3 R7, P6, R7, R53, RZ ;  /* 0x0000003507077210 */ /* 0x000fe20007fde0ff */
[----:B------:R-:W-:-:S04]  /*150a40*/  IMAD.X R52, R52, 0x1, R0, P2 ;  /* 0x0000000134347824 */ /* 0x000fc800010e0600 */
[----:B------:R-:W-:Y:S01]  /*150a50*/  STL [R1+0x6554], R7 ;  /* 0x0065540701007387 */ /* 0x000fe20000100800 */
[----:B------:R-:W-:Y:S02]  /*150a60*/  STL [R1+0x654c], R5 ;  /* 0x00654c0501007387 */ /* 0x000fe40000100800 */
[----:B------:R-:W-:Y:S02]  /*150a70*/  STL [R1+0x6550], R52 ;  /* 0x0065503401007387 */ /* 0x000fe40000100800 */
[----:B------:R-:W3:Y:S02]  /*150a80*/  LDL.LU R4, [R1+0x6538] ;  /* 0x0065380001047983 */ /* 0x000ee40000300800 */
[----:B------:R-:W-:Y:S01]  /*150a90*/  IMAD.X R6, R6, 0x1, R0, P4 ;  /* 0x0000000106067824 */ /* 0x000fe200020e0600 */
[----:B------:R-:W-:-:S09]  /*150aa0*/  IADD3 R2, P4, R2, R53, RZ ;  /* 0x0000003502027210 */ /* 0x000fd20007f9e0ff */
[----:B------:R1:W-:Y:S01]  /*150ab0*/  STL.64 [R1+0x1fa0], R220 ;  /* 0x001fa0dc01007387 */ /* 0x0003e20000100a00 */
[----:B------:R-:W-:Y:S01]  /*150ac0*/  STL.64 [R1+0x1fa8], R222 ;  /* 0x001fa8de01007387 */ /* 0x000fe20000100a00 */
[----:B----4-:R-:W-:Y:S01]  /*150ad0*/  IADD3.X R32, R32, R0, RZ, P6, !PT ;  /* 0x0000000020207210 */ /* 0x010fe200037fe4ff */
[----:B------:R-:W-:Y:S04]  /*150ae0*/  HMMA.1688.F32.TF32 R224, R8, R206, R244 ;  /* 0x000000ce08e0723c */ /* 0x000fe800000810f4 */
[----:B------:R-:W-:Y:S01]  /*150af0*/  STL [R1+0x6548], R32 ;  /* 0x0065482001007387 */ /* 0x000fe20000100800 */
[----:B------:R-:W4:Y:S02]  /*150b00*/  LDL.LU R248, [R1+0x280] ;  /* 0x0002800001f87983 */ /* 0x000f240000300800 */
[----:B------:R-:W-:Y:S02]  /*150b10*/  STL [R1+0x6540], R6 ;  /* 0x0065400601007387 */ /* 0x000fe40000100800 */
[----:B------:R-:W4:Y:S01]  /*150b20*/  LDL.LU R249, [R1+0x284] ;  /* 0x0002840001f97983 */ /* 0x000f220000300800 */
[----:B------:R-:W4:Y:S01]  /*150b30*/  LDL.LU R250, [R1+0x288] ;  /* 0x0002880001fa7983 */ /* 0x000f220000300800 */
[----:B------:R-:W-:Y:S02]  /*150b40*/  STL [R1+0x6544], R2 ;  /* 0x0065440201007387 */ /* 0x000fe40000100800 */
[----:B------:R-:W4:Y:S10]  /*150b50*/  LDL.LU R251, [R1+0x28c] ;  /* 0x00028c0001fb7983 */ /* 0x000f340000300800 */
[----:B------:R-:W-:Y:S01]  /*150b60*/  STL.64 [R1+0x1f90], R224 ;  /* 0x001f90e001007387 */ /* 0x000fe20000100a00 */
[----:B------:R2:W-:Y:S02]  /*150b70*/  STL.64 [R1+0x1f98], R226 ;  /* 0x001f98e201007387 */ /* 0x0005e40000100a00 */
[----:B-1----:R-:W4:Y:S01]  /*150b80*/  LDL.LU R33, [R1+0x64dc] ;  /* 0x0064dc0001217983 */ /* 0x002f220000300800 */
[----:B------:R-:W-:-:S02]  /*150b90*/  SEL R197, R197, RZ, !P0 ;  /* 0x000000ffc5c57207 */ /* 0x000fc40004000000 */
[----:B------:R-:W-:Y:S02]  /*150ba0*/  MOV R199, R52 ;  /* 0x0000003400c77202 */ /* 0x000fe40000000f00 */
[----:B------:R-:W-:Y:S01]  /*150bb0*/  ISETP.NE.U32.AND P2, PT, R197, RZ, PT ;  /* 0x000000ffc500720c */ /* 0x000fe20003f45070 */
[C---:B------:R-:W-:Y:S01]  /*150bc0*/  IADD3 R197, R196.reuse, 0x100000, RZ ;  /* 0x00100000c4c57810 */ /* 0x040fe20007ffe0ff */
[----:B------:R-:W-:Y:S01]  /*150bd0*/  IADD3 R220, R196, 0x100000, RZ ;  /* 0x00100000c4dc7810 */ /* 0x000fe20007ffe0ff */
[----:B--2---:R-:W-:Y:S03]  /*150be0*/  HMMA.1688.F32.TF32 R224, R8, R78, R240 ;  /* 0x0000004e08e0723c */ /* 0x004fe600000810f0 */
[----:B------:R1:W-:Y:S02]  /*150bf0*/  LDGSTS.E [R197+-0x78000], [R198.64], P3 ;  /* 0x88000000c6c57fae */ /* 0x0003e40009921844 */
[----:B-1----:R-:W-:-:S02]  /*150c00*/  IMAD.MOV.U32 R198, RZ, RZ, R7 ;  /* 0x000000ffffc67224 */ /* 0x002fc400078e0007 */
[----:B------:R-:W-:-:S05]  /*150c10*/  IMAD.MOV.U32 R199, RZ, RZ, R32 ;  /* 0x000000ffffc77224 */ /* 0x000fca00078e0020 */
[----:B------:R1:W-:Y:S02]  /*150c20*/  LDGSTS.E [R220+-0x77f00], [R198.64], P3 ;  /* 0x88100000c6dc7fae */ /* 0x0003e40009921844 */
[----:B-1----:R-:W-:Y:S02]  /*150c30*/  IMAD.MOV.U32 R198, RZ, RZ, R5 ;  /* 0x000000ffffc67224 */ /* 0x002fe400078e0005 */
[----:B------:R-:W-:-:S05]  /*150c40*/  IMAD.MOV.U32 R199, RZ, RZ, R6 ;  /* 0x000000ffffc77224 */ /* 0x000fca00078e0006 */
[----:B------:R1:W-:Y:S02]  /*150c50*/  LDGSTS.E [R197+-0x77e00], [R198.64], P3 ;  /* 0x88200000c6c57fae */ /* 0x0003e40009921844 */
[----:B-1----:R-:W-:Y:S02]  /*150c60*/  MOV R198, R2 ;  /* 0x0000000200c67202 */ /* 0x002fe40000000f00 */
[----:B---3--:R-:W-:-:S05]  /*150c70*/  IADD3.X R4, R4, R0, RZ, P4, !PT ;  /* 0x0000000004047210 */ /* 0x008fca00027fe4ff */
[----:B------:R-:W-:Y:S01]  /*150c80*/  IMAD.MOV.U32 R199, RZ, RZ, R4 ;  /* 0x000000ffffc77224 */ /* 0x000fe200078e0004 */
[----:B------:R1:W-:Y:S01]  /*150c90*/  STL [R1+0x6538], R4 ;  /* 0x0065380401007387 */ /* 0x0003e20000100800 */
[----:B------:R-:W-:Y:S03]  /*150ca0*/  STL.64 [R1+0x1b0], R224 ;  /* 0x0001b0e001007387 */ /* 0x000fe60000100a00 */
[----:B------:R2:W-:Y:S01]  /*150cb0*/  LDGSTS.E [R220+-0x77d00], [R198.64], P3 ;  /* 0x88300000c6dc7fae */ /* 0x0005e20009921844 */
        /* <DEDUP_REMOVED lines=10> */
[----:B------:R-:W3:Y:S02]  /*150d60*/  LDL.LU R2, [R1+0x64c4] ;  /* 0x0064c40001027983 */ /* 0x000ee40000300800 */
[----:B--2---:R-:W-:Y:S01]  /*150d70*/  IMAD.MOV.U32 R199, RZ, RZ, c[0x0][0x188] ;  /* 0x00006200ffc77624 */ /* 0x004fe200078e00ff */
[----:B------:R-:W2:Y:S01]  /*150d80*/  LDL.LU R244, [R1+0x260] ;  /* 0x0002600001f47983 */ /* 0x000ea20000300800 */
[----:B----4-:R-:W-:Y:S03]  /*150d90*/  HMMA.1688.F32.TF32 R220, R8, R58, R248 ;  /* 0x0000003a08dc723c */ /* 0x010fe600000810f8 */
[----:B------:R-:W-:-:S05]  /*150da0*/  SHF.L.U32 R199, R199, 0x7, RZ ;  /* 0x00000007c7c77819 */ /* 0x000fca00000006ff */
[----:B------:R-:W-:-:S05]  /*150db0*/  IMAD.SHL.U32 R199, R199, 0x4, RZ ;  /* 0x00000004c7c77824 */ /* 0x000fca00078e00ff */
[----:B------:R-:W-:-:S10]  /*150dc0*/  IADD3 R33, P3, R33, R199, RZ ;  /* 0x000000c721217210 */ /* 0x000fd40007f7e0ff */
[----:B------:R-:W-:Y:S01]  /*150dd0*/  STL.64 [R1+0x1a0], R220 ;  /* 0x0001a0dc01007387 */ /* 0x000fe20000100a00 */
[----:B------:R-:W-:Y:S02]  /*150de0*/  STL.64 [R1+0x1a8], R222 ;  /* 0x0001a8de01007387 */ /* 0x000fe40000100a00 */
[----:B------:R-:W2:Y:S02]  /*150df0*/  LDL.LU R245, [R1+0x264] ;  /* 0x0002640001f57983 */ /* 0x000ea40000300800 */
[----:B------:R-:W-:Y:S01]  /*150e00*/  STL [R1+0x64dc], R33 ;  /* 0x0064dc2101007387 */ /* 0x000fe20000100800 */
[----:B------:R-:W2:Y:S01]  /*150e10*/  LDL.LU R246, [R1+0x268] ;  /* 0x0002680001f67983 */ /* 0x000ea20000300800 */
[----:B------:R-:W2:Y:S02]  /*150e20*/  LDL.LU R247, [R1+0x26c] ;  /* 0x00026c0001f77983 */ /* 0x000ea40000300800 */
[----:B-1----:R-:W4:Y:S01]  /*150e30*/  LDL.LU R4, [R1+0x64b8] ;  /* 0x0064b80001047983 */ /* 0x002f220000300800 */
[----:B------:R-:W-:-:S04]  /*150e40*/  ISETP.GT.AND P4, PT, R3, 0x30, PT ;  /* 0x000000300300780c */ /* 0x000fc80003f84270 */
[----:B------:R-:W-:Y:S01]  /*150e50*/  SEL R197, RZ, 0x4, !P4 ;  /* 0x00000004ffc57807 */ /* 0x000fe20006000000 */
[----:B---3--:R-:W-:Y:S01]  /*150e60*/  HMMA.1688.F32.TF32 R8, R8, R82, R240 ;  /* 0x000000520808723c */ /* 0x008fe200000810f0 */
[--C-:B------:R-:W-:Y:S01]  /*150e70*/  IMAD.X R52, R52, 0x1, R0.reuse, P3 ;  /* 0x0000000134347824 */ /* 0x100fe200018e0600 */
[-C--:B------:R-:W-:Y:S02]  /*150e80*/  IADD3 R7, P4, R7, R199.reuse, RZ ;  /* 0x000000c707077210 */ /* 0x080fe40007f9e0ff */
[-C--:B------:R-:W-:Y:S02]  /*150e90*/  IADD3 R5, P6, R5, R199.reuse, RZ ;  /* 0x000000c705057210 */ /* 0x080fe40007fde0ff */
[----:B------:R-:W-:Y:S01]  /*150ea0*/  IADD3.X R32, R32, R0, RZ, P4, !PT ;  /* 0x0000000020207210 */ /* 0x000fe200027fe4ff */
[----:B------:R-:W-:Y:S01]  /*150eb0*/  IADD3 R2, P4, R2, R199, RZ ;  /* 0x000000c702027210 */ /* 0x000fe20007f9e0ff */
[----:B------:R-:W-:Y:S01]  /*150ec0*/  STL [R1+0x64d4], R7 ;  /* 0x0064d40701007387 */ /* 0x000fe20000100800 */
[----:B------:R-:W-:Y:S02]  /*150ed0*/  STL [R1+0x64d0], R52 ;  /* 0x0064d03401007387 */ /* 0x000fe40000100800 */
[----:B------:R-:W-:Y:S02]  /*150ee0*/  STL [R1+0x64cc], R5 ;  /* 0x0064cc0501007387 */ /* 0x000fe40000100800 */
[----:B------:R-:W-:Y:S01]  /*150ef0*/  IMAD.X R6, R6, 0x1, R0, P6 ;  /* 0x0000000106067824 */ /* 0x000fe200030e0600 */
[----:B------:R-:W-:Y:S09]  /*150f00*/  STL [R1+0x64c8], R32 ;  /* 0x0064c82001007387 */ /* 0x000ff20000100800 */
[----:B------:R1:W-:Y:S01]  /*150f10*/  STL.64 [R1+0x20], R8 ;  /* 0x0000200801007387 */ /* 0x0003e20000100a00 */
[----:B------:R2:W-:Y:S01]  /*150f20*/  STL.64 [R1+0x28], R10 ;  /* 0x0000280a01007387 */ /* 0x0005e20000100a00 */
[----:B-1----:R-:W-:-:S02]  /*150f30*/  MOV R9, R52 ;  /* 0x0000003400097202 */ /* 0x002fc40000000f00 */
[----:B------:R-:W3:Y:S01]  /*150f40*/  LDL.LU R52, [R1+0x645c] ;  /* 0x00645c0001347983 */ /* 0x000ee20000300800 */
[----:B------:R-:W-:Y:S02]  /*150f50*/  STL [R1+0x64c0], R6 ;  /* 0x0064c00601007387 */ /* 0x000fe40000100800 */
[----:B------:R1:W-:Y:S02]  /*150f60*/  STL [R1+0x64c4], R2 ;  /* 0x0064c40201007387 */ /* 0x0003e40000100800 */
[----:B----4-:R-:W-:-:S05]  /*150f70*/  IMAD.X R4, R4, 0x1, R0, P4 ;  /* 0x0000000104047824 */ /* 0x010fca00020e0600 */
[----:B------:R4:W-:Y:S01]  /*150f80*/  STL [R1+0x64b8], R4 ;  /* 0x0064b80401007387 */ /* 0x0009e20000100800 */
        /* <DEDUP_REMOVED lines=10> */
[----:B--2---:R-:W-:Y:S01]  /*151030*/  HMMA.1688.F32.TF32 R220, R16, R94, R244 ;  /* 0x0000005e10dc723c */ /* 0x004fe200000810f4 */
[----:B------:R-:W-:Y:S01]  /*151040*/  SEL R197, R197, RZ, !P0 ;  /* 0x000000ffc5c57207 */ /* 0x000fe20004000000 */
[----:B------:R-:W-:Y:S01]  /*151050*/  IMAD.MOV.U32 R8, RZ, RZ, R33 ;  /* 0x000000ffff087224 */ /* 0x000fe200078e0021 */
[----:B------:R-:W2:Y:S02]  /*151060*/  LDL.LU R56, [R1+0x6448] ;  /* 0x0064480001387983 */ /* 0x000ea40000300800 */
[----:B------:R-:W-:Y:S01]  /*151070*/  ISETP.NE.U32.AND P3, PT, R197, RZ, PT ;  /* 0x000000ffc500720c */ /* 0x000fe20003f65070 */
[C---:B------:R-:W-:Y:S01]  /*151080*/  IADD3 R197, R196.reuse, 0x100000, RZ ;  /* 0x00100000c4c57810 */ /* 0x040fe20007ffe0ff */
[----:B------:R-:W-:-:S02]  /*151090*/  IADD3 R10, R196, 0x100000, RZ ;  /* 0x00100000c40a7810 */ /* 0x000fc40007ffe0ff */
[----:B------:R-:W-:Y:S02]  /*1510a0*/  ISETP.GT.AND P4, PT, R3, 0x34, PT ;  /* 0x000000340300780c */ /* 0x000fe40003f84270 */
[----:B------:R1:W-:Y:S01]  /*1510b0*/  LDGSTS.E [R197+-0x77000], [R8.64], P1 ;  /* 0x8900000008c57fae */ /* 0x0003e20008921844 */
[----:B------:R-:W-:Y:S01]  /*1510c0*/  IADD3 R11, R196, 0x100000, RZ ;  /* 0x00100000c40b7810 */ /* 0x000fe20007ffe0ff */
[----:B-1----:R-:W-:Y:S01]  /*1510d0*/  IMAD.MOV.U32 R8, RZ, RZ, R7 ;  /* 0x000000ffff087224 */ /* 0x002fe200078e0007 */
[----:B------:R-:W-:-:S09]  /*1510e0*/  MOV R9, R32 ;  /* 0x0000002000097202 */ /* 0x000fd20000000f00 */
[----:B------:R-:W-:Y:S01]  /*1510f0*/  STL.64 [R1+0x10], R220 ;  /* 0x000010dc01007387 */ /* 0x000fe20000100a00 */
[----:B------:R1:W-:Y:S03]  /*151100*/  STL.64 [R1+0x18], R222 ;  /* 0x000018de01007387 */ /* 0x0003e60000100a00 */
[----:B------:R1:W-:Y:S02]  /*151110*/  LDGSTS.E [R10+-0x76f00], [R8.64], P1 ;  /* 0x89100000080a7fae */ /* 0x0003e40008921844 */
[----:B-1----:R-:W-:Y:S02]  /*151120*/  IMAD.MOV.U32 R8, RZ, RZ, R5 ;  /* 0x000000ffff087224 */ /* 0x002fe400078e0005 */
[----:B------:R-:W-:Y:S01]  /*151130*/  IMAD.MOV.U32 R9, RZ, RZ, R6 ;  /* 0x000000ffff097224 */ /* 0x000fe200078e0006 */
[----:B------:R-:W-:-:S04]  /*151140*/  SEL R10, RZ, 0x4, !P4 ;  /* 0x00000004ff0a7807 */ /* 0x000fc80006000000 */
[----:B------:R1:W-:Y:S02]  /*151150*/  LDGSTS.E [R11+-0x76e00], [R8.64], P1 ;  /* 0x89200000080b7fae */ /* 0x0003e40008921844 */
[----:B-1----:R-:W-:Y:S01]  /*151160*/  MOV R8, R2 ;  /* 0x0000000200087202 */ /* 0x002fe20000000f00 */
[----:B------:R-:W-:-:S05]  /*151170*/  IMAD.MOV.U32 R9, RZ, RZ, R4 ;  /* 0x000000ffff097224 */ /* 0x000fca00078e0004 */
[----:B------:R1:W-:Y:S01]  /*151180*/  LDGSTS.E [R11+-0x76d00], [R8.64], P1 ;  /* 0x89300000080b7fae */ /* 0x0003e20008921844 */
[----:B------:R-:W-:Y:S01]  /*151190*/  MOV R88, R34 ;  /* 0x0000002200587202 */ /* 0x000fe20000000f00 */
[----:B------:R-:W-:Y:S01]  /*1511a0*/  IMAD.MOV.U32 R2, RZ, RZ, R35 ;  /* 0x000000ffff027224 */ /* 0x000fe200078e0023 */
[----:B---3--:R-:W-:-:S05]  /*1511b0*/  IADD3 R52, P4, R52, R199, RZ ;  /* 0x000000c734347210 */ /* 0x008fca0007f9e0ff */
[----:B------:R3:W-:Y:S01]  /*1511c0*/  STL [R1+0x645c], R52 ;  /* 0x00645c3401007387 */ /* 0x0007e20000100800 */
[----:B------:R-:W3:Y:S02]  /*1511d0*/  LDL.LU R6, [R1+0x6440] ;  /* 0x0064400001067983 */ /* 0x000ee40000300800 */
[----:B----4-:R-:W4:Y:S01]  /*1511e0*/  LDL.LU R4, [R1+0x644c] ;  /* 0x00644c0001047983 */ /* 0x010f220000300800 */
[----:B------:R-:W3:Y:S04]  /*1511f0*/  LDL.LU R244, [R1+0x230] ;  /* 0x0002300001f47983 */ /* 0x000ee80000300800 */
[----:B------:R-:W3:Y:S01]  /*151200*/  LDL.LU R245, [R1+0x234] ;  /* 0x0002340001f57983 */ /* 0x000ee20000300800 */
[----:B------:R-:W3:Y:S02]  /*151210*/  LDL.LU R246, [R1+0x238] ;  /* 0x0002380001f67983 */ /* 0x000ee40000300800 */
[----:B------:R-:W3:Y:S02]  /*151220*/  LDL.LU R247, [R1+0x23c] ;  /* 0x00023c0001f77983 */ /* 0x000ee40000300800 */
[----:B------:R-:W3:Y:S01]  /*151230*/  LDL.LU R5, [R1+0x6444] ;  /* 0x0064440001057983 */ /* 0x000ee20000300800 */
[----:B------:R-:W-:Y:S01]  /*151240*/  HMMA.1688.F32.TF32 R220, R16, R34, R248 ;  /* 0x0000002210dc723c */ /* 0x000fe200000810f8 */
[----:B------:R-:W-:Y:S01]  /*151250*/  IMAD.X R57, R57, 0x1, R0, P4 ;  /* 0x0000000139397824 */ /* 0x000fe200020e0600 */
[----:B------:R-:W-:-:S05]  /*151260*/  IADD3 R53, P1, R53, R199, RZ ;  /* 0x000000c735357210 */ /* 0x000fca0007f3e0ff */
[----:B------:R-:W-:Y:S01]  /*151270*/  STL [R1+0x6454], R53 ;  /* 0x0064543501007387 */ /* 0x000fe20000100800 */
[----:B------:R-:W-:Y:S11]  /*151280*/  STL [R1+0x6450], R57 ;  /* 0x0064503901007387 */ /* 0x000ff60000100800 */
[----:B------:R-:W-:Y:S04]  /*151290*/  @!UPT UIADD3 URZ, URZ, URZ, URZ ;  /* 0x0000003f3f3ff290 */ /* 0x000fe8000fffe03f */
[----:B------:R-:W-:Y:S01]  /*1512a0*/  STL.64 [R1], R220 ;  /* 0x000000dc01007387 */ /* 0x000fe20000100a00 */
[----:B------:R-:W-:Y:S02]  /*1512b0*/  STL.64 [R1+0x8], R222 ;  /* 0x000008de01007387 */ /* 0x000fe40000100a00 */
[----:B------:R-:W3:Y:S02]  /*1512c0*/  LDL.LU.64 R34, [R1+0x7bd8] ;  /* 0x007bd80001227983 */ /* 0x000ee40000300a00 */
[----:B------:R-:W3:Y:S01]  /*1512d0*/  LDL.LU.64 R32, [R1+0x7bd0] ;  /* 0x007bd00001207983 */ /* 0x000ee20000300a00 */
[----:B------:R-:W3:Y:S01]  /*1512e0*/  LDL.LU R7, [R1+0x6438] ;  /* 0x0064380001077983 */ /* 0x000ee20000300800 */
[----:B------:R-:W-:Y:S01]  /*1512f0*/  HMMA.1688.F32.TF32 R248, R16, R98, R240 ;  /* 0x0000006210f8723c */ /* 0x000fe200000810f0 */
[----:B--2---:R-:W-:Y:S01]  /*151300*/  IMAD.X R56, R56, 0x1, R0, P1 ;  /* 0x0000000138387824 */ /* 0x004fe200008e0600 */
[----:B------:R-:W-:Y:S02]  /*151310*/  SEL R10, R10, RZ, !P0 ;  /* 0x000000ff0a0a7207 */ /* 0x000fe40004000000 */
[----:B-1----:R-:W-:Y:S01]  /*151320*/  MOV R8, R52 ;  /* 0x0000003400087202 */ /* 0x002fe20000000f00 */
[----:B------:R-:W-:Y:S01]  /*151330*/  IMAD.MOV.U32 R9, RZ, RZ, R57 ;  /* 0x000000ffff097224 */ /* 0x000fe200078e0039 */
[----:B------:R-:W-:Y:S01]  /*151340*/  ISETP.NE.U32.AND P4, PT, R10, RZ, PT ;  /* 0x000000ff0a00720c */ /* 0x000fe20003f85070 */
[----:B------:R-:W-:Y:S01]  /*151350*/  STL [R1+0x6448], R56 ;  /* 0x0064483801007387 */ /* 0x000fe20000100800 */
[----:B------:R-:W-:-:S05]  /*151360*/  IADD3 R10, R196, 0x100000, RZ ;  /* 0x00100000c40a7810 */ /* 0x000fca0007ffe0ff */
[----:B------:R1:W-:Y:S02]  /*151370*/  LDGSTS.E [R10+-0x76000], [R8.64], P5 ;  /* 0x8a000000080a7fae */ /* 0x0003e4000a921844 */
[----:B-1----:R-:W-:Y:S01]  /*151380*/  MOV R8, R53 ;  /* 0x0000003500087202 */ /* 0x002fe20000000f00 */
[----:B------:R-:W-:-:S05]  /*151390*/  IMAD.MOV.U32 R9, RZ, RZ, R56 ;  /* 0x000000ffff097224 */ /* 0x000fca00078e0038 */
[----:B------:R1:W-:Y:S01]  /*1513a0*/  LDGSTS.E [R10+-0x75f00], [R8.64], P5 ;  /* 0x8a100000080a7fae */ /* 0x0003e2000a921844 */
[----:B----4-:R-:W-:-:S05]  /*1513b0*/  IADD3 R4, P1, R4, R199, RZ ;  /* 0x000000c704047210 */ /* 0x010fca0007f3e0ff */
[----:B---3--:R-:W-:Y:S01]  /*1513c0*/  IMAD.X R6, R6, 0x1, R0, P1 ;  /* 0x0000000106067824 */ /* 0x008fe200008e0600 */
[----:B------:R-:W-:Y:S01]  /*1513d0*/  IADD3 R5, P1, R5, R199, RZ ;  /* 0x000000c705057210 */ /* 0x000fe20007f3e0ff */
[----:B------:R-:W-:Y:S01]  /*1513e0*/  STL [R1+0x644c], R4 ;  /* 0x00644c0401007387 */ /* 0x000fe20000100800 */
[----:B------:R-:W2:Y:S02]  /*1513f0*/  LDL.LU R240, [R1+0x220] ;  /* 0x0002200001f07983 */ /* 0x000ea40000300800 */
[----:B------:R3:W-:Y:S02]  /*151400*/  STL [R1+0x6440], R6 ;  /* 0x0064400601007387 */ /* 0x0007e40000100800 */
[----:B------:R-:W2:Y:S01]  /*151410*/  LDL.LU R241, [R1+0x224] ;  /* 0x0002240001f17983 */ /* 0x000ea20000300800 */
[----:B------:R4:W-:Y:S01]  /*151420*/  STL [R1+0x6444], R5 ;  /* 0x0064440501007387 */ /* 0x0009e20000100800 */
[----:B------:R-:W2:Y:S02]  /*151430*/  LDL.LU R242, [R1+0x228] ;  /* 0x0002280001f27983 */ /* 0x000ea40000300800 */
[----:B------:R-:W2:Y:S02]  /*151440*/  LDL.LU R243, [R1+0x22c] ;  /* 0x00022c0001f37983 */ /* 0x000ea40000300800 */
[----:B------:R-:W2:Y:S01]  /*151450*/  LDL.LU R52, [R1+0x63dc] ;  /* 0x0063dc0001347983 */ /* 0x000ea20000300800 */
[----:B------:R-:W-:Y:S01]  /*151460*/  STL [R1+0x7924], R248 ;  /* 0x007924f801007387 */ /* 0x000fe20000100800 */
[----:B------:R-:W-:Y:S02]  /*151470*/  STL [R1+0x7920], R249 ;  /* 0x007920f901007387 */ /* 0x000fe40000100800 */
[----:B------:R-:W-:Y:S02]  /*151480*/  STL [R1+0x791c], R250 ;  /* 0x00791cfa01007387 */ /* 0x000fe40000100800 */
[----:B------:R-:W-:Y:S02]  /*151490*/  STL [R1+0x7918], R251 ;  /* 0x007918fb01007387 */ /* 0x000fe40000100800 */
[----:B-1----:R-:W-:Y:S01]  /*1514a0*/  IMAD.MOV.U32 R9, RZ, RZ, R6 ;  /* 0x000000ffff097224 */ /* 0x002fe200078e0006 */
[----:B------:R-:W-:Y:S01]  /*1514b0*/  MOV R8, R4 ;  /* 0x0000000400087202 */ /* 0x000fe20000000f00 */
[----:B------:R-:W-:Y:S04]  /*1514c0*/  HMMA.1688.F32.TF32 R244, R16, R102, R244 ;  /* 0x0000006610f4723c */ /* 0x000fe800000810f4 */
[----:B------:R1:W-:Y:S01]  /*1514d0*/  LDGSTS.E [R10+-0x75e00], [R8.64], P5 ;  /* 0x8a200000080a7fae */ /* 0x0003e2000a921844 */
[----:B------:R-:W-:-:S05]  /*1514e0*/  IMAD.X R7, R7, 0x1, R0, P1 ;  /* 0x0000000107077824 */ /* 0x000fca00008e0600 */
[----:B------:R1:W-:Y:S01]  /*1514f0*/  STL [R1+0x6438], R7 ;  /* 0x0064380701007387 */ /* 0x0003e20000100800 */
[----:B---3--:R-:W3:Y:S02]  /*151500*/  LDL.LU R6, [R1+0x63c8] ;  /* 0x0063c80001067983 */ /* 0x008ee40000300800 */
[----:B------:R-:W3:Y:S02]  /*151510*/  LDL.LU R4, [R1+0x63d4] ;  /* 0x0063d40001047983 */ /* 0x000ee40000300800 */
[----:B------:R-:W3:Y:S01]  /*151520*/  LDL.LU R53, [R1+0x63d0] ;  /* 0x0063d00001357983 */ /* 0x000ee20000300800 */
[----:B------:R-:W3:Y:S01]  /*151530*/  LDL.LU R228, [R1+0x210] ;  /* 0x0002100001e47983 */ /* 0x000ee20000300800 */
[----:B------:R-:W3:Y:S02]  /*151540*/  LDL.LU R229, [R1+0x214] ;  /* 0x0002140001e57983 */ /* 0x000ee40000300800 */
[----:B------:R-:W3:Y:S02]  /*151550*/  LDL.LU R230, [R1+0x218] ;  /* 0x0002180001e67983 */ /* 0x000ee40000300800 */
[----:B------:R-:W3:Y:S02]  /*151560*/  LDL.LU R231, [R1+0x21c] ;  /* 0x00021c0001e77983 */ /* 0x000ee40000300800 */
[----:B------:R-:W-:Y:S01]  /*151570*/  STL [R1+0x7934], R244 ;  /* 0x007934f401007387 */ /* 0x000fe20000100800 */
[----:B------:R-:W-:Y:S02]  /*151580*/  STL [R1+0x7930], R245 ;  /* 0x007930f501007387 */ /* 0x000fe40000100800 */
[----:B------:R-:W-:Y:S02]  /*151590*/  STL [R1+0x792c], R246 ;  /* 0x00792cf601007387 */ /* 0x000fe40000100800 */
[----:B------:R-:W-:Y:S01]  /*1515a0*/  STL [R1+0x7928], R247 ;  /* 0x007928f701007387 */ /* 0x000fe20000100800 */
[----:B------:R-:W3:Y:S01]  /*1515b0*/  LDL.LU R68, [R1+0x63c0] ;  /* 0x0063c00001447983 */ /* 0x000ee20000300800 */
[----:B------:R-:W3:Y:S01]  /*1515c0*/  LDL.LU R57, [R1+0x63cc] ;  /* 0x0063cc0001397983 */ /* 0x000ee20000300800 */
[----:B------:R-:W-:Y:S01]  /*1515d0*/  ISETP.GT.AND P1, PT, R3, 0x38, PT ;  /* 0x000000380300780c */ /* 0x000fe20003f24270 */
[----:B-1----:R-:W-:Y:S01]  /*1515e0*/  IMAD.MOV.U32 R8, RZ, RZ, R5 ;  /* 0x000000ffff087224 */ /* 0x002fe200078e0005 */
[----:B------:R-:W-:Y:S01]  /*1515f0*/  MOV R9, R7 ;  /* 0x0000000700097202 */ /* 0x000fe20000000f00 */
[----:B----4-:R-:W4:Y:S01]  /*151600*/  LDL.LU R5, [R1+0x63c4] ;  /* 0x0063c40001057983 */ /* 0x010f220000300800 */
[----:B------:R-:W-:-:S03]  /*151610*/  SEL R10, RZ, 0x4, !P1 ;  /* 0x00000004ff0a7807 */ /* 0x000fc60004800000 */
[----:B------:R1:W-:Y:S01]  /*151620*/  LDGSTS.E [R11+-0x75d00], [R8.64], P5 ;  /* 0x8a300000080b7fae */ /* 0x0003e2000a921844 */
[----:B--2---:R-:W-:-:S05]  /*151630*/  IADD3 R52, P1, R52, R199, RZ ;  /* 0x000000c734347210 */ /* 0x004fca0007f3e0ff */
[----:B------:R-:W-:Y:S01]  /*151640*/  STL [R1+0x63dc], R52 ;  /* 0x0063dc3401007387 */ /* 0x000fe20000100800 */
[----:B------:R-:W2:Y:S02]  /*151650*/  LDL.LU R224, [R1+0x200] ;  /* 0x0002000001e07983 */ /* 0x000ea40000300800 */
[----:B------:R-:W2:Y:S01]  /*151660*/  LDL.LU R225, [R1+0x204] ;  /* 0x0002040001e17983 */ /* 0x000ea20000300800 */
[----:B---3--:R-:W-:-:S05]  /*151670*/  IADD3 R4, P5, R4, R199, RZ ;  /* 0x000000c704047210 */ /* 0x008fca0007fbe0ff */
[----:B------:R-:W-:Y:S01]  /*151680*/  STL [R1+0x63d4], R4 ;  /* 0x0063d40401007387 */ /* 0x000fe20000100800 */
[----:B------:R-:W2:Y:S02]  /*151690*/  LDL.LU R226, [R1+0x208] ;  /* 0x0002080001e27983 */ /* 0x000ea40000300800 */
[----:B------:R-:W2:Y:S02]  /*1516a0*/  LDL.LU R227, [R1+0x20c] ;  /* 0x00020c0001e37983 */ /* 0x000ea40000300800 */
[----:B------:R-:W3:Y:S01]  /*1516b0*/  LDL.LU R7, [R1+0x63b8] ;  /* 0x0063b80001077983 */ /* 0x000ee20000300800 */
[C---:B------:R-:W-:Y:S08]  /*1516c0*/  HMMA.1688.F32.TF32 R240, R16.reuse, R106, R240 ;  /* 0x0000006a10f0723c */ /* 0x040ff000000810f0 */
[----:B------:R-:W-:Y:S01]  /*1516d0*/  HMMA.1688.F32.TF32 R236, R16, R110, R228 ;  /* 0x0000006e10ec723c */ /* 0x000fe200000810e4 */
[----:B------:R-:W-:-:S02]  /*1516e0*/  IMAD.X R53, R53, 0x1, R0, P1 ;  /* 0x0000000135357824 */ /* 0x000fc400008e0600 */
[----:B------:R-:W-:Y:S01]  /*1516f0*/  IMAD.X R6, R6, 0x1, R0, P5 ;  /* 0x0000000106067824 */ /* 0x000fe200028e0600 */
[----:B------:R-:W-:-:S05]  /*151700*/  IADD3 R57, P5, R57, R199, RZ ;  /* 0x000000c739397210 */ /* 0x000fca0007fbe0ff */
[----:B------:R-:W-:-:S06]  /*151710*/  IMAD.X R68, R68, 0x1, R0, P5 ;  /* 0x0000000144447824 */ /* 0x000fcc00028e0600 */
[----:B------:R-:W-:Y:S01]  /*151720*/  STL [R1+0x7944], R240 ;  /* 0x007944f001007387 */ /* 0x000fe20000100800 */
[----:B------:R-:W-:Y:S02]  /*151730*/  STL [R1+0x7940], R241 ;  /* 0x007940f101007387 */ /* 0x000fe40000100800 */
[----:B------:R-:W-:Y:S02]  /*151740*/  STL [R1+0x793c], R242 ;  /* 0x00793cf201007387 */ /* 0x000fe40000100800 */
[----:B------:R-:W-:Y:S01]  /*151750*/  STL [R1+0x7938], R243 ;  /* 0x007938f301007387 */ /* 0x000fe20000100800 */
[----:B------:R1:W-:Y:S01]  /*151760*/  STL [R1+0x63d0], R53 ;  /* 0x0063d03501007387 */ /* 0x0003e20000100800 */
[----:B------:R1:W-:Y:S02]  /*151770*/  STL [R1+0x63c8], R6 ;  /* 0x0063c80601007387 */ /* 0x0003e40000100800 */
[----:B------:R-:W-:Y:S02]  /*151780*/  STL [R1+0x63cc], R57 ;  /* 0x0063cc3901007387 */ /* 0x000fe40000100800 */
        /* <DEDUP_REMOVED lines=8> */
[----:B------:R-:W2:Y:S02]  /*151810*/  LDL.LU R56, [R1+0x6350] ;  /* 0x0063500001387983 */ /* 0x000ea40000300800 */
[----:B-1----:R-:W-:Y:S01]  /*151820*/  IMAD.MOV.U32 R9, RZ, RZ, R53 ;  /* 0x000000ffff097224 */ /* 0x002fe200078e0035 */
[----:B------:R-:W-:Y:S01]  /*151830*/  STL [R1+0x63c0], R68 ;  /* 0x0063c04401007387 */ /* 0x000fe20000100800 */
[----:B------:R-:W2:Y:S01]  /*151840*/  LDL.LU R53, [R1+0x635c] ;  /* 0x00635c0001357983 */ /* 0x000ea20000300800 */
[----:B------:R-:W-:Y:S01]  /*151850*/  SEL R8, R10, RZ, !P0 ;  /* 0x000000ff0a087207 */ /* 0x000fe20004000000 */
[----:B------:R-:W-:Y:S01]  /*151860*/  IADD3 R10, R196, 0x100000, RZ ;  /* 0x00100000c40a7810 */ /* 0x000fe20007ffe0ff */
[----:B----4-:R-:W-:-:S02]  /*151870*/  IADD3 R5, P5, R5, R199, RZ ;  /* 0x000000c705057210 */ /* 0x010fc40007fbe0ff */
[----:B------:R-:W-:Y:S01]  /*151880*/  ISETP.NE.U32.AND P1, PT, R8, RZ, PT ;  /* 0x000000ff0800720c */ /* 0x000fe20003f25070 */
[----:B------:R-:W-:Y:S02]  /*151890*/  MOV R8, R52 ;  /* 0x0000003400087202 */ /* 0x000fe40000000f00 */
[----:B------:R-:W-:Y:S04]  /*1518a0*/  STL [R1+0x63c4], R5 ;  /* 0x0063c40501007387 */ /* 0x000fe80000100800 */
[----:B------:R1:W-:Y:S02]  /*1518b0*/  LDGSTS.E [R10+-0x75000], [R8.64], P2 ;  /* 0x8b000000080a7fae */ /* 0x0003e40009121844 */
[----:B-1----:R-:W-:Y:S02]  /*1518c0*/  MOV R8, R4 ;  /* 0x0000000400087202 */ /* 0x002fe40000000f00 */
[----:B------:R-:W4:Y:S01]  /*1518d0*/  LDL.LU R4, [R1+0x6354] ;  /* 0x0063540001047983 */ /* 0x000f220000300800 */
[----:B------:R-:W-:-:S05]  /*1518e0*/  IMAD.MOV.U32 R9, RZ, RZ, R6 ;  /* 0x000000ffff097224 */ /* 0x000fca00078e0006 */
[----:B------:R1:W-:Y:S01]  /*1518f0*/  LDGSTS.E [R11+-0x74f00], [R8.64], P2 ;  /* 0x8b100000080b7fae */ /* 0x0003e20009121844 */
[----:B---3--:R-:W-:Y:S01]  /*151900*/  IMAD.X R7, R7, 0x1, R0, P5 ;  /* 0x0000000107077824 */ /* 0x008fe200028e0600 */
[----:B--2---:R-:W-:Y:S02]  /*151910*/  HMMA.1688.F32.TF32 R232, R16, R114, R224 ;  /* 0x0000007210e8723c */ /* 0x004fe400000810e0 */
[----:B------:R-:W2:Y:S01]  /*151920*/  LDL.LU R224, [R1+0x1e0] ;  /* 0x0001e00001e07983 */ /* 0x000ea20000300800 */
[----:B------:R-:W2:Y:S02]  /*151930*/  LDL.LU R225, [R1+0x1e4] ;  /* 0x0001e40001e17983 */ /* 0x000ea40000300800 */
[----:B------:R3:W-:Y:S02]  /*151940*/  STL [R1+0x63b8], R7 ;  /* 0x0063b80701007387 */ /* 0x0007e40000100800 */
[----:B------:R-:W2:Y:S01]  /*151950*/  LDL.LU R226, [R1+0x1e8] ;  /* 0x0001e80001e27983 */ /* 0x000ea20000300800 */
[----:B------:R-:W2:Y:S01]  /*151960*/  LDL.LU R227, [R1+0x1ec] ;  /* 0x0001ec0001e37983 */ /* 0x000ea20000300800 */
[----:B------:R-:W2:Y:S02]  /*151970*/  LDL.LU R52, [R1+0x6348] ;  /* 0x0063480001347983 */ /* 0x000ea40000300800 */
[----:B------:R-:W2:Y:S01]  /*151980*/  LDL.LU R6, [R1+0x634c] ;  /* 0x00634c0001067983 */ /* 0x000ea20000300800 */
[----:B-1----:R-:W-:Y:S01]  /*151990*/  MOV R8, R57 ;  /* 0x0000003900087202 */ /* 0x002fe20000000f00 */
[----:B------:R-:W-:-:S05]  /*1519a0*/  IMAD.MOV.U32 R9, RZ, RZ, R68 ;  /* 0x000000ffff097224 */ /* 0x000fca00078e0044 */
[----:B------:R1:W-:Y:S02]  /*1519b0*/  LDGSTS.E [R11+-0x74e00], [R8.64], P2 ;  /* 0x8b200000080b7fae */ /* 0x0003e40009121844 */
[----:B-1----:R-:W-:Y:S01]  /*1519c0*/  IMAD.MOV.U32 R8, RZ, RZ, R5 ;  /* 0x000000ffff087224 */ /* 0x002fe200078e0005 */
[----:B------:R-:W-:Y:S02]  /*1519d0*/  MOV R9, R7 ;  /* 0x0000000700097202 */ /* 0x000fe40000000f00 */
[----:B------:R-:W-:Y:S01]  /*1519e0*/  STL [R1+0x7964], R232 ;  /* 0x007964e801007387 */ /* 0x000fe20000100800 */
[----:B------:R-:W-:Y:S02]  /*1519f0*/  STL [R1+0x7960], R233 ;  /* 0x007960e901007387 */ /* 0x000fe40000100800 */
[----:B------:R-:W-:Y:S01]  /*151a00*/  STL [R1+0x795c], R234 ;  /* 0x00795cea01007387 */ /* 0x000fe20000100800 */
[----:B------:R1:W-:Y:S01]  /*151a10*/  LDGSTS.E [R10+-0x74d00], [R8.64], P2 ;  /* 0x8b300000080a7fae */ /* 0x0003e20009121844 */
[----:B------:R-:W-:Y:S02]  /*151a20*/  STL [R1+0x7958], R235 ;  /* 0x007958eb01007387 */ /* 0x000fe40000100800 */
[----:B------:R-:W2:Y:S02]  /*151a30*/  LDL.LU R248, [R1+0x1d0] ;  /* 0x0001d00001f87983 */ /* 0x000ea40000300800 */
[----:B------:R-:W2:Y:S01]  /*151a40*/  LDL.LU R249, [R1+0x1d4] ;  /* 0x0001d40001f97983 */ /* 0x000ea20000300800 */
[----:B------:R-:W-:-:S05]  /*151a50*/  IADD3 R53, P2, R53, R199, RZ ;  /* 0x000000c735357210 */ /* 0x000fca0007f5e0ff */
[----:B------:R-:W-:Y:S01]  /*151a60*/  STL [R1+0x635c], R53 ;  /* 0x00635c3501007387 */ /* 0x000fe20000100800 */
[----:B------:R-:W2:Y:S02]  /*151a70*/  LDL.LU R250, [R1+0x1d8] ;  /* 0x0001d80001fa7983 */ /* 0x000ea40000300800 */
[----:B------:R-:W2:Y:S01]  /*151a80*/  LDL.LU R251, [R1+0x1dc] ;  /* 0x0001dc0001fb7983 */ /* 0x000ea20000300800 */
[C---:B------:R-:W-:Y:S01]  /*151a90*/  HMMA.1688.F32.TF32 R228, R16.reuse, R210, R228 ;  /* 0x000000d210e4723c */ /* 0x040fe200000810e4 */
[----:B---3--:R-:W3:Y:S01]  /*151aa0*/  LDL.LU R7, [R1+0x6340] ;  /* 0x0063400001077983 */ /* 0x008ee20000300800 */
[----:B------:R-:W-:Y:S01]  /*151ab0*/  ISETP.GT.AND P5, PT, R3, 0x3c, PT ;  /* 0x0000003c0300780c */ /* 0x000fe20003fa4270 */
[----:B------:R-:W3:Y:S03]  /*151ac0*/  LDL.LU R5, [R1+0x6344] ;  /* 0x0063440001057983 */ /* 0x000ee60000300800 */
[----:B-1----:R-:W-:Y:S01]  /*151ad0*/  SEL R8, RZ, 0x4, !P5 ;  /* 0x00000004ff087807 */ /* 0x002fe20006800000 */
[----:B------:R-:W-:Y:S01]  /*151ae0*/  IMAD.X R56, R56, 0x1, R0, P2 ;  /* 0x0000000138387824 */ /* 0x000fe200010e0600 */
[-C--:B----4-:R-:W-:Y:S11]  /*151af0*/  IADD3 R4, P5, R4, R199.reuse, RZ ;  /* 0x000000c704047210 */ /* 0x090ff60007fbe0ff */
[----:B------:R-:W-:Y:S04]  /*151b00*/  @!UPT UIADD3 URZ, URZ, URZ, URZ ;  /* 0x0000003f3f3ff290 */ /* 0x000fe8000fffe03f */
[----:B------:R-:W-:Y:S01]  /*151b10*/  STL [R1+0x7974], R228 ;  /* 0x007974e401007387 */ /* 0x000fe20000100800 */
[----:B------:R-:W-:Y:S02]  /*151b20*/  STL [R1+0x7970], R229 ;  /* 0x007970e501007387 */ /* 0x000fe40000100800 */
[----:B------:R-:W-:Y:S02]  /*151b30*/  STL [R1+0x796c], R230 ;  /* 0x00796ce601007387 */ /* 0x000fe40000100800 */
[----:B------:R-:W-:Y:S01]  /*151b40*/  STL [R1+0x7968], R231 ;  /* 0x007968e701007387 */ /* 0x000fe20000100800 */
[----:B------:R-:W-:Y:S01]  /*151b50*/  STL [R1+0x6354], R4 ;  /* 0x0063540401007387 */ /* 0x000fe20000100800 */
[----:B------:R1:W-:Y:S02]  /*151b60*/  STL [R1+0x6350], R56 ;  /* 0x0063503801007387 */ /* 0x0003e40000100800 */
[----:B------:R-:W-:Y:S01]  /*151b70*/  IMAD.MOV.U32 R9, RZ, RZ, R56 ;  /* 0x000000ffff097224 */ /* 0x000fe200078e0038 */
[----:B--2---:R-:W-:Y:S01]  /*151b80*/  HMMA.1688.F32.TF32 R224, R16, R118, R224 ;  /* 0x0000007610e0723c */ /* 0x004fe200000810e0 */
[----:B------:R-:W-:Y:S01]  /*151b90*/  IADD3 R6, P6, R6, R199, RZ ;  /* 0x000000c706067210 */ /* 0x000fe20007fde0ff */
[----:B------:R-:W-:-:S04]  /*151ba0*/  IMAD.X R52, R52, 0x1, R0, P5 ;  /* 0x0000000134347824 */ /* 0x000fc800028e0600 */
[----:B------:R-:W-:Y:S01]  /*151bb0*/  STL [R1+0x634c], R6 ;  /* 0x00634c0601007387 */ /* 0x000fe20000100800 */
[----:B------:R-:W2:Y:S02]  /*151bc0*/  LDL.LU R220, [R1+0x1c0] ;  /* 0x0001c00001dc7983 */ /* 0x000ea40000300800 */
[----:B------:R-:W-:Y:S02]  /*151bd0*/  STL [R1+0x6348], R52 ;  /* 0x0063483401007387 */ /* 0x000fe40000100800 */
[----:B------:R-:W2:Y:S01]  /*151be0*/  LDL.LU R221, [R1+0x1c4] ;  /* 0x0001c40001dd7983 */ /* 0x000ea20000300800 */
[----:B------:R-:W2:Y:S01]  /*151bf0*/  LDL.LU R222, [R1+0x1c8] ;  /* 0x0001c80001de7983 */ /* 0x000ea20000300800 */
[----:B------:R-:W2:Y:S10]  /*151c00*/  LDL.LU R223, [R1+0x1cc] ;  /* 0x0001cc0001df7983 */ /* 0x000eb40000300800 */
[----:B------:R-:W-:Y:S01]  /*151c10*/  STL [R1+0x7984], R224 ;  /* 0x007984e001007387 */ /* 0x000fe20000100800 */
[----:B------:R-:W-:Y:S02]  /*151c20*/  STL [R1+0x7980], R225 ;  /* 0x007980e101007387 */ /* 0x000fe40000100800 */
[----:B------:R-:W-:Y:S02]  /*151c30*/  STL [R1+0x797c], R226 ;  /* 0x00797ce201007387 */ /* 0x000fe40000100800 */
[----:B------:R4:W-:Y:S01]  /*151c40*/  STL [R1+0x7978], R227 ;  /* 0x007978e301007387 */ /* 0x0009e20000100800 */
[----:B-1----:R-:W2:Y:S01]  /*151c50*/  LDL.LU R56, [R1+0x6338] ;  /* 0x0063380001387983 */ /* 0x002ea20000300800 */
[----:B----4-:R-:W-:Y:S01]  /*151c60*/  HMMA.1688.F32.TF32 R224, R16, R126, R248 ;  /* 0x0000007e10e0723c */ /* 0x010fe200000810f8 */
[----:B---3--:R-:W-:Y:S01]  /*151c70*/  IMAD.X R7, R7, 0x1, R0, P6 ;  /* 0x0000000107077824 */ /* 0x008fe200030e0600 */
[----:B------:R-:W-:-:S02]  /*151c80*/  SEL R8, R8, RZ, !P0 ;  /* 0x000000ff08087207 */ /* 0x000fc40004000000 */
[----:B------:R-:W-:Y:S02]  /*151c90*/  IADD3 R5, P5, R5, R199, RZ ;  /* 0x000000c705057210 */ /* 0x000fe40007fbe0ff */
[----:B------:R1:W-:Y:S01]  /*151ca0*/  STL [R1+0x6340], R7 ;  /* 0x0063400701007387 */ /* 0x0003e20000100800 */
[----:B------:R-:W3:Y:S01]  /*151cb0*/  LDL.LU R244, [R1+0x190] ;  /* 0x0001900001f47983 */ /* 0x000ee20000300800 */
[----:B------:R-:W-:Y:S01]  /*151cc0*/  ISETP.NE.U32.AND P2, PT, R8, RZ, PT ;  /* 0x000000ff0800720c */ /* 0x000fe20003f45070 */
[----:B------:R-:W-:-:S05]  /*151cd0*/  MOV R8, R53 ;  /* 0x0000003500087202 */ /* 0x000fca0000000f00 */
[----:B------:R4:W-:Y:S09]  /*151ce0*/  LDGSTS.E [R10+-0x74000], [R8.64], P3 ;  /* 0x8c000000080a7fae */ /* 0x0009f20009921844 */
[----:B------:R-:W-:Y:S01]  /*151cf0*/  STL.64 [R1+0x1f80], R224 ;  /* 0x001f80e001007387 */ /* 0x000fe20000100a00 */
[----:B------:R-:W-:Y:S02]  /*151d00*/  STL.64 [R1+0x1f88], R226 ;  /* 0x001f88e201007387 */ /* 0x000fe40000100a00 */
[----:B------:R-:W-:Y:S02]  /*151d10*/  STL [R1+0x6344], R5 ;  /* 0x0063440501007387 */ /* 0x000fe40000100800 */
[----:B------:R-:W3:Y:S01]  /*151d20*/  LDL.LU R245, [R1+0x194] ;  /* 0x0001940001f57983 */ /* 0x000ee20000300800 */
[----:B------:R-:W3:Y:S01]  /*151d30*/  LDL.LU R246, [R1+0x198] ;  /* 0x0001980001f67983 */ /* 0x000ee20000300800 */
[----:B------:R-:W3:Y:S02]  /*151d40*/  LDL.LU R247, [R1+0x19c] ;  /* 0x00019c0001f77983 */ /* 0x000ee40000300800 */
[----:B----4-:R-:W-:-:S02]  /*151d50*/  IMAD.MOV.U32 R9, RZ, RZ, R52 ;  /* 0x000000ffff097224 */ /* 0x010fc400078e0034 */
[----:B------:R-:W4:Y:S01]  /*151d60*/  LDL.LU R52, [R1+0x62dc] ;  /* 0x0062dc0001347983 */ /* 0x000f220000300800 */
[----:B------:R-:W4:Y:S01]  /*151d70*/  LDL.LU R248, [R1+0x180] ;  /* 0x0001800001f87983 */ /* 0x000f220000300800 */
[----:B------:R-:W-:Y:S01]  /*151d80*/  MOV R8, R4 ;  /* 0x0000000400087202 */ /* 0x000fe20000000f00 */
[----:B------:R-:W4:Y:S01]  /*151d90*/  LDL.LU R249, [R1+0x184] ;  /* 0x0001840001f97983 */ /* 0x000f220000300800 */
[----:B------:R-:W4:Y:S01]  /*151da0*/  LDL.LU R250, [R1+0x188] ;  /* 0x0001880001fa7983 */ /* 0x000f220000300800 */
[----:B------:R-:W4:Y:S02]  /*151db0*/  LDL.LU R251, [R1+0x18c] ;  /* 0x00018c0001fb7983 */ /* 0x000f240000300800 */
[----:B------:R-:W4:Y:S01]  /*151dc0*/  LDL.LU R4, [R1+0x62d4] ;  /* 0x0062d40001047983 */ /* 0x000f220000300800 */
[----:B------:R1:W-:Y:S01]  /*151dd0*/  LDGSTS.E [R11+-0x73f00], [R8.64], P3 ;  /* 0x8c100000080b7fae */ /* 0x0003e20009921844 */
[----:B------:R-:W4:Y:S01]  /*151de0*/  LDL.LU R53, [R1+0x62d0] ;  /* 0x0062d00001357983 */ /* 0x000f220000300800 */
[----:B-1----:R-:W-:Y:S01]  /*151df0*/  MOV R8, R6 ;  /* 0x0000000600087202 */ /* 0x002fe20000000f00 */
[----:B------:R-:W-:-:S05]  /*151e00*/  IMAD.MOV.U32 R9, RZ, RZ, R7 ;  /* 0x000000ffff097224 */ /* 0x000fca00078e0007 */
[----:B------:R1:W-:Y:S01]  /*151e10*/  LDGSTS.E [R10+-0x73e00], [R8.64], P3 ;  /* 0x8c200000080a7fae */ /* 0x0003e20009921844 */
[----:B--2---:R-:W-:-:S05]  /*151e20*/  IMAD.X R56, R56, 0x1, R0, P5 ;  /* 0x0000000138387824 */ /* 0x004fca00028e0600 */
[----:B------:R-:W-:Y:S01]  /*151e30*/  STL [R1+0x6338], R56 ;  /* 0x0063383801007387 */ /* 0x000fe20000100800 */
[----:B------:R-:W2:Y:S02]  /*151e40*/  LDL.LU R6, [R1+0x62cc] ;  /* 0x0062cc0001067983 */ /* 0x000ea40000300800 */
[----:B------:R-:W2:Y:S01]  /*151e50*/  LDL.LU R7, [R1+0x62c8] ;  /* 0x0062c80001077983 */ /* 0x000ea20000300800 */
[----:B------:R-:W-:Y:S01]  /*151e60*/  HMMA.1688.F32.TF32 R220, R16, R122, R220 ;  /* 0x0000007a10dc723c */ /* 0x000fe200000810dc */
[----:B------:R-:W-:-:S04]  /*151e70*/  ISETP.GT.AND P5, PT, R3, 0x40, PT ;  /* 0x000000400300780c */ /* 0x000fc80003fa4270 */
[----:B-1----:R-:W-:Y:S01]  /*151e80*/  SEL R10, RZ, 0x4, !P5 ;  /* 0x00000004ff0a7807 */ /* 0x002fe20006800000 */
[----:B------:R-:W-:Y:S01]  /*151e90*/  IMAD.MOV.U32 R8, RZ, RZ, R5 ;  /* 0x000000ffff087224 */ /* 0x000fe200078e0005 */
[----:B------:R-:W-:-:S05]  /*151ea0*/  MOV R9, R56 ;  /* 0x0000003800097202 */ /* 0x000fca0000000f00 */
[----:B------:R1:W-:Y:S11]  /*151eb0*/  LDGSTS.E [R11+-0x73d00], [R8.64], P3 ;  /* 0x8c300000080b7fae */ /* 0x0003f60009921844 */
[----:B------:R1:W-:Y:S01]  /*151ec0*/  STL.64 [R1+0x1f70], R220 ;  /* 0x001f70dc01007387 */ /* 0x0003e20000100a00 */
[----:B------:R3:W-:Y:S03]  /*151ed0*/  STL.64 [R1+0x1f78], R222 ;  /* 0x001f78de01007387 */ /* 0x0007e60000100a00 */
[----:B-1----:R-:W2:Y:S01]  /*151ee0*/  LDL.LU R220, [R1+0x170] ;  /* 0x0001700001dc7983 */ /* 0x002ea20000300800 */
[----:B---3--:R-:W-:Y:S01]  /*151ef0*/  HMMA.1688.F32.TF32 R224, R16, R130, R244 ;  /* 0x0000008210e0723c */ /* 0x008fe200000810f4 */
[----:B------:R-:W3:Y:S01]  /*151f00*/  LDL.LU R221, [R1+0x174] ;  /* 0x0001740001dd7983 */ /* 0x000ee20000300800 */
[----:B----4-:R-:W-:-:S05]  /*151f10*/  IADD3 R52, P5, R52, R199, RZ ;  /* 0x000000c734347210 */ /* 0x010fca0007fbe0ff */
[----:B------:R1:W-:Y:S01]  /*151f20*/  STL [R1+0x62dc], R52 ;  /* 0x0062dc3401007387 */ /* 0x0003e20000100800 */
[----:B------:R-:W3:Y:S02]  /*151f30*/  LDL.LU R222, [R1+0x178] ;  /* 0x0001780001de7983 */ /* 0x000ee40000300800 */
[----:B------:R-:W3:Y:S02]  /*151f40*/  LDL.LU R223, [R1+0x17c] ;  /* 0x00017c0001df7983 */ /* 0x000ee40000300800 */
[----:B------:R-:W4:Y:S01]  /*151f50*/  LDL.LU R57, [R1+0x62c0] ;  /* 0x0062c00001397983 */ /* 0x000f220000300800 */
[----:B------:R-:W4:Y:S01]  /*151f60*/  LDL.LU R5, [R1+0x62c4] ;  /* 0x0062c40001057983 */ /* 0x000f220000300800 */
[----:B------:R-:W-:Y:S01]  /*151f70*/  IADD3 R4, P6, R4, R199, RZ ;  /* 0x000000c704047210 */ /* 0x000fe20007fde0ff */
[----:B------:R-:W-:Y:S01]  /*151f80*/  IMAD.X R53, R53, 0x1, R0, P5 ;  /* 0x0000000135357824 */ /* 0x000fe200028e0600 */
[----:B------:R-:W-:-:S03]  /*151f90*/  SEL R8, R10, RZ, !P0 ;  /* 0x000000ff0a087207 */ /* 0x000fc60004000000 */
[----:B------:R-:W-:Y:S01]  /*151fa0*/  STL [R1+0x62d4], R4 ;  /* 0x0062d40401007387 */ /* 0x000fe20000100800 */
[----:B------:R-:W-:-:S03]  /*151fb0*/  ISETP.NE.U32.AND P3, PT, R8, RZ, PT ;  /* 0x000000ff0800720c */ /* 0x000fc60003f65070 */
[----:B------:R-:W-:Y:S01]  /*151fc0*/  STL.64 [R1+0x460], R224 ;  /* 0x000460e001007387 */ /* 0x000fe20000100a00 */
[----:B------:R1:W-:Y:S02]  /*151fd0*/  STL.64 [R1+0x468], R226 ;  /* 0x000468e201007387 */ /* 0x0003e40000100a00 */
[----:B------:R-:W-:Y:S01]  /*151fe0*/  STL [R1+0x62d0], R53 ;  /* 0x0062d03501007387 */ /* 0x000fe20000100800 */
[----:B------:R-:W-:Y:S02]  /*151ff0*/  MOV R8, R52 ;  /* 0x0000003400087202 */ /* 0x000fe40000000f00 */
[----:B--2---:R-:W-:Y:S01]  /*152000*/  IADD3 R6, P5, R6, R199, RZ ;  /* 0x000000c706067210 */ /* 0x004fe20007fbe0ff */
[----:B------:R-:W-:-:S05]  /*152010*/  IMAD.X R7, R7, 0x1, R0, P6 ;  /* 0x0000000107077824 */ /* 0x000fca00030e0600 */
[----:B------:R3:W-:Y:S01]  /*152020*/  STL [R1+0x62c8], R7 ;  /* 0x0062c80701007387 */ /* 0x0007e20000100800 */
[----:B------:R-:W-:Y:S02]  /*152030*/  STL [R1+0x62cc], R6 ;  /* 0x0062cc0601007387 */ /* 0x000fe40000100800 */
[----:B-1----:R-:W2:Y:S01]  /*152040*/  LDL.LU R52, [R1+0x62b8] ;  /* 0x0062b80001347983 */ /* 0x002ea20000300800 */
[----:B------:R-:W-:Y:S01]  /*152050*/  HMMA.1688.F32.TF32 R224, R16, R90, R248 ;  /* 0x0000005a10e0723c */ /* 0x000fe200000810f8 */
[----:B------:R-:W2:Y:S01]  /*152060*/  LDL.LU R244, [R1+0x160] ;  /* 0x0001600001f47983 */ /* 0x000ea20000300800 */
[----:B------:R-:W-:Y:S01]  /*152070*/  IADD3 R10, R196, 0x100000, RZ ;  /* 0x00100000c40a7810 */ /* 0x000fe20007ffe0ff */
[----:B------:R-:W-:-:S05]  /*152080*/  IMAD.MOV.U32 R9, RZ, RZ, R53 ;  /* 0x000000ffff097224 */ /* 0x000fca00078e0035 */
[----:B------:R1:W-:Y:S11]  /*152090*/  LDGSTS.E [R10+-0x73000], [R8.64], P4 ;  /* 0x8d000000080a7fae */ /* 0x0003f6000a121844 */
[----:B------:R-:W-:Y:S04]  /*1520a0*/  @!UPT UIADD3 URZ, URZ, URZ, URZ ;  /* 0x0000003f3f3ff290 */ /* 0x000fe8000fffe03f */
[----:B------:R-:W-:Y:S01]  /*1520b0*/  STL.64 [R1+0x450], R224 ;  /* 0x000450e001007387 */ /* 0x000fe20000100a00 */
[----:B------:R-:W-:Y:S02]  /*1520c0*/  STL.64 [R1+0x458], R226 ;  /* 0x000458e201007387 */ /* 0x000fe40000100a00 */
[----:B------:R-:W2:Y:S02]  /*1520d0*/  LDL.LU R245, [R1+0x164] ;  /* 0x0001640001f57983 */ /* 0x000ea40000300800 */
[----:B------:R-:W2:Y:S01]  /*1520e0*/  LDL.LU R246, [R1+0x168] ;  /* 0x0001680001f67983 */ /* 0x000ea20000300800 */
[----:B------:R-:W2:Y:S01]  /*1520f0*/  LDL.LU R247, [R1+0x16c] ;  /* 0x00016c0001f77983 */ /* 0x000ea20000300800 */
[----:B------:R-:W2:Y:S01]  /*152100*/  LDL.LU R248, [R1+0x150] ;  /* 0x0001500001f87983 */ /* 0x000ea20000300800 */
[----:B---3--:R-:W-:Y:S01]  /*152110*/  HMMA.1688.F32.TF32 R220, R16, R134, R220 ;  /* 0x0000008610dc723c */ /* 0x008fe200000810dc */
[----:B----4-:R-:W-:Y:S01]  /*152120*/  IMAD.X R57, R57, 0x1, R0, P5 ;  /* 0x0000000139397824 */ /* 0x010fe200028e0600 */
[----:B------:R-:W-:-:S04]  /*152130*/  IADD3 R5, P5, R5, R199, RZ ;  /* 0x000000c705057210 */ /* 0x000fc80007fbe0ff */
[----:B------:R-:W-:Y:S01]  /*152140*/  STL [R1+0x62c0], R57 ;  /* 0x0062c03901007387 */ /* 0x000fe20000100800 */
[----:B------:R-:W4:Y:S02]  /*152150*/  LDL.LU R249, [R1+0x154] ;  /* 0x0001540001f97983 */ /* 0x000f240000300800 */
[----:B------:R-:W-:Y:S02]  /*152160*/  STL [R1+0x62c4], R5 ;  /* 0x0062c40501007387 */ /* 0x000fe40000100800 */
[----:B------:R-:W4:Y:S02]  /*152170*/  LDL.LU R250, [R1+0x158] ;  /* 0x0001580001fa7983 */ /* 0x000f240000300800 */
[----:B-1----:R-:W-:Y:S01]  /*152180*/  IMAD.MOV.U32 R9, RZ, RZ, R7 ;  /* 0x000000ffff097224 */ /* 0x002fe200078e0007 */
[----:B------:R-:W4:Y:S01]  /*152190*/  LDL.LU R251, [R1+0x15c] ;  /* 0x00015c0001fb7983 */ /* 0x000f220000300800 */
[----:B------:R-:W4:Y:S02]  /*1521a0*/  LDL.LU R7, [R1+0x625c] ;  /* 0x00625c0001077983 */ /* 0x000f240000300800 */
[----:B------:R-:W4:Y:S01]  /*1521b0*/  LDL.LU R56, [R1+0x6250] ;  /* 0x0062500001387983 */ /* 0x000f220000300800 */
[----:B------:R-:W-:-:S05]  /*1521c0*/  MOV R8, R4 ;  /* 0x0000000400087202 */ /* 0x000fca0000000f00 */
[----:B------:R1:W-:Y:S02]  /*1521d0*/  LDGSTS.E [R10+-0x72f00], [R8.64], P4 ;  /* 0x8d100000080a7fae */ /* 0x0003e4000a121844 */
[----:B-1----:R-:W-:Y:S01]  /*1521e0*/  MOV R8, R6 ;  /* 0x0000000600087202 */ /* 0x002fe20000000f00 */
[----:B------:R-:W-:-:S05]  /*1521f0*/  IMAD.MOV.U32 R9, RZ, RZ, R57 ;  /* 0x000000ffff097224 */ /* 0x000fca00078e0039 */
[----:B------:R1:W-:Y:S02]  /*152200*/  LDGSTS.E [R10+-0x72e00], [R8.64], P4 ;  /* 0x8d200000080a7fae */ /* 0x0003e4000a121844 */
[----:B-1----:R-:W-:Y:S02]  /*152210*/  IMAD.MOV.U32 R8, RZ, RZ, R5 ;  /* 0x000000ffff087224 */ /* 0x002fe400078e0005 */
[----:B--2---:R-:W-:-:S05]  /*152220*/  IMAD.X R52, R52, 0x1, R0, P5 ;  /* 0x0000000134347824 */ /* 0x004fca00028e0600 */
[----:B------:R-:W-:Y:S01]  /*152230*/  STL [R1+0x62b8], R52 ;  /* 0x0062b83401007387 */ /* 0x000fe20000100800 */
[----:B------:R1:W-:Y:S02]  /*152240*/  STL.64 [R1+0x440], R220 ;  /* 0x000440dc01007387 */ /* 0x0003e40000100a00 */
[----:B------:R2:W-:Y:S02]  /*152250*/  STL.64 [R1+0x448], R222 ;  /* 0x000448de01007387 */ /* 0x0005e40000100a00 */
[----:B------:R-:W3:Y:S01]  /*152260*/  LDL.LU R4, [R1+0x6254] ;  /* 0x0062540001047983 */ /* 0x000ee20000300800 */
[----:B-1----:R-:W3:Y:S01]  /*152270*/  LDL.LU R220, [R1+0x140] ;  /* 0x0001400001dc7983 */ /* 0x002ee20000300800 */
[----:B------:R-:W3:Y:S02]  /*152280*/  LDL.LU R221, [R1+0x144] ;  /* 0x0001440001dd7983 */ /* 0x000ee40000300800 */
[----:B--2---:R-:W2:Y:S02]  /*152290*/  LDL.LU R222, [R1+0x148] ;  /* 0x0001480001de7983 */ /* 0x004ea40000300800 */
[----:B------:R-:W2:Y:S01]  /*1522a0*/  LDL.LU R223, [R1+0x14c] ;  /* 0x00014c0001df7983 */ /* 0x000ea20000300800 */
[----:B------:R-:W2:Y:S01]  /*1522b0*/  LDL.LU R53, [R1+0x624c] ;  /* 0x00624c0001357983 */ /* 0x000ea20000300800 */
[----:B------:R-:W2:Y:S02]  /*1522c0*/  LDL.LU R6, [R1+0x6248] ;  /* 0x0062480001067983 */ /* 0x000ea40000300800 */
[----:B------:R-:W2:Y:S02]  /*1522d0*/  LDL.LU R76, [R1+0x6240] ;  /* 0x00624000014c7983 */ /* 0x000ea40000300800 */
[----:B------:R-:W2:Y:S01]  /*1522e0*/  LDL.LU R5, [R1+0x6244] ;  /* 0x0062440001057983 */ /* 0x000ea20000300800 */
[----:B------:R-:W-:Y:S01]  /*1522f0*/  HMMA.1688.F32.TF32 R224, R16, R146, R244 ;  /* 0x0000009210e0723c */ /* 0x000fe200000810f4 */
[----:B------:R-:W-:-:S04]  /*152300*/  ISETP.GT.AND P5, PT, R3, 0x44, PT ;  /* 0x000000440300780c */ /* 0x000fc80003fa4270 */
[----:B------:R-:W-:Y:S02]  /*152310*/  SEL R10, RZ, 0x4, !P5 ;  /* 0x00000004ff0a7807 */ /* 0x000fe40006800000 */
[----:B----4-:R-:W-:-:S05]  /*152320*/  IADD3 R7, P5, R7, R199, RZ ;  /* 0x000000c707077210 */ /* 0x010fca0007fbe0ff */
[----:B------:R-:W-:Y:S11]  /*152330*/  STL [R1+0x625c], R7 ;  /* 0x00625c0701007387 */ /* 0x000ff60000100800 */
[----:B------:R-:W-:Y:S01]  /*152340*/  STL.64 [R1+0x430], R224 ;  /* 0x000430e001007387 */ /* 0x000fe20000100a00 */
[----:B------:R1:W-:Y:S02]  /*152350*/  STL.64 [R1+0x438], R226 ;  /* 0x000438e201007387 */ /* 0x0003e40000100a00 */
[----:B-1----:R-:W-:Y:S01]  /*152360*/  HMMA.1688.F32.TF32 R224, R16, R158, R248 ;  /* 0x0000009e10e0723c */ /* 0x002fe200000810f8 */
[----:B------:R-:W-:Y:S01]  /*152370*/  IMAD.X R56, R56, 0x1, R0, P5 ;  /* 0x0000000138387824 */ /* 0x000fe200028e0600 */
[----:B------:R-:W-:-:S02]  /*152380*/  MOV R9, R52 ;  /* 0x0000003400097202 */ /* 0x000fc40000000f00 */
[----:B------:R-:W-:-:S03]  /*152390*/  SEL R10, R10, RZ, !P0 ;  /* 0x000000ff0a0a7207 */ /* 0x000fc60004000000 */
[----:B------:R1:W-:Y:S01]  /*1523a0*/  LDGSTS.E [R11+-0x72d00], [R8.64], P4 ;  /* 0x8d300000080b7fae */ /* 0x0003e2000a121844 */
[----:B------:R-:W-:Y:S01]  /*1523b0*/  ISETP.NE.U32.AND P4, PT, R10, RZ, PT ;  /* 0x000000ff0a00720c */ /* 0x000fe20003f85070 */
[----:B------:R-:W-:Y:S01]  /*1523c0*/  IADD3 R10, R196, 0x100000, RZ ;  /* 0x00100000c40a7810 */ /* 0x000fe20007ffe0ff */
[----:B-1----:R-:W-:Y:S01]  /*1523d0*/  MOV R8, R7 ;  /* 0x0000000700087202 */ /* 0x002fe20000000f00 */
[----:B------:R-:W-:-:S05]  /*1523e0*/  IMAD.MOV.U32 R9, RZ, RZ, R56 ;  /* 0x000000ffff097224 */ /* 0x000fca00078e0038 */
[----:B------:R1:W-:Y:S01]  /*1523f0*/  LDGSTS.E [R10+-0x72000], [R8.64], P1 ;  /* 0x8e000000080a7fae */ /* 0x0003e20008921844 */
[-C--:B---3--:R-:W-:Y:S01]  /*152400*/  IADD3 R4, P6, R4, R199.reuse, RZ ;  /* 0x000000c704047210 */ /* 0x088fe20007fde0ff */
[----:B--2---:R-:W-:Y:S01]  /*152410*/  HMMA.1688.F32.TF32 R220, R16, R138, R220 ;  /* 0x0000008a10dc723c */ /* 0x004fe200000810dc */
[----:B------:R-:W-:-:S03]  /*152420*/  IADD3 R53, P5, R53, R199, RZ ;  /* 0x000000c735357210 */ /* 0x000fc60007fbe0ff */
[--C-:B------:R-:W-:Y:S01]  /*152430*/  IMAD.X R6, R6, 0x1, R0.reuse, P6 ;  /* 0x0000000106067824 */ /* 0x100fe200030e0600 */
[----:B------:R-:W-:Y:S01]  /*152440*/  STL [R1+0x6254], R4 ;  /* 0x0062540401007387 */ /* 0x000fe20000100800 */
[----:B------:R-:W-:Y:S02]  /*152450*/  STL [R1+0x6250], R56 ;  /* 0x0062503801007387 */ /* 0x000fe40000100800 */
[----:B------:R-:W2:Y:S02]  /*152460*/  LDL.LU R52, [R1+0x6238] ;  /* 0x0062380001347983 */ /* 0x000ea40000300800 */
[----:B------:R-:W-:Y:S01]  /*152470*/  IMAD.X R76, R76, 0x1, R0, P5 ;  /* 0x000000014c4c7824 */ /* 0x000fe200028e0600 */
[----:B------:R3:W-:Y:S01]  /*152480*/  STL [R1+0x6248], R6 ;  /* 0x0062480601007387 */ /* 0x0007e20000100800 */
[----:B------:R-:W-:Y:S02]  /*152490*/  STL.64 [R1+0x420], R224 ;  /* 0x000420e001007387 */ /* 0x000fe40000100a00 */
[----:B------:R-:W-:Y:S01]  /*1524a0*/  STL.64 [R1+0x428], R226 ;  /* 0x000428e201007387 */ /* 0x000fe20000100a00 */
[----:B------:R-:W-:Y:S01]  /*1524b0*/  IADD3 R5, P5, R5, R199, RZ ;  /* 0x000000c705057210 */ /* 0x000fe20007fbe0ff */
[----:B------:R-:W4:Y:S01]  /*1524c0*/  LDL.LU R69, [R1+0x61d0] ;  /* 0x0061d00001457983 */ /* 0x000f220000300800 */
[----:B------:R3:W-:Y:S02]  /*1524d0*/  STL [R1+0x624c], R53 ;  /* 0x00624c3501007387 */ /* 0x0007e40000100800 */
[----:B------:R-:W4:Y:S02]  /*1524e0*/  LDL.LU R68, [R1+0x61dc] ;  /* 0x0061dc0001447983 */ /* 0x000f240000300800 */
[----:B------:R-:W-:Y:S01]  /*1524f0*/  STL [R1+0x6240], R76 ;  /* 0x0062404c01007387 */ /* 0x000fe20000100800 */
[----:B------:R2:W-:Y:S01]  /*152500*/  STL [R1+0x6244], R5 ;  /* 0x0062440501007387 */ /* 0x0005e20000100800 */
[----:B------:R-:W4:Y:S02]  /*152510*/  LDL.LU R57, [R1+0x61c8] ;  /* 0x0061c80001397983 */ /* 0x000f240000300800 */
[----:B-1----:R-:W-:Y:S01]  /*152520*/  IMAD.MOV.U32 R9, RZ, RZ, R6 ;  /* 0x000000ffff097224 */ /* 0x002fe200078e0006 */
[----:B------:R-:W-:Y:S01]  /*152530*/  STL.64 [R1+0x410], R220 ;  /* 0x000410dc01007387 */ /* 0x000fe20000100a00 */
[----:B------:R-:W-:Y:S02]  /*152540*/  STL.64 [R1+0x418], R222 ;  /* 0x000418de01007387 */ /* 0x000fe40000100a00 */
[----:B---3--:R-:W3:Y:S02]  /*152550*/  LDL.LU R6, [R1+0x61d4] ;  /* 0x0061d40001067983 */ /* 0x008ee40000300800 */
[----:B------:R-:W3:Y:S01]  /*152560*/  LDL.LU R56, [R1+0x61c0] ;  /* 0x0061c00001387983 */ /* 0x000ee20000300800 */
[----:B------:R-:W3:Y:S01]  /*152570*/  LDL.LU R7, [R1+0x61cc] ;  /* 0x0061cc0001077983 */ /* 0x000ee20000300800 */
[----:B------:R-:W-:-:S02]  /*152580*/  MOV R8, R4 ;  /* 0x0000000400087202 */ /* 0x000fc40000000f00 */
[----:B------:R-:W3:Y:S01]  /*152590*/  LDL.LU R4, [R1+0x61c4] ;  /* 0x0061c40001047983 */ /* 0x000ee20000300800 */
[C---:B------:R-:W-:Y:S02]  /*1525a0*/  HMMA.1688.F32.TF32 R32, R16.reuse, R154, R32 ;  /* 0x0000009a1020723c */ /* 0x040fe40000081020 */
[----:B------:R1:W-:Y:S02]  /*1525b0*/  LDGSTS.E [R10+-0x71f00], [R8.64], P1 ;  /* 0x8e100000080a7fae */ /* 0x0003e40008921844 */
[----:B-1----:R-:W-:Y:S01]  /*1525c0*/  MOV R8, R53 ;  /* 0x0000003500087202 */ /* 0x002fe20000000f00 */
[----:B------:R-:W-:Y:S01]  /*1525d0*/  IMAD.MOV.U32 R9, RZ, RZ, R76 ;  /* 0x000000ffff097224 */ /* 0x000fe200078e004c */
[----:B------:R-:W3:Y:S04]  /*1525e0*/  LDL.LU R53, [R1+0x61b8] ;  /* 0x0061b80001357983 */ /* 0x000ee80000300800 */
[----:B------:R1:W-:Y:S01]  /*1525f0*/  LDGSTS.E [R11+-0x71e00], [R8.64], P1 ;  /* 0x8e200000080b7fae */ /* 0x0003e20008921844 */
[----:B------:R-:W-:Y:S01]  /*152600*/  HMMA.1688.F32.TF32 R36, R16, R174, R36 ;  /* 0x000000ae1024723c */ /* 0x000fe20000081024 */
[----:B-1----:R-:W-:-:S02]  /*152610*/  IMAD.MOV.U32 R8, RZ, RZ, R5 ;  /* 0x000000ffff087224 */ /* 0x002fc400078e0005 */
[----:B--2---:R-:W-:Y:S01]  /*152620*/  IMAD.X R52, R52, 0x1, R0, P5 ;  /* 0x0000000134347824 */ /* 0x004fe200028e0600 */
[----:B------:R-:W-:-:S04]  /*152630*/  ISETP.GT.AND P5, PT, R3, 0x48, PT ;  /* 0x000000480300780c */ /* 0x000fc80003fa4270 */
[----:B------:R-:W-:Y:S01]  /*152640*/  STL [R1+0x6238], R52 ;  /* 0x0062383401007387 */ /* 0x000fe20000100800 */
[----:B------:R-:W-:-:S03]  /*152650*/  SEL R11, RZ, 0x4, !P5 ;  /* 0x00000004ff0b7807 */ /* 0x000fc60006800000 */
[----:B------:R-:W-:Y:S01]  /*152660*/  STL.64 [R1+0x1f60], R32 ;  /* 0x001f602001007387 */ /* 0x000fe20000100a00 */
[-C--:B----4-:R-:W-:Y:S01]  /*152670*/  IADD3 R68, P5, R68, R199.reuse, RZ ;  /* 0x000000c744447210 */ /* 0x090fe20007fbe0ff */
[----:B------:R1:W-:Y:S01]  /*152680*/  STL.64 [R1+0x1f68], R34 ;  /* 0x001f682201007387 */ /* 0x0003e20000100a00 */
[----:B------:R-:W2:Y:S03]  /*152690*/  LDL.LU R5, [R1+0x615c] ;  /* 0x00615c0001057983 */ /* 0x000ea60000300800 */
[----:B------:R-:W-:Y:S01]  /*1526a0*/  IMAD.X R69, R69, 0x1, R0, P5 ;  /* 0x0000000145457824 */ /* 0x000fe200028e0600 */
[----:B------:R-:W-:Y:S01]  /*1526b0*/  STL [R1+0x61dc], R68 ;  /* 0x0061dc4401007387 */ /* 0x000fe20000100800 */
[----:B-1----:R-:W-:Y:S01]  /*1526c0*/  HMMA.1688.F32.TF32 R32, R16, R214, R40 ;  /* 0x000000d61020723c */ /* 0x002fe20000081028 */
[----:B---3--:R-:W-:Y:S02]  /*1526d0*/  IADD3 R6, P6, R6, R199, RZ ;  /* 0x000000c706067210 */ /* 0x008fe40007fde0ff */
[----:B------:R-:W-:-:S03]  /*1526e0*/  MOV R9, R52 ;  /* 0x0000003400097202 */ /* 0x000fc60000000f00 */
[----:B------:R-:W-:Y:S01]  /*1526f0*/  STL [R1+0x61d4], R6 ;  /* 0x0061d40601007387 */ /* 0x000fe20000100800 */
[----:B------:R-:W-:Y:S02]  /*152700*/  STL [R1+0x61d0], R69 ;  /* 0x0061d04501007387 */ /* 0x000fe40000100800 */
[----:B------:R-:W3:Y:S01]  /*152710*/  LDL.LU R52, [R1+0x6150] ;  /* 0x0061500001347983 */ /* 0x000ee20000300800 */
[----:B------:R1:W-:Y:S01]  /*152720*/  LDGSTS.E [R10+-0x71d00], [R8.64], P1 ;  /* 0x8e300000080a7fae */ /* 0x0003e20008921844 */
[----:B------:R-:W-:Y:S01]  /*152730*/  IMAD.X R57, R57, 0x1, R0, P6 ;  /* 0x0000000139397824 */ /* 0x000fe200030e0600 */
[----:B------:R-:W-:Y:S02]  /*152740*/  IADD3 R7, P5, R7, R199, RZ ;  /* 0x000000c707077210 */ /* 0x000fe40007fbe0ff */
[----:B-1----:R-:W-:-:S09]  /*152750*/  SEL R8, R11, RZ, !P0 ;  /* 0x000000ff0b087207 */ /* 0x002fd20004000000 */
[----:B------:R-:W-:Y:S01]  /*152760*/  STL.64 [R1+0x1f50], R32 ;  /* 0x001f502001007387 */ /* 0x000fe20000100a00 */
[----:B------:R1:W-:Y:S01]  /*152770*/  STL.64 [R1+0x1f58], R34 ;  /* 0x001f582201007387 */ /* 0x0003e20000100a00 */
[----:B------:R-:W-:Y:S01]  /*152780*/  ISETP.NE.U32.AND P1, PT, R8, RZ, PT ;  /* 0x000000ff0800720c */ /* 0x000fe20003f25070 */
[----:B------:R-:W-:Y:S02]  /*152790*/  MOV R8, R68 ;  /* 0x0000004400087202 */ /* 0x000fe40000000f00 */
[----:B------:R-:W-:Y:S02]  /*1527a0*/  IMAD.MOV.U32 R9, RZ, RZ, R69 ;  /* 0x000000ffff097224 */ /* 0x000fe400078e0045 */
[----:B------:R-:W-:-:S03]  /*1527b0*/  IMAD.X R56, R56, 0x1, R0, P5 ;  /* 0x0000000138387824 */ /* 0x000fc600028e0600 */
[----:B------:R4:W-:Y:S04]  /*1527c0*/  LDGSTS.E [R10+-0x71000], [R8.64], P2 ;  /* 0x8f000000080a7fae */ /* 0x0009e80009121844 */
[----:B-1----:R-:W3:Y:S01]  /*1527d0*/  LDL.LU R35, [R1+0x6148] ;  /* 0x0061480001237983 */ /* 0x002ee20000300800 */
[----:B------:R-:W-:Y:S02]  /*1527e0*/  STL [R1+0x61c8], R57 ;  /* 0x0061c83901007387 */ /* 0x000fe40000100800 */
[----:B------:R-:W3:Y:S02]  /*1527f0*/  LDL.LU R32, [R1+0x6154] ;  /* 0x0061540001207983 */ /* 0x000ee40000300800 */
[----:B------:R1:W-:Y:S01]  /*152800*/  STL [R1+0x61cc], R7 ;  /* 0x0061cc0701007387 */ /* 0x0003e20000100800 */
[----:B------:R-:W3:Y:S01]  /*152810*/  LDL.LU R34, [R1+0x6140] ;  /* 0x0061400001227983 */ /* 0x000ee20000300800 */
[----:B------:R-:W3:Y:S02]  /*152820*/  LDL.LU R33, [R1+0x614c] ;  /* 0x00614c0001217983 */ /* 0x000ee40000300800 */
[----:B------:R-:W-:Y:S02]  /*152830*/  STL.64 [R1+0x70], R36 ;  /* 0x0000702401007387 */ /* 0x000fe40000100a00 */
[----:B------:R1:W-:Y:S01]  /*152840*/  STL.64 [R1+0x78], R38 ;  /* 0x0000782601007387 */ /* 0x0003e20000100a00 */
[----:B----4-:R-:W-:Y:S01]  /*152850*/  MOV R8, R6 ;  /* 0x0000000600087202 */ /* 0x010fe20000000f00 */
[----:B------:R-:W-:Y:S01]  /*152860*/  STL [R1+0x61c0], R56 ;  /* 0x0061c03801007387 */ /* 0x000fe20000100800 */
[----:B------:R-:W4:Y:S02]  /*152870*/  LDL.LU R6, [R1+0x6144] ;  /* 0x0061440001067983 */ /* 0x000f240000300800 */
[----:B------:R-:W-:Y:S01]  /*152880*/  IMAD.MOV.U32 R9, RZ, RZ, R57 ;  /* 0x000000ffff097224 */ /* 0x000fe200078e0039 */
[----:B------:R-:W-:-:S04]  /*152890*/  IADD3 R4, P5, R4, R199, RZ ;  /* 0x000000c704047210 */ /* 0x000fc80007fbe0ff */
[----:B------:R1:W-:Y:S04]  /*1528a0*/  LDGSTS.E [R10+-0x70f00], [R8.64], P2 ;  /* 0x8f100000080a7fae */ /* 0x0003e80009121844 */
[----:B------:R1:W-:Y:S02]  /*1528b0*/  STL [R1+0x61c4], R4 ;  /* 0x0061c40401007387 */ /* 0x0003e40000100800 */
[----:B-1----:R-:W-:Y:S02]  /*1528c0*/  MOV R8, R7 ;  /* 0x0000000700087202 */ /* 0x002fe40000000f00 */
[----:B------:R-:W4:Y:S01]  /*1528d0*/  LDL.LU R7, [R1+0x6138] ;  /* 0x0061380001077983 */ /* 0x000f220000300800 */
[C---:B------:R-:W-:Y:S08]  /*1528e0*/  HMMA.1688.F32.TF32 R36, R16.reuse, R162, R44 ;  /* 0x000000a21024723c */ /* 0x040ff0000008102c */
[----:B------:R-:W-:Y:S01]  /*1528f0*/  HMMA.1688.F32.TF32 R28, R16, R218, R28 ;  /* 0x000000da101c723c */ /* 0x000fe2000008101c */
[----:B------:R-:W-:-:S02]  /*152900*/  IMAD.X R53, R53, 0x1, R0, P5 ;  /* 0x0000000135357824 */ /* 0x000fc400028e0600 */
[----:B------:R-:W-:-:S03]  /*152910*/  IMAD.MOV.U32 R9, RZ, RZ, R56 ;  /* 0x000000ffff097224 */ /* 0x000fc600078e0038 */
[----:B------:R-:W-:Y:S04]  /*152920*/  STL [R1+0x61b8], R53 ;  /* 0x0061b83501007387 */ /* 0x000fe80000100800 */
[----:B------:R1:W-:Y:S01]  /*152930*/  LDGSTS.E [R10+-0x70e00], [R8.64], P2 ;  /* 0x8f200000080a7fae */ /* 0x0003e20009121844 */
[----:B------:R-:W-:Y:S01]  /*152940*/  IADD3 R11, R196, 0x100000, RZ ;  /* 0x00100000c40b7810 */ /* 0x000fe20007ffe0ff */
[----:B-1----:R-:W-:-:S03]  /*152950*/  IMAD.MOV.U32 R8, RZ, RZ, R4 ;  /* 0x000000ffff087224 */ /* 0x002fc600078e0004 */
[----:B------:R-:W-:Y:S01]  /*152960*/  STL.64 [R1+0x60], R36 ;  /* 0x0000602401007387 */ /* 0x000fe20000100a00 */
[----:B------:R1:W-:Y:S02]  /*152970*/  STL.64 [R1+0x68], R38 ;  /* 0x0000682601007387 */ /* 0x0003e40000100a00 */
[----:B------:R-:W4:Y:S01]  /*152980*/  LDL.LU R4, [R1+0x60dc] ;  /* 0x0060dc0001047983 */ /* 0x000f220000300800 */
[----:B------:R-:W-:-:S05]  /*152990*/  MOV R9, R53 ;  /* 0x0000003500097202 */ /* 0x000fca0000000f00 */
[----:B------:R1:W-:Y:S01]  /*1529a0*/  LDGSTS.E [R11+-0x70d00], [R8.64], P2 ;  /* 0x8f300000080b7fae */ /* 0x0003e20009121844 */
[----:B------:R-:W-:-:S04]  /*1529b0*/  ISETP.GT.AND P2, PT, R3, 0x4c, PT ;  /* 0x0000004c0300780c */ /* 0x000fc80003f44270 */
[----:B-1----:R-:W-:Y:S01]  /*1529c0*/  SEL R8, RZ, 0x4, !P2 ;  /* 0x00000004ff087807 */ /* 0x002fe20005000000 */
[----:B------:R-:W-:Y:S03]  /*1529d0*/  HMMA.1688.F32.TF32 R36, R16, R54, R64 ;  /* 0x000000361024723c */ /* 0x000fe60000081040 */
[----:B------:R-:W-:Y:S01]  /*1529e0*/  SEL R8, R8, RZ, !P0 ;  /* 0x000000ff08087207 */ /* 0x000fe20004000000 */
[----:B------:R-:W-:Y:S01]  /*1529f0*/  IMAD.MOV.U32 R47, RZ, RZ, R54 ;  /* 0x000000ffff2f7224 */ /* 0x000fe200078e0036 */
[----:B------:R-:W-:Y:S02]  /*152a00*/  MOV R46, R55 ;  /* 0x00000037002e7202 */ /* 0x000fe40000000f00 */
[----:B--2---:R-:W-:-:S05]  /*152a10*/  IADD3 R5, P5, R5, R199, RZ ;  /* 0x000000c705057210 */ /* 0x004fca0007fbe0ff */
[----:B------:R-:W-:Y:S01]  /*152a20*/  STL [R1+0x615c], R5 ;  /* 0x00615c0501007387 */ /* 0x000fe20000100800 */
[----:B---3--:R-:W-:-:S05]  /*152a30*/  IMAD.X R52, R52, 0x1, R0, P5 ;  /* 0x0000000134347824 */ /* 0x008fca00028e0600 */
[----:B------:R-:W-:Y:S01]  /*152a40*/  STL [R1+0x6150], R52 ;  /* 0x0061503401007387 */ /* 0x000fe20000100800 */
[----:B------:R-:W-:Y:S02]  /*152a50*/  STL.64 [R1+0x50], R28 ;  /* 0x0000501c01007387 */ /* 0x000fe40000100a00 */
[----:B------:R1:W-:Y:S02]  /*152a60*/  STL.64 [R1+0x58], R30 ;  /* 0x0000581e01007387 */ /* 0x0003e40000100a00 */
[----:B-1----:R-:W-:Y:S01]  /*152a70*/  HMMA.1688.F32.TF32 R28, R16, R166, R48 ;  /* 0x000000a6101c723c */ /* 0x002fe20000081030 */
[-C--:B------:R-:W-:Y:S02]  /*152a80*/  IADD3 R32, P5, R32, R199.reuse, RZ ;  /* 0x000000c720207210 */ /* 0x080fe40007fbe0ff */
[----:B------:R-:W-:-:S03]  /*152a90*/  IADD3 R33, P2, R33, R199, RZ ;  /* 0x000000c721217210 */ /* 0x000fc60007f5e0ff */
[----:B------:R-:W-:Y:S01]  /*152aa0*/  IMAD.X R35, R35, 0x1, R0, P5 ;  /* 0x0000000123237824 */ /* 0x000fe200028e0600 */
[----:B------:R-:W-:Y:S01]  /*152ab0*/  STL [R1+0x6154], R32 ;  /* 0x0061542001007387 */ /* 0x000fe20000100800 */
[----:B------:R-:W-:Y:S02]  /*152ac0*/  IADD3.X R34, R34, R0, RZ, P2, !PT ;  /* 0x0000000022227210 */ /* 0x000fe400017fe4ff */
[----:B----4-:R-:W-:Y:S01]  /*152ad0*/  IADD3 R6, P5, R6, R199, RZ ;  /* 0x000000c706067210 */ /* 0x010fe20007fbe0ff */
[----:B------:R-:W-:Y:S04]  /*152ae0*/  STL [R1+0x614c], R33 ;  /* 0x00614c2101007387 */ /* 0x000fe80000100800 */
[----:B------:R-:W-:Y:S01]  /*152af0*/  STL [R1+0x6148], R35 ;  /* 0x0061482301007387 */ /* 0x000fe20000100800 */
[----:B------:R-:W-:Y:S02]  /*152b00*/  STL [R1+0x6144], R6 ;  /* 0x0061440601007387 */ /* 0x000fe40000100800 */
[----:B------:R-:W-:Y:S05]  /*152b10*/  STL [R1+0x6140], R34 ;  /* 0x0061402201007387 */ /* 0x000fea0000100800 */
[----:B------:R-:W-:Y:S04]  /*152b20*/  STL.64 [R1+0x40], R28 ;  /* 0x0000401c01007387 */ /* 0x000fe80000100a00 */
[----:B------:R1:W-:Y:S01]  /*152b30*/  STL.64 [R1+0x48], R30 ;  /* 0x0000481e01007387 */ /* 0x0003e20000100a00 */
[----:B------:R-:W-:Y:S01]  /*152b40*/  ISETP.NE.U32.AND P2, PT, R8, RZ, PT ;  /* 0x000000ff0800720c */ /* 0x000fe20003f45070 */
[----:B-1----:R-:W-:Y:S01]  /*152b50*/  HMMA.1688.F32.TF32 R28, R16, R170, R60 ;  /* 0x000000aa101c723c */ /* 0x002fe2000008103c */
[----:B------:R-:W-:-:S02]  /*152b60*/  IMAD.MOV.U32 R8, RZ, RZ, R5 ;  /* 0x000000ffff087224 */ /* 0x000fc400078e0005 */
[----:B------:R-:W-:Y:S01]  /*152b70*/  IMAD.MOV.U32 R9, RZ, RZ, R52 ;  /* 0x000000ffff097224 */ /* 0x000fe200078e0034 */
[----:B------:R-:W-:Y:S01]  /*152b80*/  IADD3.X R7, R7, R0, RZ, P5, !PT ;  /* 0x0000000007077210 */ /* 0x000fe20002ffe4ff */
[----:B------:R-:W2:Y:S04]  /*152b90*/  LDL.LU R5, [R1+0x60d0] ;  /* 0x0060d00001057983 */ /* 0x000ea80000300800 */
[----:B------:R1:W-:Y:S04]  /*152ba0*/  LDGSTS.E [R10+-0x70000], [R8.64], P3 ;  /* 0x90000000080a7fae */ /* 0x0003e80009921844 */
[----:B------:R-:W-:Y:S01]  /*152bb0*/  STL [R1+0x6138], R7 ;  /* 0x0061380701007387 */ /* 0x000fe20000100800 */
[----:B-1----:R-:W-:-:S02]  /*152bc0*/  IMAD.MOV.U32 R8, RZ, RZ, R32 ;  /* 0x000000ffff087224 */ /* 0x002fc400078e0020 */
[----:B------:R-:W-:Y:S01]  /*152bd0*/  IMAD.MOV.U32 R9, RZ, RZ, R35 ;  /* 0x000000ffff097224 */ /* 0x000fe200078e0023 */
[----:B------:R-:W3:Y:S06]  /*152be0*/  LDL.LU R32, [R1+0x60d4] ;  /* 0x0060d40001207983 */ /* 0x000eec0000300800 */
[----:B------:R-:W-:Y:S04]  /*152bf0*/  STL.64 [R1+0x1f40], R28 ;  /* 0x001f401c01007387 */ /* 0x000fe80000100a00 */
[----:B------:R1:W-:Y:S01]  /*152c00*/  LDGSTS.E [R10+-0x6ff00], [R8.64], P3 ;  /* 0x90100000080a7fae */ /* 0x0003e20009921844 */
[----:B------:R4:W-:Y:S01]  /*152c10*/  STL.64 [R1+0x1f48], R30 ;  /* 0x001f481e01007387 */ /* 0x0009e20000100a00 */
[----:B-1----:R-:W-:-:S02]  /*152c20*/  MOV R8, R33 ;  /* 0x0000002100087202 */ /* 0x002fc40000000f00 */
[----:B------:R-:W3:Y:S01]  /*152c30*/  LDL.LU R33, [R1+0x60c8] ;  /* 0x0060c80001217983 */ /* 0x000ee20000300800 */
[----:B----4-:R-:W4:Y:S02]  /*152c40*/  LDL.LU R31, [R1+0x60c0] ;  /* 0x0060c000011f7983 */ /* 0x010f240000300800 */
[----:B------:R-:W4:Y:S02]  /*152c50*/  LDL.LU R30, [R1+0x60cc] ;  /* 0x0060cc00011e7983 */ /* 0x000f240000300800 */
[----:B------:R-:W-:Y:S01]  /*152c60*/  STL.64 [R1+0x1f30], R36 ;  /* 0x001f302401007387 */ /* 0x000fe20000100a00 */
[----:B------:R1:W-:Y:S01]  /*152c70*/  STL.64 [R1+0x1f38], R38 ;  /* 0x001f382601007387 */ /* 0x0003e20000100a00 */
[----:B------:R-:W4:Y:S02]  /*152c80*/  LDL.LU.64 R54, [R1+0x7bc8] ;  /* 0x007bc80001367983 */ /* 0x000f240000300a00 */
[----:B------:R-:W4:Y:S01]  /*152c90*/  LDL.LU.64 R52, [R1+0x7bc0] ;  /* 0x007bc00001347983 */ /* 0x000f220000300a00 */
[----:B------:R-:W-:-:S04]  /*152ca0*/  ISETP.GT.AND P5, PT, R3, 0x50, PT ;  /* 0x000000500300780c */ /* 0x000fc80003fa4270 */
[----:B------:R-:W-:Y:S01]  /*152cb0*/  SEL R10, RZ, 0x4, !P5 ;  /* 0x00000004ff0a7807 */ /* 0x000fe20006800000 */
[----:B------:R-:W-:-:S05]  /*152cc0*/  IADD3 R4, P5, R4, R199, RZ ;  /* 0x000000c704047210 */ /* 0x000fca0007fbe0ff */
[----:B------:R-:W-:Y:S01]  /*152cd0*/  STL [R1+0x60dc], R4 ;  /* 0x0060dc0401007387 */ /* 0x000fe20000100800 */
[----:B------:R-:W4:Y:S02]  /*152ce0*/  LDL.LU R29, [R1+0x60b8] ;  /* 0x0060b800011d7983 */ /* 0x000f240000300800 */
[----:B------:R-:W4:Y:S02]  /*152cf0*/  LDL.LU R28, [R1+0x60c4] ;  /* 0x0060c400011c7983 */ /* 0x000f240000300800 */
[----:B------:R-:W-:Y:S02]  /*152d00*/  IMAD.MOV.U32 R48, RZ, RZ, R70 ;  /* 0x000000ffff307224 */ /* 0x000fe400078e0046 */
[----:B-1----:R-:W-:Y:S01]  /*152d10*/  IMAD.MOV.U32 R38, RZ, RZ, R71 ;  /* 0x000000ffff267224 */ /* 0x002fe200078e0047 */
[-C--:B--2---:R-:W-:Y:S02]  /*152d20*/  IADD3.X R5, R5, R0.reuse, RZ, P5, !PT ;  /* 0x0000000005057210 */ /* 0x084fe40002ffe4ff */
[----:B---3--:R-:W-:Y:S01]  /*152d30*/  IADD3 R32, P6, R32, R199, RZ ;  /* 0x000000c720207210 */ /* 0x008fe20007fde0ff */
[----:B----4-:R-:W-:Y:S04]  /*152d40*/  HMMA.1688.F32.TF32 R40, R16, R70, R52 ;  /* 0x000000461028723c */ /* 0x010fe80000081034 */
[----:B------:R-:W-:Y:S01]  /*152d50*/  STL [R1+0x60d4], R32 ;  /* 0x0060d42001007387 */ /* 0x000fe20000100800 */
[----:B------:R-:W-:Y:S11]  /*152d60*/  STL [R1+0x60d0], R5 ;  /* 0x0060d00501007387 */ /* 0x000ff60000100800 */
[----:B------:R-:W-:Y:S07]  /*152d70*/  @!UPT UIADD3 URZ, URZ, URZ, URZ ;  /* 0x0000003f3f3ff290 */ /* 0x000fee000fffe03f */
[----:B------:R-:W-:Y:S01]  /*152d80*/  STL.64 [R1+0x1f20], R40 ;  /* 0x001f202801007387 */ /* 0x000fe20000100a00 */
[----:B------:R1:W-:Y:S02]  /*152d90*/  STL.64 [R1+0x1f28], R42 ;  /* 0x001f282a01007387 */ /* 0x0003e40000100a00 */
[----:B------:R-:W2:Y:S02]  /*152da0*/  LDL.LU.64 R70, [R1+0x7bb8] ;  /* 0x007bb80001467983 */ /* 0x000ea40000300a00 */
[----:B------:R-:W2:Y:S02]  /*152db0*/  LDL.LU.64 R68, [R1+0x7bb0] ;  /* 0x007bb00001447983 */ /* 0x000ea40000300a00 */
[----:B------:R-:W-:Y:S01]  /*152dc0*/  IMAD.MOV.U32 R9, RZ, RZ, R34 ;  /* 0x000000ffff097224 */ /* 0x000fe200078e0022 */
[----:B------:R-:W-:-:S04]  /*152dd0*/  IADD3.X R33, R33, R0, RZ, P6, !PT ;  /* 0x0000000021217210 */ /* 0x000fc800037fe4ff */
[----:B------:R3:W-:Y:S01]  /*152de0*/  LDGSTS.E [R11+-0x6fe00], [R8.64], P3 ;  /* 0x90200000080b7fae */ /* 0x0007e20009921844 */
[----:B------:R-:W-:Y:S01]  /*152df0*/  IADD3 R30, P5, R30, R199, RZ ;  /* 0x000000c71e1e7210 */ /* 0x000fe20007fbe0ff */
[----:B---3--:R-:W-:Y:S02]  /*152e00*/  IMAD.MOV.U32 R8, RZ, RZ, R6 ;  /* 0x000000ffff087224 */ /* 0x008fe400078e0006 */
[----:B------:R-:W-:Y:S01]  /*152e10*/  IMAD.MOV.U32 R9, RZ, RZ, R7 ;  /* 0x000000ffff097224 */ /* 0x000fe200078e0007 */
[----:B------:R-:W3:Y:S01]  /*152e20*/  LDL.LU R6, [R1+0x605c] ;  /* 0x00605c0001067983 */ /* 0x000ee20000300800 */
[----:B------:R-:W-:Y:S03]  /*152e30*/  STL [R1+0x60c8], R33 ;  /* 0x0060c82101007387 */ /* 0x000fe60000100800 */
[----:B------:R4:W-:Y:S01]  /*152e40*/  LDGSTS.E [R11+-0x6fd00], [R8.64], P3 ;  /* 0x90300000080b7fae */ /* 0x0009e20009921844 */
[----:B-1----:R-:W-:-:S02]  /*152e50*/  IMAD.MOV.U32 R43, RZ, RZ, R202 ;  /* 0x000000ffff2b7224 */ /* 0x002fc400078e00ca */
[----:B------:R-:W-:Y:S02]  /*152e60*/  IMAD.MOV.U32 R42, RZ, RZ, R203 ;  /* 0x000000ffff2a7224 */ /* 0x000fe400078e00cb */
[----:B----4-:R-:W-:Y:S02]  /*152e70*/  IMAD.MOV.U32 R8, RZ, RZ, R4 ;  /* 0x000000ffff087224 */ /* 0x010fe400078e0004 */
[----:B------:R-:W2:Y:S01]  /*152e80*/  LDL.LU R4, [R1+0x6054] ;  /* 0x0060540001047983 */ /* 0x000ea20000300800 */
[----:B------:R-:W-:Y:S01]  /*152e90*/  STL [R1+0x60cc], R30 ;  /* 0x0060cc1e01007387 */ /* 0x000fe20000100800 */
[----:B--2---:R-:W-:Y:S11]  /*152ea0*/  HMMA.1688.F32.TF32 R52, R16, R202, R68 ;  /* 0x000000ca1034723c */ /* 0x004ff60000081044 */
[----:B------:R-:W-:Y:S11]  /*152eb0*/  @!UPT UIADD3 URZ, URZ, URZ, URZ ;  /* 0x0000003f3f3ff290 */ /* 0x000ff6000fffe03f */
[----:B------:R-:W-:Y:S01]  /*152ec0*/  @!UPT UIADD3 URZ, URZ, URZ, URZ ;  /* 0x0000003f3f3ff290 */ /* 0x000fe2000fffe03f */
[----:B------:R-:W-:Y:S01]  /*152ed0*/  STL.64 [R1+0x1f10], R52 ;  /* 0x001f103401007387 */ /* 0x000fe20000100a00 */
[----:B------:R-:W-:Y:S02]  /*152ee0*/  STL.64 [R1+0x1f18], R54 ;  /* 0x001f183601007387 */ /* 0x000fe40000100a00 */
[----:B------:R-:W2:Y:S02]  /*152ef0*/  LDL.LU.64 R202, [R1+0x7ba8] ;  /* 0x007ba80001ca7983 */ /* 0x000ea40000300a00 */
[----:B------:R-:W2:Y:S01]  /*152f00*/  LDL.LU.64 R200, [R1+0x7ba0] ;  /* 0x007ba00001c87983 */ /* 0x000ea20000300a00 */
[----:B------:R-:W-:Y:S01]  /*152f10*/  SEL R10, R10, RZ, !P0 ;  /* 0x000000ff0a0a7207 */ /* 0x000fe20004000000 */
[----:B------:R-:W-:Y:S01]  /*152f20*/  IMAD.MOV.U32 R9, RZ, RZ, R5 ;  /* 0x000000ffff097224 */ /* 0x000fe200078e0005 */
[----:B------:R-:W-:Y:S02]  /*152f30*/  IADD3.X R31, R31, R0, RZ, P5, !PT ;  /* 0x000000001f1f7210 */ /* 0x000fe40002ffe4ff */
[----:B------:R-:W-:Y:S01]  /*152f40*/  ISETP.NE.U32.AND P3, PT, R10, RZ, PT ;  /* 0x000000ff0a00720c */ /* 0x000fe20003f65070 */
[----:B------:R-:W-:Y:S01]  /*152f50*/  IADD3 R10, R196, 0x100000, RZ ;  /* 0x00100000c40a7810 */ /* 0x000fe20007ffe0ff */
[----:B------:R-:W-:Y:S01]  /*152f60*/  IADD3 R28, P5, R28, R199, RZ ;  /* 0x000000c71c1c7210 */ /* 0x000fe20007fbe0ff */
[----:B------:R1:W-:Y:S04]  /*152f70*/  STL [R1+0x60c0], R31 ;  /* 0x0060c01f01007387 */ /* 0x0003e80000100800 */
[----:B------:R1:W-:Y:S04]  /*152f80*/  LDGSTS.E [R10+-0x6f000], [R8.64], P4 ;  /* 0x91000000080a7fae */ /* 0x0003e8000a121844 */
[----:B------:R-:W-:Y:S01]  /*152f90*/  STL [R1+0x60c4], R28 ;  /* 0x0060c41c01007387 */ /* 0x000fe20000100800 */
[----:B------:R-:W3:Y:S02]  /*152fa0*/  LDL.LU R7, [R1+0x6050] ;  /* 0x0060500001077983 */ /* 0x000ee40000300800 */
[----:B------:R-:W-:-:S02]  /*152fb0*/  IMAD.X R29, R29, 0x1, R0, P5 ;  /* 0x000000011d1d7824 */ /* 0x000fc400028e0600 */
[----:B------:R-:W3:Y:S01]  /*152fc0*/  LDL.LU R5, [R1+0x6048] ;  /* 0x0060480001057983 */ /* 0x000ee20000300800 */
[----:B-1----:R-:W-:Y:S01]  /*152fd0*/  MOV R8, R32 ;  /* 0x0000002000087202 */ /* 0x002fe20000000f00 */
[----:B------:R-:W-:Y:S01]  /*152fe0*/  IMAD.MOV.U32 R9, RZ, RZ, R33 ;  /* 0x000000ffff097224 */ /* 0x000fe200078e0021 */
[----:B------:R1:W-:Y:S04]  /*152ff0*/  STL [R1+0x60b8], R29 ;  /* 0x0060b81d01007387 */ /* 0x0003e80000100800 */
[----:B------:R1:W-:Y:S02]  /*153000*/  LDGSTS.E [R10+-0x6ef00], [R8.64], P4 ;  /* 0x91100000080a7fae */ /* 0x0003e4000a121844 */
[----:B-1----:R-:W-:Y:S01]  /*153010*/  IMAD.MOV.U32 R9, RZ, RZ, R31 ;  /* 0x000000ffff097224 */ /* 0x002fe200078e001f */
[----:B------:R-:W-:Y:S01]  /*153020*/  MOV R8, R30 ;  /* 0x0000001e00087202 */ /* 0x000fe20000000f00 */
[----:B------:R-:W3:Y:S01]  /*153030*/  LDL.LU R31, [R1+0x6040] ;  /* 0x00604000011f7983 */ /* 0x000ee20000300800 */
[----:B------:R-:W3:Y:S02]  /*153040*/  LDL.LU R30, [R1+0x604c] ;  /* 0x00604c00011e7983 */ /* 0x000ee40000300800 */
[----:B------:R-:W3:Y:S02]  /*153050*/  LDL.LU R32, [R1+0x6044] ;  /* 0x0060440001207983 */ /* 0x000ee40000300800 */
[----:B------:R-:W-:Y:S01]  /*153060*/  IMAD.MOV.U32 R40, RZ, RZ, R86 ;  /* 0x000000ffff287224 */ /* 0x000fe200078e0056 */
[----:B------:R-:W-:Y:S01]  /*153070*/  MOV R39, R87 ;  /* 0x0000005700277202 */ /* 0x000fe20000000f00 */
[----:B------:R1:W-:Y:S02]  /*153080*/  LDGSTS.E [R10+-0x6ee00], [R8.64], P4 ;  /* 0x91200000080a7fae */ /* 0x0003e4000a121844 */
[----:B-1----:R-:W-:-:S02]  /*153090*/  IMAD.MOV.U32 R8, RZ, RZ, R28 ;  /* 0x000000ffff087224 */ /* 0x002fc400078e001c */
[----:B------:R-:W-:Y:S01]  /*1530a0*/  IMAD.MOV.U32 R9, RZ, RZ, R29 ;  /* 0x000000ffff097224 */ /* 0x000fe200078e001d */
[----:B------:R-:W-:Y:S01]  /*1530b0*/  MOV R29, R206 ;  /* 0x000000ce001d7202 */ /* 0x000fe20000000f00 */
[----:B------:R-:W-:Y:S01]  /*1530c0*/  IMAD.MOV.U32 R28, RZ, RZ, R207 ;  /* 0x000000ffff1c7224 */ /* 0x000fe200078e00cf */
[C---:B--2---:R-:W-:Y:S01]  /*1530d0*/  HMMA.1688.F32.TF32 R52, R16.reuse, R86, R200 ;  /* 0x000000561034723c */ /* 0x044fe200000810c8 */
[----:B------:R-:W-:Y:S01]  /*1530e0*/  ISETP.GT.AND P5, PT, R3, 0x54, PT ;  /* 0x000000540300780c */ /* 0x000fe20003fa4270 */
[----:B------:R1:W-:Y:S11]  /*1530f0*/  LDGSTS.E [R11+-0x6ed00], [R8.64], P4 ;  /* 0x91300000080b7fae */ /* 0x0003f6000a121844 */
[----:B------:R-:W-:Y:S10]  /*153100*/  @!UPT UIADD3 URZ, URZ, URZ, URZ ;  /* 0x0000003f3f3ff290 */ /* 0x000ff4000fffe03f */
[----:B------:R-:W-:Y:S01]  /*153110*/  STL.64 [R1+0x1f00], R52 ;  /* 0x001f003401007387 */ /* 0x000fe20000100a00 */
[----:B------:R2:W-:Y:S02]  /*153120*/  STL.64 [R1+0x1f08], R54 ;  /* 0x001f083601007387 */ /* 0x0005e40000100a00 */
[----:B------:R-:W4:Y:S02]  /*153130*/  LDL.LU.64 R86, [R1+0x7b98] ;  /* 0x007b980001567983 */ /* 0x000f240000300a00 */
[----:B------:R-:W4:Y:S01]  /*153140*/  LDL.LU.64 R84, [R1+0x7b90] ;  /* 0x007b900001547983 */ /* 0x000f220000300a00 */
[----:B------:R-:W4:Y:S01]  /*153150*/  LDL.LU R33, [R1+0x6038] ;  /* 0x0060380001217983 */ /* 0x000f220000300800 */
[----:B--2---:R-:W-:Y:S11]  /*153160*/  HMMA.1688.F32.TF32 R52, R16, R206, R72 ;  /* 0x000000ce1034723c */ /* 0x004ff60000081048 */
[----:B------:R-:W-:Y:S11]  /*153170*/  @!UPT UIADD3 URZ, URZ, URZ, URZ ;  /* 0x0000003f3f3ff290 */ /* 0x000ff6000fffe03f */
[----:B------:R-:W-:Y:S01]  /*153180*/  @!UPT UIADD3 URZ, URZ, URZ, URZ ;  /* 0x0000003f3f3ff290 */ /* 0x000fe2000fffe03f */
[----:B------:R-:W-:Y:S01]  /*153190*/  STL.64 [R1+0x1ef0], R52 ;  /* 0x001ef03401007387 */ /* 0x000fe20000100a00 */
[----:B------:R-:W-:Y:S02]  /*1531a0*/  STL.64 [R1+0x1ef8], R54 ;  /* 0x001ef83601007387 */ /* 0x000fe40000100a00 */
[----:B------:R-:W2:Y:S02]  /*1531b0*/  LDL.LU.64 R206, [R1+0x7b88] ;  /* 0x007b880001ce7983 */ /* 0x000ea40000300a00 */
[----:B------:R-:W2:Y:S01]  /*1531c0*/  LDL.LU.64 R204, [R1+0x7b80] ;  /* 0x007b800001cc7983 */ /* 0x000ea20000300a00 */
[-C--:B---3--:R-:W-:Y:S02]  /*1531d0*/  IADD3 R6, P4, R6, R199.reuse, RZ ;  /* 0x000000c706067210 */ /* 0x088fe40007f9e0ff */
[----:B------:R-:W-:Y:S01]  /*1531e0*/  SEL R10, RZ, 0x4, !P5 ;  /* 0x00000004ff0a7807 */ /* 0x000fe20006800000 */
[----:B------:R-:W-:Y:S02]  /*1531f0*/  IADD3 R4, P5, R4, R199, RZ ;  /* 0x000000c704047210 */ /* 0x000fe40007fbe0ff */
[----:B------:R-:W-:Y:S01]  /*153200*/  IMAD.X R7, R7, 0x1, R0, P4 ;  /* 0x0000000107077824 */ /* 0x000fe200020e0600 */
[----:B-1----:R-:W-:-:S02]  /*153210*/  SEL R8, R10, RZ, !P0 ;  /* 0x000000ff0a087207 */ /* 0x002fc40004000000 */
[----:B------:R-:W-:Y:S01]  /*153220*/  IADD3.X R5, R5, R0, RZ, P5, !PT ;  /* 0x0000000005057210 */ /* 0x000fe20002ffe4ff */
[----:B------:R1:W-:Y:S01]  /*153230*/  STL [R1+0x605c], R6 ;  /* 0x00605c0601007387 */ /* 0x0003e20000100800 */
[-C--:B------:R-:W-:Y:S01]  /*153240*/  IADD3 R30, P5, R30, R199.reuse, RZ ;  /* 0x000000c71e1e7210 */ /* 0x080fe20007fbe0ff */
[----:B------:R3:W-:Y:S01]  /*153250*/  STL [R1+0x6054], R4 ;  /* 0x0060540401007387 */ /* 0x0007e20000100800 */
[----:B------:R-:W-:Y:S01]  /*153260*/  ISETP.NE.U32.AND P4, PT, R8, RZ, PT ;  /* 0x000000ff0800720c */ /* 0x000fe20003f85070 */
[----:B------:R-:W-:Y:S01]  /*153270*/  STL [R1+0x6050], R7 ;  /* 0x0060500701007387 */ /* 0x000fe20000100800 */
[----:B------:R-:W-:Y:S02]  /*153280*/  IMAD.MOV.U32 R8, RZ, RZ, R6 ;  /* 0x000000ffff087224 */ /* 0x000fe400078e0006 */
[----:B------:R2:W-:Y:S01]  /*153290*/  STL [R1+0x6048], R5 ;  /* 0x0060480501007387 */ /* 0x0005e20000100800 */
[----:B------:R-:W-:Y:S01]  /*1532a0*/  MOV R37, R78 ;  /* 0x0000004e00257202 */ /* 0x000fe20000000f00 */
[----:B-1----:R-:W3:Y:S01]  /*1532b0*/  LDL.LU R6, [R1+0x5fdc] ;  /* 0x005fdc0001067983 */ /* 0x002ee20000300800 */
[----:B------:R1:W-:Y:S02]  /*1532c0*/  STL [R1+0x604c], R30 ;  /* 0x00604c1e01007387 */ /* 0x0003e40000100800 */
[----:B------:R-:W-:Y:S01]  /*1532d0*/  IMAD.MOV.U32 R36, RZ, RZ, R79 ;  /* 0x000000ffff247224 */ /* 0x000fe200078e004f */
[C---:B--2---:R-:W-:Y:S11]  /*1532e0*/  HMMA.1688.F32.TF32 R52, R16.reuse, R78, R204 ;  /* 0x0000004e1034723c */ /* 0x044ff600000810cc */
[----:B------:R-:W-:Y:S11]  /*1532f0*/  @!UPT UIADD3 URZ, URZ, URZ, URZ ;  /* 0x0000003f3f3ff290 */ /* 0x000ff6000fffe03f */
[----:B------:R-:W-:Y:S01]  /*153300*/  @!UPT UIADD3 URZ, URZ, URZ, URZ ;  /* 0x0000003f3f3ff290 */ /* 0x000fe2000fffe03f */
[----:B------:R-:W-:Y:S01]  /*153310*/  STL.64 [R1+0x1ee0], R52 ;  /* 0x001ee03401007387 */ /* 0x000fe20000100a00 */
[----:B------:R-:W-:Y:S02]  /*153320*/  STL.64 [R1+0x1ee8], R54 ;  /* 0x001ee83601007387 */ /* 0x000fe40000100a00 */
[----:B------:R-:W2:Y:S02]  /*153330*/  LDL.LU.64 R78, [R1+0x7b78] ;  /* 0x007b7800014e7983 */ /* 0x000ea40000300a00 */
[----:B------:R-:W2:Y:S01]  /*153340*/  LDL.LU.64 R76, [R1+0x7b70] ;  /* 0x007b7000014c7983 */ /* 0x000ea20000300a00 */
[----:B------:R-:W-:Y:S01]  /*153350*/  IADD3 R10, R196, 0x100000, RZ ;  /* 0x00100000c40a7810 */ /* 0x000fe20007ffe0ff */
[----:B------:R-:W-:Y:S02]  /*153360*/  IMAD.MOV.U32 R9, RZ, RZ, R7 ;  /* 0x000000ffff097224 */ /* 0x000fe400078e0007 */
[--C-:B------:R-:W-:Y:S01]  /*153370*/  IMAD.X R31, R31, 0x1, R0.reuse, P5 ;  /* 0x000000011f1f7824 */ /* 0x100fe200028e0600 */
[----:B------:R-:W-:Y:S01]  /*153380*/  IADD3 R32, P5, R32, R199, RZ ;  /* 0x000000c720207210 */ /* 0x000fe20007fbe0ff */
[----:B------:R-:W4:Y:S04]  /*153390*/  LDL.LU R41, [R1+0x5fd0] ;  /* 0x005fd00001297983 */ /* 0x000f280000300800 */
[----:B------:R1:W-:Y:S01]  /*1533a0*/  LDGSTS.E [R10+-0x6e000], [R8.64], P1 ;  /* 0x92000000080a7fae */ /* 0x0003e20008921844 */
[----:B------:R1:W-:Y:S01]  /*1533b0*/  STL [R1+0x6040], R31 ;  /* 0x0060401f01007387 */ /* 0x0003e20000100800 */
[----:B------:R-:W-:Y:S01]  /*1533c0*/  MOV R35, R58 ;  /* 0x0000003a00237202 */ /* 0x000fe20000000f00 */
[----:B------:R-:W-:Y:S01]  /*1533d0*/  IMAD.MOV.U32 R34, RZ, RZ, R59 ;  /* 0x000000ffff227224 */ /* 0x000fe200078e003b */
[----:B-1----:R-:W-:Y:S01]  /*1533e0*/  MOV R8, R4 ;  /* 0x0000000400087202 */ /* 0x002fe20000000f00 */
[----:B------:R-:W-:Y:S01]  /*1533f0*/  IMAD.MOV.U32 R9, RZ, RZ, R5 ;  /* 0x000000ffff097224 */ /* 0x000fe200078e0005 */
[----:B---3--:R-:W3:Y:S01]  /*153400*/  LDL.LU R4, [R1+0x5fd4] ;  /* 0x005fd40001047983 */ /* 0x008ee20000300800 */
[----:B------:R-:W-:Y:S02]  /*153410*/  STL [R1+0x6044], R32 ;  /* 0x0060442001007387 */ /* 0x000fe40000100800 */
[----:B------:R-:W3:Y:S01]  /*153420*/  LDL.LU R5, [R1+0x5fcc] ;  /* 0x005fcc0001057983 */ /* 0x000ee20000300800 */
[----:B--2---:R-:W-:Y:S01]  /*153430*/  HMMA.1688.F32.TF32 R200, R16, R58, R76 ;  /* 0x0000003a10c8723c */ /* 0x004fe2000008104c */
[----:B------:R-:W2:Y:S01]  /*153440*/  LDL.LU.64 R58, [R1+0x7b68] ;  /* 0x007b6800013a7983 */ /* 0x000ea20000300a00 */
[----:B------:R-:W2:Y:S02]  /*153450*/  LDL.LU.64 R56, [R1+0x7b60] ;  /* 0x007b600001387983 */ /* 0x000ea40000300a00 */
[----:B----4-:R-:W-:Y:S01]  /*153460*/  IMAD.X R33, R33, 0x1, R0, P5 ;  /* 0x0000000121217824 */ /* 0x010fe200028e0600 */
[----:B------:R1:W-:Y:S04]  /*153470*/  LDGSTS.E [R11+-0x6df00], [R8.64], P1 ;  /* 0x92100000080b7fae */ /* 0x0003e80008921844 */
[----:B------:R4:W-:Y:S01]  /*153480*/  STL [R1+0x6038], R33 ;  /* 0x0060382101007387 */ /* 0x0009e20000100800 */
[----:B------:R-:W3:Y:S02]  /*153490*/  LDL.LU R7, [R1+0x5fc8] ;  /* 0x005fc80001077983 */ /* 0x000ee40000300800 */
[----:B-1----:R-:W-:Y:S01]  /*1534a0*/  IMAD.MOV.U32 R8, RZ, RZ, R30 ;  /* 0x000000ffff087224 */ /* 0x002fe200078e001e */
[----:B------:R-:W-:-:S05]  /*1534b0*/  MOV R9, R31 ;  /* 0x0000001f00097202 */ /* 0x000fca0000000f00 */
[----:B------:R1:W-:Y:S05]  /*1534c0*/  LDGSTS.E [R11+-0x6de00], [R8.64], P1 ;  /* 0x92200000080b7fae */ /* 0x0003ea0008921844 */
[----:B------:R-:W-:Y:S01]  /*1534d0*/  STL [R1+0x79a4], R201 ;  /* 0x0079a4c901007387 */ /* 0x000fe20000100800 */
[----:B------:R-:W-:Y:S02]  /*1534e0*/  STL [R1+0x79a0], R202 ;  /* 0x0079a0ca01007387 */ /* 0x000fe40000100800 */
[----:B------:R-:W-:Y:S02]  /*1534f0*/  STL [R1+0x7988], R203 ;  /* 0x007988cb01007387 */ /* 0x000fe40000100800 */
[----:B------:R-:W3:Y:S01]  /*153500*/  LDL.LU R30, [R1+0x5fc0] ;  /* 0x005fc000011e7983 */ /* 0x000ee20000300800 */
[----:B------:R-:W3:Y:S01]  /*153510*/  LDL.LU R31, [R1+0x5fc4] ;  /* 0x005fc400011f7983 */ /* 0x000ee20000300800 */
[----:B-1----:R-:W-:-:S02]  /*153520*/  IMAD.MOV.U32 R8, RZ, RZ, R32 ;  /* 0x000000ffff087224 */ /* 0x002fc400078e0020 */
[----:B------:R-:W-:Y:S01]  /*153530*/  IMAD.MOV.U32 R9, RZ, RZ, R33 ;  /* 0x000000ffff097224 */ /* 0x000fe200078e0021 */
[----:B----4-:R-:W-:Y:S01]  /*153540*/  MOV R33, R82 ;  /* 0x0000005200217202 */ /* 0x010fe20000000f00 */
[----:B------:R-:W-:-:S03]  /*153550*/  IMAD.MOV.U32 R32, RZ, RZ, R83 ;  /* 0x000000ffff207224 */ /* 0x000fc600078e0053 */
[----:B------:R1:W-:Y:S01]  /*153560*/  LDGSTS.E [R10+-0x6dd00], [R8.64], P1 ;  /* 0x92300000080a7fae */ /* 0x0003e20008921844 */
[----:B--2---:R-:W-:Y:S03]  /*153570*/  HMMA.1688.F32.TF32 R220, R16, R82, R56 ;  /* 0x0000005210dc723c */ /* 0x004fe60000081038 */
[----:B------:R-:W2:Y:S01]  /*153580*/  LDL.LU.64 R82, [R1+0x7b58] ;  /* 0x007b580001527983 */ /* 0x000ea20000300a00 */
[----:B------:R-:W2:Y:S01]  /*153590*/  LDL.LU.64 R80, [R1+0x7b50] ;  /* 0x007b500001507983 */ /* 0x000ea20000300a00 */
[----:B------:R-:W-:Y:S02]  /*1535a0*/  IADD3 R6, P1, R6, R199, RZ ;  /* 0x000000c706067210 */ /* 0x000fe40007f3e0ff */
[----:B------:R-:W-:-:S03]  /*1535b0*/  ISETP.GT.AND P5, PT, R3, 0x58, PT ;  /* 0x000000580300780c */ /* 0x000fc60003fa4270 */
[----:B------:R-:W-:Y:S01]  /*1535c0*/  STL [R1+0x5fdc], R6 ;  /* 0x005fdc0601007387 */ /* 0x000fe20000100800 */
[----:B------:R-:W4:Y:S01]  /*1535d0*/  LDL.LU R16, [R1+0x5fb8] ;  /* 0x005fb80001107983 */ /* 0x000f220000300800 */
[----:B-1----:R-:W-:Y:S01]  /*1535e0*/  SEL R8, RZ, 0x4, !P5 ;  /* 0x00000004ff087807 */ /* 0x002fe20006800000 */
[-C--:B---3--:R-:W-:Y:S02]  /*1535f0*/  IADD3 R4, P5, R4, R199.reuse, RZ ;  /* 0x000000c704047210 */ /* 0x088fe40007fbe0ff */
[----:B------:R-:W-:Y:S01]  /*153600*/  IMAD.X R41, R41, 0x1, R0, P1 ;  /* 0x0000000129297824 */ /* 0x000fe200008e0600 */
[----:B------:R-:W-:Y:S02]  /*153610*/  IADD3 R5, P6, R5, R199, RZ ;  /* 0x000000c705057210 */ /* 0x000fe40007fde0ff */
[----:B------:R-:W-:-:S05]  /*153620*/  MOV R66, R94 ;  /* 0x0000005e00427202 */ /* 0x000fca0000000f00 */
[----:B------:R1:W-:Y:S01]  /*153630*/  STL.64 [R1+0x7998], R222 ;  /* 0x007998de01007387 */ /* 0x0003e20000100a00 */
[----:B------:R3:W-:Y:S02]  /*153640*/  STL.64 [R1+0x7990], R220 ;  /* 0x007990dc01007387 */ /* 0x0007e40000100a00 */
[----:B------:R-:W-:Y:S01]  /*153650*/  IMAD.MOV.U32 R65, RZ, RZ, R95 ;  /* 0x000000ffff417224 */ /* 0x000fe200078e005f */
[----:B-1----:R-:W-:Y:S01]  /*153660*/  MOV R223, R2 ;  /* 0x0000000200df7202 */ /* 0x002fe20000000f00 */
[----:B---3--:R-:W3:Y:S01]  /*153670*/  LDL.LU R220, [R1+0x1320] ;  /* 0x0013200001dc7983 */ /* 0x008ee20000300800 */
[----:B------:R-:W3:Y:S02]  /*153680*/  LDL.LU R221, [R1+0x1324] ;  /* 0x0013240001dd7983 */ /* 0x000ee40000300800 */
[----:B------:R-:W3:Y:S02]  /*153690*/  LDL.LU R2, [R1+0x5f5c] ;  /* 0x005f5c0001027983 */ /* 0x000ee40000300800 */
[----:B------:R1:W-:Y:S01]  /*1536a0*/  STL [R1+0x5fd4], R4 ;  /* 0x005fd40401007387 */ /* 0x0003e20000100800 */
[----:B------:R-:W-:Y:S01]  /*1536b0*/  STL [R1+0x5fd0], R41 ;  /* 0x005fd02901007387 */ /* 0x000fe20000100800 */
[----:B------:R-:W-:Y:S01]  /*1536c0*/  STL [R1+0x5fcc], R5 ;  /* 0x005fcc0501007387 */ /* 0x000fe20000100800 */
[----:B--2---:R-:W-:Y:S11]  /*1536d0*/  HMMA.1688.F32.TF32 R52, R12, R94, R80 ;  /* 0x0000005e0c34723c */ /* 0x004ff60000081050 */
[----:B------:R-:W-:Y:S11]  /*1536e0*/  @!UPT UIADD3 URZ, URZ, URZ, URZ ;  /* 0x0000003f3f3ff290 */ /* 0x000ff6000fffe03f */
[----:B------:R-:W-:Y:S01]  /*1536f0*/  @!UPT UIADD3 URZ, URZ, URZ, URZ ;  /* 0x0000003f3f3ff290 */ /* 0x000fe2000fffe03f */
[----:B------:R-:W-:Y:S01]  /*153700*/  STL.64 [R1+0x1ed0], R52 ;  /* 0x001ed03401007387 */ /* 0x000fe20000100a00 */
[----:B------:R-:W-:Y:S02]  /*153710*/  STL.64 [R1+0x1ed8], R54 ;  /* 0x001ed83601007387 */ /* 0x000fe40000100a00 */
[----:B------:R-:W2:Y:S02]  /*153720*/  LDL.LU.64 R94, [R1+0x7b48] ;  /* 0x007b4800015e7983 */ /* 0x000ea40000300a00 */
[----:B------:R-:W2:Y:S02]  /*153730*/  LDL.LU.64 R92, [R1+0x7b40] ;  /* 0x007b4000015c7983 */ /* 0x000ea40000300a00 */
[----:B------:R-:W-:Y:S01]  /*153740*/  IMAD.MOV.U32 R222, RZ, RZ, R88 ;  /* 0x000000ffffde7224 */ /* 0x000fe200078e0058 */
[----:B------:R-:W-:Y:S01]  /*153750*/  SEL R8, R8, RZ, !P0 ;  /* 0x000000ff08087207 */ /* 0x000fe20004000000 */
[----:B------:R-:W-:Y:S01]  /*153760*/  IMAD.X R7, R7, 0x1, R0, P5 ;  /* 0x0000000107077824 */ /* 0x000fe200028e0600 */
[----:B------:R-:W-:-:S02]  /*153770*/  MOV R9, R41 ;  /* 0x0000002900097202 */ /* 0x000fc40000000f00 */
[----:B------:R-:W-:Y:S01]  /*153780*/  ISETP.NE.U32.AND P1, PT, R8, RZ, PT ;  /* 0x000000ff0800720c */ /* 0x000fe20003f25070 */
[----:B------:R-:W-:Y:S02]  /*153790*/  IMAD.MOV.U32 R8, RZ, RZ, R6 ;  /* 0x000000ffff087224 */ /* 0x000fe400078e0006 */
[----:B------:R-:W-:Y:S01]  /*1537a0*/  IMAD.X R30, R30, 0x1, R0, P6 ;  /* 0x000000011e1e7824 */ /* 0x000fe200030e0600 */
[----:B------:R-:W-:Y:S01]  /*1537b0*/  IADD3 R31, P5, R31, R199, RZ ;  /* 0x000000c71f1f7210 */ /* 0x000fe20007fbe0ff */
[----:B------:R1:W-:Y:S01]  /*1537c0*/  STL [R1+0x5fc8], R7 ;  /* 0x005fc80701007387 */ /* 0x0003e20000100800 */
[----:B------:R-:W3:Y:S03]  /*1537d0*/  LDL.LU R6, [R1+0x5f50] ;  /* 0x005f500001067983 */ /* 0x000ee60000300800 */
[----:B------:R1:W-:Y:S01]  /*1537e0*/  LDGSTS.E [R10+-0x6d000], [R8.64], P2 ;  /* 0x93000000080a7fae */ /* 0x0003e20009121844 */
[----:B------:R-:W-:Y:S02]  /*1537f0*/  STL [R1+0x5fc0], R30 ;  /* 0x005fc01e01007387 */ /* 0x000fe40000100800 */
[----:B-1----:R-:W-:Y:S01]  /*153800*/  IMAD.MOV.U32 R8, RZ, RZ, R4 ;  /* 0x000000ffff087224 */ /* 0x002fe200078e0004 */
[----:B------:R-:W-:Y:S01]  /*153810*/  MOV R9, R7 ;  /* 0x0000000700097202 */ /* 0x000fe20000000f00 */
[----:B------:R-:W3:Y:S01]  /*153820*/  LDL.LU R4, [R1+0x5f54] ;  /* 0x005f540001047983 */ /* 0x000ee20000300800 */
[----:B------:R-:W-:Y:S02]  /*153830*/  STL [R1+0x5fc4], R31 ;  /* 0x005fc41f01007387 */ /* 0x000fe40000100800 */
[----:B------:R-:W3:Y:S02]  /*153840*/  LDL.LU R7, [R1+0x5f48] ;  /* 0x005f480001077983 */ /* 0x000ee40000300800 */
[----:B----4-:R-:W-:Y:S01]  /*153850*/  IMAD.X R16, R16, 0x1, R0, P5 ;  /* 0x0000000110107824 */ /* 0x010fe200028e0600 */
[----:B------:R1:W-:Y:S01]  /*153860*/  LDGSTS.E [R11+-0x6cf00], [R8.64], P2 ;  /* 0x93100000080b7fae */ /* 0x0003e20009121844 */
[----:B------:R-:W-:-:S02]  /*153870*/  IMAD.MOV.U32 R201, RZ, RZ, R98 ;  /* 0x000000ffffc97224 */ /* 0x000fc400078e0062 */
[----:B------:R-:W-:Y:S01]  /*153880*/  IMAD.MOV.U32 R202, RZ, RZ, R99 ;  /* 0x000000ffffca7224 */ /* 0x000fe200078e0063 */
[----:B-1----:R-:W-:Y:S01]  /*153890*/  MOV R9, R30 ;  /* 0x0000001e00097202 */ /* 0x002fe20000000f00 */
[C---:B--2---:R-:W-:Y:S11]  /*1538a0*/  HMMA.1688.F32.TF32 R52, R12.reuse, R222, R92 ;  /* 0x000000de0c34723c */ /* 0x044ff6000008105c */
[----:B------:R-:W-:Y:S11]  /*1538b0*/  @!UPT UIADD3 URZ, URZ, URZ, URZ ;  /* 0x0000003f3f3ff290 */ /* 0x000ff6000fffe03f */
[----:B------:R-:W-:Y:S01]  /*1538c0*/  @!UPT UIADD3 URZ, URZ, URZ, URZ ;  /* 0x0000003f3f3ff290 */ /* 0x000fe2000fffe03f */
[----:B------:R-:W-:Y:S01]  /*1538d0*/  STL.64 [R1+0x1ec0], R52 ;  /* 0x001ec03401007387 */ /* 0x000fe20000100a00 */
[----:B------:R1:W-:Y:S02]  /*1538e0*/  STL.64 [R1+0x1ec8], R54 ;  /* 0x001ec83601007387 */ /* 0x0003e40000100a00 */
[----:B-1----:R-:W-:Y:S01]  /*1538f0*/  HMMA.1688.F32.TF32 R52, R12, R98, R84 ;  /* 0x000000620c34723c */ /* 0x002fe20000081054 */
[----:B------:R-:W-:Y:S01]  /*153900*/  STL [R1+0x79cc], R222 ;  /* 0x0079ccde01007387 */ /* 0x000fe20000100800 */
[----:B------:R-:W-:Y:S02]  /*153910*/  STL [R1+0x79c8], R223 ;  /* 0x0079c8df01007387 */ /* 0x000fe40000100800 */
[----:B------:R-:W2:Y:S02]  /*153920*/  LDL.LU R30, [R1+0x5f4c] ;  /* 0x005f4c00011e7983 */ /* 0x000ea40000300800 */
[----:B------:R-:W-:Y:S11]  /*153930*/  STL [R1+0x5fb8], R16 ;  /* 0x005fb81001007387 */ /* 0x000ff60000100800 */
[----:B------:R-:W-:Y:S06]  /*153940*/  @!UPT UIADD3 URZ, URZ, URZ, URZ ;  /* 0x0000003f3f3ff290 */ /* 0x000fec000fffe03f */
[----:B------:R-:W-:Y:S01]  /*153950*/  STL.64 [R1+0x1eb0], R52 ;  /* 0x001eb03401007387 */ /* 0x000fe20000100a00 */
[----:B------:R1:W-:Y:S02]  /*153960*/  STL.64 [R1+0x1eb8], R54 ;  /* 0x001eb83601007387 */ /* 0x0003e40000100a00 */
[----:B------:R-:W1:Y:S02]  /*153970*/  LDL.LU.64 R98, [R1+0x7b38] ;  /* 0x007b380001627983 */ /* 0x000e640000300a00 */
[----:B------:R-:W1:Y:S02]  /*153980*/  LDL.LU.64 R96, [R1+0x7b30] ;  /* 0x007b300001607983 */ /* 0x000e640000300a00 */
[----:B------:R-:W-:Y:S01]  /*153990*/  IMAD.MOV.U32 R8, RZ, RZ, R5 ;  /* 0x000000ffff087224 */ /* 0x000fe200078e0005 */
[----:B------:R-:W-:Y:S01]  /*1539a0*/  ISETP.GT.AND P5, PT, R3, 0x5c, PT ;  /* 0x0000005c0300780c */ /* 0x000fe20003fa4270 */
[----:B------:R-:W2:Y:S04]  /*1539b0*/  LDL.LU R5, [R1+0x5f44] ;  /* 0x005f440001057983 */ /* 0x000ea80000300800 */
[----:B------:R3:W-:Y:S01]  /*1539c0*/  LDGSTS.E [R10+-0x6ce00], [R8.64], P2 ;  /* 0x93200000080a7fae */ /* 0x0007e20009121844 */
[----:B------:R-:W-:Y:S01]  /*1539d0*/  MOV R203, R102 ;  /* 0x0000006600cb7202 */ /* 0x000fe20000000f00 */
[----:B------:R-:W-:Y:S01]  /*1539e0*/  IMAD.MOV.U32 R206, RZ, RZ, R103 ;  /* 0x000000ffffce7224 */ /* 0x000fe200078e0067 */
[----:B---3--:R-:W-:Y:S01]  /*1539f0*/  SEL R10, RZ, 0x4, !P5 ;  /* 0x00000004ff0a7807 */ /* 0x008fe20006800000 */
[----:B------:R-:W-:Y:S01]  /*153a00*/  IADD3 R2, P5, R2, R199, RZ ;  /* 0x000000c702027210 */ /* 0x000fe20007fbe0ff */
[----:B------:R-:W-:-:S02]  /*153a10*/  MOV R8, R31 ;  /* 0x0000001f00087202 */ /* 0x000fc40000000f00 */
[----:B------:R-:W3:Y:S01]  /*153a20*/  LDL.LU R31, [R1+0x5f40] ;  /* 0x005f4000011f7983 */ /* 0x000ee20000300800 */
[----:B------:R-:W2:Y:S02]  /*153a30*/  LDL.LU R17, [R1+0x5f38] ;  /* 0x005f380001117983 */ /* 0x000ea40000300800 */
[----:B------:R-:W-:Y:S01]  /*153a40*/  STL [R1+0x5f5c], R2 ;  /* 0x005f5c0201007387 */ /* 0x000fe20000100800 */
[----:B-1----:R-:W-:Y:S11]  /*153a50*/  HMMA.1688.F32.TF32 R52, R12, R102, R96 ;  /* 0x000000660c34723c */ /* 0x002ff60000081060 */
[----:B------:R-:W-:Y:S11]  /*153a60*/  @!UPT UIADD3 URZ, URZ, URZ, URZ ;  /* 0x0000003f3f3ff290 */ /* 0x000ff6000fffe03f */
[----:B------:R-:W-:Y:S01]  /*153a70*/  @!UPT UIADD3 URZ, URZ, URZ, URZ ;  /* 0x0000003f3f3ff290 */ /* 0x000fe2000fffe03f */
[----:B------:R-:W-:Y:S01]  /*153a80*/  STL.64 [R1+0x1ea0], R52 ;  /* 0x001ea03401007387 */ /* 0x000fe20000100a00 */
[----:B------:R1:W-:Y:S02]  /*153a90*/  STL.64 [R1+0x1ea8], R54 ;  /* 0x001ea83601007387 */ /* 0x0003e40000100a00 */
[----:B------:R-:W1:Y:S02]  /*153aa0*/  LDL.LU.64 R102, [R1+0x7b28] ;  /* 0x007b280001667983 */ /* 0x000e640000300a00 */
[----:B------:R-:W1:Y:S02]  /*153ab0*/  LDL.LU.64 R100, [R1+0x7b20] ;  /* 0x007b200001647983 */ /* 0x000e640000300a00 */
[----:B------:R-:W-:Y:S01]  /*153ac0*/  IMAD.X R6, R6, 0x1, R0, P5 ;  /* 0x0000000106067824 */ /* 0x000fe200028e0600 */
[-C--:B------:R-:W-:Y:S01]  /*153ad0*/  IADD3 R4, P6, R4, R199.reuse, RZ ;  /* 0x000000c704047210 */ /* 0x080fe20007fde0ff */
[----:B------:R-:W-:Y:S01]  /*153ae0*/  IMAD.MOV.U32 R9, RZ, RZ, R16 ;  /* 0x000000ffff097224 */ /* 0x000fe200078e0010 */
[----:B--2---:R-:W-:-:S02]  /*153af0*/  IADD3 R30, P5, R30, R199, RZ ;  /* 0x000000c71e1e7210 */ /* 0x004fc40007fbe0ff */
[----:B------:R2:W-:Y:S01]  /*153b00*/  STL [R1+0x5f50], R6 ;  /* 0x005f500601007387 */ /* 0x0005e20000100800 */
[----:B------:R-:W-:Y:S02]  /*153b10*/  STL [R1+0x5f54], R4 ;  /* 0x005f540401007387 */ /* 0x000fe40000100800 */
[----:B------:R-:W-:Y:S02]  /*153b20*/  IMAD.X R7, R7, 0x1, R0, P6 ;  /* 0x0000000107077824 */ /* 0x000fe400030e0600 */
[----:B------:R-:W2:Y:S01]  /*153b30*/  LDL.LU R16, [R1+0x5edc] ;  /* 0x005edc0001107983 */ /* 0x000ea20000300800 */
[----:B------:R-:W-:Y:S01]  /*153b40*/  STL [R1+0x79d0], R206 ;  /* 0x0079d0ce01007387 */ /* 0x000fe20000100800 */
[----:B------:R-:W-:Y:S02]  /*153b50*/  STL.64 [R1+0x79b0], R202 ;  /* 0x0079b0ca01007387 */ /* 0x000fe40000100a00 */
[----:B------:R-:W-:Y:S02]  /*153b60*/  STL.64 [R1+0x79a8], R200 ;  /* 0x0079a8c801007387 */ /* 0x000fe40000100a00 */
[----:B------:R-:W-:Y:S01]  /*153b70*/  STL [R1+0x5f48], R7 ;  /* 0x005f480701007387 */ /* 0x000fe20000100800 */
[----:B------:R-:W-:Y:S01]  /*153b80*/  STL [R1+0x5f4c], R30 ;  /* 0x005f4c1e01007387 */ /* 0x000fe20000100800 */
[----:B------:R-:W-:Y:S01]  /*153b90*/  IMAD.MOV.U32 R224, RZ, RZ, R106 ;  /* 0x000000ffffe07224 */ /* 0x000fe200078e006a */
[----:B------:R-:W-:-:S02]  /*153ba0*/  MOV R225, R107 ;  /* 0x0000006b00e17202 */ /* 0x000fc40000000f00 */
[----:B------:R1:W-:Y:S02]  /*153bb0*/  LDGSTS.E [R11+-0x6cd00], [R8.64], P2 ;  /* 0x93300000080b7fae */ /* 0x0003e40009121844 */
[C---:B-1----:R-:W-:Y:S11]  /*153bc0*/  HMMA.1688.F32.TF32 R52, R12.reuse, R106, R100 ;  /* 0x0000006a0c34723c */ /* 0x042ff60000081064 */
[----:B------:R-:W-:Y:S11]  /*153bd0*/  @!UPT UIADD3 URZ, URZ, URZ, URZ ;  /* 0x0000003f3f3ff290 */ /* 0x000ff6000fffe03f */
[----:B------:R-:W-:Y:S01]  /*153be0*/  @!UPT UIADD3 URZ, URZ, URZ, URZ ;  /* 0x0000003f3f3ff290 */ /* 0x000fe2000fffe03f */
[----:B------:R-:W-:Y:S01]  /*153bf0*/  STL.64 [R1+0x1e90], R52 ;  /* 0x001e903401007387 */ /* 0x000fe20000100a00 */
[----:B------:R1:W-:Y:S02]  /*153c00*/  STL.64 [R1+0x1e98], R54 ;  /* 0x001e983601007387 */ /* 0x0003e40000100a00 */
[----:B------:R-:W1:Y:S02]  /*153c10*/  LDL.LU.64 R106, [R1+0x7b18] ;  /* 0x007b1800016a7983 */ /* 0x000e640000300a00 */
[----:B------:R-:W1:Y:S01]  /*153c20*/  LDL.LU.64 R104, [R1+0x7b10] ;  /* 0x007b100001687983 */ /* 0x000e620000300a00 */
[----:B------:R-:W-:Y:S01]  /*153c30*/  SEL R8, R10, RZ, !P0 ;  /* 0x000000ff0a087207 */ /* 0x000fe20004000000 */
[----:B------:R-:W4:Y:S01]  /*153c40*/  LDL.LU R19, [R1+0x5ed0] ;  /* 0x005ed00001137983 */ /* 0x000f220000300800 */
[----:B------:R-:W-:Y:S02]  /*153c50*/  IMAD.MOV.U32 R9, RZ, RZ, R6 ;  /* 0x000000ffff097224 */ /* 0x000fe400078e0006 */
[----:B------:R-:W4:Y:S01]  /*153c60*/  LDL.LU R18, [R1+0x5ec8] ;  /* 0x005ec80001127983 */ /* 0x000f220000300800 */
[----:B------:R-:W-:Y:S01]  /*153c70*/  ISETP.NE.U32.AND P2, PT, R8, RZ, PT ;  /* 0x000000ff0800720c */ /* 0x000fe20003f45070 */
[----:B---3--:R-:W-:Y:S01]  /*153c80*/  IMAD.X R31, R31, 0x1, R0, P5 ;  /* 0x000000011f1f7824 */ /* 0x008fe200028e0600 */
[----:B------:R-:W-:Y:S01]  /*153c90*/  MOV R8, R2 ;  /* 0x0000000200087202 */ /* 0x000fe20000000f00 */
[----:B--2---:R-:W2:Y:S01]  /*153ca0*/  LDL.LU R6, [R1+0x5ed4] ;  /* 0x005ed40001067983 */ /* 0x004ea20000300800 */
[----:B------:R-:W-:Y:S01]  /*153cb0*/  IADD3 R5, P5, R5, R199, RZ ;  /* 0x000000c705057210 */ /* 0x000fe20007fbe0ff */
[----:B------:R-:W3:Y:S02]  /*153cc0*/  LDL.LU R2, [R1+0x5ecc] ;  /* 0x005ecc0001027983 */ /* 0x000ee40000300800 */
[----:B------:R-:W-:Y:S01]  /*153cd0*/  STL [R1+0x79d8], R225 ;  /* 0x0079d8e101007387 */ /* 0x000fe20000100800 */
[----:B------:R-:W-:Y:S01]  /*153ce0*/  STL [R1+0x79d4], R224 ;  /* 0x0079d4e001007387 */ /* 0x000fe20000100800 */
[----:B------:R-:W-:Y:S02]  /*153cf0*/  STL [R1+0x5f40], R31 ;  /* 0x005f401f01007387 */ /* 0x000fe40000100800 */
[----:B------:R-:W-:Y:S02]  /*153d00*/  STL [R1+0x5f44], R5 ;  /* 0x005f440501007387 */ /* 0x000fe40000100800 */
[----:B------:R-:W-:Y:S01]  /*153d10*/  IMAD.MOV.U32 R226, RZ, RZ, R110 ;  /* 0x000000ffffe27224 */ /* 0x000fe200078e006e */
[----:B------:R-:W-:Y:S01]  /*153d20*/  MOV R227, R111 ;  /* 0x0000006f00e37202 */ /* 0x000fe20000000f00 */
[----:B-1----:R-:W-:Y:S11]  /*153d30*/  HMMA.1688.F32.TF32 R52, R12, R110, R104 ;  /* 0x0000006e0c34723c */ /* 0x002ff60000081068 */
[----:B------:R-:W-:Y:S11]  /*153d40*/  @!UPT UIADD3 URZ, URZ, URZ, URZ ;  /* 0x0000003f3f3ff290 */ /* 0x000ff6000fffe03f */
[----:B------:R-:W-:Y:S01]  /*153d50*/  @!UPT UIADD3 URZ, URZ, URZ, URZ ;  /* 0x0000003f3f3ff290 */ /* 0x000fe2000fffe03f */
[----:B------:R-:W-:Y:S01]  /*153d60*/  STL.64 [R1+0x1e80], R52 ;  /* 0x001e803401007387 */ /* 0x000fe20000100a00 */
[----:B------:R1:W-:Y:S02]  /*153d70*/  STL.64 [R1+0x1e88], R54 ;  /* 0x001e883601007387 */ /* 0x0003e40000100a00 */
[----:B------:R-:W1:Y:S02]  /*153d80*/  LDL.LU.64 R110, [R1+0x7b08] ;  /* 0x007b0800016e7983 */ /* 0x000e640000300a00 */
[----:B------:R-:W1:Y:S01]  /*153d90*/  LDL.LU.64 R108, [R1+0x7b00] ;  /* 0x007b0000016c7983 */ /* 0x000e620000300a00 */
[----:B------:R-:W-:Y:S01]  /*153da0*/  IADD3 R10, R196, 0x100000, RZ ;  /* 0x00100000c40a7810 */ /* 0x000fe20007ffe0ff */
[----:B------:R-:W-:-:S04]  /*153db0*/  IMAD.X R17, R17, 0x1, R0, P5 ;  /* 0x0000000111117824 */ /* 0x000fc800028e0600 */
[----:B------:R2:W-:Y:S04]  /*153dc0*/  LDGSTS.E [R10+-0x6c000], [R8.64], P3 ;  /* 0x94000000080a7fae */ /* 0x0005e80009921844 */
[----:B------:R1:W-:Y:S01]  /*153dd0*/  STL [R1+0x5f38], R17 ;  /* 0x005f381101007387 */ /* 0x0003e20000100800 */
[----:B------:R-:W-:Y:S01]  /*153de0*/  IMAD.MOV.U32 R228, RZ, RZ, R114 ;  /* 0x000000ffffe47224 */ /* 0x000fe200078e0072 */
[----:B------:R-:W-:Y:S02]  /*153df0*/  MOV R229, R115 ;  /* 0x0000007300e57202 */ /* 0x000fe40000000f00 */
[----:B--2---:R-:W-:Y:S01]  /*153e00*/  MOV R9, R7 ;  /* 0x0000000700097202 */ /* 0x004fe20000000f00 */
[----:B------:R-:W-:Y:S01]  /*153e10*/  IMAD.MOV.U32 R8, RZ, RZ, R4 ;  /* 0x000000ffff087224 */ /* 0x000fe200078e0004 */
[----:B------:R-:W2:Y:S01]  /*153e20*/  LDL.LU R7, [R1+0x5ec0] ;  /* 0x005ec00001077983 */ /* 0x000ea20000300800 */
[----:B------:R-:W2:Y:S02]  /*153e30*/  LDL.LU R4, [R1+0x5ec4] ;  /* 0x005ec40001047983 */ /* 0x000ea40000300800 */
[----:B------:R-:W-:Y:S01]  /*153e40*/  STL [R1+0x79dc], R226 ;  /* 0x0079dce201007387 */ /* 0x000fe20000100800 */
[----:B------:R1:W-:Y:S02]  /*153e50*/  LDGSTS.E [R10+-0x6bf00], [R8.64], P3 ;  /* 0x94100000080a7fae */ /* 0x0003e40009921844 */
[----:B-1----:R-:W-:Y:S11]  /*153e60*/  HMMA.1688.F32.TF32 R52, R12, R114, R108 ;  /* 0x000000720c34723c */ /* 0x002ff6000008106c */
[----:B------:R-:W-:Y:S11]  /*153e70*/  @!UPT UIADD3 URZ, URZ, URZ, URZ ;  /* 0x0000003f3f3ff290 */ /* 0x000ff6000fffe03f */
[----:B------:R-:W-:Y:S01]  /*153e80*/  @!UPT UIADD3 URZ, URZ, URZ, URZ ;  /* 0x0000003f3f3ff290 */ /* 0x000fe2000fffe03f */
[----:B------:R-:W-:Y:S01]  /*153e90*/  STL.64 [R1+0x1e70], R52 ;  /* 0x001e703401007387 */ /* 0x000fe20000100a00 */
[----:B------:R1:W-:Y:S02]  /*153ea0*/  STL.64 [R1+0x1e78], R54 ;  /* 0x001e783601007387 */ /* 0x0003e40000100a00 */
[----:B------:R-:W1:Y:S02]  /*153eb0*/  LDL.LU.64 R114, [R1+0x7af8] ;  /* 0x007af80001727983 */ /* 0x000e640000300a00 */
[----:B------:R-:W1:Y:S02]  /*153ec0*/  LDL.LU.64 R112, [R1+0x7af0] ;  /* 0x007af00001707983 */ /* 0x000e640000300a00 */
[----:B------:R-:W-:Y:S02]  /*153ed0*/  IMAD.MOV.U32 R8, RZ, RZ, R30 ;  /* 0x000000ffff087224 */ /* 0x000fe400078e001e */
[----:B------:R-:W-:Y:S01]  /*153ee0*/  IMAD.MOV.U32 R9, RZ, RZ, R31 ;  /* 0x000000ffff097224 */ /* 0x000fe200078e001f */
[----:B------:R-:W-:-:S04]  /*153ef0*/  ISETP.GT.AND P5, PT, R3, 0x60, PT ;  /* 0x000000600300780c */ /* 0x000fc80003fa4270 */
[----:B------:R2:W-:Y:S02]  /*153f00*/  LDGSTS.E [R10+-0x6be00], [R8.64], P3 ;  /* 0x94200000080a7fae */ /* 0x0005e40009921844 */
[----:B--2---:R-:W-:Y:S01]  /*153f10*/  MOV R8, R5 ;  /* 0x0000000500087202 */ /* 0x004fe20000000f00 */
[----:B------:R-:W-:Y:S01]  /*153f20*/  IMAD.MOV.U32 R9, RZ, RZ, R17 ;  /* 0x000000ffff097224 */ /* 0x000fe200078e0011 */
[----:B------:R-:W-:Y:S01]  /*153f30*/  SEL R10, RZ, 0x4, !P5 ;  /* 0x00000004ff0a7807 */ /* 0x000fe20006800000 */
[----:B------:R-:W-:-:S03]  /*153f40*/  IADD3 R16, P5, R16, R199, RZ ;  /* 0x000000c710107210 */ /* 0x000fc60007fbe0ff */
[----:B------:R2:W-:Y:S01]  /*153f50*/  LDGSTS.E [R11+-0x6bd00], [R8.64], P3 ;  /* 0x94300000080b7fae */ /* 0x0005e20009921844 */
[-C--:B------:R-:W-:Y:S01]  /*153f60*/  IADD3 R6, P3, R6, R199.reuse, RZ ;  /* 0x000000c706067210 */ /* 0x080fe20007f7e0ff */
[--C-:B----4-:R-:W-:Y:S02]  /*153f70*/  IMAD.X R19, R19, 0x1, R0.reuse, P5 ;  /* 0x0000000113137824 */ /* 0x110fe400028e0600 */
[----:B------:R4:W-:Y:S01]  /*153f80*/  STL [R1+0x5edc], R16 ;  /* 0x005edc1001007387 */ /* 0x0009e20000100800 */
[----:B------:R-:W2:Y:S02]  /*153f90*/  LDL.LU R17, [R1+0x5eb8] ;  /* 0x005eb80001117983 */ /* 0x000ea40000300800 */
[----:B------:R-:W4:Y:S02]  /*153fa0*/  LDL.LU R5, [R1+0x5e5c] ;  /* 0x005e5c0001057983 */ /* 0x000f240000300800 */
[----:B------:R-:W-:Y:S01]  /*153fb0*/  STL [R1+0x5ed4], R6 ;  /* 0x005ed40601007387 */ /* 0x000fe20000100800 */
[----:B------:R-:W-:Y:S01]  /*153fc0*/  STL [R1+0x5ed0], R19 ;  /* 0x005ed01301007387 */ /* 0x000fe20000100800 */
[----:B------:R-:W-:Y:S01]  /*153fd0*/  MOV R230, R210 ;  /* 0x000000d200e67202 */ /* 0x000fe20000000f00 */
[----:B------:R-:W-:Y:S01]  /*153fe0*/  IMAD.MOV.U32 R231, RZ, RZ, R211 ;  /* 0x000000ffffe77224 */ /* 0x000fe200078e00d3 */
        /* <DEDUP_REMOVED lines=8> */
[----:B---3--:R-:W-:Y:S01]  /*154070*/  IADD3 R2, P3, R2, R199, RZ ;  /* 0x000000c702027210 */ /* 0x008fe20007f7e0ff */
[----:B--2---:R-:W-:-:S03]  /*154080*/  IMAD.MOV.U32 R8, RZ, RZ, R16 ;  /* 0x000000ffff087224 */ /* 0x004fc600078e0010 */
[----:B------:R-:W-:Y:S01]  /*154090*/  STL [R1+0x5ec8], R18 ;  /* 0x005ec81201007387 */ /* 0x000fe20000100800 */
[----:B------:R-:W-:Y:S02]  /*1540a0*/  IMAD.X R7, R7, 0x1, R0, P3 ;  /* 0x0000000107077824 */ /* 0x000fe400018e0600 */
[----:B------:R-:W-:Y:S02]  /*1540b0*/  STL [R1+0x5ecc], R2 ;  /* 0x005ecc0201007387 */ /* 0x000fe40000100800 */
[----:B------:R-:W2:Y:S01]  /*1540c0*/  LDL.LU R41, [R1+0x5e54] ;  /* 0x005e540001297983 */ /* 0x000ea20000300800 */
[----:B----4-:R-:W3:Y:S01]  /*1540d0*/  LDL.LU R16, [R1+0x5e50] ;  /* 0x005e500001107983 */ /* 0x010ee20000300800 */
[----:B------:R4:W-:Y:S02]  /*1540e0*/  STL [R1+0x5ec0], R7 ;  /* 0x005ec00701007387 */ /* 0x0009e40000100800 */
[----:B------:R-:W-:Y:S02]  /*1540f0*/  IMAD.MOV.U32 R232, RZ, RZ, R118 ;  /* 0x000000ffffe87224 */ /* 0x000fe400078e0076 */
[----:B------:R-:W-:Y:S01]  /*154100*/  IMAD.MOV.U32 R233, RZ, RZ, R119 ;  /* 0x000000ffffe97224 */ /* 0x000fe200078e0077 */
[----:B-1----:R-:W-:Y:S11]  /*154110*/  HMMA.1688.F32.TF32 R52, R12, R118, R208 ;  /* 0x000000760c34723c */ /* 0x002ff600000810d0 */
[----:B------:R-:W-:Y:S11]  /*154120*/  @!UPT UIADD3 URZ, URZ, URZ, URZ ;  /* 0x0000003f3f3ff290 */ /* 0x000ff6000fffe03f */
[----:B------:R-:W-:Y:S01]  /*154130*/  @!UPT UIADD3 URZ, URZ, URZ, URZ ;  /* 0x0000003f3f3ff290 */ /* 0x000fe2000fffe03f */
[----:B------:R-:W-:Y:S01]  /*154140*/  STL.64 [R1+0x1e50], R52 ;  /* 0x001e503401007387 */ /* 0x000fe20000100a00 */
[----:B------:R1:W-:Y:S02]  /*154150*/  STL.64 [R1+0x1e58], R54 ;  /* 0x001e583601007387 */ /* 0x0003e40000100a00 */
[----:B------:R-:W1:Y:S02]  /*154160*/  LDL.LU.64 R118, [R1+0x7ad8] ;  /* 0x007ad80001767983 */ /* 0x000e640000300a00 */
[----:B------:R-:W1:Y:S01]  /*154170*/  LDL.LU.64 R116, [R1+0x7ad0] ;  /* 0x007ad00001747983 */ /* 0x000e620000300a00 */
[----:B------:R-:W-:Y:S02]  /*154180*/  SEL R10, R10, RZ, !P0 ;  /* 0x000000ff0a0a7207 */ /* 0x000fe40004000000 */
[----:B------:R-:W-:Y:S02]  /*154190*/  MOV R9, R19 ;  /* 0x0000001300097202 */ /* 0x000fe40000000f00 */
[----:B------:R-:W-:Y:S01]  /*1541a0*/  ISETP.NE.U32.AND P5, PT, R10, RZ, PT ;  /* 0x000000ff0a00720c */ /* 0x000fe20003fa5070 */
[----:B------:R-:W-:Y:S01]  /*1541b0*/  IADD3 R10, R196, 0x100000, RZ ;  /* 0x00100000c40a7810 */ /* 0x000fe20007ffe0ff */
[----:B------:R-:W-:-:S04]  /*1541c0*/  IADD3 R4, P3, R4, R199, RZ ;  /* 0x000000c704047210 */ /* 0x000fc80007f7e0ff */
[----:B------:R2:W-:Y:S01]  /*1541d0*/  LDGSTS.E [R10+-0x6b000], [R8.64], P4 ;  /* 0x95000000080a7fae */ /* 0x0005e2000a121844 */
[----:B------:R-:W-:-:S03]  /*1541e0*/  IADD3.X R17, R17, R0, RZ, P3, !PT ;  /* 0x0000000011117210 */ /* 0x000fc60001ffe4ff */
[----:B------:R1:W-:Y:S01]  /*1541f0*/  STL [R1+0x5ec4], R4 ;  /* 0x005ec40401007387 */ /* 0x0003e20000100800 */
[----:B------:R-:W3:Y:S02]  /*154200*/  LDL.LU R44, [R1+0x5e48] ;  /* 0x005e4800012c7983 */ /* 0x000ee40000300800 */
[----:B--2---:R-:W-:Y:S01]  /*154210*/  IMAD.MOV.U32 R8, RZ, RZ, R6 ;  /* 0x000000ffff087224 */ /* 0x004fe200078e0006 */
[----:B------:R-:W-:Y:S01]  /*154220*/  MOV R9, R18 ;  /* 0x0000001200097202 */ /* 0x000fe20000000f00 */
[----:B------:R-:W2:Y:S04]  /*154230*/  LDL.LU R6, [R1+0x5e4c] ;  /* 0x005e4c0001067983 */ /* 0x000ea80000300800 */
[----:B------:R4:W-:Y:S01]  /*154240*/  LDGSTS.E [R10+-0x6af00], [R8.64], P4 ;  /* 0x95100000080a7fae */ /* 0x0009e2000a121844 */
[----:B------:R-:W-:Y:S01]  /*154250*/  MOV R234, R126 ;  /* 0x0000007e00ea7202 */ /* 0x000fe20000000f00 */
[----:B------:R-:W-:-:S02]  /*154260*/  IMAD.MOV.U32 R235, RZ, RZ, R127 ;  /* 0x000000ffffeb7224 */ /* 0x000fc400078e007f */
[----:B----4-:R-:W-:Y:S02]  /*154270*/  IMAD.MOV.U32 R9, RZ, RZ, R7 ;  /* 0x000000ffff097224 */ /* 0x010fe400078e0007 */
[----:B------:R-:W4:Y:S01]  /*154280*/  LDL.LU R7, [R1+0x5e40] ;  /* 0x005e400001077983 */ /* 0x000f220000300800 */
        /* <DEDUP_REMOVED lines=8> */
[----:B------:R-:W-:Y:S01]  /*154310*/  IMAD.MOV.U32 R8, RZ, RZ, R2 ;  /* 0x000000ffff087224 */ /* 0x000fe200078e0002 */
[----:B------:R-:W-:Y:S02]  /*154320*/  ISETP.GT.AND P3, PT, R3, 0x64, PT ;  /* 0x000000640300780c */ /* 0x000fe40003f64270 */
[----:B------:R-:W-:Y:S01]  /*154330*/  IADD3 R41, P6, R41, R199, RZ ;  /* 0x000000c729297210 */ /* 0x000fe20007fde0ff */
[----:B------:R-:W2:Y:S04]  /*154340*/  LDL.LU R2, [R1+0x5e44] ;  /* 0x005e440001027983 */ /* 0x000ea80000300800 */
[----:B------:R3:W-:Y:S01]  /*154350*/  LDGSTS.E [R11+-0x6ae00], [R8.64], P4 ;  /* 0x95200000080b7fae */ /* 0x0007e2000a121844 */
[----:B------:R-:W-:Y:S01]  /*154360*/  IMAD.MOV.U32 R236, RZ, RZ, R122 ;  /* 0x000000ffffec7224 */ /* 0x000fe200078e007a */
[----:B------:R-:W-:-:S02]  /*154370*/  MOV R237, R123 ;  /* 0x0000007b00ed7202 */ /* 0x000fc40000000f00 */
[----:B---3--:R-:W-:Y:S01]  /*154380*/  SEL R11, RZ, 0x4, !P3 ;  /* 0x00000004ff0b7807 */ /* 0x008fe20005800000 */
[----:B------:R-:W-:Y:S02]  /*154390*/  IADD3 R5, P3, R5, R199, RZ ;  /* 0x000000c705057210 */ /* 0x000fe40007f7e0ff */
[----:B------:R-:W-:Y:S02]  /*1543a0*/  IMAD.MOV.U32 R8, RZ, RZ, R4 ;  /* 0x000000ffff087224 */ /* 0x000fe400078e0004 */
[----:B------:R-:W3:Y:S01]  /*1543b0*/  LDL.LU R4, [R1+0x5e38] ;  /* 0x005e380001047983 */ /* 0x000ee20000300800 */
[----:B------:R-:W-:Y:S02]  /*1543c0*/  STL [R1+0x5e5c], R5 ;  /* 0x005e5c0501007387 */ /* 0x000fe40000100800 */
[----:B------:R-:W-:Y:S01]  /*1543d0*/  STL [R1+0x5e54], R41 ;  /* 0x005e542901007387 */ /* 0x000fe20000100800 */
[----:B-1----:R-:W-:Y:S11]  /*1543e0*/  HMMA.1688.F32.TF32 R52, R12, R122, R124 ;  /* 0x0000007a0c34723c */ /* 0x002ff6000008107c */
[----:B------:R-:W-:Y:S11]  /*1543f0*/  @!UPT UIADD3 URZ, URZ, URZ, URZ ;  /* 0x0000003f3f3ff290 */ /* 0x000ff6000fffe03f */
[----:B------:R-:W-:Y:S01]  /*154400*/  @!UPT UIADD3 URZ, URZ, URZ, URZ ;  /* 0x0000003f3f3ff290 */ /* 0x000fe2000fffe03f */
[----:B------:R-:W-:Y:S01]  /*154410*/  STL.64 [R1+0x1ca0], R52 ;  /* 0x001ca03401007387 */ /* 0x000fe20000100a00 */
[----:B------:R-:W-:Y:S02]  /*154420*/  STL.64 [R1+0x1ca8], R54 ;  /* 0x001ca83601007387 */ /* 0x000fe40000100a00 */
[----:B------:R-:W3:Y:S02]  /*154430*/  LDL.LU.64 R122, [R1+0x7ab8] ;  /* 0x007ab800017a7983 */ /* 0x000ee40000300a00 */
[----:B------:R-:W3:Y:S02]  /*154440*/  LDL.LU.64 R120, [R1+0x7ab0] ;  /* 0x007ab00001787983 */ /* 0x000ee40000300a00 */
[--C-:B------:R-:W-:Y:S01]  /*154450*/  IMAD.X R16, R16, 0x1, R0.reuse, P3 ;  /* 0x0000000110107824 */ /* 0x100fe200018e0600 */
[----:B------:R-:W-:Y:S01]  /*154460*/  MOV R9, R17 ;  /* 0x0000001100097202 */ /* 0x000fe20000000f00 */
[----:B------:R-:W-:Y:S01]  /*154470*/  IMAD.X R44, R44, 0x1, R0, P6 ;  /* 0x000000012c2c7824 */ /* 0x000fe200030e0600 */
[----:B--2---:R-:W-:-:S02]  /*154480*/  IADD3 R6, P3, R6, R199, RZ ;  /* 0x000000c706067210 */ /* 0x004fc40007f7e0ff */
[----:B------:R1:W-:Y:S04]  /*154490*/  STL [R1+0x5e50], R16 ;  /* 0x005e501001007387 */ /* 0x0003e80000100800 */
[----:B------:R2:W-:Y:S01]  /*1544a0*/  LDGSTS.E [R10+-0x6ad00], [R8.64], P4 ;  /* 0x95300000080a7fae */ /* 0x0005e2000a121844 */
[----:B------:R-:W4:Y:S02]  /*1544b0*/  LDL.LU R30, [R1+0x5dd0] ;  /* 0x005dd000011e7983 */ /* 0x000f240000300800 */
[----:B------:R-:W4:Y:S02]  /*1544c0*/  LDL.LU R18, [R1+0x5ddc] ;  /* 0x005ddc0001127983 */ /* 0x000f240000300800 */
[----:B------:R-:W4:Y:S01]  /*1544d0*/  LDL.LU R19, [R1+0x5dd4] ;  /* 0x005dd40001137983 */ /* 0x000f220000300800 */
[----:B------:R-:W4:Y:S01]  /*1544e0*/  LDL.LU R31, [R1+0x5dc8] ;  /* 0x005dc800011f7983 */ /* 0x000f220000300800 */
[----:B------:R-:W-:Y:S01]  /*1544f0*/  STL [R1+0x5e48], R44 ;  /* 0x005e482c01007387 */ /* 0x000fe20000100800 */
[----:B--2---:R-:W-:-:S02]  /*154500*/  SEL R8, R11, RZ, !P0 ;  /* 0x000000ff0b087207 */ /* 0x004fc40004000000 */
[----:B------:R-:W-:Y:S02]  /*154510*/  MOV R9, R16 ;  /* 0x0000001000097202 */ /* 0x000fe40000000f00 */
[----:B-1----:R-:W2:Y:S01]  /*154520*/  LDL.LU R16, [R1+0x5dcc] ;  /* 0x005dcc0001107983 */ /* 0x002ea20000300800 */
[----:B------:R-:W-:Y:S01]  /*154530*/  ISETP.NE.U32.AND P4, PT, R8, RZ, PT ;  /* 0x000000ff0800720c */ /* 0x000fe20003f85070 */
[----:B------:R-:W-:Y:S02]  /*154540*/  IMAD.MOV.U32 R8, RZ, RZ, R5 ;  /* 0x000000ffff087224 */ /* 0x000fe400078e0005 */
[----:B------:R-:W-:Y:S01]  /*154550*/  STL [R1+0x5e4c], R6 ;  /* 0x005e4c0601007387 */ /* 0x000fe20000100800 */
[----:B------:R-:W2:Y:S01]  /*154560*/  LDL.LU R5, [R1+0x5dc4] ;  /* 0x005dc40001057983 */ /* 0x000ea20000300800 */
[----:B------:R-:W-:Y:S01]  /*154570*/  IMAD.MOV.U32 R238, RZ, RZ, R130 ;  /* 0x000000ffffee7224 */ /* 0x000fe200078e0082 */
[----:B------:R-:W-:Y:S01]  /*154580*/  MOV R239, R131 ;  /* 0x0000008300ef7202 */ /* 0x000fe20000000f00 */
[C---:B---3--:R-:W-:Y:S01]  /*154590*/  HMMA.1688.F32.TF32 R52, R12.reuse, R130, R120 ;  /* 0x000000820c34723c */ /* 0x048fe20000081078 */
[----:B----4-:R-:W-:Y:S01]  /*1545a0*/  IMAD.X R7, R7, 0x1, R0, P3 ;  /* 0x0000000107077824 */ /* 0x010fe200018e0600 */
[----:B------:R-:W-:Y:S01]  /*1545b0*/  MOV R240, R90 ;  /* 0x0000005a00f07202 */ /* 0x000fe20000000f00 */
[----:B------:R-:W-:Y:S01]  /*1545c0*/  IMAD.MOV.U32 R241, RZ, RZ, R91 ;  /* 0x000000fffff17224 */ /* 0x000fe200078e005b */
[----:B------:R1:W-:Y:S11]  /*1545d0*/  LDGSTS.E [R10+-0x6a000], [R8.64], P1 ;  /* 0x96000000080a7fae */ /* 0x0003f60008921844 */
[----:B------:R-:W-:Y:S08]  /*1545e0*/  @!UPT UIADD3 URZ, URZ, URZ, URZ ;  /* 0x0000003f3f3ff290 */ /* 0x000ff0000fffe03f */
[----:B------:R-:W-:Y:S01]  /*1545f0*/  STL.64 [R1+0x1cc0], R52 ;  /* 0x001cc03401007387 */ /* 0x000fe20000100a00 */
[----:B------:R3:W-:Y:S02]  /*154600*/  STL.64 [R1+0x1cc8], R54 ;  /* 0x001cc83601007387 */ /* 0x0007e40000100a00 */
[----:B------:R-:W3:Y:S02]  /*154610*/  LDL.LU.64 R130, [R1+0x7aa8] ;  /* 0x007aa80001827983 */ /* 0x000ee40000300a00 */
[----:B------:R-:W3:Y:S01]  /*154620*/  LDL.LU.64 R128, [R1+0x7aa0] ;  /* 0x007aa00001807983 */ /* 0x000ee20000300a00 */
[----:B------:R-:W-:Y:S01]  /*154630*/  IADD3 R2, P3, R2, R199, RZ ;  /* 0x000000c702027210 */ /* 0x000fe20007f7e0ff */
[----:B------:R4:W-:Y:S01]  /*154640*/  STL [R1+0x5e40], R7 ;  /* 0x005e400701007387 */ /* 0x0009e20000100800 */
[----:B------:R-:W2:Y:S03]  /*154650*/  LDL.LU R17, [R1+0x5dc0] ;  /* 0x005dc00001117983 */ /* 0x000ea60000300800 */
[----:B------:R-:W-:Y:S01]  /*154660*/  STL [R1+0x5e44], R2 ;  /* 0x005e440201007387 */ /* 0x000fe20000100800 */
[----:B---3--:R-:W-:Y:S11]  /*154670*/  HMMA.1688.F32.TF32 R52, R12, R90, R128 ;  /* 0x0000005a0c34723c */ /* 0x008ff60000081080 */
[----:B------:R-:W-:Y:S11]  /*154680*/  @!UPT UIADD3 URZ, URZ, URZ, URZ ;  /* 0x0000003f3f3ff290 */ /* 0x000ff6000fffe03f */
[----:B------:R-:W-:Y:S01]  /*154690*/  @!UPT UIADD3 URZ, URZ, URZ, URZ ;  /* 0x0000003f3f3ff290 */ /* 0x000fe2000fffe03f */
[----:B------:R-:W-:Y:S01]  /*1546a0*/  STL.64 [R1+0x1cd0], R52 ;  /* 0x001cd03401007387 */ /* 0x000fe20000100a00 */
[----:B------:R-:W-:Y:S02]  /*1546b0*/  STL.64 [R1+0x1cd8], R54 ;  /* 0x001cd83601007387 */ /* 0x000fe40000100a00 */
[----:B------:R-:W3:Y:S02]  /*1546c0*/  LDL.LU.64 R90, [R1+0x7a98] ;  /* 0x007a9800015a7983 */ /* 0x000ee40000300a00 */
[----:B------:R-:W3:Y:S02]  /*1546d0*/  LDL.LU.64 R88, [R1+0x7a90] ;  /* 0x007a900001587983 */ /* 0x000ee40000300a00 */
[----:B-1----:R-:W-:Y:S02]  /*1546e0*/  IMAD.MOV.U32 R8, RZ, RZ, R41 ;  /* 0x000000ffff087224 */ /* 0x002fe400078e0029 */
[----:B------:R-:W-:Y:S01]  /*1546f0*/  IMAD.MOV.U32 R9, RZ, RZ, R44 ;  /* 0x000000ffff097224 */ /* 0x000fe200078e002c */
[----:B------:R-:W-:-:S04]  /*154700*/  IADD3.X R4, R4, R0, RZ, P3, !PT ;  /* 0x0000000004047210 */ /* 0x000fc80001ffe4ff */
[----:B------:R1:W-:Y:S01]  /*154710*/  LDGSTS.E [R10+-0x69f00], [R8.64], P1 ;  /* 0x96100000080a7fae */ /* 0x0003e20008921844 */
[----:B------:R-:W-:Y:S01]  /*154720*/  IADD3 R11, R196, 0x100000, RZ ;  /* 0x00100000c40b7810 */ /* 0x000fe20007ffe0ff */
[----:B-1----:R-:W-:Y:S02]  /*154730*/  IMAD.MOV.U32 R8, RZ, RZ, R6 ;  /* 0x000000ffff087224 */ /* 0x002fe400078e0006 */
[----:B------:R-:W-:-:S05]  /*154740*/  IMAD.MOV.U32 R9, RZ, RZ, R7 ;  /* 0x000000ffff097224 */ /* 0x000fca00078e0007 */
[----:B------:R1:W-:Y:S02]  /*154750*/  LDGSTS.E [R10+-0x69e00], [R8.64], P1 ;  /* 0x96200000080a7fae */ /* 0x0003e40008921844 */
[----:B-1----:R-:W-:Y:S01]  /*154760*/  IMAD.MOV.U32 R8, RZ, RZ, R2 ;  /* 0x000000ffff087224 */ /* 0x002fe200078e0002 */
[----:B------:R-:W-:-:S05]  /*154770*/  MOV R9, R4 ;  /* 0x0000000400097202 */ /* 0x000fca0000000f00 */
[----:B------:R3:W-:Y:S01]  /*154780*/  LDGSTS.E [R11+-0x69d00], [R8.64], P1 ;  /* 0x96300000080b7fae */ /* 0x0007e20008921844 */
[----:B------:R-:W-:-:S03]  /*154790*/  IADD3 R18, P3, R18, R199, RZ ;  /* 0x000000c712127210 */ /* 0x000fc60007f7e0ff */
[----:B------:R-:W-:Y:S01]  /*1547a0*/  STL [R1+0x5e38], R4 ;  /* 0x005e380401007387 */ /* 0x000fe20000100800 */
[----:B----4-:R-:W4:Y:S02]  /*1547b0*/  LDL.LU R7, [R1+0x5db8] ;  /* 0x005db80001077983 */ /* 0x010f240000300800 */
[----:B------:R-:W-:Y:S01]  /*1547c0*/  IMAD.MOV.U32 R242, RZ, RZ, R134 ;  /* 0x000000fffff27224 */ /* 0x000fe200078e0086 */
[----:B------:R-:W-:Y:S01]  /*1547d0*/  STL [R1+0x5ddc], R18 ;  /* 0x005ddc1201007387 */ /* 0x000fe20000100800 */
[----:B------:R-:W-:Y:S01]  /*1547e0*/  MOV R243, R135 ;  /* 0x0000008700f37202 */ /* 0x000fe20000000f00 */
[----:B---3--:R-:W-:Y:S11]  /*1547f0*/  HMMA.1688.F32.TF32 R8, R12, R134, R88 ;  /* 0x000000860c08723c */ /* 0x008ff60000081058 */
[----:B------:R-:W-:Y:S11]  /*154800*/  @!UPT UIADD3 URZ, URZ, URZ, URZ ;  /* 0x0000003f3f3ff290 */ /* 0x000ff6000fffe03f */
[----:B------:R-:W-:Y:S01]  /*154810*/  @!UPT UIADD3 URZ, URZ, URZ, URZ ;  /* 0x0000003f3f3ff290 */ /* 0x000fe2000fffe03f */
[----:B------:R1:W-:Y:S01]  /*154820*/  STL.64 [R1+0x1ce0], R8 ;  /* 0x001ce00801007387 */ /* 0x0003e20000100a00 */
[----:B------:R-:W-:Y:S02]  /*154830*/  STL.64 [R1+0x1ce8], R10 ;  /* 0x001ce80a01007387 */ /* 0x000fe40000100a00 */
[----:B------:R-:W3:Y:S02]  /*154840*/  LDL.LU.64 R134, [R1+0x7a88] ;  /* 0x007a880001867983 */ /* 0x000ee40000300a00 */
[----:B------:R-:W3:Y:S01]  /*154850*/  LDL.LU.64 R132, [R1+0x7a80] ;  /* 0x007a800001847983 */ /* 0x000ee20000300a00 */
[----:B------:R-:W-:Y:S01]  /*154860*/  ISETP.GT.AND P1, PT, R3, 0x68, PT ;  /* 0x000000680300780c */ /* 0x000fe20003f24270 */
[----:B------:R-:W-:Y:S01]  /*154870*/  IMAD.X R30, R30, 0x1, R0, P3 ;  /* 0x000000011e1e7824 */ /* 0x000fe200018e0600 */
[-C--:B------:R-:W-:Y:S02]  /*154880*/  IADD3 R19, P3, R19, R199.reuse, RZ ;  /* 0x000000c713137210 */ /* 0x080fe40007f7e0ff */
[----:B-1----:R-:W-:Y:S01]  /*154890*/  SEL R8, RZ, 0x4, !P1 ;  /* 0x00000004ff087807 */ /* 0x002fe20004800000 */
[----:B--2---:R-:W-:-:S02]  /*1548a0*/  IADD3 R16, P1, R16, R199, RZ ;  /* 0x000000c710107210 */ /* 0x004fc40007f3e0ff */
[--C-:B------:R-:W-:Y:S01]  /*1548b0*/  IMAD.X R31, R31, 0x1, R0.reuse, P3 ;  /* 0x000000011f1f7824 */ /* 0x100fe200018e0600 */
[----:B------:R1:W-:Y:S01]  /*1548c0*/  STL [R1+0x5dd0], R30 ;  /* 0x005dd01e01007387 */ /* 0x0003e20000100800 */
[----:B------:R-:W-:Y:S01]  /*1548d0*/  IADD3 R5, P3, R5, R199, RZ ;  /* 0x000000c705057210 */ /* 0x000fe20007f7e0ff */
[----:B------:R-:W-:Y:S02]  /*1548e0*/  STL [R1+0x5dd4], R19 ;  /* 0x005dd41301007387 */ /* 0x000fe40000100800 */
[----:B------:R-:W2:Y:S01]  /*1548f0*/  LDL.LU R2, [R1+0x5d5c] ;  /* 0x005d5c0001027983 */ /* 0x000ea20000300800 */
[----:B------:R-:W-:Y:S01]  /*154900*/  STL [R1+0x5dcc], R16 ;  /* 0x005dcc1001007387 */ /* 0x000fe20000100800 */
[----:B------:R-:W-:Y:S02]  /*154910*/  STL [R1+0x5dc8], R31 ;  /* 0x005dc81f01007387 */ /* 0x000fe40000100800 */
[----:B------:R-:W-:Y:S01]  /*154920*/  STL [R1+0x5dc4], R5 ;  /* 0x005dc40501007387 */ /* 0x000fe20000100800 */
[----:B------:R-:W-:Y:S01]  /*154930*/  MOV R244, R146 ;  /* 0x0000009200f47202 */ /* 0x000fe20000000f00 */
[----:B------:R-:W-:Y:S01]  /*154940*/  IMAD.MOV.U32 R245, RZ, RZ, R147 ;  /* 0x000000fffff57224 */ /* 0x000fe200078e0093 */
[----:B---3--:R-:W-:Y:S11]  /*154950*/  HMMA.1688.F32.TF32 R52, R12, R146, R132 ;  /* 0x000000920c34723c */ /* 0x008ff60000081084 */
[----:B------:R-:W-:Y:S11]  /*154960*/  @!UPT UIADD3 URZ, URZ, URZ, URZ ;  /* 0x0000003f3f3ff290 */ /* 0x000ff6000fffe03f */
[----:B------:R-:W-:Y:S01]  /*154970*/  @!UPT UIADD3 URZ, URZ, URZ, URZ ;  /* 0x0000003f3f3ff290 */ /* 0x000fe2000fffe03f */
[----:B------:R-:W-:Y:S01]  /*154980*/  STL.64 [R1+0x1d00], R52 ;  /* 0x001d003401007387 */ /* 0x000fe20000100a00 */
[----:B------:R3:W-:Y:S02]  /*154990*/  STL.64 [R1+0x1d08], R54 ;  /* 0x001d083601007387 */ /* 0x0007e40000100a00 */
[----:B------:R-:W3:Y:S02]  /*1549a0*/  LDL.LU.64 R146, [R1+0x7a78] ;  /* 0x007a780001927983 */ /* 0x000ee40000300a00 */
[----:B------:R-:W3:Y:S02]  /*1549b0*/  LDL.LU.64 R144, [R1+0x7a70] ;  /* 0x007a700001907983 */ /* 0x000ee40000300a00 */
[--C-:B------:R-:W-:Y:S02]  /*1549c0*/  IMAD.X R17, R17, 0x1, R0.reuse, P1 ;  /* 0x0000000111117824 */ /* 0x100fe400008e0600 */
[----:B----4-:R-:W-:Y:S01]  /*1549d0*/  IMAD.X R7, R7, 0x1, R0, P3 ;  /* 0x0000000107077824 */ /* 0x010fe200018e0600 */
[----:B------:R-:W-:-:S02]  /*1549e0*/  MOV R9, R30 ;  /* 0x0000001e00097202 */ /* 0x000fc40000000f00 */
[----:B------:R-:W-:Y:S01]  /*1549f0*/  STL [R1+0x5dc0], R17 ;  /* 0x005dc01101007387 */ /* 0x000fe20000100800 */
[----:B------:R-:W4:Y:S02]  /*154a00*/  LDL.LU R4, [R1+0x5d50] ;  /* 0x005d500001047983 */ /* 0x000f240000300800 */
[----:B------:R-:W2:Y:S02]  /*154a10*/  LDL.LU R6, [R1+0x5d54] ;  /* 0x005d540001067983 */ /* 0x000ea40000300800 */
[----:B------:R-:W2:Y:S01]  /*154a20*/  LDL.LU R41, [R1+0x5d48] ;  /* 0x005d480001297983 */ /* 0x000ea20000300800 */
[----:B-1----:R-:W2:Y:S01]  /*154a30*/  LDL.LU R30, [R1+0x5d4c] ;  /* 0x005d4c00011e7983 */ /* 0x002ea20000300800 */
[----:B------:R-:W-:Y:S01]  /*154a40*/  STL [R1+0x5db8], R7 ;  /* 0x005db80701007387 */ /* 0x000fe20000100800 */
[----:B------:R-:W-:Y:S02]  /*154a50*/  SEL R8, R8, RZ, !P0 ;  /* 0x000000ff08087207 */ /* 0x000fe40004000000 */
[----:B------:R-:W-:-:S02]  /*154a60*/  IADD3 R10, R196, 0x100000, RZ ;  /* 0x00100000c40a7810 */ /* 0x000fc40007ffe0ff */
[----:B------:R-:W-:Y:S01]  /*154a70*/  ISETP.NE.U32.AND P1, PT, R8, RZ, PT ;  /* 0x000000ff0800720c */ /* 0x000fe20003f25070 */
[----:B------:R-:W-:Y:S02]  /*154a80*/  IMAD.MOV.U32 R8, RZ, RZ, R18 ;  /* 0x000000ffff087224 */ /* 0x000fe400078e0012 */
[----:B------:R-:W-:Y:S01]  /*154a90*/  IMAD.MOV.U32 R246, RZ, RZ, R158 ;  /* 0x000000fffff67224 */ /* 0x000fe200078e009e */
[----:B------:R-:W-:Y:S02]  /*154aa0*/  MOV R247, R159 ;  /* 0x0000009f00f77202 */ /* 0x000fe40000000f00 */
[----:B------:R1:W-:Y:S01]  /*154ab0*/  LDGSTS.E [R10+-0x69000], [R8.64], P2 ;  /* 0x97000000080a7fae */ /* 0x0003e20009121844 */
[----:B------:R-:W-:Y:S01]  /*154ac0*/  IMAD.MOV.U32 R248, RZ, RZ, R138 ;  /* 0x000000fffff87224 */ /* 0x000fe200078e008a */
[----:B------:R-:W-:Y:S01]  /*154ad0*/  MOV R249, R139 ;  /* 0x0000008b00f97202 */ /* 0x000fe20000000f00 */
[----:B-1----:R-:W-:Y:S01]  /*154ae0*/  IMAD.MOV.U32 R9, RZ, RZ, R31 ;  /* 0x000000ffff097224 */ /* 0x002fe200078e001f */
[C---:B---3--:R-:W-:Y:S11]  /*154af0*/  HMMA.1688.F32.TF32 R52, R12.reuse, R158, R144 ;  /* 0x0000009e0c34723c */ /* 0x048ff60000081090 */
[----:B------:R-:W-:Y:S11]  /*154b00*/  @!UPT UIADD3 URZ, URZ, URZ, URZ ;  /* 0x0000003f3f3ff290 */ /* 0x000ff6000fffe03f */
[----:B------:R-:W-:Y:S01]  /*154b10*/  @!UPT UIADD3 URZ, URZ, URZ, URZ ;  /* 0x0000003f3f3ff290 */ /* 0x000fe2000fffe03f */
[----:B------:R-:W-:Y:S01]  /*154b20*/  STL.64 [R1+0x1d10], R52 ;  /* 0x001d103401007387 */ /* 0x000fe20000100a00 */
[----:B------:R1:W-:Y:S02]  /*154b30*/  STL.64 [R1+0x1d18], R54 ;  /* 0x001d183601007387 */ /* 0x0003e40000100a00 */
[----:B------:R-:W3:Y:S02]  /*154b40*/  LDL.LU.64 R158, [R1+0x7a68] ;  /* 0x007a6800019e7983 */ /* 0x000ee40000300a00 */
[----:B------:R-:W3:Y:S01]  /*154b50*/  LDL.LU.64 R156, [R1+0x7a60] ;  /* 0x007a6000019c7983 */ /* 0x000ee20000300a00 */
[----:B------:R-:W3:Y:S01]  /*154b60*/  LDL.LU R18, [R1+0x5d44] ;  /* 0x005d440001127983 */ /* 0x000ee20000300800 */
[----:B------:R-:W3:Y:S01]  /*154b70*/  LDL.LU R31, [R1+0x5d40] ;  /* 0x005d4000011f7983 */ /* 0x000ee20000300800 */
        /* <DEDUP_REMOVED lines=8> */
[----:B------:R-:W-:-:S04]  /*154c00*/  IADD3 R11, R196, 0x100000, RZ ;  /* 0x00100000c40b7810 */ /* 0x000fc80007ffe0ff */
[----:B------:R2:W-:Y:S01]  /*154c10*/  LDGSTS.E [R10+-0x68f00], [R8.64], P2 ;  /* 0x97100000080a7fae */ /* 0x0005e20009121844 */
[----:B------:R-:W-:Y:S02]  /*154c20*/  ISETP.GT.AND P3, PT, R3, 0x6c, PT ;  /* 0x0000006c0300780c */ /* 0x000fe40003f64270 */
[----:B--2---:R-:W-:Y:S01]  /*154c30*/  MOV R8, R16 ;  /* 0x0000001000087202 */ /* 0x004fe20000000f00 */
[----:B------:R-:W-:Y:S01]  /*154c40*/  IMAD.MOV.U32 R9, RZ, RZ, R17 ;  /* 0x000000ffff097224 */ /* 0x000fe200078e0011 */
[----:B------:R-:W-:-:S04]  /*154c50*/  SEL R10, RZ, 0x4, !P3 ;  /* 0x00000004ff0a7807 */ /* 0x000fc80005800000 */
[----:B------:R2:W-:Y:S01]  /*154c60*/  LDGSTS.E [R11+-0x68e00], [R8.64], P2 ;  /* 0x97200000080b7fae */ /* 0x0005e20009121844 */
[----:B------:R-:W-:-:S04]  /*154c70*/  IADD3 R2, P3, R2, R199, RZ ;  /* 0x000000c702027210 */ /* 0x000fc80007f7e0ff */
[----:B----4-:R-:W-:Y:S01]  /*154c80*/  IADD3.X R4, R4, R0, RZ, P3, !PT ;  /* 0x0000000004047210 */ /* 0x010fe20001ffe4ff */
[----:B--2---:R-:W-:Y:S02]  /*154c90*/  IMAD.MOV.U32 R8, RZ, RZ, R5 ;  /* 0x000000ffff087224 */ /* 0x004fe400078e0005 */
[----:B------:R-:W-:Y:S01]  /*154ca0*/  IMAD.MOV.U32 R9, RZ, RZ, R7 ;  /* 0x000000ffff097224 */ /* 0x000fe200078e0007 */
[----:B------:R-:W-:Y:S01]  /*154cb0*/  STL [R1+0x5d5c], R2 ;  /* 0x005d5c0201007387 */ /* 0x000fe20000100800 */
[----:B------:R-:W2:Y:S03]  /*154cc0*/  LDL.LU R19, [R1+0x5d38] ;  /* 0x005d380001137983 */ /* 0x000ea60000300800 */
[----:B------:R4:W-:Y:S01]  /*154cd0*/  LDGSTS.E [R11+-0x68d00], [R8.64], P2 ;  /* 0x97300000080b7fae */ /* 0x0009e20009121844 */
[----:B------:R-:W-:Y:S01]  /*154ce0*/  IADD3 R6, P2, R6, R199, RZ ;  /* 0x000000c706067210 */ /* 0x000fe20007f5e0ff */
[----:B------:R-:W-:-:S02]  /*154cf0*/  IMAD.MOV.U32 R250, RZ, RZ, R154 ;  /* 0x000000fffffa7224 */ /* 0x000fc400078e009a */
[----:B------:R-:W-:Y:S02]  /*154d00*/  IMAD.MOV.U32 R251, RZ, RZ, R155 ;  /* 0x000000fffffb7224 */ /* 0x000fe400078e009b */
[----:B------:R-:W-:Y:S01]  /*154d10*/  STL [R1+0x5d54], R6 ;  /* 0x005d540601007387 */ /* 0x000fe20000100800 */
[----:B------:R1:W-:Y:S02]  /*154d20*/  STL [R1+0x5d50], R4 ;  /* 0x005d500401007387 */ /* 0x0003e40000100800 */
[----:B-1----:R-:W-:Y:S11]  /*154d30*/  HMMA.1688.F32.TF32 R52, R12, R154, R136 ;  /* 0x0000009a0c34723c */ /* 0x002ff60000081088 */
[----:B------:R-:W-:Y:S11]  /*154d40*/  @!UPT UIADD3 URZ, URZ, URZ, URZ ;  /* 0x0000003f3f3ff290 */ /* 0x000ff6000fffe03f */
[----:B------:R-:W-:Y:S01]  /*154d50*/  @!UPT UIADD3 URZ, URZ, URZ, URZ ;  /* 0x0000003f3f3ff290 */ /* 0x000fe2000fffe03f */
[----:B------:R-:W-:Y:S01]  /*154d60*/  STL.64 [R1+0x1d30], R52 ;  /* 0x001d303401007387 */ /* 0x000fe20000100a00 */
[----:B------:R1:W-:Y:S02]  /*154d70*/  STL.64 [R1+0x1d38], R54 ;  /* 0x001d383601007387 */ /* 0x0003e40000100a00 */
[----:B------:R-:W1:Y:S02]  /*154d80*/  LDL.LU.64 R154, [R1+0x7a48] ;  /* 0x007a4800019a7983 */ /* 0x000e640000300a00 */
[----:B------:R-:W1:Y:S01]  /*154d90*/  LDL.LU.64 R152, [R1+0x7a40] ;  /* 0x007a400001987983 */ /* 0x000e620000300a00 */
[----:B------:R-:W-:Y:S01]  /*154da0*/  IADD3.X R41, R41, R0, RZ, P2, !PT ;  /* 0x0000000029297210 */ /* 0x000fe200017fe4ff */
[----:B------:R-:W-:Y:S01]  /*154db0*/  IADD3 R30, P2, R30, R199, RZ ;  /* 0x000000c71e1e7210 */ /* 0x000fe20007f5e0ff */
[----:B------:R-:W2:Y:S01]  /*154dc0*/  LDL.LU R16, [R1+0x5cdc] ;  /* 0x005cdc0001107983 */ /* 0x000ea20000300800 */
[----:B------:R-:W2:Y:S02]  /*154dd0*/  LDL.LU R5, [R1+0x5cd4] ;  /* 0x005cd40001057983 */ /* 0x000ea40000300800 */
[----:B----4-:R-:W-:-:S02]  /*154de0*/  IMAD.MOV.U32 R9, RZ, RZ, R4 ;  /* 0x000000ffff097224 */ /* 0x010fc400078e0004 */
[----:B------:R-:W4:Y:S01]  /*154df0*/  LDL.LU R4, [R1+0x5ccc] ;  /* 0x005ccc0001047983 */ /* 0x000f220000300800 */
[----:B------:R-:W-:Y:S02]  /*154e00*/  STL [R1+0x5d48], R41 ;  /* 0x005d482901007387 */ /* 0x000fe40000100800 */
[----:B------:R1:W-:Y:S02]  /*154e10*/  STL [R1+0x5d4c], R30 ;  /* 0x005d4c1e01007387 */ /* 0x0003e40000100800 */
[----:B------:R-:W-:Y:S02]  /*154e20*/  IMAD.MOV.U32 R8, RZ, RZ, R2 ;  /* 0x000000ffff087224 */ /* 0x000fe400078e0002 */
        /* <DEDUP_REMOVED lines=10> */
[----:B---3--:R-:W-:Y:S01]  /*154ed0*/  IADD3.X R31, R31, R0, RZ, P2, !PT ;  /* 0x000000001f1f7210 */ /* 0x008fe200017fe4ff */
[----:B------:R-:W-:Y:S01]  /*154ee0*/  IADD3 R18, P2, R18, R199, RZ ;  /* 0x000000c712127210 */ /* 0x000fe20007f5e0ff */
[----:B------:R-:W-:Y:S01]  /*154ef0*/  ISETP.NE.U32.AND P3, PT, R10, RZ, PT ;  /* 0x000000ff0a00720c */ /* 0x000fe20003f65070 */
[----:B------:R-:W-:-:S02]  /*154f00*/  IADD3 R10, R196, 0x100000, RZ ;  /* 0x00100000c40a7810 */ /* 0x000fc40007ffe0ff */
[----:B------:R-:W-:Y:S01]  /*154f10*/  STL [R1+0x5d40], R31 ;  /* 0x005d401f01007387 */ /* 0x000fe20000100800 */
[----:B------:R-:W-:Y:S02]  /*154f20*/  STL [R1+0x5d44], R18 ;  /* 0x005d441201007387 */ /* 0x000fe40000100800 */
[----:B--2---:R-:W-:Y:S02]  /*154f30*/  IMAD.X R19, R19, 0x1, R0, P2 ;  /* 0x0000000113137824 */ /* 0x004fe400010e0600 */
[----:B------:R-:W2:Y:S01]  /*154f40*/  LDL.LU R17, [R1+0x5cd0] ;  /* 0x005cd00001117983 */ /* 0x000ea20000300800 */
[----:B------:R3:W-:Y:S04]  /*154f50*/  LDGSTS.E [R10+-0x68000], [R8.64], P5 ;  /* 0x98000000080a7fae */ /* 0x0007e8000a921844 */
[----:B------:R-:W2:Y:S01]  /*154f60*/  LDL.LU R7, [R1+0x5cc8] ;  /* 0x005cc80001077983 */ /* 0x000ea20000300800 */
[----:B------:R-:W2:Y:S01]  /*154f70*/  LDL.LU R44, [R1+0x5cc4] ;  /* 0x005cc400012c7983 */ /* 0x000ea20000300800 */
[----:B---3--:R-:W-:Y:S01]  /*154f80*/  MOV R8, R6 ;  /* 0x0000000600087202 */ /* 0x008fe20000000f00 */
[----:B------:R-:W-:Y:S01]  /*154f90*/  IMAD.MOV.U32 R9, RZ, RZ, R41 ;  /* 0x000000ffff097224 */ /* 0x000fe200078e0029 */
[----:B------:R-:W3:Y:S01]  /*154fa0*/  LDL.LU R6, [R1+0x5cc0] ;  /* 0x005cc00001067983 */ /* 0x000ee20000300800 */
[----:B------:R-:W-:Y:S02]  /*154fb0*/  STL [R1+0x5d38], R19 ;  /* 0x005d381301007387 */ /* 0x000fe40000100800 */
[----:B------:R-:W2:Y:S01]  /*154fc0*/  LDL.LU R45, [R1+0x5cb8] ;  /* 0x005cb800012d7983 */ /* 0x000ea20000300800 */
[----:B------:R4:W-:Y:S02]  /*154fd0*/  LDGSTS.E [R10+-0x67f00], [R8.64], P5 ;  /* 0x98100000080a7fae */ /* 0x0009e4000a921844 */
[----:B----4-:R-:W-:-:S02]  /*154fe0*/  MOV R8, R30 ;  /* 0x0000001e00087202 */ /* 0x010fc40000000f00 */
[----:B------:R-:W4:Y:S01]  /*154ff0*/  LDL.LU R30, [R1+0x5c5c] ;  /* 0x005c5c00011e7983 */ /* 0x000f220000300800 */
[----:B------:R-:W-:Y:S01]  /*155000*/  IMAD.MOV.U32 R226, RZ, RZ, R174 ;  /* 0x000000ffffe27224 */ /* 0x000fe200078e00ae */
[----:B------:R-:W-:Y:S02]  /*155010*/  MOV R225, R175 ;  /* 0x000000af00e17202 */ /* 0x000fe40000000f00 */
[----:B------:R-:W-:Y:S01]  /*155020*/  MOV R224, R162 ;  /* 0x000000a200e07202 */ /* 0x000fe20000000f00 */
[----:B------:R-:W-:Y:S01]  /*155030*/  IMAD.MOV.U32 R206, RZ, RZ, R163 ;  /* 0x000000ffffce7224 */ /* 0x000fe200078e00a3 */
[C---:B-1----:R-:W-:Y:S11]  /*155040*/  HMMA.1688.F32.TF32 R52, R12.reuse, R174, R212 ;  /* 0x000000ae0c34723c */ /* 0x042ff600000810d4 */
[----:B------:R-:W-:Y:S11]  /*155050*/  @!UPT UIADD3 URZ, URZ, URZ, URZ ;  /* 0x0000003f3f3ff290 */ /* 0x000ff6000fffe03f */
[----:B------:R-:W-:Y:S01]  /*155060*/  @!UPT UIADD3 URZ, URZ, URZ, URZ ;  /* 0x0000003f3f3ff290 */ /* 0x000fe2000fffe03f */
[----:B------:R-:W-:Y:S01]  /*155070*/  STL.64 [R1+0x1d50], R52 ;  /* 0x001d503401007387 */ /* 0x000fe20000100a00 */
[----:B------:R1:W-:Y:S02]  /*155080*/  STL.64 [R1+0x1d58], R54 ;  /* 0x001d583601007387 */ /* 0x0003e40000100a00 */
[----:B------:R-:W3:Y:S02]  /*155090*/  LDL.LU.64 R174, [R1+0x7a28] ;  /* 0x007a280001ae7983 */ /* 0x000ee40000300a00 */
[----:B------:R-:W3:Y:S01]  /*1550a0*/  LDL.LU.64 R172, [R1+0x7a20] ;  /* 0x007a200001ac7983 */ /* 0x000ee20000300a00 */
        /* <DEDUP_REMOVED lines=8> */
[----:B------:R-:W-:-:S04]  /*155130*/  ISETP.GT.AND P2, PT, R3, 0x70, PT ;  /* 0x000000700300780c */ /* 0x000fc80003f44270 */
[----:B------:R2:W-:Y:S01]  /*155140*/  LDGSTS.E [R10+-0x67e00], [R8.64], P5 ;  /* 0x98200000080a7fae */ /* 0x0005e2000a921844 */
[-C--:B------:R-:W-:Y:S01]  /*155150*/  IADD3 R4, P6, R4, R199.reuse, RZ ;  /* 0x000000c704047210 */ /* 0x080fe20007fde0ff */
[----:B--2---:R-:W-:Y:S02]  /*155160*/  IMAD.MOV.U32 R8, RZ, RZ, R18 ;  /* 0x000000ffff087224 */ /* 0x004fe400078e0012 */
[----:B------:R-:W-:Y:S01]  /*155170*/  IMAD.MOV.U32 R9, RZ, RZ, R19 ;  /* 0x000000ffff097224 */ /* 0x000fe200078e0013 */
[----:B------:R-:W-:Y:S01]  /*155180*/  SEL R10, RZ, 0x4, !P2 ;  /* 0x00000004ff0a7807 */ /* 0x000fe20005000000 */
[----:B------:R-:W-:-:S03]  /*155190*/  IADD3 R16, P2, R16, R199, RZ ;  /* 0x000000c710107210 */ /* 0x000fc60007f5e0ff */
[----:B------:R2:W-:Y:S01]  /*1551a0*/  LDGSTS.E [R11+-0x67d00], [R8.64], P5 ;  /* 0x98300000080b7fae */ /* 0x0005e2000a921844 */
[----:B------:R-:W-:Y:S01]  /*1551b0*/  IADD3 R5, P5, R5, R199, RZ ;  /* 0x000000c705057210 */ /* 0x000fe20007fbe0ff */
[----:B------:R-:W-:Y:S02]  /*1551c0*/  IMAD.X R17, R17, 0x1, R0, P2 ;  /* 0x0000000111117824 */ /* 0x000fe400010e0600 */
[----:B------:R-:W-:Y:S02]  /*1551d0*/  STL [R1+0x5cdc], R16 ;  /* 0x005cdc1001007387 */ /* 0x000fe40000100800 */
[----:B------:R1:W-:Y:S01]  /*1551e0*/  STL [R1+0x5cd4], R5 ;  /* 0x005cd40501007387 */ /* 0x0003e20000100800 */
[----:B------:R-:W-:Y:S01]  /*1551f0*/  IADD3.X R7, R7, R0, RZ, P5, !PT ;  /* 0x0000000007077210 */ /* 0x000fe20002ffe4ff */
[----:B------:R-:W4:Y:S01]  /*155200*/  LDL.LU R41, [R1+0x5c50] ;  /* 0x005c500001297983 */ /* 0x000f220000300800 */
[----:B------:R-:W4:Y:S01]  /*155210*/  LDL.LU R18, [R1+0x5c54] ;  /* 0x005c540001127983 */ /* 0x000f220000300800 */
[----:B------:R-:W-:Y:S02]  /*155220*/  STL [R1+0x5cd0], R17 ;  /* 0x005cd01101007387 */ /* 0x000fe40000100800 */
[----:B------:R-:W-:Y:S02]  /*155230*/  STL [R1+0x5ccc], R4 ;  /* 0x005ccc0401007387 */ /* 0x000fe40000100800 */
[----:B------:R1:W-:Y:S02]  /*155240*/  STL [R1+0x5cc8], R7 ;  /* 0x005cc80701007387 */ /* 0x0003e40000100800 */
        /* <DEDUP_REMOVED lines=9> */
[----:B--2---:R-:W-:Y:S02]  /*1552e0*/  SEL R8, R10, RZ, !P0 ;  /* 0x000000ff0a087207 */ /* 0x004fe40004000000 */
[----:B------:R-:W-:Y:S01]  /*1552f0*/  IADD3 R44, P5, R44, R199, RZ ;  /* 0x000000c72c2c7210 */ /* 0x000fe20007fbe0ff */
[----:B---3--:R-:W-:Y:S01]  /*155300*/  IMAD.X R6, R6, 0x1, R0, P6 ;  /* 0x0000000106067824 */ /* 0x008fe200030e0600 */
[----:B------:R-:W-:-:S02]  /*155310*/  IADD3 R10, R196, 0x100000, RZ ;  /* 0x00100000c40a7810 */ /* 0x000fc40007ffe0ff */
[----:B------:R-:W-:Y:S01]  /*155320*/  ISETP.NE.U32.AND P2, PT, R8, RZ, PT ;  /* 0x000000ff0800720c */ /* 0x000fe20003f45070 */
[----:B------:R-:W-:Y:S02]  /*155330*/  IMAD.MOV.U32 R8, RZ, RZ, R16 ;  /* 0x000000ffff087224 */ /* 0x000fe400078e0010 */
[----:B------:R-:W-:Y:S01]  /*155340*/  IMAD.MOV.U32 R9, RZ, RZ, R17 ;  /* 0x000000ffff097224 */ /* 0x000fe200078e0011 */
[----:B------:R-:W-:Y:S01]  /*155350*/  IADD3.X R45, R45, R0, RZ, P5, !PT ;  /* 0x000000002d2d7210 */ /* 0x000fe20002ffe4ff */
[----:B------:R2:W-:Y:S01]  /*155360*/  STL [R1+0x5cc0], R6 ;  /* 0x005cc00601007387 */ /* 0x0005e20000100800 */
[----:B------:R-:W-:Y:S03]  /*155370*/  STL [R1+0x5cc4], R44 ;  /* 0x005cc42c01007387 */ /* 0x000fe60000100800 */
[----:B------:R3:W-:Y:S04]  /*155380*/  LDGSTS.E [R10+-0x67000], [R8.64], P4 ;  /* 0x99000000080a7fae */ /* 0x0007e8000a121844 */
[----:B------:R-:W-:Y:S01]  /*155390*/  STL [R1+0x5cb8], R45 ;  /* 0x005cb82d01007387 */ /* 0x000fe20000100800 */
[----:B---3--:R-:W-:-:S02]  /*1553a0*/  IMAD.MOV.U32 R8, RZ, RZ, R5 ;  /* 0x000000ffff087224 */ /* 0x008fc400078e0005 */
[----:B------:R-:W-:Y:S01]  /*1553b0*/  IMAD.MOV.U32 R9, RZ, RZ, R7 ;  /* 0x000000ffff097224 */ /* 0x000fe200078e0007 */
[----:B------:R-:W-:Y:S01]  /*1553c0*/  MOV R5, R166 ;  /* 0x000000a600057202 */ /* 0x000fe20000000f00 */
[----:B------:R-:W-:Y:S01]  /*1553d0*/  IMAD.MOV.U32 R7, RZ, RZ, R167 ;  /* 0x000000ffff077224 */ /* 0x000fe200078e00a7 */
[----:B-1----:R-:W-:Y:S01]  /*1553e0*/  HMMA.1688.F32.TF32 R52, R12, R166, R216 ;  /* 0x000000a60c34723c */ /* 0x002fe200000810d8 */
[----:B----4-:R-:W-:Y:S01]  /*1553f0*/  IADD3 R30, P5, R30, R199, RZ ;  /* 0x000000c71e1e7210 */ /* 0x010fe20007fbe0ff */
[----:B------:R1:W-:Y:S11]  /*155400*/  LDGSTS.E [R10+-0x66f00], [R8.64], P4 ;  /* 0x99100000080a7fae */ /* 0x0003f6000a121844 */
[----:B------:R-:W-:Y:S10]  /*155410*/  @!UPT UIADD3 URZ, URZ, URZ, URZ ;  /* 0x0000003f3f3ff290 */ /* 0x000ff4000fffe03f */
[----:B------:R-:W-:Y:S01]  /*155420*/  STL.64 [R1+0x1d80], R52 ;  /* 0x001d803401007387 */ /* 0x000fe20000100a00 */
[----:B------:R-:W-:Y:S02]  /*155430*/  STL.64 [R1+0x1d88], R54 ;  /* 0x001d883601007387 */ /* 0x000fe40000100a00 */
[----:B------:R-:W3:Y:S02]  /*155440*/  LDL.LU.64 R166, [R1+0x79f8] ;  /* 0x0079f80001a67983 */ /* 0x000ee40000300a00 */
[----:B------:R-:W3:Y:S02]  /*155450*/  LDL.LU.64 R164, [R1+0x79f0] ;  /* 0x0079f00001a47983 */ /* 0x000ee40000300a00 */
[----:B------:R-:W-:Y:S02]  /*155460*/  IMAD.MOV.U32 R218, RZ, RZ, R48 ;  /* 0x000000ffffda7224 */ /* 0x000fe400078e0030 */
[----:B------:R-:W-:Y:S01]  /*155470*/  IMAD.X R41, R41, 0x1, R0, P5 ;  /* 0x0000000129297824 */ /* 0x000fe200028e0600 */
[----:B------:R4:W-:Y:S01]  /*155480*/  STL [R1+0x5c5c], R30 ;  /* 0x005c5c1e01007387 */ /* 0x0009e20000100800 */
[----:B------:R-:W4:Y:S02]  /*155490*/  LDL.LU R19, [R1+0x5c48] ;  /* 0x005c480001137983 */ /* 0x000f240000300800 */
[----:B------:R-:W4:Y:S02]  /*1554a0*/  LDL.LU R31, [R1+0x5c4c] ;  /* 0x005c4c00011f7983 */ /* 0x000f240000300800 */
[----:B------:R-:W4:Y:S01]  /*1554b0*/  LDL.LU R16, [R1+0x5c44] ;  /* 0x005c440001107983 */ /* 0x000f220000300800 */
[----:B------:R3:W-:Y:S01]  /*1554c0*/  STL [R1+0x5c50], R41 ;  /* 0x005c502901007387 */ /* 0x0007e20000100800 */
[----:B-1----:R-:W-:Y:S01]  /*1554d0*/  MOV R8, R4 ;  /* 0x0000000400087202 */ /* 0x002fe20000000f00 */
[----:B------:R-:W-:Y:S01]  /*1554e0*/  IMAD.MOV.U32 R9, RZ, RZ, R6 ;  /* 0x000000ffff097224 */ /* 0x000fe200078e0006 */
[----:B--2---:R-:W-:Y:S01]  /*1554f0*/  MOV R6, R170 ;  /* 0x000000aa00067202 */ /* 0x004fe20000000f00 */
[----:B------:R-:W-:-:S02]  /*155500*/  IMAD.MOV.U32 R4, RZ, RZ, R171 ;  /* 0x000000ffff047224 */ /* 0x000fc400078e00ab */
[----:B------:R-:W-:Y:S01]  /*155510*/  IMAD.MOV.U32 R216, RZ, RZ, R169 ;  /* 0x000000ffffd87224 */ /* 0x000fe200078e00a9 */
[----:B------:R-:W-:Y:S02]  /*155520*/  MOV R217, R168 ;  /* 0x000000a800d97202 */ /* 0x000fe40000000f00 */
[----:B------:R-:W-:Y:S01]  /*155530*/  IADD3 R18, P5, R18, R199, RZ ;  /* 0x000000c712127210 */ /* 0x000fe20007fbe0ff */
[----:B------:R-:W-:Y:S01]  /*155540*/  IMAD.MOV.U32 R219, RZ, RZ, R38 ;  /* 0x000000ffffdb7224 */ /* 0x000fe200078e0026 */
[----:B------:R1:W-:Y:S02]  /*155550*/  LDGSTS.E [R11+-0x66e00], [R8.64], P4 ;  /* 0x99200000080b7fae */ /* 0x0003e4000a121844 */
[----:B-1----:R-:W-:Y:S02]  /*155560*/  IMAD.MOV.U32 R8, RZ, RZ, R44 ;  /* 0x000000ffff087224 */ /* 0x002fe400078e002c */
[----:B------:R-:W-:-:S05]  /*155570*/  IMAD.MOV.U32 R9, RZ, RZ, R45 ;  /* 0x000000ffff097224 */ /* 0x000fca00078e002d */
[----:B------:R1:W-:Y:S02]  /*155580*/  LDGSTS.E [R10+-0x66d00], [R8.64], P4 ;  /* 0x99300000080a7fae */ /* 0x0003e4000a121844 */
[----:B-1----:R-:W-:Y:S01]  /*155590*/  IMAD.MOV.U32 R8, RZ, RZ, R30 ;  /* 0x000000ffff087224 */ /* 0x002fe200078e001e */
[----:B---3--:R-:W-:Y:S11]  /*1555a0*/  HMMA.1688.F32.TF32 R48, R12, R170, R164 ;  /* 0x000000aa0c30723c */ /* 0x008ff600000810a4 */
[----:B------:R-:W-:Y:S11]  /*1555b0*/  @!UPT UIADD3 URZ, URZ, URZ, URZ ;  /* 0x0000003f3f3ff290 */ /* 0x000ff6000fffe03f */
[----:B------:R-:W-:Y:S01]  /*1555c0*/  @!UPT UIADD3 URZ, URZ, URZ, URZ ;  /* 0x0000003f3f3ff290 */ /* 0x000fe2000fffe03f */
[----:B------:R-:W-:Y:S01]  /*1555d0*/  STL.64 [R1+0x1d90], R48 ;  /* 0x001d903001007387 */ /* 0x000fe20000100a00 */
[----:B------:R-:W-:Y:S02]  /*1555e0*/  STL.64 [R1+0x1d98], R50 ;  /* 0x001d983201007387 */ /* 0x000fe40000100a00 */
[----:B------:R-:W2:Y:S02]  /*1555f0*/  LDL.LU.64 R170, [R1+0x79e8] ;  /* 0x0079e80001aa7983 */ /* 0x000ea40000300a00 */
[----:B------:R-:W2:Y:S01]  /*155600*/  LDL.LU.64 R168, [R1+0x79e0] ;  /* 0x0079e00001a87983 */ /* 0x000ea20000300a00 */
[----:B------:R1:W-:Y:S01]  /*155610*/  STL [R1+0x5c54], R18 ;  /* 0x005c541201007387 */ /* 0x0003e20000100800 */
[----:B------:R-:W3:Y:S02]  /*155620*/  LDL.LU R38, [R1+0x5c40] ;  /* 0x005c400001267983 */ /* 0x000ee40000300800 */
[----:B------:R-:W3:Y:S02]  /*155630*/  LDL.LU R17, [R1+0x5c38] ;  /* 0x005c380001117983 */ /* 0x000ee40000300800 */
[----:B------:R-:W3:Y:S01]  /*155640*/  LDL.LU R164, [R1+0x1690] ;  /* 0x0016900001a47983 */ /* 0x000ee20000300800 */
[----:B------:R-:W3:Y:S01]  /*155650*/  LDL.LU R165, [R1+0x1694] ;  /* 0x0016940001a57983 */ /* 0x000ee20000300800 */
[----:B------:R-:W3:Y:S02]  /*155660*/  LDL.LU R160, [R1+0x16b0] ;  /* 0x0016b00001a07983 */ /* 0x000ee40000300800 */
[----:B------:R-:W3:Y:S02]  /*155670*/  LDL.LU R161, [R1+0x16b4] ;  /* 0x0016b40001a17983 */ /* 0x000ee40000300800 */
[----:B----4-:R-:W4:Y:S02]  /*155680*/  LDL.LU R30, [R1+0x5bdc] ;  /* 0x005bdc00011e7983 */ /* 0x010f240000300800 */
[----:B------:R-:W-:Y:S01]  /*155690*/  IMAD.MOV.U32 R166, RZ, RZ, R47 ;  /* 0x000000ffffa67224 */ /* 0x000fe200078e002f */
[----:B------:R-:W-:-:S02]  /*1556a0*/  MOV R167, R46 ;  /* 0x0000002e00a77202 */ /* 0x000fc40000000f00 */
[----:B------:R-:W-:Y:S01]  /*1556b0*/  MOV R9, R41 ;  /* 0x0000002900097202 */ /* 0x000fe20000000f00 */
[----:B------:R-:W-:Y:S01]  /*1556c0*/  IMAD.X R19, R19, 0x1, R0, P5 ;  /* 0x0000000113137824 */ /* 0x000fe200028e0600 */
[----:B------:R-:W-:Y:S02]  /*1556d0*/  IADD3 R31, P4, R31, R199, RZ ;  /* 0x000000c71f1f7210 */ /* 0x000fe40007f9e0ff */
[----:B------:R-:W-:Y:S01]  /*1556e0*/  MOV R162, R43 ;  /* 0x0000002b00a27202 */ /* 0x000fe20000000f00 */
[----:B------:R-:W-:Y:S01]  /*1556f0*/  IMAD.MOV.U32 R163, RZ, RZ, R42 ;  /* 0x000000ffffa37224 */ /* 0x000fe200078e002a */
[----:B------:R1:W-:Y:S01]  /*155700*/  LDGSTS.E [R11+-0x66000], [R8.64], P1 ;  /* 0x9a000000080b7fae */ /* 0x0003e20008921844 */
[----:B------:R-:W-:Y:S02]  /*155710*/  IMAD.MOV.U32 R158, RZ, RZ, R40 ;  /* 0x000000ffff9e7224 */ /* 0x000fe400078e0028 */
[----:B------:R-:W-:Y:S01]  /*155720*/  HMMA.1688.F32.TF32 R40, R12, R218, R172 ;  /* 0x000000da0c28723c */ /* 0x000fe200000810ac */
[----:B------:R-:W-:Y:S01]  /*155730*/  IADD3 R16, P5, R16, R199, RZ ;  /* 0x000000c710107210 */ /* 0x000fe20007fbe0ff */
[----:B-1----:R-:W-:Y:S01]  /*155740*/  IMAD.MOV.U32 R8, RZ, RZ, R18 ;  /* 0x000000ffff087224 */ /* 0x002fe200078e0012 */
[----:B------:R-:W-:-:S05]  /*155750*/  MOV R9, R19 ;  /* 0x0000001300097202 */ /* 0x000fca0000000f00 */
[----:B------:R1:W-:Y:S04]  /*155760*/  LDGSTS.E [R10+-0x65f00], [R8.64], P1 ;  /* 0x9a100000080a7fae */ /* 0x0003e80008921844 */
[----:B------:R1:W-:Y:S02]  /*155770*/  STL [R1+0x5c48], R19 ;  /* 0x005c481301007387 */ /* 0x0003e40000100800 */
[----:B-1----:R-:W-:Y:S01]  /*155780*/  IMAD.MOV.U32 R8, RZ, RZ, R31 ;  /* 0x000000ffff087224 */ /* 0x002fe200078e001f */
[----:B------:R-:W-:Y:S01]  /*155790*/  MOV R214, R29 ;  /* 0x0000001d00d67202 */ /* 0x000fe20000000f00 */
[----:B------:R-:W-:Y:S01]  /*1557a0*/  IMAD.MOV.U32 R215, RZ, RZ, R28 ;  /* 0x000000ffffd77224 */ /* 0x000fe200078e001c */
[----:B--2---:R-:W-:Y:S01]  /*1557b0*/  HMMA.1688.F32.TF32 R44, R12, R166, R168 ;  /* 0x000000a60c2c723c */ /* 0x004fe200000810a8 */
[----:B---3--:R-:W-:Y:S01]  /*1557c0*/  IADD3.X R38, R38, R0, RZ, P4, !PT ;  /* 0x0000000026267210 */ /* 0x008fe200027fe4ff */
[----:B------:R-:W-:-:S03]  /*1557d0*/  IMAD.X R17, R17, 0x1, R0, P5 ;  /* 0x0000000111117824 */ /* 0x000fc600028e0600 */
[----:B------:R-:W-:-:S05]  /*1557e0*/  MOV R9, R38 ;  /* 0x0000002600097202 */ /* 0x000fca0000000f00 */
[----:B------:R1:W-:Y:S02]  /*1557f0*/  LDGSTS.E [R10+-0x65e00], [R8.64], P1 ;  /* 0x9a200000080a7fae */ /* 0x0003e40008921844 */
[----:B-1----:R-:W-:Y:S02]  /*155800*/  IMAD.MOV.U32 R8, RZ, RZ, R16 ;  /* 0x000000ffff087224 */ /* 0x002fe400078e0010 */
[----:B------:R-:W-:-:S09]  /*155810*/  IMAD.MOV.U32 R9, RZ, RZ, R17 ;  /* 0x000000ffff097224 */ /* 0x000fd200078e0011 */
[----:B------:R-:W-:Y:S01]  /*155820*/  STL.64 [R1+0x1db0], R44 ;  /* 0x001db02c01007387 */ /* 0x000fe20000100a00 */
[----:B------:R-:W-:Y:S02]  /*155830*/  STL.64 [R1+0x1db8], R46 ;  /* 0x001db82e01007387 */ /* 0x000fe40000100a00 */
[----:B------:R1:W-:Y:S02]  /*155840*/  STL [R1+0x5c4c], R31 ;  /* 0x005c4c1f01007387 */ /* 0x0003e40000100800 */
[----:B------:R-:W2:Y:S01]  /*155850*/  LDL.LU R156, [R1+0x16c0] ;  /* 0x0016c000019c7983 */ /* 0x000ea20000300800 */
[----:B------:R3:W-:Y:S04]  /*155860*/  LDGSTS.E [R11+-0x65d00], [R8.64], P1 ;  /* 0x9a300000080b7fae */ /* 0x0007e80008921844 */
[----:B------:R-:W2:Y:S01]  /*155870*/  LDL.LU R157, [R1+0x16c4] ;  /* 0x0016c400019d7983 */ /* 0x000ea20000300800 */
[----:B------:R1:W-:Y:S02]  /*155880*/  STL [R1+0x5c44], R16 ;  /* 0x005c441001007387 */ /* 0x0003e40000100800 */
[----:B------:R-:W2:Y:S02]  /*155890*/  LDL.LU R18, [R1+0x5bd4] ;  /* 0x005bd40001127983 */ /* 0x000ea40000300800 */
[----:B------:R-:W2:Y:S01]  /*1558a0*/  LDL.LU R19, [R1+0x5bcc] ;  /* 0x005bcc0001137983 */ /* 0x000ea20000300800 */
[----:B------:R-:W-:Y:S01]  /*1558b0*/  STL [R1+0x5c40], R38 ;  /* 0x005c402601007387 */ /* 0x000fe20000100800 */
[----:B------:R4:W-:Y:S01]  /*1558c0*/  STL [R1+0x5c38], R17 ;  /* 0x005c381101007387 */ /* 0x0009e20000100800 */
[----:B---3--:R-:W-:Y:S02]  /*1558d0*/  HMMA.1688.F32.TF32 R8, R12, R162, R140 ;  /* 0x000000a20c08723c */ /* 0x008fe4000008108c */
[----:B------:R-:W-:Y:S01]  /*1558e0*/  STL.64 [R1+0x1dd0], R40 ;  /* 0x001dd02801007387 */ /* 0x000fe20000100a00 */
[----:B------:R-:W-:Y:S02]  /*1558f0*/  STL.64 [R1+0x1dd8], R42 ;  /* 0x001dd82a01007387 */ /* 0x000fe40000100a00 */
[----:B-1----:R-:W3:Y:S02]  /*155900*/  LDL.LU R31, [R1+0x5bd0] ;  /* 0x005bd000011f7983 */ /* 0x002ee40000300800 */
[----:B------:R-:W3:Y:S01]  /*155910*/  LDL.LU R212, [R1+0x16d0] ;  /* 0x0016d00001d47983 */ /* 0x000ee20000300800 */
[----:B------:R-:W3:Y:S01]  /*155920*/  LDL.LU R213, [R1+0x16d4] ;  /* 0x0016d40001d57983 */ /* 0x000ee20000300800 */
[----:B------:R-:W3:Y:S02]  /*155930*/  LDL.LU R29, [R1+0x5bc8] ;  /* 0x005bc800011d7983 */ /* 0x000ee40000300800 */
[----:B------:R-:W3:Y:S02]  /*155940*/  LDL.LU R28, [R1+0x5bc0] ;  /* 0x005bc000011c7983 */ /* 0x000ee40000300800 */
[----:B------:R-:W3:Y:S01]  /*155950*/  LDL.LU R16, [R1+0x5bc4] ;  /* 0x005bc40001107983 */ /* 0x000ee20000300800 */
[----:B----4-:R-:W-:Y:S01]  /*155960*/  IADD3 R30, P1, R30, R199, RZ ;  /* 0x000000c71e1e7210 */ /* 0x010fe20007f3e0ff */
[----:B------:R-:W4:Y:S08]  /*155970*/  LDL.LU R152, [R1+0x16e0] ;  /* 0x0016e00001987983 */ /* 0x000f300000300800 */
[----:B------:R1:W-:Y:S01]  /*155980*/  STL.64 [R1+0x1de0], R8 ;  /* 0x001de00801007387 */ /* 0x0003e20000100a00 */
[----:B------:R1:W-:Y:S02]  /*155990*/  STL.64 [R1+0x1de8], R10 ;  /* 0x001de80a01007387 */ /* 0x0003e40000100a00 */
[----:B------:R-:W-:Y:S02]  /*1559a0*/  STL [R1+0x5bdc], R30 ;  /* 0x005bdc1e01007387 */ /* 0x000fe40000100800 */
[----:B------:R-:W4:Y:S01]  /*1559b0*/  LDL.LU R153, [R1+0x16e4] ;  /* 0x0016e40001997983 */ /* 0x000f220000300800 */
[----:B------:R-:W4:Y:S01]  /*1559c0*/  LDL.LU R148, [R1+0x1700] ;  /* 0x0017000001947983 */ /* 0x000f220000300800 */
[----:B------:R-:W4:Y:S02]  /*1559d0*/  LDL.LU R149, [R1+0x1704] ;  /* 0x0017040001957983 */ /* 0x000f240000300800 */
[----:B------:R-:W4:Y:S02]  /*1559e0*/  LDL.LU R17, [R1+0x5bb8] ;  /* 0x005bb80001117983 */ /* 0x000f240000300800 */
[----:B------:R-:W-:-:S02]  /*1559f0*/  IMAD.MOV.U32 R159, RZ, RZ, R39 ;  /* 0x000000ffff9f7224 */ /* 0x000fc400078e0027 */
[----:B------:R-:W-:Y:S01]  /*155a00*/  IMAD.MOV.U32 R154, RZ, RZ, R37 ;  /* 0x000000ffff9a7224 */ /* 0x000fe200078e0025 */
[----:B------:R-:W-:-:S04]  /*155a10*/  MOV R155, R36 ;  /* 0x00000024009b7202 */ /* 0x000fc80000000f00 */
[C---:B------:R-:W-:Y:S01]  /*155a20*/  HMMA.1688.F32.TF32 R36, R12.reuse, R158, R176 ;  /* 0x0000009e0c24723c */ /* 0x040fe200000810b0 */
[----:B------:R-:W-:Y:S02]  /*155a30*/  IMAD.MOV.U32 R150, RZ, RZ, R35 ;  /* 0x000000ffff967224 */ /* 0x000fe400078e0023 */
[----:B------:R-:W-:Y:S02]  /*155a40*/  IMAD.MOV.U32 R151, RZ, RZ, R34 ;  /* 0x000000ffff977224 */ /* 0x000fe400078e0022 */
[----:B------:R-:W-:Y:S02]  /*155a50*/  IMAD.MOV.U32 R210, RZ, RZ, R33 ;  /* 0x000000ffffd27224 */ /* 0x000fe400078e0021 */
[----:B------:R-:W-:Y:S01]  /*155a60*/  IMAD.MOV.U32 R211, RZ, RZ, R32 ;  /* 0x000000ffffd37224 */ /* 0x000fe200078e0020 */
[----:B------:R-:W-:Y:S01]  /*155a70*/  ISETP.GT.AND P4, PT, R3, 0x74, PT ;  /* 0x000000740300780c */ /* 0x000fe20003f84270 */
[----:B------:R-:W-:Y:S03]  /*155a80*/  HMMA.1688.F32.TF32 R32, R12, R214, R184 ;  /* 0x000000d60c20723c */ /* 0x000fe600000810b8 */
[----:B-1----:R-:W-:-:S02]  /*155a90*/  SEL R9, RZ, 0x4, !P4 ;  /* 0x00000004ff097807 */ /* 0x002fc40006000000 */
[----:B------:R-:W-:-:S04]  /*155aa0*/  ISETP.GT.AND P6, PT, R3, 0x78, PT ;  /* 0x000000780300780c */ /* 0x000fc80003fc4270 */
[----:B------:R-:W-:Y:S02]  /*155ab0*/  SEL R8, RZ, 0x4, !P6 ;  /* 0x00000004ff087807 */ /* 0x000fe40007000000 */
[----:B------:R-:W-:Y:S02]  /*155ac0*/  SEL R9, R9, RZ, !P0 ;  /* 0x000000ff09097207 */ /* 0x000fe40004000000 */
[----:B------:R-:W-:Y:S02]  /*155ad0*/  SEL R8, R8, RZ, !P0 ;  /* 0x000000ff08087207 */ /* 0x000fe40004000000 */
[----:B------:R-:W-:Y:S02]  /*155ae0*/  ISETP.NE.U32.AND P6, PT, R9, RZ, PT ;  /* 0x000000ff0900720c */ /* 0x000fe40003fc5070 */
[----:B------:R-:W-:Y:S02]  /*155af0*/  IADD3 R10, R196, 0x100000, RZ ;  /* 0x00100000c40a7810 */ /* 0x000fe40007ffe0ff */
[----:B--2---:R-:W-:-:S02]  /*155b00*/  IADD3 R18, P5, R18, R199, RZ ;  /* 0x000000c712127210 */ /* 0x004fc40007fbe0ff */
[----:B------:R-:W-:-:S03]  /*155b10*/  IADD3 R19, P4, R19, R199, RZ ;  /* 0x000000c713137210 */ /* 0x000fc60007f9e0ff */
[----:B------:R-:W-:Y:S02]  /*155b20*/  STL [R1+0x5bd4], R18 ;  /* 0x005bd41201007387 */ /* 0x000fe40000100800 */
[----:B------:R-:W-:Y:S01]  /*155b30*/  STL [R1+0x5bcc], R19 ;  /* 0x005bcc1301007387 */ /* 0x000fe20000100800 */
[----:B---3--:R-:W-:-:S05]  /*155b40*/  IADD3.X R31, R31, R0, RZ, P1, !PT ;  /* 0x000000001f1f7210 */ /* 0x008fca0000ffe4ff */
[----:B------:R-:W-:Y:S01]  /*155b50*/  STL [R1+0x5bd0], R31 ;  /* 0x005bd01f01007387 */ /* 0x000fe20000100800 */
[----:B------:R-:W2:Y:S02]  /*155b60*/  LDL.LU R208, [R1+0x16f0] ;  /* 0x0016f00001d07983 */ /* 0x000ea40000300800 */
[----:B------:R1:W-:Y:S02]  /*155b70*/  STL.64 [R1+0x1df0], R36 ;  /* 0x001df02401007387 */ /* 0x0003e40000100a00 */
[----:B------:R-:W-:Y:S01]  /*155b80*/  STL.64 [R1+0x1df8], R38 ;  /* 0x001df82601007387 */ /* 0x000fe20000100a00 */
[----:B------:R-:W2:Y:S01]  /*155b90*/  LDL.LU R209, [R1+0x16f4] ;  /* 0x0016f40001d17983 */ /* 0x000ea20000300800 */
[-C--:B------:R-:W-:Y:S01]  /*155ba0*/  IADD3.X R29, R29, R0.reuse, RZ, P5, !PT ;  /* 0x000000001d1d7210 */ /* 0x080fe20002ffe4ff */
[----:B------:R-:W-:Y:S01]  /*155bb0*/  IMAD.X R28, R28, 0x1, R0, P4 ;  /* 0x000000011c1c7824 */ /* 0x000fe200020e0600 */
[----:B------:R-:W-:Y:S01]  /*155bc0*/  IADD3 R16, P4, R16, R199, RZ ;  /* 0x000000c710107210 */ /* 0x000fe20007f9e0ff */
[----:B-1----:R-:W3:Y:S02]  /*155bd0*/  LDL.LU R37, [R1+0x5b5c] ;  /* 0x005b5c0001257983 */ /* 0x002ee40000300800 */
[----:B------:R-:W-:Y:S02]  /*155be0*/  STL [R1+0x5bc8], R29 ;  /* 0x005bc81d01007387 */ /* 0x000fe40000100800 */
[----:B------:R-:W-:Y:S02]  /*155bf0*/  STL [R1+0x5bc0], R28 ;  /* 0x005bc01c01007387 */ /* 0x000fe40000100800 */
[----:B------:R-:W-:Y:S01]  /*155c00*/  STL [R1+0x5bc4], R16 ;  /* 0x005bc41001007387 */ /* 0x000fe20000100800 */
[----:B------:R-:W-:Y:S01]  /*155c10*/  ISETP.NE.U32.AND P1, PT, R8, RZ, PT ;  /* 0x000000ff0800720c */ /* 0x000fe20003f25070 */
[----:B------:R1:W-:Y:S01]  /*155c20*/  STL.64 [R1+0x1e00], R32 ;  /* 0x001e002001007387 */ /* 0x0003e20000100a00 */
[----:B------:R-:W-:Y:S01]  /*155c30*/  IMAD.MOV.U32 R8, RZ, RZ, R30 ;  /* 0x000000ffff087224 */ /* 0x000fe200078e001e */
[----:B------:R-:W-:Y:S01]  /*155c40*/  MOV R9, R31 ;  /* 0x0000001f00097202 */ /* 0x000fe20000000f00 */
[----:B------:R1:W-:Y:S01]  /*155c50*/  STL.64 [R1+0x1e08], R34 ;  /* 0x001e082201007387 */ /* 0x0003e20000100a00 */
[----:B----4-:R-:W-:-:S03]  /*155c60*/  IADD3.X R17, R17, R0, RZ, P4, !PT ;  /* 0x0000000011117210 */ /* 0x010fc600027fe4ff */
[----:B------:R4:W-:Y:S04]  /*155c70*/  LDGSTS.E [R10+-0x65000], [R8.64], P3 ;  /* 0x9b000000080a7fae */ /* 0x0009e80009921844 */
[----:B-1----:R-:W2:Y:S01]  /*155c80*/  LDL.LU R33, [R1+0x5b54] ;  /* 0x005b540001217983 */ /* 0x002ea20000300800 */
[----:B------:R-:W2:Y:S02]  /*155c90*/  LDL.LU R38, [R1+0x5b50] ;  /* 0x005b500001267983 */ /* 0x000ea40000300800 */
[----:B------:R-:W2:Y:S02]  /*155ca0*/  LDL.LU R36, [R1+0x5b48] ;  /* 0x005b480001247983 */ /* 0x000ea40000300800 */
[----:B------:R-:W2:Y:S02]  /*155cb0*/  LDL.LU R31, [R1+0x5b4c] ;  /* 0x005b4c00011f7983 */ /* 0x000ea40000300800 */
[----:B----4-:R-:W-:-:S02]  /*155cc0*/  IMAD.MOV.U32 R8, RZ, RZ, R18 ;  /* 0x000000ffff087224 */ /* 0x010fc400078e0012 */
[----:B------:R-:W4:Y:S01]  /*155cd0*/  LDL.LU R18, [R1+0x5b44] ;  /* 0x005b440001127983 */ /* 0x000f220000300800 */
[----:B------:R-:W-:Y:S02]  /*155ce0*/  STL [R1+0x5bb8], R17 ;  /* 0x005bb81101007387 */ /* 0x000fe40000100800 */
[----:B------:R-:W4:Y:S01]  /*155cf0*/  LDL.LU R32, [R1+0x5b40] ;  /* 0x005b400001207983 */ /* 0x000f220000300800 */
[----:B------:R-:W-:Y:S01]  /*155d00*/  HMMA.1688.F32.TF32 R40, R12, R154, R188 ;  /* 0x0000009a0c28723c */ /* 0x000fe200000810bc */
[----:B------:R-:W-:Y:S01]  /*155d10*/  IADD3 R11, R196, 0x100000, RZ ;  /* 0x00100000c40b7810 */ /* 0x000fe20007ffe0ff */
[----:B------:R-:W-:-:S05]  /*155d20*/  IMAD.MOV.U32 R9, RZ, RZ, R29 ;  /* 0x000000ffff097224 */ /* 0x000fca00078e001d */
[----:B------:R1:W-:Y:S11]  /*155d30*/  LDGSTS.E [R11+-0x64f00], [R8.64], P3 ;  /* 0x9b100000080b7fae */ /* 0x0003f60009921844 */
[----:B------:R-:W-:Y:S05]  /*155d40*/  @!UPT UIADD3 URZ, URZ, URZ, URZ ;  /* 0x0000003f3f3ff290 */ /* 0x000fea000fffe03f */
[----:B------:R-:W-:Y:S01]  /*155d50*/  STL.64 [R1+0x1e10], R40 ;  /* 0x001e102801007387 */ /* 0x000fe20000100a00 */
[----:B------:R1:W-:Y:S02]  /*155d60*/  STL.64 [R1+0x1e18], R42 ;  /* 0x001e182a01007387 */ /* 0x0003e40000100a00 */
[----:B-1----:R-:W-:Y:S02]  /*155d70*/  IMAD.MOV.U32 R8, RZ, RZ, R19 ;  /* 0x000000ffff087224 */ /* 0x002fe400078e0013 */
[----:B------:R-:W-:Y:S01]  /*155d80*/  IMAD.MOV.U32 R9, RZ, RZ, R28 ;  /* 0x000000ffff097224 */ /* 0x000fe200078e001c */
[----:B------:R-:W4:Y:S01]  /*155d90*/  LDL.LU R30, [R1+0x5b38] ;  /* 0x005b3800011e7983 */ /* 0x000f220000300800 */
[----:B------:R-:W4:Y:S02]  /*155da0*/  LDL.LU R28, [R1+0x565c] ;  /* 0x00565c00011c7983 */ /* 0x000f240000300800 */
[----:B------:R-:W4:Y:S01]  /*155db0*/  LDL.LU R34, [R1+0x1128] ;  /* 0x0011280001227983 */ /* 0x000f220000300800 */
[----:B------:R1:W-:Y:S01]  /*155dc0*/  LDGSTS.E [R10+-0x64e00], [R8.64], P3 ;  /* 0x9b200000080a7fae */ /* 0x0003e20009921844 */
[C---:B------:R-:W-:Y:S08]  /*155dd0*/  HMMA.1688.F32.TF32 R40, R12.reuse, R150, R180 ;  /* 0x000000960c28723c */ /* 0x040ff000000810b4 */
[----:B------:R-:W-:Y:S01]  /*155de0*/  HMMA.1688.F32.TF32 R12, R12, R210, R192 ;  /* 0x000000d20c0c723c */ /* 0x000fe200000810c0 */
[----:B-1----:R-:W-:Y:S01]  /*155df0*/  MOV R8, R16 ;  /* 0x0000001000087202 */ /* 0x002fe20000000f00 */
[----:B------:R-:W-:-:S05]  /*155e00*/  IMAD.MOV.U32 R9, RZ, RZ, R17 ;  /* 0x000000ffff097224 */ /* 0x000fca00078e0011 */
[----:B------:R1:W-:Y:S01]  /*155e10*/  LDGSTS.E [R11+-0x64d00], [R8.64], P3 ;  /* 0x9b300000080b7fae */ /* 0x0003e20009921844 */
[----:B------:R-:W-:-:S07]  /*155e20*/  ISETP.GT.AND P4, PT, R3, 0x7c, PT ;  /* 0x0000007c0300780c */ /* 0x000fce0003f84270 */
[----:B------:R3:W-:Y:S01]  /*155e30*/  STL.64 [R1+0x1e30], R40 ;  /* 0x001e302801007387 */ /* 0x0007e20000100a00 */
[----:B------:R3:W-:Y:S02]  /*155e40*/  STL.64 [R1+0x1e38], R42 ;  /* 0x001e382a01007387 */ /* 0x0007e40000100a00 */
[----:B------:R-:W4:Y:S01]  /*155e50*/  LDL.LU R35, [R1+0x112c] ;  /* 0x00112c0001237983 */ /* 0x000f220000300800 */
[----:B-1----:R-:W-:Y:S02]  /*155e60*/  SEL R8, RZ, 0x4, !P4 ;  /* 0x00000004ff087807 */ /* 0x002fe40006000000 */
[----:B---3--:R-:W-:-:S05]  /*155e70*/  IADD3 R37, P3, R37, R199, RZ ;  /* 0x000000c725257210 */ /* 0x008fca0007f7e0ff */
[----:B------:R-:W-:Y:S01]  /*155e80*/  STL [R1+0x5b5c], R37 ;  /* 0x005b5c2501007387 */ /* 0x000fe20000100800 */
        /* <DEDUP_REMOVED lines=8> */
[-C--:B--2---:R-:W-:Y:S01]  /*155f10*/  IADD3 R33, P4, R33, R199.reuse, RZ ;  /* 0x000000c721217210 */ /* 0x084fe20007f9e0ff */
[----:B------:R-:W-:Y:S01]  /*155f20*/  IMAD.X R38, R38, 0x1, R0, P3 ;  /* 0x0000000126267824 */ /* 0x000fe200018e0600 */
[----:B------:R-:W-:-:S02]  /*155f30*/  IADD3 R31, P3, R31, R199, RZ ;  /* 0x000000c71f1f7210 */ /* 0x000fc40007f7e0ff */
[----:B------:R-:W-:Y:S01]  /*155f40*/  IADD3.X R36, R36, R0, RZ, P4, !PT ;  /* 0x0000000024247210 */ /* 0x000fe200027fe4ff */
[----:B------:R-:W-:Y:S01]  /*155f50*/  STL [R1+0x5b54], R33 ;  /* 0x005b542101007387 */ /* 0x000fe20000100800 */
[----:B------:R-:W-:Y:S02]  /*155f60*/  STL [R1+0x5b50], R38 ;  /* 0x005b502601007387 */ /* 0x000fe40000100800 */
[----:B------:R-:W-:Y:S01]  /*155f70*/  STL [R1+0x5b4c], R31 ;  /* 0x005b4c1f01007387 */ /* 0x000fe20000100800 */
[----:B------:R-:W-:Y:S01]  /*155f80*/  STL [R1+0x5b48], R36 ;  /* 0x005b482401007387 */ /* 0x000fe20000100800 */
[----:B----4-:R-:W-:-:S03]  /*155f90*/  IMAD.X R32, R32, 0x1, R0, P3 ;  /* 0x0000000120207824 */ /* 0x010fc600018e0600 */
[----:B------:R-:W-:Y:S04]  /*155fa0*/  STL.64 [R1+0x1e20], R12 ;  /* 0x001e200c01007387 */ /* 0x000fe80000100a00 */
[----:B------:R1:W-:Y:S04]  /*155fb0*/  STL.64 [R1+0x1e28], R14 ;  /* 0x001e280e01007387 */ /* 0x0003e80000100a00 */
[----:B-1----:R-:W2:Y:S01]  /*155fc0*/  LDL.LU R15, [R1+0x5ae0] ;  /* 0x005ae000010f7983 */ /* 0x002ea20000300800 */
[----:B------:R-:W-:Y:S02]  /*155fd0*/  STL [R1+0x5b40], R32 ;  /* 0x005b402001007387 */ /* 0x000fe40000100800 */
[----:B------:R-:W4:Y:S01]  /*155fe0*/  LDL.LU R13, [R1+0x5ae4] ;  /* 0x005ae400010d7983 */ /* 0x000f220000300800 */
[----:B------:R-:W-:-:S02]  /*155ff0*/  SEL R8, R8, RZ, !P0 ;  /* 0x000000ff08087207 */ /* 0x000fc40004000000 */
[----:B------:R-:W-:Y:S02]  /*156000*/  MOV R9, R38 ;  /* 0x0000002600097202 */ /* 0x000fe40000000f00 */
[----:B------:R-:W-:Y:S01]  /*156010*/  ISETP.NE.U32.AND P4, PT, R8, RZ, PT ;  /* 0x000000ff0800720c */ /* 0x000fe20003f85070 */
[----:B------:R-:W-:Y:S01]  /*156020*/  IMAD.MOV.U32 R8, RZ, RZ, R37 ;  /* 0x000000ffff087224 */ /* 0x000fe200078e0025 */
[----:B------:R-:W-:-:S04]  /*156030*/  IADD3 R18, P3, R18, R199, RZ ;  /* 0x000000c712127210 */ /* 0x000fc80007f7e0ff */
[----:B------:R1:W-:Y:S01]  /*156040*/  LDGSTS.E [R10+-0x64000], [R8.64], P2 ;  /* 0x9c000000080a7fae */ /* 0x0003e20009121844 */
[----:B------:R-:W-:Y:S01]  /*156050*/  IADD3 R12, R196, 0x100000, RZ ;  /* 0x00100000c40c7810 */ /* 0x000fe20007ffe0ff */
[----:B------:R-:W-:Y:S02]  /*156060*/  IMAD.X R30, R30, 0x1, R0, P3 ;  /* 0x000000011e1e7824 */ /* 0x000fe400018e0600 */
[----:B-1----:R-:W-:Y:S01]  /*156070*/  IMAD.MOV.U32 R8, RZ, RZ, R33 ;  /* 0x000000ffff087224 */ /* 0x002fe200078e0021 */
[----:B------:R-:W-:-:S05]  /*156080*/  MOV R9, R36 ;  /* 0x0000002400097202 */ /* 0x000fca0000000f00 */
[----:B------:R1:W-:Y:S01]  /*156090*/  LDGSTS.E [R10+-0x63f00], [R8.64], P2 ;  /* 0x9c100000080a7fae */ /* 0x0003e20009121844 */
[----:B------:R-:W-:Y:S01]  /*1560a0*/  ISETP.GT.AND P3, PT, R3, 0x1, PT ;  /* 0x000000010300780c */ /* 0x000fe20003f64270 */
[----:B-1----:R-:W-:Y:S02]  /*1560b0*/  IMAD.MOV.U32 R8, RZ, RZ, R31 ;  /* 0x000000ffff087224 */ /* 0x002fe400078e001f */
[----:B------:R-:W-:Y:S01]  /*1560c0*/  IMAD.MOV.U32 R9, RZ, RZ, R32 ;  /* 0x000000ffff097224 */ /* 0x000fe200078e0020 */
[----:B------:R-:W-:-:S04]  /*1560d0*/  SEL R10, RZ, 0x4, !P3 ;  /* 0x00000004ff0a7807 */ /* 0x000fc80005800000 */
[----:B------:R1:W-:Y:S01]  /*1560e0*/  LDGSTS.E [R12+-0x63e00], [R8.64], P2 ;  /* 0x9c200000080c7fae */ /* 0x0003e20009121844 */
[----:B------:R-:W-:-:S03]  /*1560f0*/  IADD3 R28, P3, R28, R199, RZ ;  /* 0x000000c71c1c7210 */ /* 0x000fc60007f7e0ff */
[----:B------:R1:W-:Y:S01]  /*156100*/  STL [R1+0x5b44], R18 ;  /* 0x005b441201007387 */ /* 0x0003e20000100800 */
[----:B------:R-:W-:Y:S02]  /*156110*/  STL [R1+0x5b38], R30 ;  /* 0x005b381e01007387 */ /* 0x000fe40000100800 */
[----:B------:R-:W4:Y:S01]  /*156120*/  LDL.LU R14, [R1+0x5ad8] ;  /* 0x005ad800010e7983 */ /* 0x000f220000300800 */
[----:B-1----:R-:W-:Y:S01]  /*156130*/  MOV R8, R18 ;  /* 0x0000001200087202 */ /* 0x002fe20000000f00 */
[----:B------:R-:W-:Y:S01]  /*156140*/  IMAD.MOV.U32 R9, RZ, RZ, R30 ;  /* 0x000000ffff097224 */ /* 0x000fe200078e001e */
[----:B------:R-:W4:Y:S04]  /*156150*/  LDL.LU R18, [R1+0x5a7c] ;  /* 0x005a7c0001127983 */ /* 0x000f280000300800 */
[----:B------:R1:W-:Y:S01]  /*156160*/  LDGSTS.E [R11+-0x63d00], [R8.64], P2 ;  /* 0x9c300000080b7fae */ /* 0x0003e20009121844 */
[----:B------:R-:W-:Y:S01]  /*156170*/  STL [R1+0x565c], R28 ;  /* 0x00565c1c01007387 */ /* 0x000fe20000100800 */
[----:B------:R-:W-:-:S04]  /*156180*/  SEL R10, R10, RZ, !P0 ;  /* 0x000000ff0a0a7207 */ /* 0x000fc80004000000 */
[----:B------:R-:W-:Y:S01]  /*156190*/  ISETP.NE.U32.AND P5, PT, R10, RZ, PT ;  /* 0x000000ff0a00720c */ /* 0x000fe20003fa5070 */
[----:B------:R-:W-:Y:S02]  /*1561a0*/  IADD3 R10, R196, 0x100000, RZ ;  /* 0x00100000c40a7810 */ /* 0x000fe40007ffe0ff */
[----:B-1----:R-:W-:Y:S02]  /*1561b0*/  IMAD.MOV.U32 R8, RZ, RZ, R28 ;  /* 0x000000ffff087224 */ /* 0x002fe400078e001c */
[----:B---3--:R-:W-:Y:S01]  /*1561c0*/  IMAD.X R29, R29, 0x1, R0, P3 ;  /* 0x000000011d1d7824 */ /* 0x008fe200018e0600 */
[----:B------:R-:W-:-:S04]  /*1561d0*/  IADD3 R16, P2, R16, R199, RZ ;  /* 0x000000c710107210 */ /* 0x000fc80007f5e0ff */
[----:B------:R-:W-:Y:S01]  /*1561e0*/  IADD3.X R17, R17, R0, RZ, P2, !PT ;  /* 0x0000000011117210 */ /* 0x000fe200017fe4ff */
[----:B------:R-:W-:Y:S01]  /*1561f0*/  IADD3 R19, P2, R19, R199, RZ ;  /* 0x000000c713137210 */ /* 0x000fe20007f5e0ff */
[----:B------:R-:W-:Y:S01]  /*156200*/  STL [R1+0x5af4], R16 ;  /* 0x005af41001007387 */ /* 0x000fe20000100800 */
[----:B------:R-:W-:Y:S02]  /*156210*/  STL [R1+0x4e90], R29 ;  /* 0x004e901d01007387 */ /* 0x000fe40000100800 */
[----:B------:R-:W3:Y:S02]  /*156220*/  LDL.LU R33, [R1+0x5a70] ;  /* 0x005a700001217983 */ /* 0x000ee40000300800 */
[----:B------:R1:W-:Y:S01]  /*156230*/  STL [R1+0x5ae8], R17 ;  /* 0x005ae81101007387 */ /* 0x0003e20000100800 */
[----:B------:R-:W3:Y:S01]  /*156240*/  LDL.LU R12, [R1+0x5a74] ;  /* 0x005a7400010c7983 */ /* 0x000ee20000300800 */
[----:B------:R-:W-:Y:S02]  /*156250*/  STL [R1+0x5aec], R19 ;  /* 0x005aec1301007387 */ /* 0x000fe40000100800 */
[----:B------:R-:W3:Y:S02]  /*156260*/  LDL.LU R31, [R1+0x5a6c] ;  /* 0x005a6c00011f7983 */ /* 0x000ee40000300800 */
[----:B------:R-:W3:Y:S02]  /*156270*/  LDL.LU R38, [R1+0x1118] ;  /* 0x0011180001267983 */ /* 0x000ee40000300800 */
[----:B------:R-:W-:-:S05]  /*156280*/  IMAD.MOV.U32 R9, RZ, RZ, R29 ;  /* 0x000000ffff097224 */ /* 0x000fca00078e001d */
[----:B------:R1:W-:Y:S01]  /*156290*/  LDGSTS.E [R10+-0x63000], [R8.64], P6 ;  /* 0x9d000000080a7fae */ /* 0x0003e2000b121844 */
[----:B--2---:R-:W-:Y:S02]  /*1562a0*/  IADD3.X R15, R15, R0, RZ, P2, !PT ;  /* 0x000000000f0f7210 */ /* 0x004fe400017fe4ff */
[----:B----4-:R-:W-:-:S03]  /*1562b0*/  IADD3 R13, P2, R13, R199, RZ ;  /* 0x000000c70d0d7210 */ /* 0x010fc60007f5e0ff */
[----:B------:R-:W-:Y:S01]  /*1562c0*/  STL [R1+0x5ae0], R15 ;  /* 0x005ae00f01007387 */ /* 0x000fe20000100800 */
[----:B------:R-:W2:Y:S03]  /*1562d0*/  LDL.LU R39, [R1+0x111c] ;  /* 0x00111c0001277983 */ /* 0x000ea60000300800 */
[----:B------:R4:W-:Y:S01]  /*1562e0*/  STL [R1+0x5ae4], R13 ;  /* 0x005ae40d01007387 */ /* 0x0009e20000100800 */
[----:B------:R-:W2:Y:S03]  /*1562f0*/  LDL.LU R44, [R1+0x2d10] ;  /* 0x002d1000012c7983 */ /* 0x000ea60000300800 */
[----:B------:R-:W2:Y:S01]  /*156300*/  LDL.LU R45, [R1+0x2d14] ;  /* 0x002d1400012d7983 */ /* 0x000ea20000300800 */
[----:B------:R-:W2:Y:S02]  /*156310*/  LDL.LU R46, [R1+0x2d18] ;  /* 0x002d1800012e7983 */ /* 0x000ea40000300800 */
[----:B-1----:R-:W-:-:S02]  /*156320*/  IMAD.MOV.U32 R9, RZ, RZ, R17 ;  /* 0x000000ffff097224 */ /* 0x002fc400078e0011 */
[----:B------:R-:W2:Y:S01]  /*156330*/  LDL.LU R47, [R1+0x2d1c] ;  /* 0x002d1c00012f7983 */ /* 0x000ea20000300800 */
[----:B------:R-:W2:Y:S01]  /*156340*/  LDL.LU R17, [R1+0x5a68] ;  /* 0x005a680001117983 */ /* 0x000ea20000300800 */
[----:B------:R-:W-:Y:S02]  /*156350*/  IMAD.MOV.U32 R8, RZ, RZ, R16 ;  /* 0x000000ffff087224 */ /* 0x000fe400078e0010 */
[----:B------:R-:W2:Y:S02]  /*156360*/  LDL.LU R32, [R1+0x5a60] ;  /* 0x005a600001207983 */ /* 0x000ea40000300800 */
[----:B------:R-:W2:Y:S01]  /*156370*/  LDL.LU R16, [R1+0x5a64] ;  /* 0x005a640001107983 */ /* 0x000ea20000300800 */
[----:B------:R-:W2:Y:S04]  /*156380*/  LDL.LU R30, [R1+0x5a58] ;  /* 0x005a5800011e7983 */ /* 0x000ea80000300800 */
[----:B------:R1:W-:Y:S01]  /*156390*/  LDGSTS.E [R11+-0x62f00], [R8.64], P6 ;  /* 0x9d100000080b7fae */ /* 0x0003e2000b121844 */
[----:B------:R-:W-:Y:S01]  /*1563a0*/  HMMA.1688.F32.TF32 R56, R20, R34, R40 ;  /* 0x000000221438723c */ /* 0x000fe20000081028 */
[----:B-1----:R-:W-:-:S02]  /*1563b0*/  IMAD.MOV.U32 R8, RZ, RZ, R19 ;  /* 0x000000ffff087224 */ /* 0x002fc400078e0013 */
[----:B------:R-:W-:-:S05]  /*1563c0*/  IMAD.MOV.U32 R9, RZ, RZ, R15 ;  /* 0x000000ffff097224 */ /* 0x000fca00078e000f */
[----:B------:R1:W-:Y:S01]  /*1563d0*/  LDGSTS.E [R10+-0x62e00], [R8.64], P6 ;  /* 0x9d200000080a7fae */ /* 0x0003e2000b121844 */
[----:B------:R-:W-:Y:S01]  /*1563e0*/  IADD3.X R14, R14, R0, RZ, P2, !PT ;  /* 0x000000000e0e7210 */ /* 0x000fe200017fe4ff */
[----:B------:R-:W-:-:S04]  /*1563f0*/  ISETP.GT.AND P2, PT, R3, 0x5, PT ;  /* 0x000000050300780c */ /* 0x000fc80003f44270 */
[----:B-1----:R-:W-:Y:S01]  /*156400*/  SEL R10, RZ, 0x4, !P2 ;  /* 0x00000004ff0a7807 */ /* 0x002fe20005000000 */
[----:B------:R1:W-:Y:S01]  /*156410*/  STL [R1+0x5ad8], R14 ;  /* 0x005ad80e01007387 */ /* 0x0003e20000100800 */
[----:B------:R-:W2:Y:S02]  /*156420*/  LDL.LU R34, [R1+0x1138] ;  /* 0x0011380001227983 */ /* 0x000ea40000300800 */
[----:B------:R-:W2:Y:S01]  /*156430*/  LDL.LU R35, [R1+0x113c] ;  /* 0x00113c0001237983 */ /* 0x000ea20000300800 */
[----:B------:R-:W-:Y:S02]  /*156440*/  IADD3 R18, P2, R18, R199, RZ ;  /* 0x000000c712127210 */ /* 0x000fe40007f5e0ff */
[----:B------:R-:W-:Y:S01]  /*156450*/  MOV R8, R13 ;  /* 0x0000000d00087202 */ /* 0x000fe20000000f00 */
[----:B------:R-:W-:Y:S02]  /*156460*/  IMAD.MOV.U32 R9, RZ, RZ, R14 ;  /* 0x000000ffff097224 */ /* 0x000fe400078e000e */
[----:B------:R1:W-:Y:S01]  /*156470*/  STL [R1+0x5a7c], R18 ;  /* 0x005a7c1201007387 */ /* 0x0003e20000100800 */
[----:B------:R-:W2:Y:S02]  /*156480*/  LDL.LU R40, [R1+0x2d00] ;  /* 0x002d000001287983 */ /* 0x000ea40000300800 */
[----:B------:R-:W2:Y:S02]  /*156490*/  LDL.LU R41, [R1+0x2d04] ;  /* 0x002d040001297983 */ /* 0x000ea40000300800 */
[----:B------:R-:W2:Y:S01]  /*1564a0*/  LDL.LU R42, [R1+0x2d08] ;  /* 0x002d0800012a7983 */ /* 0x000ea20000300800 */
[----:B------:R-:W2:Y:S01]  /*1564b0*/  LDL.LU R43, [R1+0x2d0c] ;  /* 0x002d0c00012b7983 */ /* 0x000ea20000300800 */
[----:B------:R-:W2:Y:S03]  /*1564c0*/  LDL.LU R29, [R1+0x59f0] ;  /* 0x0059f000011d7983 */ /* 0x000ea60000300800 */
[----:B------:R1:W-:Y:S01]  /*1564d0*/  LDGSTS.E [R11+-0x62d00], [R8.64], P6 ;  /* 0x9d300000080b7fae */ /* 0x0003e2000b121844 */
[----:B------:R-:W2:Y:S02]  /*1564e0*/  LDL.LU R28, [R1+0x59fc] ;  /* 0x0059fc00011c7983 */ /* 0x000ea40000300800 */
[----:B----4-:R-:W4:Y:S02]  /*1564f0*/  LDL.LU R13, [R1+0x59f4] ;  /* 0x0059f400010d7983 */ /* 0x010f240000300800 */
[----:B------:R-:W4:Y:S01]  /*156500*/  LDL.LU R15, [R1+0x59ec] ;  /* 0x0059ec00010f7983 */ /* 0x000f220000300800 */
[----:B-1----:R-:W-:Y:S01]  /*156510*/  SEL R8, R10, RZ, !P0 ;  /* 0x000000ff0a087207 */ /* 0x002fe20004000000 */
[----:B------:R-:W-:-:S02]  /*156520*/  IADD3 R10, R196, 0x100000, RZ ;  /* 0x00100000c40a7810 */ /* 0x000fc40007ffe0ff */
[----:B---3--:R-:W-:Y:S01]  /*156530*/  IMAD.X R33, R33, 0x1, R0, P2 ;  /* 0x0000000121217824 */ /* 0x008fe200010e0600 */
[-C--:B------:R-:W-:Y:S02]  /*156540*/  IADD3 R12, P3, R12, R199.reuse, RZ ;  /* 0x000000c70c0c7210 */ /* 0x080fe40007f7e0ff */
[----:B------:R-:W-:-:S03]  /*156550*/  IADD3 R31, P6, R31, R199, RZ ;  /* 0x000000c71f1f7210 */ /* 0x000fc60007fde0ff */
[----:B------:R-:W-:Y:S01]  /*156560*/  STL [R1+0x5a74], R12 ;  /* 0x005a740c01007387 */ /* 0x000fe20000100800 */
[----:B------:R-:W-:Y:S02]  /*156570*/  STL [R1+0x5a70], R33 ;  /* 0x005a702101007387 */ /* 0x000fe40000100800 */
[----:B------:R-:W-:Y:S01]  /*156580*/  STL [R1+0x5a6c], R31 ;  /* 0x005a6c1f01007387 */ /* 0x000fe20000100800 */
[----:B------:R-:W-:Y:S01]  /*156590*/  ISETP.NE.U32.AND P2, PT, R8, RZ, PT ;  /* 0x000000ff0800720c */ /* 0x000fe20003f45070 */
[----:B------:R-:W-:Y:S01]  /*1565a0*/  IMAD.MOV.U32 R8, RZ, RZ, R18 ;  /* 0x000000ffff087224 */ /* 0x000fe200078e0012 */
[----:B------:R-:W-:-:S05]  /*1565b0*/  MOV R9, R33 ;  /* 0x0000002100097202 */ /* 0x000fca0000000f00 */
[----:B------:R1:W-:Y:S01]  /*1565c0*/  LDGSTS.E [R10+-0x62000], [R8.64], P1 ;  /* 0x9e000000080a7fae */ /* 0x0003e20008921844 */
[----:B--2---:R-:W-:-:S05]  /*1565d0*/  IADD3.X R17, R17, R0, RZ, P3, !PT ;  /* 0x0000000011117210 */ /* 0x004fca0001ffe4ff */
[----:B------:R2:W-:Y:S01]  /*1565e0*/  STL [R1+0x5a68], R17 ;  /* 0x005a681101007387 */ /* 0x0005e20000100800 */
[----:B------:R-:W3:Y:S02]  /*1565f0*/  LDL.LU R19, [R1+0x59e8] ;  /* 0x0059e80001137983 */ /* 0x000ee40000300800 */
[----:B------:R-:W-:Y:S02]  /*156600*/  IMAD.X R32, R32, 0x1, R0, P6 ;  /* 0x0000000120207824 */ /* 0x000fe400030e0600 */
[----:B------:R-:W3:Y:S01]  /*156610*/  LDL.LU R14, [R1+0x59e4] ;  /* 0x0059e400010e7983 */ /* 0x000ee20000300800 */
[----:B------:R-:W-:Y:S01]  /*156620*/  IADD3 R16, P3, R16, R199, RZ ;  /* 0x000000c710107210 */ /* 0x000fe20007f7e0ff */
[----:B------:R-:W3:Y:S01]  /*156630*/  LDL.LU R18, [R1+0x59e0] ;  /* 0x0059e00001127983 */ /* 0x000ee20000300800 */
[----:B------:R-:W-:Y:S01]  /*156640*/  STL [R1+0x5a60], R32 ;  /* 0x005a602001007387 */ /* 0x000fe20000100800 */
[----:B-1----:R-:W-:Y:S02]  /*156650*/  MOV R9, R17 ;  /* 0x0000001100097202 */ /* 0x002fe40000000f00 */
[----:B------:R1:W-:Y:S01]  /*156660*/  STL [R1+0x5a64], R16 ;  /* 0x005a641001007387 */ /* 0x0003e20000100800 */
[----:B--2---:R-:W2:Y:S02]  /*156670*/  LDL.LU R17, [R1+0x59d8] ;  /* 0x0059d80001117983 */ /* 0x004ea40000300800 */
[----:B------:R-:W-:Y:S01]  /*156680*/  IMAD.MOV.U32 R8, RZ, RZ, R12 ;  /* 0x000000ffff087224 */ /* 0x000fe200078e000c */
[----:B------:R-:W-:Y:S01]  /*156690*/  IADD3 R12, R196, 0x100000, RZ ;  /* 0x00100000c40c7810 */ /* 0x000fe20007ffe0ff */
[----:B------:R-:W-:-:S03]  /*1566a0*/  IMAD.X R30, R30, 0x1, R0, P3 ;  /* 0x000000011e1e7824 */ /* 0x000fc600018e0600 */
[----:B------:R1:W-:Y:S01]  /*1566b0*/  LDGSTS.E [R10+-0x61f00], [R8.64], P1 ;  /* 0x9e100000080a7fae */ /* 0x0003e20008921844 */
[----:B------:R-:W-:Y:S01]  /*1566c0*/  ISETP.GT.AND P3, PT, R3, 0x9, PT ;  /* 0x000000090300780c */ /* 0x000fe20003f64270 */
[----:B-1----:R-:W-:Y:S02]  /*1566d0*/  IMAD.MOV.U32 R8, RZ, RZ, R31 ;  /* 0x000000ffff087224 */ /* 0x002fe400078e001f */
[----:B------:R-:W-:-:S05]  /*1566e0*/  IMAD.MOV.U32 R9, RZ, RZ, R32 ;  /* 0x000000ffff097224 */ /* 0x000fca00078e0020 */
[----:B------:R1:W-:Y:S01]  /*1566f0*/  LDGSTS.E [R12+-0x61e00], [R8.64], P1 ;  /* 0x9e200000080c7fae */ /* 0x0003e20008921844 */
[----:B------:R-:W-:-:S03]  /*156700*/  SEL R10, RZ, 0x4, !P3 ;  /* 0x00000004ff0a7807 */ /* 0x000fc60005800000 */
[----:B------:R-:W-:Y:S01]  /*156710*/  STL [R1+0x5a58], R30 ;  /* 0x005a581e01007387 */ /* 0x000fe20000100800 */
[----:B------:R-:W2:Y:S01]  /*156720*/  LDL R252, [R1+0x3710] ;  /* 0x0037100001fc7983 */ /* 0x000ea20000100800 */
[----:B-1----:R-:W-:Y:S01]  /*156730*/  MOV R8, R16 ;  /* 0x0000001000087202 */ /* 0x002fe20000000f00 */
[----:B------:R-:W-:Y:S01]  /*156740*/  IMAD.MOV.U32 R9, RZ, RZ, R30 ;  /* 0x000000ffff097224 */ /* 0x000fe200078e001e */
[----:B------:R-:W-:Y:S01]  /*156750*/  SEL R10, R10, RZ, !P0 ;  /* 0x000000ff0a0a7207 */ /* 0x000fe20004000000 */
[----:B------:R-:W2:Y:S04]  /*156760*/  LDL.LU R16, [R1+0x693c] ;  /* 0x00693c0001107983 */ /* 0x000ea80000300800 */
[----:B------:R1:W-:Y:S01]  /*156770*/  LDGSTS.E [R11+-0x61d00], [R8.64], P1 ;  /* 0x9e300000080b7fae */ /* 0x0003e20008921844 */
[----:B------:R-:W-:-:S02]  /*156780*/  IADD3 R28, P3, R28, R199, RZ ;  /* 0x000000c71c1c7210 */ /* 0x000fc40007f7e0ff */
[----:B----4-:R-:W-:-:S03]  /*156790*/  IADD3 R13, P1, R13, R199, RZ ;  /* 0x000000c70d0d7210 */ /* 0x010fc60007f3e0ff */
[----:B------:R-:W-:Y:S01]  /*1567a0*/  IMAD.X R29, R29, 0x1, R0, P3 ;  /* 0x000000011d1d7824 */ /* 0x000fe200018e0600 */
[----:B------:R-:W-:Y:S01]  /*1567b0*/  ISETP.NE.U32.AND P3, PT, R10, RZ, PT ;  /* 0x000000ff0a00720c */ /* 0x000fe20003f65070 */
[----:B------:R4:W-:Y:S01]  /*1567c0*/  STL [R1+0x59fc], R28 ;  /* 0x0059fc1c01007387 */ /* 0x0009e20000100800 */
[----:B------:R-:W-:Y:S01]  /*1567d0*/  IADD3 R10, R196, 0x100000, RZ ;  /* 0x00100000c40a7810 */ /* 0x000fe20007ffe0ff */
[----:B-1----:R-:W-:Y:S02]  /*1567e0*/  IMAD.MOV.U32 R8, RZ, RZ, R28 ;  /* 0x000000ffff087224 */ /* 0x002fe400078e001c */
[----:B------:R-:W-:Y:S01]  /*1567f0*/  IMAD.MOV.U32 R9, RZ, RZ, R29 ;  /* 0x000000ffff097224 */ /* 0x000fe200078e001d */
[----:B------:R1:W-:Y:S01]  /*156800*/  STL [R1+0x59f4], R13 ;  /* 0x0059f40d01007387 */ /* 0x0003e20000100800 */
[----:B------:R-:W-:Y:S03]  /*156810*/  STL [R1+0x59f0], R29 ;  /* 0x0059f01d01007387 */ /* 0x000fe60000100800 */
[----:B------:R1:W-:Y:S01]  /*156820*/  LDGSTS.E [R10+-0x61000], [R8.64], P4 ;  /* 0x9f000000080a7fae */ /* 0x0003e2000a121844 */
[----:B------:R-:W-:Y:S01]  /*156830*/  HMMA.1688.F32.TF32 R136, R20, R38, R44 ;  /* 0x000000261488723c */ /* 0x000fe2000008102c */
[----:B-1----:R-:W-:Y:S01]  /*156840*/  IMAD.MOV.U32 R8, RZ, RZ, R13 ;  /* 0x000000ffff087224 */ /* 0x002fe200078e000d */
[----:B---3--:R-:W-:Y:S01]  /*156850*/  IADD3.X R19, R19, R0, RZ, P1, !PT ;  /* 0x0000000013137210 */ /* 0x008fe20000ffe4ff */
[----:B------:R-:W-:-:S04]  /*156860*/  IADD3 R15, P1, R15, R199, RZ ;  /* 0x000000c70f0f7210 */ /* 0x000fc80007f3e0ff */
[-C--:B------:R-:W-:Y:S01]  /*156870*/  IADD3.X R18, R18, R0.reuse, RZ, P1, !PT ;  /* 0x0000000012127210 */ /* 0x080fe20000ffe4ff */
[----:B------:R-:W-:Y:S01]  /*156880*/  IADD3 R14, P1, R14, R199, RZ ;  /* 0x000000c70e0e7210 */ /* 0x000fe20007f3e0ff */
[----:B------:R-:W-:Y:S01]  /*156890*/  STL [R1+0x59e8], R19 ;  /* 0x0059e81301007387 */ /* 0x000fe20000100800 */
[----:B------:R-:W-:Y:S02]  /*1568a0*/  STL [R1+0x59ec], R15 ;  /* 0x0059ec0f01007387 */ /* 0x000fe40000100800 */
[----:B----4-:R-:W3:Y:S02]  /*1568b0*/  LDL.LU R28, [R1+0x6930] ;  /* 0x00693000011c7983 */ /* 0x010ee40000300800 */
[----:B------:R1:W-:Y:S01]  /*1568c0*/  STL [R1+0x59e0], R18 ;  /* 0x0059e01201007387 */ /* 0x0003e20000100800 */
[----:B--2---:R-:W-:Y:S01]  /*1568d0*/  IADD3.X R17, R17, R0, RZ, P1, !PT ;  /* 0x0000000011117210 */ /* 0x004fe20000ffe4ff */
[----:B------:R-:W2:Y:S01]  /*1568e0*/  LDL.LU R13, [R1+0x6934] ;  /* 0x00693400010d7983 */ /* 0x000ea20000300800 */
[----:B------:R-:W-:Y:S02]  /*1568f0*/  STL [R1+0x59e4], R14 ;  /* 0x0059e40e01007387 */ /* 0x000fe40000100800 */
[----:B------:R-:W4:Y:S02]  /*156900*/  LDL.LU R12, [R1+0x692c] ;  /* 0x00692c00010c7983 */ /* 0x000f240000300800 */
[----:B------:R-:W4:Y:S01]  /*156910*/  LDL.LU R38, [R1+0x1148] ;  /* 0x0011480001267983 */ /* 0x000f220000300800 */
[----:B------:R1:W-:Y:S01]  /*156920*/  STL [R1+0x59d8], R17 ;  /* 0x0059d81101007387 */ /* 0x0003e20000100800 */
[----:B------:R-:W-:-:S02]  /*156930*/  IMAD.MOV.U32 R9, RZ, RZ, R19 ;  /* 0x000000ffff097224 */ /* 0x000fc400078e0013 */
[----:B------:R-:W4:Y:S02]  /*156940*/  LDL.LU R39, [R1+0x114c] ;  /* 0x00114c0001277983 */ /* 0x000f240000300800 */
[----:B------:R-:W4:Y:S01]  /*156950*/  LDL.LU R44, [R1+0x2ee0] ;  /* 0x002ee000012c7983 */ /* 0x000f220000300800 */
[----:B------:R-:W4:Y:S01]  /*156960*/  LDL.LU R45, [R1+0x2ee4] ;  /* 0x002ee400012d7983 */ /* 0x000f220000300800 */
[----:B------:R-:W4:Y:S02]  /*156970*/  LDL.LU R46, [R1+0x2ee8] ;  /* 0x002ee800012e7983 */ /* 0x000f240000300800 */
[----:B------:R-:W4:Y:S01]  /*156980*/  LDL.LU R47, [R1+0x2eec] ;  /* 0x002eec00012f7983 */ /* 0x000f220000300800 */
[----:B------:R1:W-:Y:S01]  /*156990*/  LDGSTS.E [R11+-0x60f00], [R8.64], P4 ;  /* 0x9f100000080b7fae */ /* 0x0003e2000a121844 */
[----:B------:R-:W4:Y:S02]  /*1569a0*/  LDL.LU R32, [R1+0x6928] ;  /* 0x0069280001207983 */ /* 0x000f240000300800 */
[----:B-1----:R-:W-:-:S02]  /*1569b0*/  IMAD.MOV.U32 R9, RZ, RZ, R18 ;  /* 0x000000ffff097224 */ /* 0x002fc400078e0012 */
[----:B------:R-:W4:Y:S01]  /*1569c0*/  LDL.LU R18, [R1+0x6920] ;  /* 0x0069200001127983 */ /* 0x000f220000300800 */
[----:B------:R-:W-:Y:S02]  /*1569d0*/  IMAD.MOV.U32 R8, RZ, RZ, R15 ;  /* 0x000000ffff087224 */ /* 0x000fe400078e000f */
[----:B------:R-:W4:Y:S02]  /*1569e0*/  LDL.LU R15, [R1+0x6924] ;  /* 0x00692400010f7983 */ /* 0x000f240000300800 */
[----:B------:R-:W4:Y:S01]  /*1569f0*/  LDL.LU R31, [R1+0x6918] ;  /* 0x00691800011f7983 */ /* 0x000f220000300800 */
[----:B------:R-:W-:Y:S01]  /*156a00*/  ISETP.GT.AND P1, PT, R3, 0xd, PT ;  /* 0x0000000d0300780c */ /* 0x000fe20003f24270 */
[----:B------:R1:W-:Y:S01]  /*156a10*/  LDGSTS.E [R10+-0x60e00], [R8.64], P4 ;  /* 0x9f200000080a7fae */ /* 0x0003e2000a121844 */
[----:B------:R-:W-:Y:S01]  /*156a20*/  HMMA.1688.F32.TF32 R140, R20, R34, R40 ;  /* 0x00000022148c723c */ /* 0x000fe20000081028 */
[----:B------:R-:W4:Y:S01]  /*156a30*/  LDL.LU R34, [R1+0x1158] ;  /* 0x0011580001227983 */ /* 0x000f220000300800 */
[----:B------:R-:W-:-:S02]  /*156a40*/  IADD3 R196, R196, 0x100000, RZ ;  /* 0x00100000c4c47810 */ /* 0x000fc40007ffe0ff */
[----:B-1----:R-:W-:Y:S01]  /*156a50*/  SEL R10, RZ, 0x4, !P1 ;  /* 0x00000004ff0a7807 */ /* 0x002fe20004800000 */
[----:B------:R-:W-:Y:S02]  /*156a60*/  IADD3 R16, P1, R16, R199, RZ ;  /* 0x000000c710107210 */ /* 0x000fe40007f3e0ff */
[----:B------:R-:W-:Y:S02]  /*156a70*/  IMAD.MOV.U32 R8, RZ, RZ, R14 ;  /* 0x000000ffff087224 */ /* 0x000fe400078e000e */
[----:B------:R-:W-:Y:S01]  /*156a80*/  IMAD.MOV.U32 R9, RZ, RZ, R17 ;  /* 0x000000ffff097224 */ /* 0x000fe200078e0011 */
[----:B------:R-:W-:Y:S01]  /*156a90*/  STL [R1+0x693c], R16 ;  /* 0x00693c1001007387 */ /* 0x000fe20000100800 */
        /* <DEDUP_REMOVED lines=8> */
[----:B------:R1:W-:Y:S01]  /*156b20*/  LDGSTS.E [R196+-0x60d00], [R8.64], P4 ;  /* 0x9f30000008c47fae */ /* 0x0003e2000a121844 */
[----:B------:R-:W4:Y:S02]  /*156b30*/  LDL.LU R14, [R1+0x68b4] ;  /* 0x0068b400010e7983 */ /* 0x000f240000300800 */
[----:B------:R-:W4:Y:S01]  /*156b40*/  LDL.LU R19, [R1+0x68ac] ;  /* 0x0068ac0001137983 */ /* 0x000f220000300800 */
[----:B-1----:R-:W-:Y:S01]  /*156b50*/  SEL R9, R10, RZ, !P0 ;  /* 0x000000ff0a097207 */ /* 0x002fe20004000000 */
[----:B------:R-:W-:Y:S01]  /*156b60*/  IMAD.MOV.U32 R10, RZ, RZ, R16 ;  /* 0x000000ffff0a7224 */ /* 0x000fe200078e0010 */
[----:B------:R-:W1:Y:S02]  /*156b70*/  S2R R207, SR_TID.X ;  /* 0x0000000000cf7919 */ /* 0x000e640000002100 */
[----:B------:R-:W-:-:S02]  /*156b80*/  ISETP.NE.U32.AND P6, PT, R9, RZ, PT ;  /* 0x000000ff0900720c */ /* 0x000fc40003fc5070 */
[----:B-1----:R-:W-:Y:S02]  /*156b90*/  LOP3.LUT R197, R207, 0x3f, RZ, 0xc0, !PT ;  /* 0x0000003fcfc57812 */ /* 0x002fe400078ec0ff */
[----:B---3--:R-:W-:Y:S02]  /*156ba0*/  IADD3.X R28, R28, R0, RZ, P1, !PT ;  /* 0x000000001c1c7210 */ /* 0x008fe40000ffe4ff */
[-C--:B--2---:R-:W-:Y:S02]  /*156bb0*/  IADD3 R13, P4, R13, R199.reuse, RZ ;  /* 0x000000c70d0d7210 */ /* 0x084fe40007f9e0ff */
[----:B----4-:R-:W-:-:S03]  /*156bc0*/  IADD3 R12, P1, R12, R199, RZ ;  /* 0x000000c70c0c7210 */ /* 0x010fc60007f3e0ff */
[----:B------:R-:W-:Y:S01]  /*156bd0*/  STL [R1+0x6934], R13 ;  /* 0x0069340d01007387 */ /* 0x000fe20000100800 */
[----:B------:R1:W-:Y:S03]  /*156be0*/  STL [R1+0x6930], R28 ;  /* 0x0069301c01007387 */ /* 0x0003e60000100800 */
[----:B------:R-:W-:Y:S01]  /*156bf0*/  STL [R1+0x692c], R12 ;  /* 0x00692c0c01007387 */ /* 0x000fe20000100800 */
[----:B------:R-:W-:Y:S02]  /*156c00*/  IMAD.X R32, R32, 0x1, R0, P4 ;  /* 0x0000000120207824 */ /* 0x000fe400020e0600 */
[----:B------:R-:W-:-:S03]  /*156c10*/  IMAD.MOV.U32 R11, RZ, RZ, R28 ;  /* 0x000000ffff0b7224 */ /* 0x000fc600078e001c */
[----:B------:R-:W-:Y:S01]  /*156c20*/  STL [R1+0x6928], R32 ;  /* 0x0069282001007387 */ /* 0x000fe20000100800 */
[----:B-1----:R-:W2:Y:S01]  /*156c30*/  LDL.LU R28, [R1+0x68a0] ;  /* 0x0068a000011c7983 */ /* 0x002ea20000300800 */
[----:B------:R-:W-:-:S05]  /*156c40*/  IADD3.X R18, R18, R0, RZ, P1, !PT ;  /* 0x0000000012127210 */ /* 0x000fca0000ffe4ff */
[----:B------:R1:W-:Y:S01]  /*156c50*/  STL [R1+0x6920], R18 ;  /* 0x0069201201007387 */ /* 0x0003e20000100800 */
[----:B------:R-:W3:Y:S01]  /*156c60*/  LDL.LU R16, [R1+0x68a4] ;  /* 0x0068a40001107983 */ /* 0x000ee20000300800 */
[----:B------:R-:W-:-:S04]  /*156c70*/  SHF.L.U32 R204, R197, 0x2, RZ ;  /* 0x00000002c5cc7819 */ /* 0x000fc800000006ff */
[----:B------:R-:W-:-:S05]  /*156c80*/  LOP3.LUT R174, R204, 0x20, RZ, 0x3c, !PT ;  /* 0x00000020ccae7812 */ /* 0x000fca00078e3cff */
[----:B------:R-:W-:Y:S01]  /*156c90*/  IMAD R8, R252, 0x20000, R174 ;  /* 0x00020000fc087824 */ /* 0x000fe200078e02ae */
[----:B------:R-:W-:-:S04]  /*156ca0*/  IADD3 R15, P1, R15, R199, RZ ;  /* 0x000000c70f0f7210 */ /* 0x000fc80007f3e0ff */
[----:B------:R-:W-:Y:S02]  /*156cb0*/  IADD3 R9, R8, 0x100000, RZ ;  /* 0x0010000008097810 */ /* 0x000fe40007ffe0ff */
[----:B------:R-:W-:-:S03]  /*156cc0*/  IADD3.X R31, R31, R0, RZ, P1, !PT ;  /* 0x000000001f1f7210 */ /* 0x000fc60000ffe4ff */
[----:B------:R4:W-:Y:S04]  /*156cd0*/  LDGSTS.E [R9+-0x7fc00], [R10.64], P5 ;  /* 0x804000000a097fae */ /* 0x0009e8000a921844 */
[----:B------:R1:W-:Y:S01]  /*156ce0*/  STL [R1+0x6924], R15 ;  /* 0x0069240f01007387 */ /* 0x0003e20000100800 */
[----:B------:R-:W-:Y:S02]  /*156cf0*/  STL [R1+0x6918], R31 ;  /* 0x0069181f01007387 */ /* 0x000fe40000100800 */
[----:B----4-:R-:W-:Y:S02]  /*156d00*/  IMAD.MOV.U32 R10, RZ, RZ, R13 ;  /* 0x000000ffff0a7224 */ /* 0x010fe400078e000d */
[----:B------:R-:W-:-:S05]  /*156d10*/  IMAD.MOV.U32 R11, RZ, RZ, R32 ;  /* 0x000000ffff0b7224 */ /* 0x000fca00078e0020 */
[----:B------:R4:W-:Y:S02]  /*156d20*/  LDGSTS.E [R9+-0x7fb00], [R10.64], P5 ;  /* 0x805000000a097fae */ /* 0x0009e4000a921844 */
[----:B----4-:R-:W-:Y:S02]  /*156d30*/  IMAD.MOV.U32 R11, RZ, RZ, R18 ;  /* 0x000000ffff0b7224 */ /* 0x010fe400078e0012 */
[----:B-1----:R-:W4:Y:S01]  /*156d40*/  LDL.LU R18, [R1+0x6898] ;  /* 0x0068980001127983 */ /* 0x002f220000300800 */
[----:B------:R-:W-:Y:S02]  /*156d50*/  IADD3 R13, R8, 0x100000, RZ ;  /* 0x00100000080d7810 */ /* 0x000fe40007ffe0ff */
[----:B------:R-:W-:Y:S02]  /*156d60*/  MOV R10, R12 ;  /* 0x0000000c000a7202 */ /* 0x000fe40000000f00 */
[----:B------:R-:W-:Y:S02]  /*156d70*/  ISETP.GT.AND P1, PT, R3, 0x11, PT ;  /* 0x000000110300780c */ /* 0x000fe40003f24270 */
[----:B------:R-:W-:-:S02]  /*156d80*/  IADD3 R14, P4, R14, R199, RZ ;  /* 0x000000c70e0e7210 */ /* 0x000fc40007f9e0ff */
[----:B------:R-:W-:Y:S01]  /*156d90*/  SEL R9, RZ, 0x4, !P1 ;  /* 0x00000004ff097807 */ /* 0x000fe20004800000 */
[----:B------:R1:W-:Y:S01]  /*156da0*/  LDGSTS.E [R13+-0x7fa00], [R10.64], P5 ;  /* 0x806000000a0d7fae */ /* 0x0003e2000a921844 */
[----:B------:R-:W-:Y:S02]  /*156db0*/  IADD3 R17, P1, R17, R199, RZ ;  /* 0x000000c711117210 */ /* 0x000fe40007f3e0ff */
[----:B------:R-:W-:Y:S02]  /*156dc0*/  IADD3 R12, R8, 0x100000, RZ ;  /* 0x00100000080c7810 */ /* 0x000fe40007ffe0ff */
[----:B------:R-:W-:Y:S01]  /*156dd0*/  SEL R9, R9, RZ, !P0 ;  /* 0x000000ff09097207 */ /* 0x000fe20004000000 */
[--C-:B------:R-:W-:Y:S02]  /*156de0*/  IMAD.X R29, R29, 0x1, R0.reuse, P4 ;  /* 0x000000011d1d7824 */ /* 0x100fe400020e0600 */
[----:B------:R-:W-:Y:S02]  /*156df0*/  IMAD.X R30, R30, 0x1, R0, P1 ;  /* 0x000000011e1e7824 */ /* 0x000fe400008e0600 */
[----:B-1----:R-:W-:-:S02]  /*156e00*/  IMAD.MOV.U32 R10, RZ, RZ, R15 ;  /* 0x000000ffff0a7224 */ /* 0x002fc400078e000f */
[----:B------:R-:W4:Y:S01]  /*156e10*/  LDL.LU R15, [R1+0x683c] ;  /* 0x00683c00010f7983 */ /* 0x000f220000300800 */
[----:B------:R-:W-:Y:S02]  /*156e20*/  MOV R11, R31 ;  /* 0x0000001f000b7202 */ /* 0x000fe40000000f00 */
[----:B------:R-:W-:Y:S02]  /*156e30*/  IADD3 R19, P4, R19, R199, RZ ;  /* 0x000000c713137210 */ /* 0x000fe40007f9e0ff */
[----:B------:R-:W-:Y:S01]  /*156e40*/  ISETP.NE.U32.AND P1, PT, R9, RZ, PT ;  /* 0x000000ff0900720c */ /* 0x000fe20003f25070 */
[----:B------:R1:W-:Y:S04]  /*156e50*/  STL [R1+0x68bc], R17 ;  /* 0x0068bc1101007387 */ /* 0x0003e80000100800 */
[----:B------:R1:W-:Y:S01]  /*156e60*/  LDGSTS.E [R12+-0x7f900], [R10.64], P5 ;  /* 0x807000000a0c7fae */ /* 0x0003e2000a921844 */
[----:B------:R-:W-:Y:S01]  /*156e70*/  IADD3 R9, R8, 0x100000, RZ ;  /* 0x0010000008097810 */ /* 0x000fe20007ffe0ff */
[----:B------:R-:W-:Y:S02]  /*156e80*/  STL [R1+0x68b4], R14 ;  /* 0x0068b40e01007387 */ /* 0x000fe40000100800 */
[----:B------:R-:W-:Y:S01]  /*156e90*/  STL [R1+0x68b0], R30 ;  /* 0x0068b01e01007387 */ /* 0x000fe20000100800 */
[----:B------:R-:W4:Y:S01]  /*156ea0*/  LDL.LU R13, [R1+0x6834] ;  /* 0x00683400010d7983 */ /* 0x000f220000300800 */
[----:B------:R1:W-:Y:S02]  /*156eb0*/  STL [R1+0x68a8], R29 ;  /* 0x0068a81d01007387 */ /* 0x0003e40000100800 */
[----:B-1----:R-:W-:Y:S01]  /*156ec0*/  MOV R10, R17 ;  /* 0x00000011000a7202 */ /* 0x002fe20000000f00 */
[----:B------:R-:W-:Y:S01]  /*156ed0*/  IMAD.MOV.U32 R11, RZ, RZ, R30 ;  /* 0x000000ffff0b7224 */ /* 0x000fe200078e001e */
[----:B------:R-:W4:Y:S01]  /*156ee0*/  LDL.LU R17, [R1+0x682c] ;  /* 0x00682c0001117983 */ /* 0x000f220000300800 */
[----:B------:R-:W-:Y:S03]  /*156ef0*/  STL [R1+0x68ac], R19 ;  /* 0x0068ac1301007387 */ /* 0x000fe60000100800 */
[----:B------:R1:W-:Y:S02]  /*156f00*/  LDGSTS.E [R9+-0x7ec00], [R10.64], P2 ;  /* 0x814000000a097fae */ /* 0x0003e40009121844 */
[----:B-1----:R-:W-:-:S02]  /*156f10*/  IMAD.MOV.U32 R11, RZ, RZ, R29 ;  /* 0x000000ffff0b7224 */ /* 0x002fc400078e001d */
[----:B------:R-:W4:Y:S01]  /*156f20*/  LDL.LU R29, [R1+0x6830] ;  /* 0x00683000011d7983 */ /* 0x000f220000300800 */
[----:B--2---:R-:W-:-:S05]  /*156f30*/  IMAD.X R28, R28, 0x1, R0, P4 ;  /* 0x000000011c1c7824 */ /* 0x004fca00020e0600 */
[----:B------:R-:W-:Y:S01]  /*156f40*/  STL [R1+0x68a0], R28 ;  /* 0x0068a01c01007387 */ /* 0x000fe20000100800 */
[----:B------:R-:W2:Y:S01]  /*156f50*/  LDL.LU R33, [R1+0x6828] ;  /* 0x0068280001217983 */ /* 0x000ea20000300800 */
[----:B---3--:R-:W-:-:S05]  /*156f60*/  IADD3 R16, P4, R16, R199, RZ ;  /* 0x000000c710107210 */ /* 0x008fca0007f9e0ff */
[----:B------:R-:W-:Y:S01]  /*156f70*/  STL [R1+0x68a4], R16 ;  /* 0x0068a41001007387 */ /* 0x000fe20000100800 */
[----:B------:R-:W3:Y:S01]  /*156f80*/  LDL.LU R32, [R1+0x6820] ;  /* 0x0068200001207983 */ /* 0x000ee20000300800 */
[----:B------:R-:W-:Y:S01]  /*156f90*/  MOV R10, R14 ;  /* 0x0000000e000a7202 */ /* 0x000fe20000000f00 */
[----:B------:R-:W-:Y:S01]  /*156fa0*/  HMMA.1688.F32.TF32 R52, R20, R38, R44 ;  /* 0x000000261434723c */ /* 0x000fe2000008102c */
[----:B------:R-:W3:Y:S01]  /*156fb0*/  LDL.LU R14, [R1+0x6824] ;  /* 0x00682400010e7983 */ /* 0x000ee20000300800 */
[----:B------:R-:W3:Y:S03]  /*156fc0*/  LDL.LU R38, [R1+0x1168] ;  /* 0x0011680001267983 */ /* 0x000ee60000300800 */
[----:B------:R1:W-:Y:S01]  /*156fd0*/  LDGSTS.E [R12+-0x7eb00], [R10.64], P2 ;  /* 0x815000000a0c7fae */ /* 0x0003e20009121844 */
[----:B----4-:R-:W-:-:S05]  /*156fe0*/  IMAD.X R18, R18, 0x1, R0, P4 ;  /* 0x0000000112127824 */ /* 0x010fca00020e0600 */
[----:B------:R4:W-:Y:S01]  /*156ff0*/  STL [R1+0x6898], R18 ;  /* 0x0068981201007387 */ /* 0x0009e20000100800 */
[----:B------:R-:W3:Y:S02]  /*157000*/  LDL.LU R39, [R1+0x116c] ;  /* 0x00116c0001277983 */ /* 0x000ee40000300800 */
[----:B------:R-:W3:Y:S02]  /*157010*/  LDL.LU R44, [R1+0x2ec0] ;  /* 0x002ec000012c7983 */ /* 0x000ee40000300800 */
[----:B------:R-:W3:Y:S01]  /*157020*/  LDL.LU R45, [R1+0x2ec4] ;  /* 0x002ec400012d7983 */ /* 0x000ee20000300800 */
[----:B------:R-:W3:Y:S01]  /*157030*/  LDL.LU R46, [R1+0x2ec8] ;  /* 0x002ec800012e7983 */ /* 0x000ee20000300800 */
[----:B------:R-:W3:Y:S02]  /*157040*/  LDL.LU R47, [R1+0x2ecc] ;  /* 0x002ecc00012f7983 */ /* 0x000ee40000300800 */
[----:B------:R-:W3:Y:S01]  /*157050*/  LDL.LU R31, [R1+0x6818] ;  /* 0x00681800011f7983 */ /* 0x000ee20000300800 */
[----:B-1----:R-:W-:Y:S01]  /*157060*/  MOV R10, R19 ;  /* 0x00000013000a7202 */ /* 0x002fe20000000f00 */
[----:B------:R-:W-:Y:S01]  /*157070*/  IMAD.MOV.U32 R11, RZ, RZ, R28 ;  /* 0x000000ffff0b7224 */ /* 0x000fe200078e001c */
[----:B------:R-:W-:-:S04]  /*157080*/  ISETP.GT.AND P4, PT, R3, 0x15, PT ;  /* 0x000000150300780c */ /* 0x000fc80003f84270 */
[----:B------:R1:W-:Y:S01]  /*157090*/  LDGSTS.E [R9+-0x7ea00], [R10.64], P2 ;  /* 0x816000000a097fae */ /* 0x0003e20009121844 */
[----:B------:R-:W-:Y:S01]  /*1570a0*/  HMMA.1688.F32.TF32 R120, R20, R34, R40 ;  /* 0x000000221478723c */ /* 0x000fe20000081028 */
[----:B------:R-:W3:Y:S02]  /*1570b0*/  LDL.LU R34, [R1+0x1178] ;  /* 0x0011780001227983 */ /* 0x000ee40000300800 */
[----:B------:R-:W3:Y:S01]  /*1570c0*/  LDL.LU R35, [R1+0x117c] ;  /* 0x00117c0001237983 */ /* 0x000ee20000300800 */
[----:B-1----:R-:W-:Y:S01]  /*1570d0*/  SEL R9, RZ, 0x4, !P4 ;  /* 0x00000004ff097807 */ /* 0x002fe20006000000 */
[-C--:B------:R-:W-:Y:S02]  /*1570e0*/  IADD3 R15, P4, R15, R199.reuse, RZ ;  /* 0x000000c70f0f7210 */ /* 0x080fe40007f9e0ff */
[----:B------:R-:W-:Y:S01]  /*1570f0*/  IMAD.MOV.U32 R10, RZ, RZ, R16 ;  /* 0x000000ffff0a7224 */ /* 0x000fe200078e0010 */
[----:B------:R-:W-:Y:S02]  /*157100*/  MOV R11, R18 ;  /* 0x00000012000b7202 */ /* 0x000fe40000000f00 */
[----:B------:R-:W-:Y:S01]  /*157110*/  STL [R1+0x683c], R15 ;  /* 0x00683c0f01007387 */ /* 0x000fe20000100800 */
[----:B------:R-:W3:Y:S02]  /*157120*/  LDL.LU R40, [R1+0x2eb0] ;  /* 0x002eb00001287983 */ /* 0x000ee40000300800 */
[----:B------:R-:W3:Y:S02]  /*157130*/  LDL.LU R41, [R1+0x2eb4] ;  /* 0x002eb40001297983 */ /* 0x000ee40000300800 */
[----:B------:R-:W3:Y:S01]  /*157140*/  LDL.LU R42, [R1+0x2eb8] ;  /* 0x002eb800012a7983 */ /* 0x000ee20000300800 */
[----:B------:R-:W3:Y:S01]  /*157150*/  LDL.LU R43, [R1+0x2ebc] ;  /* 0x002ebc00012b7983 */ /* 0x000ee20000300800 */
[----:B------:R-:W3:Y:S02]  /*157160*/  LDL.LU R30, [R1+0x67b0] ;  /* 0x0067b000011e7983 */ /* 0x000ee40000300800 */
[----:B----4-:R-:W4:Y:S01]  /*157170*/  LDL.LU R18, [R1+0x67bc] ;  /* 0x0067bc0001127983 */ /* 0x010f220000300800 */
[----:B------:R1:W-:Y:S01]  /*157180*/  LDGSTS.E [R12+-0x7e900], [R10.64], P2 ;  /* 0x817000000a0c7fae */ /* 0x0003e20009121844 */
[-C--:B------:R-:W-:Y:S01]  /*157190*/  IADD3 R13, P2, R13, R199.reuse, RZ ;  /* 0x000000c70d0d7210 */ /* 0x080fe20007f5e0ff */
[----:B------:R-:W4:Y:S02]  /*1571a0*/  LDL.LU R28, [R1+0x67a8] ;  /* 0x0067a800011c7983 */ /* 0x000f240000300800 */
[----:B------:R-:W4:Y:S01]  /*1571b0*/  LDL.LU R16, [R1+0x67b4] ;  /* 0x0067b40001107983 */ /* 0x000f220000300800 */
[----:B------:R-:W-:Y:S01]  /*1571c0*/  IADD3 R17, P5, R17, R199, RZ ;  /* 0x000000c711117210 */ /* 0x000fe20007fbe0ff */
[----:B------:R-:W4:Y:S01]  /*1571d0*/  LDL.LU R19, [R1+0x67ac] ;  /* 0x0067ac0001137983 */ /* 0x000f220000300800 */
[----:B------:R-:W-:Y:S02]  /*1571e0*/  STL [R1+0x6834], R13 ;  /* 0x0068340d01007387 */ /* 0x000fe40000100800 */
[----:B------:R-:W-:-:S02]  /*1571f0*/  IMAD.X R29, R29, 0x1, R0, P4 ;  /* 0x000000011d1d7824 */ /* 0x000fc400020e0600 */
[----:B-1----:R-:W-:-:S03]  /*157200*/  IMAD.MOV.U32 R10, RZ, RZ, R15 ;  /* 0x000000ffff0a7224 */ /* 0x002fc600078e000f */
[----:B------:R1:W-:Y:S01]  /*157210*/  STL [R1+0x6830], R29 ;  /* 0x0068301d01007387 */ /* 0x0003e20000100800 */
[----:B------:R1:W-:Y:S02]  /*157220*/  STL [R1+0x682c], R17 ;  /* 0x00682c1101007387 */ /* 0x0003e40000100800 */
[----:B------:R-:W-:Y:S02]  /*157230*/  IMAD.MOV.U32 R11, RZ, RZ, R29 ;  /* 0x000000ffff0b7224 */ /* 0x000fe400078e001d */
[----:B--2---:R-:W-:-:S05]  /*157240*/  IMAD.X R33, R33, 0x1, R0, P2 ;  /* 0x0000000121217824 */ /* 0x004fca00010e0600 */
[----:B------:R-:W-:Y:S01]  /*157250*/  STL [R1+0x6828], R33 ;  /* 0x0068282101007387 */ /* 0x000fe20000100800 */
[----:B-1----:R-:W2:Y:S01]  /*157260*/  LDL.LU R29, [R1+0x67a0] ;  /* 0x0067a000011d7983 */ /* 0x002ea20000300800 */
[----:B---3--:R-:W-:-:S05]  /*157270*/  IADD3.X R32, R32, R0, RZ, P5, !PT ;  /* 0x0000000020207210 */ /* 0x008fca0002ffe4ff */
[----:B------:R-:W-:Y:S01]  /*157280*/  STL [R1+0x6820], R32 ;  /* 0x0068202001007387 */ /* 0x000fe20000100800 */
[----:B------:R-:W3:Y:S01]  /*157290*/  LDL.LU R15, [R1+0x67a4] ;  /* 0x0067a400010f7983 */ /* 0x000ee20000300800 */
[----:B------:R-:W-:-:S04]  /*1572a0*/  SEL R9, R9, RZ, !P0 ;  /* 0x000000ff09097207 */ /* 0x000fc80004000000 */
[----:B------:R-:W-:Y:S01]  /*1572b0*/  ISETP.NE.U32.AND P4, PT, R9, RZ, PT ;  /* 0x000000ff0900720c */ /* 0x000fe20003f85070 */
[----:B------:R-:W-:Y:S01]  /*1572c0*/  IADD3 R9, R8, 0x100000, RZ ;  /* 0x0010000008097810 */ /* 0x000fe20007ffe0ff */
[----:B------:R-:W-:-:S04]  /*1572d0*/  IADD3 R14, P2, R14, R199, RZ ;  /* 0x000000c70e0e7210 */ /* 0x000fc80007f5e0ff */
[----:B------:R1:W-:Y:S04]  /*1572e0*/  LDGSTS.E [R9+-0x7dc00], [R10.64], P3 ;  /* 0x824000000a097fae */ /* 0x0003e80009921844 */
[----:B------:R1:W-:Y:S02]  /*1572f0*/  STL [R1+0x6824], R14 ;  /* 0x0068240e01007387 */ /* 0x0003e40000100800 */
[----:B-1----:R-:W-:Y:S02]  /*157300*/  IMAD.MOV.U32 R10, RZ, RZ, R13 ;  /* 0x000000ffff0a7224 */ /* 0x002fe400078e000d */
[----:B------:R-:W-:-:S05]  /*157310*/  IMAD.MOV.U32 R11, RZ, RZ, R33 ;  /* 0x000000ffff0b7224 */ /* 0x000fca00078e0021 */
[----:B------:R1:W-:Y:S02]  /*157320*/  LDGSTS.E [R9+-0x7db00], [R10.64], P3 ;  /* 0x825000000a097fae */ /* 0x0003e40009921844 */
[----:B-1----:R-:W-:Y:S02]  /*157330*/  MOV R10, R17 ;  /* 0x00000011000a7202 */ /* 0x002fe40000000f00 */
[----:B------:R-:W-:-:S05]  /*157340*/  IADD3.X R31, R31, R0, RZ, P2, !PT ;  /* 0x000000001f1f7210 */ /* 0x000fca00017fe4ff */
[----:B------:R-:W-:Y:S01]  /*157350*/  STL [R1+0x6818], R31 ;  /* 0x0068181f01007387 */ /* 0x000fe20000100800 */
[----:B------:R-:W3:Y:S01]  /*157360*/  LDL.LU R17, [R1+0x6798] ;  /* 0x0067980001117983 */ /* 0x000ee20000300800 */
[----:B------:R-:W-:Y:S01]  /*157370*/  IADD3 R13, R8, 0x100000, RZ ;  /* 0x00100000080d7810 */ /* 0x000fe20007ffe0ff */
[----:B------:R-:W-:Y:S01]  /*157380*/  IMAD.MOV.U32 R11, RZ, RZ, R32 ;  /* 0x000000ffff0b7224 */ /* 0x000fe200078e0020 */
[----:B------:R-:W-:-:S04]  /*157390*/  ISETP.GT.AND P2, PT, R3, 0x19, PT ;  /* 0x000000190300780c */ /* 0x000fc80003f44270 */
[----:B------:R1:W-:Y:S01]  /*1573a0*/  LDGSTS.E [R13+-0x7da00], [R10.64], P3 ;  /* 0x826000000a0d7fae */ /* 0x0003e20009921844 */
[----:B------:R-:W-:-:S04]  /*1573b0*/  SEL R9, RZ, 0x4, !P2 ;  /* 0x00000004ff097807 */ /* 0x000fc80005000000 */
[----:B------:R-:W-:Y:S01]  /*1573c0*/  SEL R9, R9, RZ, !P0 ;  /* 0x000000ff09097207 */ /* 0x000fe20004000000 */
[----:B-1----:R-:W-:Y:S01]  /*1573d0*/  IMAD.MOV.U32 R10, RZ, RZ, R14 ;  /* 0x000000ffff0a7224 */ /* 0x002fe200078e000e */
[----:B------:R-:W-:Y:S01]  /*1573e0*/  MOV R11, R31 ;  /* 0x0000001f000b7202 */ /* 0x000fe20000000f00 */
[----:B------:R-:W3:Y:S01]  /*1573f0*/  LDL.LU R14, [R1+0x673c] ;  /* 0x00673c00010e7983 */ /* 0x000ee20000300800 */
[----:B----4-:R-:W-:-:S03]  /*157400*/  IADD3 R18, P2, R18, R199, RZ ;  /* 0x000000c712127210 */ /* 0x010fc60007f5e0ff */
[----:B------:R1:W-:Y:S01]  /*157410*/  LDGSTS.E [R12+-0x7d900], [R10.64], P3 ;  /* 0x827000000a0c7fae */ /* 0x0003e20009921844 */
[-C--:B------:R-:W-:Y:S01]  /*157420*/  IADD3 R16, P3, R16, R199.reuse, RZ ;  /* 0x000000c710107210 */ /* 0x080fe20007f7e0ff */
[--C-:B------:R-:W-:Y:S01]  /*157430*/  IMAD.X R30, R30, 0x1, R0.reuse, P2 ;  /* 0x000000011e1e7824 */ /* 0x100fe200010e0600 */
[----:B------:R-:W-:Y:S02]  /*157440*/  IADD3 R19, P2, R19, R199, RZ ;  /* 0x000000c713137210 */ /* 0x000fe40007f5e0ff */
[----:B------:R-:W-:Y:S01]  /*157450*/  ISETP.NE.U32.AND P5, PT, R9, RZ, PT ;  /* 0x000000ff0900720c */ /* 0x000fe20003fa5070 */
[----:B------:R4:W-:Y:S01]  /*157460*/  STL [R1+0x67bc], R18 ;  /* 0x0067bc1201007387 */ /* 0x0009e20000100800 */
[----:B------:R-:W-:Y:S01]  /*157470*/  IMAD.X R28, R28, 0x1, R0, P3 ;  /* 0x000000011c1c7824 */ /* 0x000fe200018e0600 */
[----:B------:R-:W-:Y:S01]  /*157480*/  IADD3 R9, R8, 0x100000, RZ ;  /* 0x0010000008097810 */ /* 0x000fe20007ffe0ff */
[----:B------:R-:W-:Y:S01]  /*157490*/  STL [R1+0x67b4], R16 ;  /* 0x0067b41001007387 */ /* 0x000fe20000100800 */
[----:B-1----:R-:W-:Y:S01]  /*1574a0*/  MOV R10, R18 ;  /* 0x00000012000a7202 */ /* 0x002fe20000000f00 */
[----:B------:R-:W-:Y:S01]  /*1574b0*/  IMAD.MOV.U32 R11, RZ, RZ, R30 ;  /* 0x000000ffff0b7224 */ /* 0x000fe200078e001e */
[----:B------:R-:W-:Y:S01]  /*1574c0*/  STL [R1+0x67b0], R30 ;  /* 0x0067b01e01007387 */ /* 0x000fe20000100800 */
[----:B------:R-:W3:Y:S02]  /*1574d0*/  LDL.LU R13, [R1+0x6734] ;  /* 0x00673400010d7983 */ /* 0x000ee40000300800 */
[----:B------:R1:W-:Y:S02]  /*1574e0*/  STL [R1+0x67a8], R28 ;  /* 0x0067a81c01007387 */ /* 0x0003e40000100800 */
[----:B----4-:R-:W4:Y:S01]  /*1574f0*/  LDL.LU R18, [R1+0x672c] ;  /* 0x00672c0001127983 */ /* 0x010f220000300800 */
[----:B------:R1:W-:Y:S04]  /*157500*/  LDGSTS.E [R9+-0x7cc00], [R10.64], P6 ;  /* 0x834000000a097fae */ /* 0x0003e8000b121844 */
[----:B------:R-:W-:Y:S01]  /*157510*/  STL [R1+0x67ac], R19 ;  /* 0x0067ac1301007387 */ /* 0x000fe20000100800 */
[----:B-1----:R-:W-:-:S03]  /*157520*/  IMAD.MOV.U32 R11, RZ, RZ, R28 ;  /* 0x000000ffff0b7224 */ /* 0x002fc600078e001c */
        /* <DEDUP_REMOVED lines=12> */
[----:B------:R-:W-:-:S05]  /*1575f0*/  IMAD.X R17, R17, 0x1, R0, P2 ;  /* 0x0000000111117824 */ /* 0x000fca00010e0600 */
        /* <DEDUP_REMOVED lines=15> */
[----:B------:R-:W-:-:S05]  /*1576f0*/  IADD3 R14, P2, R14, R199, RZ ;  /* 0x000000c70e0e7210 */ /* 0x000fca0007f5e0ff */
[----:B------:R-:W-:Y:S01]  /*157700*/  STL [R1+0x673c], R14 ;  /* 0x00673c0e01007387 */ /* 0x000fe20000100800 */
[----:B------:R-:W3:Y:S02]  /*157710*/  LDL.LU R40, [R1+0x2e90] ;  /* 0x002e900001287983 */ /* 0x000ee40000300800 */
[----:B------:R-:W3:Y:S02]  /*157720*/  LDL.LU R41, [R1+0x2e94] ;  /* 0x002e940001297983 */ /* 0x000ee40000300800 */
[----:B------:R-:W3:Y:S01]  /*157730*/  LDL.LU R42, [R1+0x2e98] ;  /* 0x002e9800012a7983 */ /* 0x000ee20000300800 */
[----:B------:R-:W3:Y:S01]  /*157740*/  LDL.LU R43, [R1+0x2e9c] ;  /* 0x002e9c00012b7983 */ /* 0x000ee20000300800 */
[----:B------:R-:W-:Y:S01]  /*157750*/  IMAD.MOV.U32 R10, RZ, RZ, R15 ;  /* 0x000000ffff0a7224 */ /* 0x000fe200078e000f */
[----:B------:R-:W-:Y:S01]  /*157760*/  MOV R11, R17 ;  /* 0x00000011000b7202 */ /* 0x000fe20000000f00 */
[----:B------:R-:W3:Y:S01]  /*157770*/  LDL.LU R30, [R1+0x66b0] ;  /* 0x0066b000011e7983 */ /* 0x000ee20000300800 */
[----:B------:R-:W3:Y:S01]  /*157780*/  LDL.LU R17, [R1+0x66bc] ;  /* 0x0066bc0001117983 */ /* 0x000ee20000300800 */
[----:B------:R-:W3:Y:S02]  /*157790*/  LDL.LU R29, [R1+0x66a8] ;  /* 0x0066a800011d7983 */ /* 0x000ee40000300800 */
[----:B------:R-:W3:Y:S01]  /*1577a0*/  LDL.LU R15, [R1+0x66b4] ;  /* 0x0066b400010f7983 */ /* 0x000ee20000300800 */
[-C--:B------:R-:W-:Y:S01]  /*1577b0*/  IADD3 R13, P3, R13, R199.reuse, RZ ;  /* 0x000000c70d0d7210 */ /* 0x080fe20007f7e0ff */
[----:B------:R1:W-:Y:S01]  /*1577c0*/  LDGSTS.E [R12+-0x7c900], [R10.64], P6 ;  /* 0x837000000a0c7fae */ /* 0x0003e2000b121844 */
[----:B----4-:R-:W-:-:S03]  /*1577d0*/  IADD3 R18, P6, R18, R199, RZ ;  /* 0x000000c712127210 */ /* 0x010fc60007fde0ff */
[----:B------:R-:W4:Y:S01]  /*1577e0*/  LDL.LU R19, [R1+0x66ac] ;  /* 0x0066ac0001137983 */ /* 0x000f220000300800 */
[----:B------:R-:W-:Y:S02]  /*1577f0*/  STL [R1+0x6734], R13 ;  /* 0x0067340d01007387 */ /* 0x000fe40000100800 */
[----:B------:R-:W-:-:S05]  /*157800*/  IMAD.X R28, R28, 0x1, R0, P2 ;  /* 0x000000011c1c7824 */ /* 0x000fca00010e0600 */
[----:B------:R2:W-:Y:S01]  /*157810*/  STL [R1+0x6730], R28 ;  /* 0x0067301c01007387 */ /* 0x0005e20000100800 */
[----:B------:R2:W-:Y:S02]  /*157820*/  STL [R1+0x672c], R18 ;  /* 0x00672c1201007387 */ /* 0x0005e40000100800 */
[----:B-1----:R-:W-:Y:S02]  /*157830*/  IMAD.MOV.U32 R11, RZ, RZ, R28 ;  /* 0x000000ffff0b7224 */ /* 0x002fe400078e001c */
[----:B------:R-:W-:Y:S02]  /*157840*/  IMAD.MOV.U32 R10, RZ, RZ, R14 ;  /* 0x000000ffff0a7224 */ /* 0x000fe400078e000e */
[----:B--2---:R-:W-:-:S05]  /*157850*/  IMAD.X R33, R33, 0x1, R0, P3 ;  /* 0x0000000121217824 */ /* 0x004fca00018e0600 */
[----:B------:R-:W-:Y:S01]  /*157860*/  STL [R1+0x6728], R33 ;  /* 0x0067282101007387 */ /* 0x000fe20000100800 */
[----:B------:R-:W2:Y:S01]  /*157870*/  LDL.LU R28, [R1+0x66a0] ;  /* 0x0066a000011c7983 */ /* 0x000ea20000300800 */
        /* <DEDUP_REMOVED lines=20> */
[----:B------:R-:W-:Y:S01]  /*1579c0*/  SEL R9, RZ, 0x4, !P3 ;  /* 0x00000004ff097807 */ /* 0x000fe20005800000 */
[----:B-1----:R-:W-:Y:S01]  /*1579d0*/  IMAD.MOV.U32 R10, RZ, RZ, R16 ;  /* 0x000000ffff0a7224 */ /* 0x002fe200078e0010 */
[----:B------:R-:W-:Y:S01]  /*1579e0*/  MOV R11, R31 ;  /* 0x0000001f000b7202 */ /* 0x000fe20000000f00 */
[----:B------:R-:W3:Y:S01]  /*1579f0*/  LDL.LU R16, [R1+0x663c] ;  /* 0x00663c0001107983 */ /* 0x000ee20000300800 */
[----:B------:R-:W-:-:S03]  /*157a00*/  SEL R9, R9, RZ, !P0 ;  /* 0x000000ff09097207 */ /* 0x000fc60004000000 */
[----:B------:R1:W-:Y:S01]  /*157a10*/  LDGSTS.E [R12+-0x7b900], [R10.64], P1 ;  /* 0x847000000a0c7fae */ /* 0x0003e20008921844 */
[-C--:B------:R-:W-:Y:S02]  /*157a20*/  IADD3 R17, P3, R17, R199.reuse, RZ ;  /* 0x000000c711117210 */ /* 0x080fe40007f7e0ff */
[----:B------:R-:W-:-:S03]  /*157a30*/  IADD3 R15, P1, R15, R199, RZ ;  /* 0x000000c70f0f7210 */ /* 0x000fc60007f3e0ff */
[--C-:B------:R-:W-:Y:S01]  /*157a40*/  IMAD.X R30, R30, 0x1, R0.reuse, P3 ;  /* 0x000000011e1e7824 */ /* 0x100fe200018e0600 */
[----:B------:R-:W-:Y:S01]  /*157a50*/  ISETP.NE.U32.AND P3, PT, R9, RZ, PT ;  /* 0x000000ff0900720c */ /* 0x000fe20003f65070 */
[----:B------:R-:W-:Y:S01]  /*157a60*/  IMAD.X R29, R29, 0x1, R0, P1 ;  /* 0x000000011d1d7824 */ /* 0x000fe200008e0600 */
[----:B----4-:R-:W-:Y:S01]  /*157a70*/  IADD3 R19, P1, R19, R199, RZ ;  /* 0x000000c713137210 */ /* 0x010fe20007f3e0ff */
[----:B------:R4:W-:Y:S01]  /*157a80*/  STL [R1+0x66bc], R17 ;  /* 0x0066bc1101007387 */ /* 0x0009e20000100800 */
[----:B------:R-:W-:Y:S02]  /*157a90*/  IADD3 R9, R8, 0x100000, RZ ;  /* 0x0010000008097810 */ /* 0x000fe40007ffe0ff */
[----:B-1----:R-:W-:Y:S01]  /*157aa0*/  MOV R10, R17 ;  /* 0x00000011000a7202 */ /* 0x002fe20000000f00 */
[----:B------:R-:W-:Y:S01]  /*157ab0*/  IMAD.MOV.U32 R11, RZ, RZ, R30 ;  /* 0x000000ffff0b7224 */ /* 0x000fe200078e001e */
[----:B------:R-:W-:Y:S01]  /*157ac0*/  STL [R1+0x66b4], R15 ;  /* 0x0066b40f01007387 */ /* 0x000fe20000100800 */
[----:B------:R-:W-:Y:S02]  /*157ad0*/  STL [R1+0x66b0], R30 ;  /* 0x0066b01e01007387 */ /* 0x000fe40000100800 */
[----:B------:R-:W3:Y:S02]  /*157ae0*/  LDL.LU R13, [R1+0x6634] ;  /* 0x00663400010d7983 */ /* 0x000ee40000300800 */
[----:B------:R1:W-:Y:S01]  /*157af0*/  STL [R1+0x66a8], R29 ;  /* 0x0066a81d01007387 */ /* 0x0003e20000100800 */
[----:B------:R1:W-:Y:S04]  /*157b00*/  LDGSTS.E [R9+-0x7ac00], [R10.64], P4 ;  /* 0x854000000a097fae */ /* 0x0003e8000a121844 */
[----:B----4-:R-:W4:Y:S01]  /*157b10*/  LDL.LU R17, [R1+0x662c] ;  /* 0x00662c0001117983 */ /* 0x010f220000300800 */
[----:B------:R-:W-:Y:S02]  /*157b20*/  STL [R1+0x66ac], R19 ;  /* 0x0066ac1301007387 */ /* 0x000fe40000100800 */
        /* <DEDUP_REMOVED lines=40> */
[----:B------:R1:W-:Y:S04]  /*157db0*/  LDGSTS.E [R12+-0x7a900], [R10.64], P4 ;  /* 0x857000000a0c7fae */ /* 0x0003e8000a121844 */
[----:B------:R-:W3:Y:S01]  /*157dc0*/  LDL.LU R14, [R1+0x65b4] ;  /* 0x0065b400010e7983 */ /* 0x000ee20000300800 */
[-C--:B------:R-:W-:Y:S01]  /*157dd0*/  IADD3 R13, P4, R13, R199.reuse, RZ ;  /* 0x000000c70d0d7210 */ /* 0x080fe20007f9e0ff */
[----:B------:R-:W3:Y:S04]  /*157de0*/  LDL.LU R19, [R1+0x65ac] ;  /* 0x0065ac0001137983 */ /* 0x000ee80000300800 */
[----:B------:R-:W-:Y:S01]  /*157df0*/  STL [R1+0x6634], R13 ;  /* 0x0066340d01007387 */ /* 0x000fe20000100800 */
[----:B----4-:R-:W-:Y:S01]  /*157e00*/  IMAD.X R29, R29, 0x1, R0, P1 ;  /* 0x000000011d1d7824 */ /* 0x010fe200008e0600 */
[----:B------:R-:W-:-:S04]  /*157e10*/  IADD3 R17, P1, R17, R199, RZ ;  /* 0x000000c711117210 */ /* 0x000fc80007f3e0ff */
[----:B------:R4:W-:Y:S01]  /*157e20*/  STL [R1+0x6630], R29 ;  /* 0x0066301d01007387 */ /* 0x0009e20000100800 */
[----:B------:R2:W-:Y:S02]  /*157e30*/  STL [R1+0x662c], R17 ;  /* 0x00662c1101007387 */ /* 0x0005e40000100800 */
[----:B-1----:R-:W-:Y:S02]  /*157e40*/  IMAD.MOV.U32 R11, RZ, RZ, R29 ;  /* 0x000000ffff0b7224 */ /* 0x002fe400078e001d */
[----:B------:R-:W-:Y:S02]  /*157e50*/  IMAD.MOV.U32 R10, RZ, RZ, R16 ;  /* 0x000000ffff0a7224 */ /* 0x000fe400078e0010 */
[----:B--2---:R-:W-:-:S05]  /*157e60*/  IMAD.X R33, R33, 0x1, R0, P4 ;  /* 0x0000000121217824 */ /* 0x004fca00020e0600 */
[----:B------:R-:W-:Y:S01]  /*157e70*/  STL [R1+0x6628], R33 ;  /* 0x0066282101007387 */ /* 0x000fe20000100800 */
[----:B----4-:R-:W2:Y:S01]  /*157e80*/  LDL.LU R29, [R1+0x65a0] ;  /* 0x0065a000011d7983 */ /* 0x010ea20000300800 */
        /* <DEDUP_REMOVED lines=8> */
[----:B------:R4:W-:Y:S01]  /*157f10*/  STL [R1+0x6624], R15 ;  /* 0x0066240f01007387 */ /* 0x0009e20000100800 */
        /* <DEDUP_REMOVED lines=10> */
[----:B------:R-:W-:Y:S01]  /*157fc0*/  SEL R9, RZ, 0x4, !P1 ;  /* 0x00000004ff097807 */ /* 0x000fe20004800000 */
[----:B------:R1:W-:Y:S03]  /*157fd0*/  LDGSTS.E [R13+-0x79a00], [R10.64], P5 ;  /* 0x866000000a0d7fae */ /* 0x0003e6000a921844 */
[----:B------:R-:W-:Y:S01]  /*157fe0*/  SEL R9, R9, RZ, !P0 ;  /* 0x000000ff09097207 */ /* 0x000fe20004000000 */
[----:B-1----:R-:W-:Y:S02]  /*157ff0*/  IMAD.MOV.U32 R10, RZ, RZ, R15 ;  /* 0x000000ffff0a7224 */ /* 0x002fe400078e000f */
[----:B----4-:R-:W4:Y:S01]  /*158000*/  LDL.LU R15, [R1+0x653c] ;  /* 0x00653c00010f7983 */ /* 0x010f220000300800 */
[----:B------:R-:W-:Y:S02]  /*158010*/  IADD3 R18, P1, R18, R199, RZ ;  /* 0x000000c712127210 */ /* 0x000fe40007f3e0ff */
[----:B------:R-:W-:-:S02]  /*158020*/  MOV R11, R31 ;  /* 0x0000001f000b7202 */ /* 0x000fc40000000f00 */
[-C--:B------:R-:W-:Y:S01]  /*158030*/  IADD3 R14, P4, R14, R199.reuse, RZ ;  /* 0x000000c70e0e7210 */ /* 0x080fe20007f9e0ff */
[--C-:B------:R-:W-:Y:S02]  /*158040*/  IMAD.X R30, R30, 0x1, R0.reuse, P1 ;  /* 0x000000011e1e7824 */ /* 0x100fe400008e0600 */
[----:B------:R1:W-:Y:S02]  /*158050*/  LDGSTS.E [R12+-0x79900], [R10.64], P5 ;  /* 0x867000000a0c7fae */ /* 0x0003e4000a921844 */
[----:B------:R-:W-:Y:S01]  /*158060*/  IMAD.X R28, R28, 0x1, R0, P4 ;  /* 0x000000011c1c7824 */ /* 0x000fe200020e0600 */
[----:B------:R-:W-:Y:S02]  /*158070*/  IADD3 R19, P4, R19, R199, RZ ;  /* 0x000000c713137210 */ /* 0x000fe40007f9e0ff */
[----:B------:R-:W-:Y:S01]  /*158080*/  ISETP.NE.U32.AND P1, PT, R9, RZ, PT ;  /* 0x000000ff0900720c */ /* 0x000fe20003f25070 */
[----:B------:R1:W-:Y:S01]  /*158090*/  STL [R1+0x65bc], R18 ;  /* 0x0065bc1201007387 */ /* 0x0003e20000100800 */
[----:B------:R-:W-:Y:S01]  /*1580a0*/  IADD3 R9, R8, 0x100000, RZ ;  /* 0x0010000008097810 */ /* 0x000fe20007ffe0ff */
[----:B------:R-:W-:Y:S02]  /*1580b0*/  STL [R1+0x65b4], R14 ;  /* 0x0065b40e01007387 */ /* 0x000fe40000100800 */
[----:B------:R-:W-:Y:S01]  /*1580c0*/  STL [R1+0x65b0], R30 ;  /* 0x0065b01e01007387 */ /* 0x000fe20000100800 */
[----:B------:R-:W4:Y:S01]  /*1580d0*/  LDL.LU R13, [R1+0x6534] ;  /* 0x00653400010d7983 */ /* 0x000f220000300800 */
[----:B-1----:R-:W-:Y:S01]  /*1580e0*/  MOV R10, R18 ;  /* 0x00000012000a7202 */ /* 0x002fe20000000f00 */
[----:B------:R-:W-:-:S02]  /*1580f0*/  IMAD.MOV.U32 R11, RZ, RZ, R30 ;  /* 0x000000ffff0b7224 */ /* 0x000fc400078e001e */
[----:B------:R1:W-:Y:S01]  /*158100*/  STL [R1+0x65a8], R28 ;  /* 0x0065a81c01007387 */ /* 0x0003e20000100800 */
[----:B------:R-:W4:Y:S02]  /*158110*/  LDL.LU R18, [R1+0x652c] ;  /* 0x00652c0001127983 */ /* 0x000f240000300800 */
[----:B------:R-:W-:Y:S01]  /*158120*/  STL [R1+0x65ac], R19 ;  /* 0x0065ac1301007387 */ /* 0x000fe20000100800 */
[----:B------:R1:W-:Y:S02]  /*158130*/  LDGSTS.E [R9+-0x78c00], [R10.64], P2 ;  /* 0x874000000a097fae */ /* 0x0003e40009121844 */
[----:B-1----:R-:W-:Y:S02]  /*158140*/  IMAD.MOV.U32 R11, RZ, RZ, R28 ;  /* 0x000000ffff0b7224 */ /* 0x002fe400078e001c */
[----:B------:R-:W4:Y:S01]  /*158150*/  LDL.LU R28, [R1+0x6530] ;  /* 0x00653000011c7983 */ /* 0x000f220000300800 */
[----:B--2---:R-:W-:-:S05]  /*158160*/  IMAD.X R29, R29, 0x1, R0, P4 ;  /* 0x000000011d1d7824 */ /* 0x004fca00020e0600 */
[----:B------:R-:W-:Y:S01]  /*158170*/  STL [R1+0x65a0], R29 ;  /* 0x0065a01d01007387 */ /* 0x000fe20000100800 */
[----:B------:R-:W2:Y:S01]  /*158180*/  LDL.LU R33, [R1+0x6528] ;  /* 0x0065280001217983 */ /* 0x000ea20000300800 */
[----:B---3--:R-:W-:-:S05]  /*158190*/  IADD3 R16, P4, R16, R199, RZ ;  /* 0x000000c710107210 */ /* 0x008fca0007f9e0ff */
[----:B------:R-:W-:Y:S01]  /*1581a0*/  STL [R1+0x65a4], R16 ;  /* 0x0065a41001007387 */ /* 0x000fe20000100800 */
[----:B------:R-:W3:Y:S01]  /*1581b0*/  LDL.LU R32, [R1+0x6520] ;  /* 0x0065200001207983 */ /* 0x000ee20000300800 */
[----:B------:R-:W-:Y:S02]  /*1581c0*/  MOV R10, R14 ;  /* 0x0000000e000a7202 */ /* 0x000fe40000000f00 */
        /* <DEDUP_REMOVED lines=15> */
[C---:B------:R-:W-:Y:S01]  /*1582c0*/  HMMA.1688.F32.TF32 R40, R20.reuse, R34, R40 ;  /* 0x000000221428723c */ /* 0x040fe20000081028 */
[----:B------:R-:W3:Y:S02]  /*1582d0*/  LDL.LU R34, [R1+0x11d8] ;  /* 0x0011d80001227983 */ /* 0x000ee40000300800 */
[----:B------:R-:W3:Y:S05]  /*1582e0*/  LDL.LU R35, [R1+0x11dc] ;  /* 0x0011dc0001237983 */ /* 0x000eea0000300800 */
[----:B------:R-:W-:Y:S01]  /*1582f0*/  HMMA.1688.F32.TF32 R44, R20, R38, R44 ;  /* 0x00000026142c723c */ /* 0x000fe2000008102c */
[----:B-1----:R-:W-:Y:S01]  /*158300*/  SEL R9, RZ, 0x4, !P4 ;  /* 0x00000004ff097807 */ /* 0x002fe20006000000 */
[----:B----4-:R-:W-:-:S02]  /*158310*/  IADD3 R15, P4, R15, R199, RZ ;  /* 0x000000c70f0f7210 */ /* 0x010fc40007f9e0ff */
[----:B------:R-:W-:Y:S01]  /*158320*/  IMAD.MOV.U32 R10, RZ, RZ, R16 ;  /* 0x000000ffff0a7224 */ /* 0x000fe200078e0010 */
[----:B------:R-:W-:Y:S02]  /*158330*/  MOV R11, R17 ;  /* 0x00000011000b7202 */ /* 0x000fe40000000f00 */
[----:B------:R-:W-:Y:S01]  /*158340*/  STL [R1+0x653c], R15 ;  /* 0x00653c0f01007387 */ /* 0x000fe20000100800 */
[----:B------:R-:W4:Y:S02]  /*158350*/  LDL.LU R36, [R1+0x2e50] ;  /* 0x002e500001247983 */ /* 0x000f240000300800 */
[----:B------:R-:W4:Y:S02]  /*158360*/  LDL.LU R37, [R1+0x2e54] ;  /* 0x002e540001257983 */ /* 0x000f240000300800 */
[----:B------:R-:W4:Y:S01]  /*158370*/  LDL.LU R38, [R1+0x2e58] ;  /* 0x002e580001267983 */ /* 0x000f220000300800 */
[----:B------:R-:W4:Y:S01]  /*158380*/  LDL.LU R39, [R1+0x2e5c] ;  /* 0x002e5c0001277983 */ /* 0x000f220000300800 */
[----:B------:R-:W4:Y:S02]  /*158390*/  LDL.LU R30, [R1+0x64b0] ;  /* 0x0064b000011e7983 */ /* 0x000f240000300800 */
[----:B------:R-:W4:Y:S01]  /*1583a0*/  LDL.LU R17, [R1+0x64bc] ;  /* 0x0064bc0001117983 */ /* 0x000f220000300800 */
        /* <DEDUP_REMOVED lines=57> */
[----:B------:R1:W-:Y:S02]  /*158740*/  STL [R1+0x64ac], R19 ;  /* 0x0064ac1301007387 */ /* 0x0003e40000100800 */
[----:B-1----:R-:W-:-:S02]  /*158750*/  IMAD.MOV.U32 R11, RZ, RZ, R29 ;  /* 0x000000ffff0b7224 */ /* 0x002fc400078e001d */
[----:B------:R-:W4:Y:S01]  /*158760*/  LDL.LU R29, [R1+0x6430] ;  /* 0x00643000011d7983 */ /* 0x000f220000300800 */
[----:B--2---:R-:W-:-:S05]  /*158770*/  IMAD.X R28, R28, 0x1, R0, P2 ;  /* 0x000000011c1c7824 */ /* 0x004fca00010e0600 */
[----:B------:R1:W-:Y:S01]  /*158780*/  STL [R1+0x64a0], R28 ;  /* 0x0064a01c01007387 */ /* 0x0003e20000100800 */
[----:B------:R-:W2:Y:S01]  /*158790*/  LDL.LU R33, [R1+0x6428] ;  /* 0x0064280001217983 */ /* 0x000ea20000300800 */
[----:B---3--:R-:W-:-:S05]  /*1587a0*/  IADD3 R15, P2, R15, R199, RZ ;  /* 0x000000c70f0f7210 */ /* 0x008fca0007f5e0ff */
[----:B------:R3:W-:Y:S01]  /*1587b0*/  STL [R1+0x64a4], R15 ;  /* 0x0064a40f01007387 */ /* 0x0007e20000100800 */
[----:B------:R-:W2:Y:S01]  /*1587c0*/  LDL.LU R32, [R1+0x6420] ;  /* 0x0064200001207983 */ /* 0x000ea20000300800 */
[----:B------:R-:W-:Y:S01]  /*1587d0*/  MOV R10, R16 ;  /* 0x00000010000a7202 */ /* 0x000fe20000000f00 */
[C---:B------:R-:W-:Y:S01]  /*1587e0*/  HMMA.1688.F32.TF32 R116, R20.reuse, R62, R68 ;  /* 0x0000003e1474723c */ /* 0x040fe20000081044 */
[----:B------:R-:W2:Y:S01]  /*1587f0*/  LDL.LU R16, [R1+0x6424] ;  /* 0x0064240001107983 */ /* 0x000ea20000300800 */
[----:B------:R-:W2:Y:S03]  /*158800*/  LDL.LU R62, [R1+0x11f8] ;  /* 0x0011f800013e7983 */ /* 0x000ea60000300800 */
[----:B------:R1:W-:Y:S03]  /*158810*/  LDGSTS.E [R12+-0x76b00], [R10.64], P6 ;  /* 0x895000000a0c7fae */ /* 0x0003e6000b121844 */
[----:B------:R-:W-:Y:S01]  /*158820*/  HMMA.1688.F32.TF32 R112, R20, R34, R36 ;  /* 0x000000221470723c */ /* 0x000fe20000081024 */
[----:B-1----:R-:W-:Y:S01]  /*158830*/  MOV R10, R19 ;  /* 0x00000013000a7202 */ /* 0x002fe20000000f00 */
[----:B------:R-:W-:-:S05]  /*158840*/  IMAD.MOV.U32 R11, RZ, RZ, R28 ;  /* 0x000000ffff0b7224 */ /* 0x000fca00078e001c */
[----:B------:R1:W-:Y:S01]  /*158850*/  LDGSTS.E [R9+-0x76a00], [R10.64], P6 ;  /* 0x896000000a097fae */ /* 0x0003e2000b121844 */
[----:B------:R-:W-:-:S05]  /*158860*/  IMAD.X R18, R18, 0x1, R0, P2 ;  /* 0x0000000112127824 */ /* 0x000fca00010e0600 */
[----:B------:R1:W-:Y:S01]  /*158870*/  STL [R1+0x6498], R18 ;  /* 0x0064981201007387 */ /* 0x0003e20000100800 */
[----:B------:R-:W2:Y:S02]  /*158880*/  LDL.LU R63, [R1+0x11fc] ;  /* 0x0011fc00013f7983 */ /* 0x000ea40000300800 */
[----:B------:R-:W2:Y:S02]  /*158890*/  LDL.LU R68, [R1+0x2e40] ;  /* 0x002e400001447983 */ /* 0x000ea40000300800 */
[----:B------:R-:W2:Y:S01]  /*1588a0*/  LDL.LU R69, [R1+0x2e44] ;  /* 0x002e440001457983 */ /* 0x000ea20000300800 */
[----:B------:R-:W2:Y:S01]  /*1588b0*/  LDL.LU R70, [R1+0x2e48] ;  /* 0x002e480001467983 */ /* 0x000ea20000300800 */
[----:B------:R-:W2:Y:S02]  /*1588c0*/  LDL.LU R71, [R1+0x2e4c] ;  /* 0x002e4c0001477983 */ /* 0x000ea40000300800 */
[----:B------:R-:W2:Y:S01]  /*1588d0*/  LDL.LU R31, [R1+0x6418] ;  /* 0x00641800011f7983 */ /* 0x000ea20000300800 */
[----:B------:R-:W-:Y:S01]  /*1588e0*/  ISETP.GT.AND P2, PT, R3, 0x35, PT ;  /* 0x000000350300780c */ /* 0x000fe20003f44270 */
[----:B------:R-:W2:Y:S01]  /*1588f0*/  LDL.LU R34, [R1+0x11e8] ;  /* 0x0011e80001227983 */ /* 0x000ea20000300800 */
[----:B------:R-:W2:Y:S02]  /*158900*/  LDL.LU R35, [R1+0x11ec] ;  /* 0x0011ec0001237983 */ /* 0x000ea40000300800 */
[----:B-1----:R-:W-:-:S02]  /*158910*/  SEL R9, RZ, 0x4, !P2 ;  /* 0x00000004ff097807 */ /* 0x002fc40005000000 */
[----:B------:R-:W-:-:S05]  /*158920*/  IADD3 R14, P2, R14, R199, RZ ;  /* 0x000000c70e0e7210 */ /* 0x000fca0007f5e0ff */
[----:B------:R-:W-:Y:S01]  /*158930*/  STL [R1+0x643c], R14 ;  /* 0x00643c0e01007387 */ /* 0x000fe20000100800 */
[----:B------:R-:W2:Y:S02]  /*158940*/  LDL.LU R36, [R1+0x2e30] ;  /* 0x002e300001247983 */ /* 0x000ea40000300800 */
[----:B------:R-:W2:Y:S02]  /*158950*/  LDL.LU R37, [R1+0x2e34] ;  /* 0x002e340001257983 */ /* 0x000ea40000300800 */
[----:B------:R-:W2:Y:S01]  /*158960*/  LDL.LU R38, [R1+0x2e38] ;  /* 0x002e380001267983 */ /* 0x000ea20000300800 */
[----:B------:R-:W2:Y:S01]  /*158970*/  LDL.LU R39, [R1+0x2e3c] ;  /* 0x002e3c0001277983 */ /* 0x000ea20000300800 */
[----:B------:R-:W-:Y:S01]  /*158980*/  IMAD.MOV.U32 R10, RZ, RZ, R15 ;  /* 0x000000ffff0a7224 */ /* 0x000fe200078e000f */
[----:B------:R-:W-:Y:S01]  /*158990*/  MOV R11, R18 ;  /* 0x00000012000b7202 */ /* 0x000fe20000000f00 */
[----:B------:R-:W2:Y:S01]  /*1589a0*/  LDL.LU R30, [R1+0x63b0] ;  /* 0x0063b000011e7983 */ /* 0x000ea20000300800 */
[----:B------:R-:W2:Y:S01]  /*1589b0*/  LDL.LU R19, [R1+0x63bc] ;  /* 0x0063bc0001137983 */ /* 0x000ea20000300800 */
[----:B------:R-:W2:Y:S02]  /*1589c0*/  LDL.LU R28, [R1+0x63a8] ;  /* 0x0063a800011c7983 */ /* 0x000ea40000300800 */
[----:B---3--:R-:W3:Y:S01]  /*1589d0*/  LDL.LU R15, [R1+0x63b4] ;  /* 0x0063b400010f7983 */ /* 0x008ee20000300800 */
[----:B------:R1:W-:Y:S01]  /*1589e0*/  LDGSTS.E [R12+-0x76900], [R10.64], P6 ;  /* 0x897000000a0c7fae */ /* 0x0003e2000b121844 */
[----:B------:R-:W3:Y:S01]  /*1589f0*/  LDL.LU R18, [R1+0x63ac] ;  /* 0x0063ac0001127983 */ /* 0x000ee20000300800 */
[----:B------:R-:W-:-:S02]  /*158a00*/  IADD3 R13, P3, R13, R199, RZ ;  /* 0x000000c70d0d7210 */ /* 0x000fc40007f7e0ff */
[----:B----4-:R-:W-:-:S03]  /*158a10*/  IADD3 R17, P6, R17, R199, RZ ;  /* 0x000000c711117210 */ /* 0x010fc60007fde0ff */
[----:B------:R-:W-:Y:S01]  /*158a20*/  STL [R1+0x6434], R13 ;  /* 0x0064340d01007387 */ /* 0x000fe20000100800 */
[----:B-1----:R-:W-:Y:S02]  /*158a30*/  IMAD.MOV.U32 R10, RZ, RZ, R14 ;  /* 0x000000ffff0a7224 */ /* 0x002fe400078e000e */
[----:B------:R-:W-:-:S05]  /*158a40*/  IMAD.X R29, R29, 0x1, R0, P2 ;  /* 0x000000011d1d7824 */ /* 0x000fca00010e0600 */
[----:B------:R1:W-:Y:S01]  /*158a50*/  STL [R1+0x6430], R29 ;  /* 0x0064301d01007387 */ /* 0x0003e20000100800 */
[----:B------:R4:W-:Y:S02]  /*158a60*/  STL [R1+0x642c], R17 ;  /* 0x00642c1101007387 */ /* 0x0009e40000100800 */
[----:B------:R-:W-:Y:S02]  /*158a70*/  IMAD.MOV.U32 R11, RZ, RZ, R29 ;  /* 0x000000ffff0b7224 */ /* 0x000fe400078e001d */
[----:B--2---:R-:W-:-:S05]  /*158a80*/  IMAD.X R33, R33, 0x1, R0, P3 ;  /* 0x0000000121217824 */ /* 0x004fca00018e0600 */
[----:B------:R-:W-:Y:S01]  /*158a90*/  STL [R1+0x6428], R33 ;  /* 0x0064282101007387 */ /* 0x000fe20000100800 */
[----:B-1----:R-:W2:Y:S01]  /*158aa0*/  LDL.LU R29, [R1+0x63a0] ;  /* 0x0063a000011d7983 */ /* 0x002ea20000300800 */
[----:B------:R-:W-:-:S05]  /*158ab0*/  IADD3.X R32, R32, R0, RZ, P6, !PT ;  /* 0x0000000020207210 */ /* 0x000fca00037fe4ff */
[----:B------:R-:W-:Y:S01]  /*158ac0*/  STL [R1+0x6420], R32 ;  /* 0x0064202001007387 */ /* 0x000fe20000100800 */
[----:B------:R-:W2:Y:S01]  /*158ad0*/  LDL.LU R14, [R1+0x63a4] ;  /* 0x0063a400010e7983 */ /* 0x000ea20000300800 */
        /* <DEDUP_REMOVED lines=12> */
[----:B----4-:R-:W4:Y:S01]  /*158ba0*/  LDL.LU R17, [R1+0x6398] ;  /* 0x0063980001117983 */ /* 0x010f220000300800 */
[----:B------:R-:W-:Y:S01]  /*158bb0*/  IADD3 R13, R8, 0x100000, RZ ;  /* 0x00100000080d7810 */ /* 0x000fe20007ffe0ff */
[----:B------:R-:W-:Y:S01]  /*158bc0*/  IMAD.MOV.U32 R11, RZ, RZ, R32 ;  /* 0x000000ffff0b7224 */ /* 0x000fe200078e0020 */
[----:B------:R-:W-:-:S04]  /*158bd0*/  ISETP.GT.AND P3, PT, R3, 0x39, PT ;  /* 0x000000390300780c */ /* 0x000fc80003f64270 */
[----:B------:R1:W-:Y:S01]  /*158be0*/  LDGSTS.E [R13+-0x75a00], [R10.64], P1 ;  /* 0x8a6000000a0d7fae */ /* 0x0003e20008921844 */
[----:B------:R-:W-:Y:S01]  /*158bf0*/  SEL R9, RZ, 0x4, !P3 ;  /* 0x00000004ff097807 */ /* 0x000fe20005800000 */
[----:B-1----:R-:W-:Y:S01]  /*158c00*/  IMAD.MOV.U32 R10, RZ, RZ, R16 ;  /* 0x000000ffff0a7224 */ /* 0x002fe200078e0010 */
[----:B------:R-:W-:Y:S02]  /*158c10*/  MOV R11, R31 ;  /* 0x0000001f000b7202 */ /* 0x000fe40000000f00 */
[-C--:B------:R-:W-:Y:S01]  /*158c20*/  IADD3 R19, P3, R19, R199.reuse, RZ ;  /* 0x000000c713137210 */ /* 0x080fe20007f7e0ff */
[----:B------:R-:W4:Y:S04]  /*158c30*/  LDL.LU R16, [R1+0x633c] ;  /* 0x00633c0001107983 */ /* 0x000f280000300800 */
[----:B------:R1:W-:Y:S01]  /*158c40*/  LDGSTS.E [R12+-0x75900], [R10.64], P1 ;  /* 0x8a7000000a0c7fae */ /* 0x0003e20008921844 */
[----:B---3--:R-:W-:-:S02]  /*158c50*/  IADD3 R15, P1, R15, R199, RZ ;  /* 0x000000c70f0f7210 */ /* 0x008fc40007f3e0ff */
[----:B------:R-:W-:Y:S01]  /*158c60*/  SEL R9, R9, RZ, !P0 ;  /* 0x000000ff09097207 */ /* 0x000fe20004000000 */
[--C-:B------:R-:W-:Y:S01]  /*158c70*/  IMAD.X R30, R30, 0x1, R0.reuse, P3 ;  /* 0x000000011e1e7824 */ /* 0x100fe200018e0600 */
[----:B------:R3:W-:Y:S01]  /*158c80*/  STL [R1+0x63bc], R19 ;  /* 0x0063bc1301007387 */ /* 0x0007e20000100800 */
[----:B------:R-:W-:Y:S01]  /*158c90*/  IMAD.X R28, R28, 0x1, R0, P1 ;  /* 0x000000011c1c7824 */ /* 0x000fe200008e0600 */
[----:B------:R-:W-:Y:S02]  /*158ca0*/  ISETP.NE.U32.AND P3, PT, R9, RZ, PT ;  /* 0x000000ff0900720c */ /* 0x000fe40003f65070 */
[----:B------:R-:W-:Y:S01]  /*158cb0*/  IADD3 R18, P1, R18, R199, RZ ;  /* 0x000000c712127210 */ /* 0x000fe20007f3e0ff */
[----:B------:R-:W-:Y:S01]  /*158cc0*/  IADD3 R9, R8, 0x100000, RZ ;  /* 0x0010000008097810 */ /* 0x000fe20007ffe0ff */
[----:B------:R-:W-:Y:S01]  /*158cd0*/  STL [R1+0x63b4], R15 ;  /* 0x0063b40f01007387 */ /* 0x000fe20000100800 */
[----:B-1----:R-:W-:Y:S01]  /*158ce0*/  MOV R10, R19 ;  /* 0x00000013000a7202 */ /* 0x002fe20000000f00 */
[----:B------:R-:W-:-:S02]  /*158cf0*/  IMAD.MOV.U32 R11, RZ, RZ, R30 ;  /* 0x000000ffff0b7224 */ /* 0x000fc400078e001e */
[----:B------:R-:W-:Y:S01]  /*158d00*/  STL [R1+0x63b0], R30 ;  /* 0x0063b01e01007387 */ /* 0x000fe20000100800 */
[----:B------:R-:W4:Y:S02]  /*158d10*/  LDL.LU R13, [R1+0x6334] ;  /* 0x00633400010d7983 */ /* 0x000f240000300800 */
[----:B------:R1:W-:Y:S02]  /*158d20*/  STL [R1+0x63a8], R28 ;  /* 0x0063a81c01007387 */ /* 0x0003e40000100800 */
[----:B---3--:R-:W3:Y:S01]  /*158d30*/  LDL.LU R19, [R1+0x632c] ;  /* 0x00632c0001137983 */ /* 0x008ee20000300800 */
[----:B------:R1:W-:Y:S04]  /*158d40*/  LDGSTS.E [R9+-0x74c00], [R10.64], P4 ;  /* 0x8b4000000a097fae */ /* 0x0003e8000a121844 */
[----:B------:R-:W-:Y:S01]  /*158d50*/  STL [R1+0x63ac], R18 ;  /* 0x0063ac1201007387 */ /* 0x000fe20000100800 */
[----:B-1----:R-:W-:-:S03]  /*158d60*/  IMAD.MOV.U32 R11, RZ, RZ, R28 ;  /* 0x000000ffff0b7224 */ /* 0x002fc600078e001c */
[----:B------:R-:W3:Y:S01]  /*158d70*/  LDL.LU R28, [R1+0x6330] ;  /* 0x00633000011c7983 */ /* 0x000ee20000300800 */
[----:B--2---:R-:W-:-:S05]  /*158d80*/  IMAD.X R29, R29, 0x1, R0, P1 ;  /* 0x000000011d1d7824 */ /* 0x004fca00008e0600 */
[----:B------:R1:W-:Y:S01]  /*158d90*/  STL [R1+0x63a0], R29 ;  /* 0x0063a01d01007387 */ /* 0x0003e20000100800 */
[----:B------:R-:W2:Y:S01]  /*158da0*/  LDL.LU R33, [R1+0x6328] ;  /* 0x0063280001217983 */ /* 0x000ea20000300800 */
[----:B------:R-:W-:-:S05]  /*158db0*/  IADD3 R14, P1, R14, R199, RZ ;  /* 0x000000c70e0e7210 */ /* 0x000fca0007f3e0ff */
        /* <DEDUP_REMOVED lines=11> */
[----:B----4-:R-:W-:-:S05]  /*158e70*/  IMAD.X R17, R17, 0x1, R0, P1 ;  /* 0x0000000111117824 */ /* 0x010fca00008e0600 */
        /* <DEDUP_REMOVED lines=11> */
[----:B------:R-:W-:Y:S01]  /*158f30*/  IADD3 R16, P1, R16, R199, RZ ;  /* 0x000000c710107210 */ /* 0x000fe20007f3e0ff */
[----:B------:R-:W-:Y:S01]  /*158f40*/  IMAD.MOV.U32 R10, RZ, RZ, R14 ;  /* 0x000000ffff0a7224 */ /* 0x000fe200078e000e */
[----:B------:R-:W-:-:S03]  /*158f50*/  MOV R11, R17 ;  /* 0x00000011000b7202 */ /* 0x000fc60000000f00 */
[----:B------:R-:W-:Y:S01]  /*158f60*/  STL [R1+0x633c], R16 ;  /* 0x00633c1001007387 */ /* 0x000fe20000100800 */
[----:B------:R-:W2:Y:S02]  /*158f70*/  LDL.LU R36, [R1+0x2e10] ;  /* 0x002e100001247983 */ /* 0x000ea40000300800 */
[----:B------:R-:W2:Y:S02]  /*158f80*/  LDL.LU R37, [R1+0x2e14] ;  /* 0x002e140001257983 */ /* 0x000ea40000300800 */
[----:B------:R-:W2:Y:S01]  /*158f90*/  LDL.LU R38, [R1+0x2e18] ;  /* 0x002e180001267983 */ /* 0x000ea20000300800 */
[----:B------:R-:W2:Y:S01]  /*158fa0*/  LDL.LU R39, [R1+0x2e1c] ;  /* 0x002e1c0001277983 */ /* 0x000ea20000300800 */
[----:B------:R-:W2:Y:S02]  /*158fb0*/  LDL.LU R30, [R1+0x62b0] ;  /* 0x0062b000011e7983 */ /* 0x000ea40000300800 */
[----:B------:R-:W2:Y:S02]  /*158fc0*/  LDL.LU R29, [R1+0x62bc] ;  /* 0x0062bc00011d7983 */ /* 0x000ea40000300800 */
[----:B------:R-:W2:Y:S01]  /*158fd0*/  LDL.LU R18, [R1+0x62a8] ;  /* 0x0062a80001127983 */ /* 0x000ea20000300800 */
[----:B------:R1:W-:Y:S04]  /*158fe0*/  LDGSTS.E [R12+-0x74900], [R10.64], P4 ;  /* 0x8b7000000a0c7fae */ /* 0x0003e8000a121844 */
[----:B------:R-:W2:Y:S01]  /*158ff0*/  LDL.LU R14, [R1+0x62b4] ;  /* 0x0062b400010e7983 */ /* 0x000ea20000300800 */
[----:B----4-:R-:W4:Y:S01]  /*159000*/  LDL.LU R17, [R1+0x62ac] ;  /* 0x0062ac0001117983 */ /* 0x010f220000300800 */
[----:B------:R-:W-:-:S05]  /*159010*/  IADD3 R13, P4, R13, R199, RZ ;  /* 0x000000c70d0d7210 */ /* 0x000fca0007f9e0ff */
[----:B------:R-:W-:Y:S01]  /*159020*/  STL [R1+0x6334], R13 ;  /* 0x0063340d01007387 */ /* 0x000fe20000100800 */
[----:B---3--:R-:W-:Y:S01]  /*159030*/  IMAD.X R28, R28, 0x1, R0, P1 ;  /* 0x000000011c1c7824 */ /* 0x008fe200008e0600 */
[----:B------:R-:W-:-:S04]  /*159040*/  IADD3 R19, P1, R19, R199, RZ ;  /* 0x000000c713137210 */ /* 0x000fc80007f3e0ff */
[----:B------:R3:W-:Y:S01]  /*159050*/  STL [R1+0x6330], R28 ;  /* 0x0063301c01007387 */ /* 0x0007e20000100800 */
[----:B------:R2:W-:Y:S02]  /*159060*/  STL [R1+0x632c], R19 ;  /* 0x00632c1301007387 */ /* 0x0005e40000100800 */
[----:B-1----:R-:W-:Y:S02]  /*159070*/  IMAD.MOV.U32 R11, RZ, RZ, R28 ;  /* 0x000000ffff0b7224 */ /* 0x002fe400078e001c */
[----:B------:R-:W-:Y:S02]  /*159080*/  IMAD.MOV.U32 R10, RZ, RZ, R16 ;  /* 0x000000ffff0a7224 */ /* 0x000fe400078e0010 */
[----:B--2---:R-:W-:-:S05]  /*159090*/  IMAD.X R33, R33, 0x1, R0, P4 ;  /* 0x0000000121217824 */ /* 0x004fca00020e0600 */
[----:B------:R-:W-:Y:S01]  /*1590a0*/  STL [R1+0x6328], R33 ;  /* 0x0063282101007387 */ /* 0x000fe20000100800 */
[----:B---3--:R-:W2:Y:S01]  /*1590b0*/  LDL.LU R28, [R1+0x62a0] ;  /* 0x0062a000011c7983 */ /* 0x008ea20000300800 */
[----:B------:R-:W-:-:S05]  /*1590c0*/  IADD3.X R32, R32, R0, RZ, P1, !PT ;  /* 0x0000000020207210 */ /* 0x000fca0000ffe4ff */
        /* <DEDUP_REMOVED lines=10> */
[----:B------:R1:W-:Y:S01]  /*159170*/  LDGSTS.E [R9+-0x73b00], [R10.64], P5 ;  /* 0x8c5000000a097fae */ /* 0x0003e2000a921844 */
[----:B------:R-:W-:Y:S02]  /*159180*/  IADD3 R13, R8, 0x100000, RZ ;  /* 0x00100000080d7810 */ /* 0x000fe40007ffe0ff */
[----:B-1----:R-:W-:Y:S01]  /*159190*/  MOV R10, R19 ;  /* 0x00000013000a7202 */ /* 0x002fe20000000f00 */
[----:B------:R-:W-:-:S05]  /*1591a0*/  IMAD.MOV.U32 R11, RZ, RZ, R32 ;  /* 0x000000ffff0b7224 */ /* 0x000fca00078e0020 */
[----:B------:R1:W-:Y:S02]  /*1591b0*/  LDGSTS.E [R13+-0x73a00], [R10.64], P5 ;  /* 0x8c6000000a0d7fae */ /* 0x0003e4000a921844 */
[----:B-1----:R-:W-:Y:S01]  /*1591c0*/  IMAD.MOV.U32 R10, RZ, RZ, R15 ;  /* 0x000000ffff0a7224 */ /* 0x002fe200078e000f */
[----:B------:R-:W-:-:S05]  /*1591d0*/  IADD3.X R31, R31, R0, RZ, P1, !PT ;  /* 0x000000001f1f7210 */ /* 0x000fca0000ffe4ff */
[----:B------:R1:W-:Y:S01]  /*1591e0*/  STL [R1+0x6318], R31 ;  /* 0x0063181f01007387 */ /* 0x0003e20000100800 */
[----:B------:R-:W3:Y:S02]  /*1591f0*/  LDL.LU R19, [R1+0x6298] ;  /* 0x0062980001137983 */ /* 0x000ee40000300800 */
[----:B------:R-:W3:Y:S01]  /*159200*/  LDL.LU R15, [R1+0x623c] ;  /* 0x00623c00010f7983 */ /* 0x000ee20000300800 */
[----:B------:R-:W-:-:S04]  /*159210*/  ISETP.GT.AND P1, PT, R3, 0x41, PT ;  /* 0x000000410300780c */ /* 0x000fc80003f24270 */
[----:B------:R-:W-:Y:S02]  /*159220*/  SEL R9, RZ, 0x4, !P1 ;  /* 0x00000004ff097807 */ /* 0x000fe40004800000 */
[----:B------:R-:W-:Y:S02]  /*159230*/  MOV R11, R31 ;  /* 0x0000001f000b7202 */ /* 0x000fe40000000f00 */
        /* <DEDUP_REMOVED lines=8> */
[----:B------:R-:W-:Y:S01]  /*1592c0*/  STL [R1+0x62bc], R29 ;  /* 0x0062bc1d01007387 */ /* 0x000fe20000100800 */
[----:B------:R-:W-:Y:S02]  /*1592d0*/  IADD3 R9, R8, 0x100000, RZ ;  /* 0x0010000008097810 */ /* 0x000fe40007ffe0ff */
[----:B-1----:R-:W-:Y:S01]  /*1592e0*/  MOV R10, R29 ;  /* 0x0000001d000a7202 */ /* 0x002fe20000000f00 */
[----:B------:R-:W-:Y:S01]  /*1592f0*/  IMAD.MOV.U32 R11, RZ, RZ, R30 ;  /* 0x000000ffff0b7224 */ /* 0x000fe200078e001e */
[----:B------:R-:W-:Y:S01]  /*159300*/  STL [R1+0x62b4], R14 ;  /* 0x0062b40e01007387 */ /* 0x000fe20000100800 */
[----:B------:R-:W-:Y:S02]  /*159310*/  STL [R1+0x62b0], R30 ;  /* 0x0062b01e01007387 */ /* 0x000fe40000100800 */
[----:B------:R-:W4:Y:S02]  /*159320*/  LDL.LU R13, [R1+0x6234] ;  /* 0x00623400010d7983 */ /* 0x000f240000300800 */
[----:B------:R1:W-:Y:S01]  /*159330*/  STL [R1+0x62a8], R18 ;  /* 0x0062a81201007387 */ /* 0x0003e20000100800 */
[----:B------:R-:W4:Y:S04]  /*159340*/  LDL.LU R31, [R1+0x622c] ;  /* 0x00622c00011f7983 */ /* 0x000f280000300800 */
[----:B------:R1:W-:Y:S01]  /*159350*/  LDGSTS.E [R9+-0x72c00], [R10.64], P2 ;  /* 0x8d4000000a097fae */ /* 0x0003e20009121844 */
[----:B------:R1:W-:Y:S02]  /*159360*/  STL [R1+0x62ac], R17 ;  /* 0x0062ac1101007387 */ /* 0x0003e40000100800 */
[----:B-1----:R-:W-:-:S02]  /*159370*/  IMAD.MOV.U32 R11, RZ, RZ, R18 ;  /* 0x000000ffff0b7224 */ /* 0x002fc400078e0012 */
[----:B------:R-:W4:Y:S01]  /*159380*/  LDL.LU R18, [R1+0x6230] ;  /* 0x0062300001127983 */ /* 0x000f220000300800 */
[----:B--2---:R-:W-:-:S05]  /*159390*/  IMAD.X R28, R28, 0x1, R0, P4 ;  /* 0x000000011c1c7824 */ /* 0x004fca00020e0600 */
[----:B------:R1:W-:Y:S01]  /*1593a0*/  STL [R1+0x62a0], R28 ;  /* 0x0062a01c01007387 */ /* 0x0003e20000100800 */
[----:B------:R-:W2:Y:S01]  /*1593b0*/  LDL.LU R33, [R1+0x6228] ;  /* 0x0062280001217983 */ /* 0x000ea20000300800 */
[----:B---3--:R-:W-:-:S05]  /*1593c0*/  IADD3 R16, P4, R16, R199, RZ ;  /* 0x000000c710107210 */ /* 0x008fca0007f9e0ff */
[----:B------:R-:W-:Y:S01]  /*1593d0*/  STL [R1+0x62a4], R16 ;  /* 0x0062a41001007387 */ /* 0x000fe20000100800 */
[----:B------:R-:W3:Y:S01]  /*1593e0*/  LDL.LU R32, [R1+0x6220] ;  /* 0x0062200001207983 */ /* 0x000ee20000300800 */
[----:B------:R-:W-:Y:S01]  /*1593f0*/  MOV R10, R14 ;  /* 0x0000000e000a7202 */ /* 0x000fe20000000f00 */
[C---:B------:R-:W-:Y:S01]  /*159400*/  HMMA.1688.F32.TF32 R100, R20.reuse, R62, R68 ;  /* 0x0000003e1464723c */ /* 0x040fe20000081044 */
[----:B------:R-:W3:Y:S04]  /*159410*/  LDL.LU R14, [R1+0x6224] ;  /* 0x00622400010e7983 */ /* 0x000ee80000300800 */
[----:B------:R1:W-:Y:S01]  /*159420*/  LDGSTS.E [R12+-0x72b00], [R10.64], P2 ;  /* 0x8d5000000a0c7fae */ /* 0x0003e20009121844 */
[----:B------:R-:W3:Y:S02]  /*159430*/  LDL.LU R62, [R1+0x1228] ;  /* 0x00122800013e7983 */ /* 0x000ee40000300800 */
[----:B------:R-:W-:Y:S01]  /*159440*/  HMMA.1688.F32.TF32 R96, R20, R34, R36 ;  /* 0x000000221460723c */ /* 0x000fe20000081024 */
[----:B-1----:R-:W-:Y:S01]  /*159450*/  MOV R10, R17 ;  /* 0x00000011000a7202 */ /* 0x002fe20000000f00 */
[----:B------:R-:W-:-:S05]  /*159460*/  IMAD.MOV.U32 R11, RZ, RZ, R28 ;  /* 0x000000ffff0b7224 */ /* 0x000fca00078e001c */
[----:B------:R1:W-:Y:S02]  /*159470*/  LDGSTS.E [R9+-0x72a00], [R10.64], P2 ;  /* 0x8d6000000a097fae */ /* 0x0003e40009121844 */
[----:B-1----:R-:W-:Y:S02]  /*159480*/  IMAD.MOV.U32 R10, RZ, RZ, R16 ;  /* 0x000000ffff0a7224 */ /* 0x002fe400078e0010 */
[----:B------:R-:W-:Y:S01]  /*159490*/  IMAD.X R19, R19, 0x1, R0, P4 ;  /* 0x0000000113137824 */ /* 0x000fe200020e0600 */
[----:B------:R-:W-:-:S04]  /*1594a0*/  ISETP.GT.AND P4, PT, R3, 0x45, PT ;  /* 0x000000450300780c */ /* 0x000fc80003f84270 */
[----:B------:R1:W-:Y:S01]  /*1594b0*/  STL [R1+0x6298], R19 ;  /* 0x0062981301007387 */ /* 0x0003e20000100800 */
[----:B------:R-:W3:Y:S02]  /*1594c0*/  LDL.LU R63, [R1+0x122c] ;  /* 0x00122c00013f7983 */ /* 0x000ee40000300800 */
[----:B------:R-:W3:Y:S02]  /*1594d0*/  LDL.LU R68, [R1+0x2e00] ;  /* 0x002e000001447983 */ /* 0x000ee40000300800 */
[----:B------:R-:W3:Y:S01]  /*1594e0*/  LDL.LU R69, [R1+0x2e04] ;  /* 0x002e040001457983 */ /* 0x000ee20000300800 */
[----:B------:R-:W3:Y:S01]  /*1594f0*/  LDL.LU R70, [R1+0x2e08] ;  /* 0x002e080001467983 */ /* 0x000ee20000300800 */
[----:B------:R-:W-:Y:S01]  /*159500*/  SEL R9, RZ, 0x4, !P4 ;  /* 0x00000004ff097807 */ /* 0x000fe20006000000 */
[----:B------:R-:W3:Y:S01]  /*159510*/  LDL.LU R71, [R1+0x2e0c] ;  /* 0x002e0c0001477983 */ /* 0x000ee20000300800 */
[----:B------:R-:W-:Y:S01]  /*159520*/  IADD3 R15, P4, R15, R199, RZ ;  /* 0x000000c70f0f7210 */ /* 0x000fe20007f9e0ff */
[----:B------:R-:W3:Y:S01]  /*159530*/  LDL.LU R17, [R1+0x6218] ;  /* 0x0062180001117983 */ /* 0x000ee20000300800 */
[----:B------:R-:W3:Y:S02]  /*159540*/  LDL.LU R29, [R1+0x61bc] ;  /* 0x0061bc00011d7983 */ /* 0x000ee40000300800 */
[----:B------:R-:W3:Y:S02]  /*159550*/  LDL.LU R34, [R1+0x1238] ;  /* 0x0012380001227983 */ /* 0x000ee40000300800 */
[----:B------:R-:W3:Y:S01]  /*159560*/  LDL.LU R35, [R1+0x123c] ;  /* 0x00123c0001237983 */ /* 0x000ee20000300800 */
[----:B------:R-:W-:Y:S01]  /*159570*/  STL [R1+0x623c], R15 ;  /* 0x00623c0f01007387 */ /* 0x000fe20000100800 */
[----:B------:R-:W3:Y:S02]  /*159580*/  LDL.LU R36, [R1+0x2df0] ;  /* 0x002df00001247983 */ /* 0x000ee40000300800 */
[----:B------:R-:W3:Y:S02]  /*159590*/  LDL.LU R37, [R1+0x2df4] ;  /* 0x002df40001257983 */ /* 0x000ee40000300800 */
[----:B------:R-:W3:Y:S01]  /*1595a0*/  LDL.LU R38, [R1+0x2df8] ;  /* 0x002df80001267983 */ /* 0x000ee20000300800 */
[----:B------:R-:W3:Y:S01]  /*1595b0*/  LDL.LU R39, [R1+0x2dfc] ;  /* 0x002dfc0001277983 */ /* 0x000ee20000300800 */
[----:B------:R-:W3:Y:S01]  /*1595c0*/  LDL.LU R30, [R1+0x61b0] ;  /* 0x0061b000011e7983 */ /* 0x000ee20000300800 */
[----:B------:R-:W-:Y:S01]  /*1595d0*/  MOV R11, R19 ;  /* 0x00000013000b7202 */ /* 0x000fe20000000f00 */
[----:B------:R-:W3:Y:S01]  /*1595e0*/  LDL.LU R28, [R1+0x61a8] ;  /* 0x0061a800011c7983 */ /* 0x000ee20000300800 */
[----:B-1----:R-:W3:Y:S01]  /*1595f0*/  LDL.LU R19, [R1+0x61b4] ;  /* 0x0061b40001137983 */ /* 0x002ee20000300800 */
[----:B------:R-:W3:Y:S03]  /*159600*/  LDL.LU R16, [R1+0x61ac] ;  /* 0x0061ac0001107983 */ /* 0x000ee60000300800 */
[----:B------:R1:W-:Y:S01]  /*159610*/  LDGSTS.E [R12+-0x72900], [R10.64], P2 ;  /* 0x8d7000000a0c7fae */ /* 0x0003e20009121844 */
[----:B----4-:R-:W-:-:S02]  /*159620*/  IADD3 R13, P2, R13, R199, RZ ;  /* 0x000000c70d0d7210 */ /* 0x010fc40007f5e0ff */
[----:B------:R-:W-:-:S03]  /*159630*/  IADD3 R31, P5, R31, R199, RZ ;  /* 0x000000c71f1f7210 */ /* 0x000fc60007fbe0ff */
[----:B------:R-:W-:Y:S01]  /*159640*/  STL [R1+0x6234], R13 ;  /* 0x0062340d01007387 */ /* 0x000fe20000100800 */
[----:B-1----:R-:W-:Y:S02]  /*159650*/  IMAD.MOV.U32 R10, RZ, RZ, R15 ;  /* 0x000000ffff0a7224 */ /* 0x002fe400078e000f */
[----:B------:R-:W-:-:S05]  /*159660*/  IMAD.X R18, R18, 0x1, R0, P4 ;  /* 0x0000000112127824 */ /* 0x000fca00020e0600 */
[----:B------:R1:W-:Y:S01]  /*159670*/  STL [R1+0x6230], R18 ;  /* 0x0062301201007387 */ /* 0x0003e20000100800 */
[----:B------:R-:W-:Y:S02]  /*159680*/  STL [R1+0x622c], R31 ;  /* 0x00622c1f01007387 */ /* 0x000fe40000100800 */
        /* <DEDUP_REMOVED lines=9> */
[----:B------:R-:W-:-:S05]  /*159720*/  IADD3 R9, R8, 0x100000, RZ ;  /* 0x0010000008097810 */ /* 0x000fca0007ffe0ff */
[----:B------:R1:W-:Y:S01]  /*159730*/  LDGSTS.E [R9+-0x71c00], [R10.64], P3 ;  /* 0x8e4000000a097fae */ /* 0x0003e20009921844 */
[----:B------:R-:W-:Y:S01]  /*159740*/  IADD3 R14, P2, R14, R199, RZ ;  /* 0x000000c70e0e7210 */ /* 0x000fe20007f5e0ff */
[----:B-1----:R-:W-:Y:S02]  /*159750*/  IMAD.MOV.U32 R10, RZ, RZ, R13 ;  /* 0x000000ffff0a7224 */ /* 0x002fe400078e000d */
[----:B------:R-:W-:Y:S01]  /*159760*/  IMAD.MOV.U32 R11, RZ, RZ, R33 ;  /* 0x000000ffff0b7224 */ /* 0x000fe200078e0021 */
[----:B------:R-:W-:-:S04]  /*159770*/  IADD3 R13, R8, 0x100000, RZ ;  /* 0x00100000080d7810 */ /* 0x000fc80007ffe0ff */
[----:B------:R1:W-:Y:S04]  /*159780*/  LDGSTS.E [R9+-0x71b00], [R10.64], P3 ;  /* 0x8e5000000a097fae */ /* 0x0003e80009921844 */
[----:B------:R-:W-:Y:S01]  /*159790*/  STL [R1+0x6224], R14 ;  /* 0x0062240e01007387 */ /* 0x000fe20000100800 */
[----:B-1----:R-:W-:Y:S01]  /*1597a0*/  MOV R10, R31 ;  /* 0x0000001f000a7202 */ /* 0x002fe20000000f00 */
[----:B------:R-:W-:-:S05]  /*1597b0*/  IMAD.MOV.U32 R11, RZ, RZ, R32 ;  /* 0x000000ffff0b7224 */ /* 0x000fca00078e0020 */
[----:B------:R1:W-:Y:S02]  /*1597c0*/  LDGSTS.E [R13+-0x71a00], [R10.64], P3 ;  /* 0x8e6000000a0d7fae */ /* 0x0003e40009921844 */
[----:B-1----:R-:W-:Y:S01]  /*1597d0*/  IMAD.MOV.U32 R10, RZ, RZ, R14 ;  /* 0x000000ffff0a7224 */ /* 0x002fe200078e000e */
[----:B------:R-:W-:Y:S01]  /*1597e0*/  IADD3.X R17, R17, R0, RZ, P2, !PT ;  /* 0x0000000011117210 */ /* 0x000fe200017fe4ff */
[----:B------:R-:W-:-:S03]  /*1597f0*/  ISETP.GT.AND P2, PT, R3, 0x49, PT ;  /* 0x000000490300780c */ /* 0x000fc60003f44270 */
[----:B------:R-:W-:Y:S02]  /*159800*/  MOV R11, R17 ;  /* 0x00000011000b7202 */ /* 0x000fe40000000f00 */
[----:B------:R-:W-:Y:S01]  /*159810*/  SEL R9, RZ, 0x4, !P2 ;  /* 0x00000004ff097807 */ /* 0x000fe20005000000 */
[-C--:B------:R-:W-:Y:S01]  /*159820*/  IADD3 R29, P2, R29, R199.reuse, RZ ;  /* 0x000000c71d1d7210 */ /* 0x080fe20007f5e0ff */
[----:B------:R1:W-:Y:S04]  /*159830*/  STL [R1+0x6218], R17 ;  /* 0x0062181101007387 */ /* 0x0003e80000100800 */
[----:B------:R4:W-:Y:S01]  /*159840*/  LDGSTS.E [R12+-0x71900], [R10.64], P3 ;  /* 0x8e7000000a0c7fae */ /* 0x0009e20009921844 */
[----:B------:R-:W-:Y:S01]  /*159850*/  IADD3 R19, P3, R19, R199, RZ ;  /* 0x000000c713137210 */ /* 0x000fe20007f7e0ff */
[----:B------:R-:W-:-:S02]  /*159860*/  IMAD.X R30, R30, 0x1, R0, P2 ;  /* 0x000000011e1e7824 */ /* 0x000fc400010e0600 */
[----:B-1----:R-:W3:Y:S01]  /*159870*/  LDL.LU R17, [R1+0x6198] ;  /* 0x0061980001117983 */ /* 0x002ee20000300800 */
[----:B------:R-:W3:Y:S02]  /*159880*/  LDL.LU R14, [R1+0x613c] ;  /* 0x00613c00010e7983 */ /* 0x000ee40000300800 */
[----:B------:R-:W-:Y:S02]  /*159890*/  IMAD.X R28, R28, 0x1, R0, P3 ;  /* 0x000000011c1c7824 */ /* 0x000fe400018e0600 */
[----:B------:R-:W-:Y:S01]  /*1598a0*/  STL [R1+0x61bc], R29 ;  /* 0x0061bc1d01007387 */ /* 0x000fe20000100800 */
[----:B------:R-:W-:Y:S01]  /*1598b0*/  STL [R1+0x61b4], R19 ;  /* 0x0061b41301007387 */ /* 0x000fe20000100800 */
[----:B------:R-:W-:Y:S01]  /*1598c0*/  IADD3 R16, P2, R16, R199, RZ ;  /* 0x000000c710107210 */ /* 0x000fe20007f5e0ff */
[----:B------:R1:W-:Y:S02]  /*1598d0*/  STL [R1+0x61b0], R30 ;  /* 0x0061b01e01007387 */ /* 0x0003e40000100800 */
[----:B----4-:R-:W-:-:S02]  /*1598e0*/  IMAD.MOV.U32 R11, RZ, RZ, R30 ;  /* 0x000000ffff0b7224 */ /* 0x010fc400078e001e */
[----:B-1----:R-:W2:Y:S01]  /*1598f0*/  LDL.LU R30, [R1+0x6130] ;  /* 0x00613000011e7983 */ /* 0x002ea20000300800 */
[----:B------:R-:W-:Y:S02]  /*159900*/  STL [R1+0x61a8], R28 ;  /* 0x0061a81c01007387 */ /* 0x000fe40000100800 */
[----:B------:R-:W2:Y:S02]  /*159910*/  LDL.LU R33, [R1+0x6128] ;  /* 0x0061280001217983 */ /* 0x000ea40000300800 */
[----:B------:R1:W-:Y:S01]  /*159920*/  STL [R1+0x61ac], R16 ;  /* 0x0061ac1001007387 */ /* 0x0003e20000100800 */
[----:B------:R-:W2:Y:S01]  /*159930*/  LDL.LU R13, [R1+0x6134] ;  /* 0x00613400010d7983 */ /* 0x000ea20000300800 */
[----:B------:R-:W2:Y:S01]  /*159940*/  LDL.LU R31, [R1+0x612c] ;  /* 0x00612c00011f7983 */ /* 0x000ea20000300800 */
[----:B------:R-:W-:Y:S01]  /*159950*/  HMMA.1688.F32.TF32 R92, R20, R62, R68 ;  /* 0x0000003e145c723c */ /* 0x000fe20000081044 */
[----:B------:R-:W2:Y:S02]  /*159960*/  LDL.LU R62, [R1+0x1248] ;  /* 0x00124800013e7983 */ /* 0x000ea40000300800 */
[----:B--2---:R-:W-:-:S05]  /*159970*/  IMAD.X R18, R18, 0x1, R0, P2 ;  /* 0x0000000112127824 */ /* 0x004fca00010e0600 */
[----:B------:R2:W-:Y:S01]  /*159980*/  STL [R1+0x61a0], R18 ;  /* 0x0061a01201007387 */ /* 0x0005e20000100800 */
[----:B------:R-:W4:Y:S01]  /*159990*/  LDL.LU R63, [R1+0x124c] ;  /* 0x00124c00013f7983 */ /* 0x000f220000300800 */
[----:B---3--:R-:W-:-:S05]  /*1599a0*/  IADD3 R15, P2, R15, R199, RZ ;  /* 0x000000c70f0f7210 */ /* 0x008fca0007f5e0ff */
[----:B------:R3:W-:Y:S01]  /*1599b0*/  STL [R1+0x61a4], R15 ;  /* 0x0061a40f01007387 */ /* 0x0007e20000100800 */
[----:B------:R-:W4:Y:S02]  /*1599c0*/  LDL.LU R68, [R1+0x2de0] ;  /* 0x002de00001447983 */ /* 0x000f240000300800 */
[----:B------:R-:W4:Y:S02]  /*1599d0*/  LDL.LU R69, [R1+0x2de4] ;  /* 0x002de40001457983 */ /* 0x000f240000300800 */
[----:B------:R-:W4:Y:S01]  /*1599e0*/  LDL.LU R70, [R1+0x2de8] ;  /* 0x002de80001467983 */ /* 0x000f220000300800 */
[----:B------:R-:W4:Y:S01]  /*1599f0*/  LDL.LU R71, [R1+0x2dec] ;  /* 0x002dec0001477983 */ /* 0x000f220000300800 */
[----:B------:R-:W4:Y:S01]  /*159a00*/  LDL.LU R32, [R1+0x6120] ;  /* 0x0061200001207983 */ /* 0x000f220000300800 */
[----:B------:R-:W-:Y:S02]  /*159a10*/  SEL R9, R9, RZ, !P0 ;  /* 0x000000ff09097207 */ /* 0x000fe40004000000 */
[----:B------:R-:W-:-:S02]  /*159a20*/  MOV R10, R29 ;  /* 0x0000001d000a7202 */ /* 0x000fc40000000f00 */
[----:B------:R-:W-:Y:S01]  /*159a30*/  ISETP.NE.U32.AND P5, PT, R9, RZ, PT ;  /* 0x000000ff0900720c */ /* 0x000fe20003fa5070 */
[----:B------:R-:W-:-:S05]  /*159a40*/  IADD3 R9, R8, 0x100000, RZ ;  /* 0x0010000008097810 */ /* 0x000fca0007ffe0ff */
[----:B------:R1:W-:Y:S02]  /*159a50*/  LDGSTS.E [R9+-0x70c00], [R10.64], P6 ;  /* 0x8f4000000a097fae */ /* 0x0003e4000b121844 */
[----:B-1----:R-:W-:Y:S01]  /*159a60*/  MOV R10, R19 ;  /* 0x00000013000a7202 */ /* 0x002fe20000000f00 */
[----:B------:R-:W-:Y:S01]  /*159a70*/  IMAD.MOV.U32 R11, RZ, RZ, R28 ;  /* 0x000000ffff0b7224 */ /* 0x000fe200078e001c */
[----:B------:R-:W4:Y:S01]  /*159a80*/  LDL.LU R19, [R1+0x6124] ;  /* 0x0061240001137983 */ /* 0x000f220000300800 */
[----:B------:R-:W4:Y:S03]  /*159a90*/  LDL.LU R29, [R1+0x6118] ;  /* 0x00611800011d7983 */ /* 0x000f260000300800 */
[----:B------:R1:W-:Y:S01]  /*159aa0*/  LDGSTS.E [R12+-0x70b00], [R10.64], P6 ;  /* 0x8f5000000a0c7fae */ /* 0x0003e2000b121844 */
[----:B------:R-:W-:Y:S01]  /*159ab0*/  HMMA.1688.F32.TF32 R88, R20, R34, R36 ;  /* 0x000000221458723c */ /* 0x000fe20000081024 */
[----:B-1----:R-:W-:Y:S01]  /*159ac0*/  MOV R10, R16 ;  /* 0x00000010000a7202 */ /* 0x002fe20000000f00 */
[----:B------:R-:W-:-:S05]  /*159ad0*/  IMAD.MOV.U32 R11, RZ, RZ, R18 ;  /* 0x000000ffff0b7224 */ /* 0x000fca00078e0012 */
[----:B------:R1:W-:Y:S02]  /*159ae0*/  LDGSTS.E [R9+-0x70a00], [R10.64], P6 ;  /* 0x8f6000000a097fae */ /* 0x0003e4000b121844 */
[----:B-1----:R-:W-:Y:S02]  /*159af0*/  IMAD.MOV.U32 R10, RZ, RZ, R15 ;  /* 0x000000ffff0a7224 */ /* 0x002fe400078e000f */
[----:B------:R-:W-:Y:S01]  /*159b00*/  IMAD.X R17, R17, 0x1, R0, P2 ;  /* 0x0000000111117824 */ /* 0x000fe200010e0600 */
[----:B------:R-:W-:-:S04]  /*159b10*/  ISETP.GT.AND P2, PT, R3, 0x4d, PT ;  /* 0x0000004d0300780c */ /* 0x000fc80003f44270 */
[----:B------:R-:W-:Y:S01]  /*159b20*/  SEL R9, RZ, 0x4, !P2 ;  /* 0x00000004ff097807 */ /* 0x000fe20005000000 */
[----:B------:R-:W-:Y:S01]  /*159b30*/  IADD3 R14, P2, R14, R199, RZ ;  /* 0x000000c70e0e7210 */ /* 0x000fe20007f5e0ff */
[----:B------:R1:W-:Y:S01]  /*159b40*/  STL [R1+0x6198], R17 ;  /* 0x0061981101007387 */ /* 0x0003e20000100800 */
[----:B------:R-:W4:Y:S02]  /*159b50*/  LDL.LU R16, [R1+0x60bc] ;  /* 0x0060bc0001107983 */ /* 0x000f240000300800 */
[----:B------:R-:W4:Y:S02]  /*159b60*/  LDL.LU R34, [R1+0x1258] ;  /* 0x0012580001227983 */ /* 0x000f240000300800 */
[----:B------:R-:W4:Y:S01]  /*159b70*/  LDL.LU R35, [R1+0x125c] ;  /* 0x00125c0001237983 */ /* 0x000f220000300800 */
[----:B------:R-:W-:Y:S01]  /*159b80*/  MOV R11, R17 ;  /* 0x00000011000b7202 */ /* 0x000fe20000000f00 */
[----:B------:R-:W-:Y:S01]  /*159b90*/  STL [R1+0x613c], R14 ;  /* 0x00613c0e01007387 */ /* 0x000fe20000100800 */
[----:B------:R-:W4:Y:S02]  /*159ba0*/  LDL.LU R36, [R1+0x2dd0] ;  /* 0x002dd00001247983 */ /* 0x000f240000300800 */
[----:B------:R-:W4:Y:S02]  /*159bb0*/  LDL.LU R37, [R1+0x2dd4] ;  /* 0x002dd40001257983 */ /* 0x000f240000300800 */
[----:B------:R-:W4:Y:S01]  /*159bc0*/  LDL.LU R38, [R1+0x2dd8] ;  /* 0x002dd80001267983 */ /* 0x000f220000300800 */
[----:B------:R-:W4:Y:S01]  /*159bd0*/  LDL.LU R39, [R1+0x2ddc] ;  /* 0x002ddc0001277983 */ /* 0x000f220000300800 */
[----:B--2---:R-:W2:Y:S03]  /*159be0*/  LDL.LU R18, [R1+0x60b0] ;  /* 0x0060b00001127983 */ /* 0x004ea60000300800 */
[----:B------:R1:W-:Y:S01]  /*159bf0*/  LDGSTS.E [R12+-0x70900], [R10.64], P6 ;  /* 0x8f7000000a0c7fae */ /* 0x0003e2000b121844 */
[----:B------:R-:W-:Y:S01]  /*159c00*/  IADD3 R13, P3, R13, R199, RZ ;  /* 0x000000c70d0d7210 */ /* 0x000fe20007f7e0ff */
[----:B------:R-:W-:-:S02]  /*159c10*/  IMAD.X R30, R30, 0x1, R0, P2 ;  /* 0x000000011e1e7824 */ /* 0x000fc400010e0600 */
[----:B---3--:R-:W3:Y:S01]  /*159c20*/  LDL.LU R15, [R1+0x60b4] ;  /* 0x0060b400010f7983 */ /* 0x008ee20000300800 */
[----:B------:R-:W-:Y:S01]  /*159c30*/  IADD3 R31, P6, R31, R199, RZ ;  /* 0x000000c71f1f7210 */ /* 0x000fe20007fde0ff */
[----:B------:R-:W-:Y:S02]  /*159c40*/  IMAD.X R33, R33, 0x1, R0, P3 ;  /* 0x0000000121217824 */ /* 0x000fe400018e0600 */
[----:B------:R-:W-:Y:S01]  /*159c50*/  STL [R1+0x6134], R13 ;  /* 0x0061340d01007387 */ /* 0x000fe20000100800 */
[----:B------:R1:W-:Y:S02]  /*159c60*/  STL [R1+0x6130], R30 ;  /* 0x0061301e01007387 */ /* 0x0003e40000100800 */
[----:B------:R-:W-:Y:S01]  /*159c70*/  STL [R1+0x612c], R31 ;  /* 0x00612c1f01007387 */ /* 0x000fe20000100800 */
[----:B------:R-:W-:Y:S01]  /*159c80*/  STL [R1+0x6128], R33 ;  /* 0x0061282101007387 */ /* 0x000fe20000100800 */
[----:B------:R-:W3:Y:S02]  /*159c90*/  LDL.LU R28, [R1+0x60a8] ;  /* 0x0060a800011c7983 */ /* 0x000ee40000300800 */
[----:B-1----:R-:W3:Y:S02]  /*159ca0*/  LDL.LU R17, [R1+0x60ac] ;  /* 0x0060ac0001117983 */ /* 0x002ee40000300800 */
[----:B------:R-:W-:-:S02]  /*159cb0*/  IMAD.MOV.U32 R11, RZ, RZ, R30 ;  /* 0x000000ffff0b7224 */ /* 0x000fc400078e001e */
[----:B------:R-:W-:Y:S01]  /*159cc0*/  IMAD.MOV.U32 R10, RZ, RZ, R14 ;  /* 0x000000ffff0a7224 */ /* 0x000fe200078e000e */
[----:B------:R-:W3:Y:S01]  /*159cd0*/  LDL.LU R30, [R1+0x60a0] ;  /* 0x0060a000011e7983 */ /* 0x000ee20000300800 */
[----:B----4-:R-:W-:-:S05]  /*159ce0*/  IADD3.X R32, R32, R0, RZ, P6, !PT ;  /* 0x0000000020207210 */ /* 0x010fca00037fe4ff */
[----:B------:R-:W-:Y:S01]  /*159cf0*/  STL [R1+0x6120], R32 ;  /* 0x0061202001007387 */ /* 0x000fe20000100800 */
[----:B------:R-:W4:Y:S01]  /*159d00*/  LDL.LU R14, [R1+0x60a4] ;  /* 0x0060a400010e7983 */ /* 0x000f220000300800 */
[----:B------:R-:W-:-:S04]  /*159d10*/  SEL R9, R9, RZ, !P0 ;  /* 0x000000ff09097207 */ /* 0x000fc80004000000 */
[----:B------:R-:W-:Y:S01]  /*159d20*/  ISETP.NE.U32.AND P2, PT, R9, RZ, PT ;  /* 0x000000ff0900720c */ /* 0x000fe20003f45070 */
[----:B------:R-:W-:-:S05]  /*159d30*/  IADD3 R9, R8, 0x100000, RZ ;  /* 0x0010000008097810 */ /* 0x000fca0007ffe0ff */
[----:B------:R1:W-:Y:S01]  /*159d40*/  LDGSTS.E [R9+-0x6fc00], [R10.64], P1 ;  /* 0x904000000a097fae */ /* 0x0003e20008921844 */
[----:B------:R-:W-:Y:S01]  /*159d50*/  IADD3 R19, P3, R19, R199, RZ ;  /* 0x000000c713137210 */ /* 0x000fe20007f7e0ff */
[----:B-1----:R-:W-:Y:S02]  /*159d60*/  IMAD.MOV.U32 R10, RZ, RZ, R13 ;  /* 0x000000ffff0a7224 */ /* 0x002fe400078e000d */
[----:B------:R-:W-:Y:S01]  /*159d70*/  IMAD.MOV.U32 R11, RZ, RZ, R33 ;  /* 0x000000ffff0b7224 */ /* 0x000fe200078e0021 */
[----:B------:R-:W-:Y:S02]  /*159d80*/  IADD3 R13, R8, 0x100000, RZ ;  /* 0x00100000080d7810 */ /* 0x000fe40007ffe0ff */
[----:B------:R-:W-:Y:S02]  /*159d90*/  IADD3.X R29, R29, R0, RZ, P3, !PT ;  /* 0x000000001d1d7210 */ /* 0x000fe40001ffe4ff */
[----:B------:R1:W-:Y:S01]  /*159da0*/  LDGSTS.E [R9+-0x6fb00], [R10.64], P1 ;  /* 0x905000000a097fae */ /* 0x0003e20008921844 */
[----:B------:R-:W-:-:S03]  /*159db0*/  ISETP.GT.AND P3, PT, R3, 0x51, PT ;  /* 0x000000510300780c */ /* 0x000fc60003f64270 */
[----:B------:R1:W-:Y:S02]  /*159dc0*/  STL [R1+0x6124], R19 ;  /* 0x0061241301007387 */ /* 0x0003e40000100800 */
[----:B-1----:R-:W-:Y:S01]  /*159dd0*/  MOV R10, R31 ;  /* 0x0000001f000a7202 */ /* 0x002fe20000000f00 */
[----:B------:R-:W-:Y:S01]  /*159de0*/  IMAD.MOV.U32 R11, RZ, RZ, R32 ;  /* 0x000000ffff0b7224 */ /* 0x000fe200078e0020 */
[----:B------:R-:W-:-:S04]  /*159df0*/  SEL R9, RZ, 0x4, !P3 ;  /* 0x00000004ff097807 */ /* 0x000fc80005800000 */
[----:B------:R1:W-:Y:S04]  /*159e00*/  LDGSTS.E [R13+-0x6fa00], [R10.64], P1 ;  /* 0x906000000a0d7fae */ /* 0x0003e80008921844 */
[----:B------:R1:W-:Y:S02]  /*159e10*/  STL [R1+0x6118], R29 ;  /* 0x0061181d01007387 */ /* 0x0003e40000100800 */
[----:B-1----:R-:W-:Y:S01]  /*159e20*/  IMAD.MOV.U32 R10, RZ, RZ, R19 ;  /* 0x000000ffff0a7224 */ /* 0x002fe200078e0013 */
[----:B------:R-:W-:Y:S01]  /*159e30*/  MOV R11, R29 ;  /* 0x0000001d000b7202 */ /* 0x000fe20000000f00 */
[----:B------:R-:W4:Y:S04]  /*159e40*/  LDL.LU R19, [R1+0x6098] ;  /* 0x0060980001137983 */ /* 0x000f280000300800 */
[----:B------:R1:W-:Y:S01]  /*159e50*/  LDGSTS.E [R12+-0x6f900], [R10.64], P1 ;  /* 0x907000000a0c7fae */ /* 0x0003e20008921844 */
[----:B------:R-:W-:-:S05]  /*159e60*/  IADD3 R16, P3, R16, R199, RZ ;  /* 0x000000c710107210 */ /* 0x000fca0007f7e0ff */
[----:B------:R1:W-:Y:S01]  /*159e70*/  STL [R1+0x60bc], R16 ;  /* 0x0060bc1001007387 */ /* 0x0003e20000100800 */
[----:B--2---:R-:W-:Y:S01]  /*159e80*/  IMAD.X R18, R18, 0x1, R0, P3 ;  /* 0x0000000112127824 */ /* 0x004fe200018e0600 */
[----:B---3--:R-:W-:-:S05]  /*159e90*/  IADD3 R15, P1, R15, R199, RZ ;  /* 0x000000c70f0f7210 */ /* 0x008fca0007f3e0ff */
[----:B------:R-:W-:Y:S01]  /*159ea0*/  STL [R1+0x60b4], R15 ;  /* 0x0060b40f01007387 */ /* 0x000fe20000100800 */
[----:B------:R2:W-:Y:S02]  /*159eb0*/  STL [R1+0x60b0], R18 ;  /* 0x0060b01201007387 */ /* 0x0005e40000100800 */
[----:B------:R-:W3:Y:S02]  /*159ec0*/  LDL.LU R29, [R1+0x603c] ;  /* 0x00603c00011d7983 */ /* 0x000ee40000300800 */
[----:B------:R-:W3:Y:S02]  /*159ed0*/  LDL.LU R13, [R1+0x6034] ;  /* 0x00603400010d7983 */ /* 0x000ee40000300800 */
[----:B------:R-:W-:Y:S01]  /*159ee0*/  IMAD.X R28, R28, 0x1, R0, P1 ;  /* 0x000000011c1c7824 */ /* 0x000fe200008e0600 */
[----:B------:R-:W-:Y:S01]  /*159ef0*/  IADD3 R17, P1, R17, R199, RZ ;  /* 0x000000c711117210 */ /* 0x000fe20007f3e0ff */
[----:B------:R-:W3:Y:S01]  /*159f00*/  LDL.LU R33, [R1+0x6030] ;  /* 0x0060300001217983 */ /* 0x000ee20000300800 */
[----:B-1----:R-:W-:-:S02]  /*159f10*/  MOV R10, R16 ;  /* 0x00000010000a7202 */ /* 0x002fc40000000f00 */
[----:B------:R1:W-:Y:S02]  /*159f20*/  STL [R1+0x60a8], R28 ;  /* 0x0060a81c01007387 */ /* 0x0003e40000100800 */
[----:B------:R-:W3:Y:S02]  /*159f30*/  LDL.LU R16, [R1+0x6028] ;  /* 0x0060280001107983 */ /* 0x000ee40000300800 */
[----:B------:R-:W-:Y:S01]  /*159f40*/  IMAD.MOV.U32 R11, RZ, RZ, R18 ;  /* 0x000000ffff0b7224 */ /* 0x000fe200078e0012 */
[----:B------:R1:W-:Y:S01]  /*159f50*/  STL [R1+0x60ac], R17 ;  /* 0x0060ac1101007387 */ /* 0x0003e20000100800 */
[----:B--2---:R-:W2:Y:S01]  /*159f60*/  LDL.LU R18, [R1+0x602c] ;  /* 0x00602c0001127983 */ /* 0x004ea20000300800 */
[----:B------:R-:W-:Y:S01]  /*159f70*/  SEL R9, R9, RZ, !P0 ;  /* 0x000000ff09097207 */ /* 0x000fe20004000000 */
[----:B------:R-:W-:Y:S01]  /*159f80*/  IMAD.X R30, R30, 0x1, R0, P1 ;  /* 0x000000011e1e7824 */ /* 0x000fe200008e0600 */
[----:B------:R-:W-:Y:S01]  /*159f90*/  HMMA.1688.F32.TF32 R84, R20, R62, R68 ;  /* 0x0000003e1454723c */ /* 0x000fe20000081044 */
[----:B------:R-:W2:Y:S01]  /*159fa0*/  LDL.LU R70, [R1+0x1268] ;  /* 0x0012680001467983 */ /* 0x000ea20000300800 */
[----:B------:R-:W-:Y:S01]  /*159fb0*/  ISETP.NE.U32.AND P3, PT, R9, RZ, PT ;  /* 0x000000ff0900720c */ /* 0x000fe20003f65070 */
[----:B------:R-:W-:-:S02]  /*159fc0*/  IADD3 R9, R8, 0x100000, RZ ;  /* 0x0010000008097810 */ /* 0x000fc40007ffe0ff */
[----:B------:R1:W-:Y:S01]  /*159fd0*/  STL [R1+0x60a0], R30 ;  /* 0x0060a01e01007387 */ /* 0x0003e20000100800 */
[----:B------:R-:W2:Y:S04]  /*159fe0*/  LDL.LU R71, [R1+0x126c] ;  /* 0x00126c0001477983 */ /* 0x000ea80000300800 */
[----:B------:R1:W-:Y:S02]  /*159ff0*/  LDGSTS.E [R9+-0x6ec00], [R10.64], P4 ;  /* 0x914000000a097fae */ /* 0x0003e4000a121844 */
[----:B-1----:R-:W-:Y:S01]  /*15a000*/  MOV R10, R15 ;  /* 0x0000000f000a7202 */ /* 0x002fe20000000f00 */
[----:B------:R-:W-:-:S05]  /*15a010*/  IMAD.MOV.U32 R11, RZ, RZ, R28 ;  /* 0x000000ffff0b7224 */ /* 0x000fca00078e001c */
[----:B------:R1:W-:Y:S02]  /*15a020*/  LDGSTS.E [R12+-0x6eb00], [R10.64], P4 ;  /* 0x915000000a0c7fae */ /* 0x0003e4000a121844 */
[----:B-1----:R-:W-:Y:S02]  /*15a030*/  MOV R10, R17 ;  /* 0x00000011000a7202 */ /* 0x002fe40000000f00 */
[----:B----4-:R-:W-:-:S05]  /*15a040*/  IADD3 R14, P1, R14, R199, RZ ;  /* 0x000000c70e0e7210 */ /* 0x010fca0007f3e0ff */
[----:B------:R1:W-:Y:S01]  /*15a050*/  STL [R1+0x60a4], R14 ;  /* 0x0060a40e01007387 */ /* 0x0003e20000100800 */
[----:B------:R-:W4:Y:S02]  /*15a060*/  LDL.LU R72, [R1+0x2dc0] ;  /* 0x002dc00001487983 */ /* 0x000f240000300800 */
[----:B------:R-:W4:Y:S02]  /*15a070*/  LDL.LU R73, [R1+0x2dc4] ;  /* 0x002dc40001497983 */ /* 0x000f240000300800 */
[----:B------:R-:W4:Y:S01]  /*15a080*/  LDL.LU R74, [R1+0x2dc8] ;  /* 0x002dc800014a7983 */ /* 0x000f220000300800 */
[----:B------:R-:W4:Y:S01]  /*15a090*/  LDL.LU R75, [R1+0x2dcc] ;  /* 0x002dcc00014b7983 */ /* 0x000f220000300800 */
[----:B------:R-:W4:Y:S02]  /*15a0a0*/  LDL.LU R28, [R1+0x6020] ;  /* 0x00602000011c7983 */ /* 0x000f240000300800 */
[----:B------:R-:W4:Y:S02]  /*15a0b0*/  LDL.LU R15, [R1+0x6024] ;  /* 0x00602400010f7983 */ /* 0x000f240000300800 */
[----:B------:R-:W4:Y:S02]  /*15a0c0*/  LDL.LU R17, [R1+0x6018] ;  /* 0x0060180001117983 */ /* 0x000f240000300800 */
[----:B------:R-:W-:-:S05]  /*15a0d0*/  IMAD.MOV.U32 R11, RZ, RZ, R30 ;  /* 0x000000ffff0b7224 */ /* 0x000fca00078e001e */
[----:B------:R1:W-:Y:S01]  /*15a0e0*/  LDGSTS.E [R9+-0x6ea00], [R10.64], P4 ;  /* 0x916000000a097fae */ /* 0x0003e2000a121844 */
[----:B------:R-:W-:Y:S01]  /*15a0f0*/  HMMA.1688.F32.TF32 R80, R20, R34, R36 ;  /* 0x000000221450723c */ /* 0x000fe20000081024 */
[----:B-1----:R-:W-:Y:S02]  /*15a100*/  IMAD.MOV.U32 R10, RZ, RZ, R14 ;  /* 0x000000ffff0a7224 */ /* 0x002fe400078e000e */
[----:B------:R-:W-:Y:S01]  /*15a110*/  IMAD.X R19, R19, 0x1, R0, P1 ;  /* 0x0000000113137824 */ /* 0x000fe200008e0600 */
[----:B------:R-:W-:-:S04]  /*15a120*/  ISETP.GT.AND P1, PT, R3, 0x55, PT ;  /* 0x000000550300780c */ /* 0x000fc80003f24270 */
[----:B------:R-:W-:Y:S02]  /*15a130*/  MOV R11, R19 ;  /* 0x00000013000b7202 */ /* 0x000fe40000000f00 */
[----:B------:R-:W-:Y:S01]  /*15a140*/  SEL R9, RZ, 0x4, !P1 ;  /* 0x00000004ff097807 */ /* 0x000fe20004800000 */
[----:B------:R1:W-:Y:S01]  /*15a150*/  STL [R1+0x6098], R19 ;  /* 0x0060981301007387 */ /* 0x0003e20000100800 */
[----:B------:R-:W4:Y:S02]  /*15a160*/  LDL.LU R31, [R1+0x5fbc] ;  /* 0x005fbc00011f7983 */ /* 0x000f240000300800 */
[----:B------:R-:W4:Y:S01]  /*15a170*/  LDL.LU R38, [R1+0x1278] ;  /* 0x0012780001267983 */ /* 0x000f220000300800 */
[----:B------:R1:W-:Y:S01]  /*15a180*/  LDGSTS.E [R12+-0x6e900], [R10.64], P4 ;  /* 0x917000000a0c7fae */ /* 0x0003e2000a121844 */
[----:B------:R-:W4:Y:S01]  /*15a190*/  LDL.LU R39, [R1+0x127c] ;  /* 0x00127c0001277983 */ /* 0x000f220000300800 */
[----:B------:R-:W-:Y:S02]  /*15a1a0*/  SEL R9, R9, RZ, !P0 ;  /* 0x000000ff09097207 */ /* 0x000fe40004000000 */
[----:B---3--:R-:W-:-:S02]  /*15a1b0*/  IADD3 R29, P1, R29, R199, RZ ;  /* 0x000000c71d1d7210 */ /* 0x008fc40007f3e0ff */
[----:B------:R-:W-:-:S03]  /*15a1c0*/  IADD3 R13, P4, R13, R199, RZ ;  /* 0x000000c70d0d7210 */ /* 0x000fc60007f9e0ff */
[----:B------:R-:W-:Y:S01]  /*15a1d0*/  STL [R1+0x603c], R29 ;  /* 0x00603c1d01007387 */ /* 0x000fe20000100800 */
[----:B------:R-:W2:Y:S02]  /*15a1e0*/  LDL.LU R60, [R1+0x2db0] ;  /* 0x002db000013c7983 */ /* 0x000ea40000300800 */
[----:B------:R-:W2:Y:S02]  /*15a1f0*/  LDL.LU R61, [R1+0x2db4] ;  /* 0x002db400013d7983 */ /* 0x000ea40000300800 */
[--C-:B------:R-:W-:Y:S01]  /*15a200*/  IMAD.X R33, R33, 0x1, R0.reuse, P1 ;  /* 0x0000000121217824 */ /* 0x100fe200008e0600 */
[----:B------:R-:W2:Y:S02]  /*15a210*/  LDL.LU R62, [R1+0x2db8] ;  /* 0x002db800013e7983 */ /* 0x000ea40000300800 */
[----:B--2---:R-:W-:Y:S02]  /*15a220*/  IADD3 R18, P1, R18, R199, RZ ;  /* 0x000000c712127210 */ /* 0x004fe40007f3e0ff */
[----:B------:R-:W2:Y:S01]  /*15a230*/  LDL.LU R63, [R1+0x2dbc] ;  /* 0x002dbc00013f7983 */ /* 0x000ea20000300800 */
[----:B------:R-:W-:-:S03]  /*15a240*/  IMAD.X R16, R16, 0x1, R0, P4 ;  /* 0x0000000110107824 */ /* 0x000fc600020e0600 */
[----:B------:R-:W2:Y:S01]  /*15a250*/  LDL.LU R32, [R1+0x5fb0] ;  /* 0x005fb00001207983 */ /* 0x000ea20000300800 */
[----:B------:R-:W-:Y:S02]  /*15a260*/  STL [R1+0x6034], R13 ;  /* 0x0060340d01007387 */ /* 0x000fe40000100800 */
[----:B------:R-:W-:Y:S02]  /*15a270*/  STL [R1+0x6030], R33 ;  /* 0x0060302101007387 */ /* 0x000fe40000100800 */
[----:B------:R-:W-:Y:S01]  /*15a280*/  STL [R1+0x602c], R18 ;  /* 0x00602c1201007387 */ /* 0x000fe20000100800 */
[----:B------:R4:W-:Y:S01]  /*15a290*/  STL [R1+0x6028], R16 ;  /* 0x0060281001007387 */ /* 0x0009e20000100800 */
[----:B------:R-:W2:Y:S02]  /*15a2a0*/  LDL.LU R30, [R1+0x5fa8] ;  /* 0x005fa800011e7983 */ /* 0x000ea40000300800 */
[----:B------:R-:W2:Y:S02]  /*15a2b0*/  LDL.LU R14, [R1+0x5fb4] ;  /* 0x005fb400010e7983 */ /* 0x000ea40000300800 */
[----:B-1----:R-:W2:Y:S01]  /*15a2c0*/  LDL.LU R19, [R1+0x5fac] ;  /* 0x005fac0001137983 */ /* 0x002ea20000300800 */
[----:B------:R-:W-:Y:S01]  /*15a2d0*/  ISETP.NE.U32.AND P6, PT, R9, RZ, PT ;  /* 0x000000ff0900720c */ /* 0x000fe20003fc5070 */
[----:B------:R-:W-:-:S02]  /*15a2e0*/  IADD3 R9, R8, 0x100000, RZ ;  /* 0x0010000008097810 */ /* 0x000fc40007ffe0ff */
[----:B------:R-:W-:Y:S02]  /*15a2f0*/  IMAD.MOV.U32 R10, RZ, RZ, R29 ;  /* 0x000000ffff0a7224 */ /* 0x000fe400078e001d */
[----:B------:R-:W-:-:S05]  /*15a300*/  IMAD.MOV.U32 R11, RZ, RZ, R33 ;  /* 0x000000ffff0b7224 */ /* 0x000fca00078e0021 */
[----:B------:R1:W-:Y:S02]  /*15a310*/  LDGSTS.E [R9+-0x6dc00], [R10.64], P5 ;  /* 0x924000000a097fae */ /* 0x0003e4000a921844 */
[----:B-1----:R-:W-:Y:S02]  /*15a320*/  IMAD.MOV.U32 R10, RZ, RZ, R13 ;  /* 0x000000ffff0a7224 */ /* 0x002fe400078e000d */
[----:B------:R-:W-:-:S05]  /*15a330*/  IMAD.MOV.U32 R11, RZ, RZ, R16 ;  /* 0x000000ffff0b7224 */ /* 0x000fca00078e0010 */
[----:B------:R1:W-:Y:S01]  /*15a340*/  LDGSTS.E [R9+-0x6db00], [R10.64], P5 ;  /* 0x925000000a097fae */ /* 0x0003e2000a921844 */
[----:B----4-:R-:W-:Y:S01]  /*15a350*/  IADD3.X R28, R28, R0, RZ, P1, !PT ;  /* 0x000000001c1c7210 */ /* 0x010fe20000ffe4ff */
[----:B------:R-:W-:-:S04]  /*15a360*/  IADD3 R15, P1, R15, R199, RZ ;  /* 0x000000c70f0f7210 */ /* 0x000fc80007f3e0ff */
[----:B------:R-:W-:Y:S01]  /*15a370*/  IADD3.X R17, R17, R0, RZ, P1, !PT ;  /* 0x0000000011117210 */ /* 0x000fe20000ffe4ff */
[----:B------:R4:W-:Y:S01]  /*15a380*/  STL [R1+0x6020], R28 ;  /* 0x0060201c01007387 */ /* 0x0009e20000100800 */
[----:B------:R-:W-:Y:S02]  /*15a390*/  STL [R1+0x6024], R15 ;  /* 0x0060240f01007387 */ /* 0x000fe40000100800 */
[----:B------:R-:W3:Y:S02]  /*15a3a0*/  LDL.LU R16, [R1+0x5fa4] ;  /* 0x005fa40001107983 */ /* 0x000ee40000300800 */
[----:B-1----:R-:W-:Y:S01]  /*15a3b0*/  IMAD.MOV.U32 R11, RZ, RZ, R28 ;  /* 0x000000ffff0b7224 */ /* 0x002fe200078e001c */
[----:B------:R1:W-:Y:S04]  /*15a3c0*/  STL [R1+0x6018], R17 ;  /* 0x0060181101007387 */ /* 0x0003e80000100800 */
[----:B----4-:R-:W4:Y:S01]  /*15a3d0*/  LDL.LU R28, [R1+0x5fa0] ;  /* 0x005fa000011c7983 */ /* 0x010f220000300800 */
[----:B------:R-:W-:-:S04]  /*15a3e0*/  ISETP.GT.AND P1, PT, R3, 0x59, PT ;  /* 0x000000590300780c */ /* 0x000fc80003f24270 */
[----:B------:R-:W-:Y:S02]  /*15a3f0*/  SEL R9, RZ, 0x4, !P1 ;  /* 0x00000004ff097807 */ /* 0x000fe40004800000 */
[----:B------:R-:W-:Y:S02]  /*15a400*/  IADD3 R13, R8, 0x100000, RZ ;  /* 0x00100000080d7810 */ /* 0x000fe40007ffe0ff */
[----:B------:R-:W-:Y:S02]  /*15a410*/  MOV R10, R18 ;  /* 0x00000012000a7202 */ /* 0x000fe40000000f00 */
[----:B------:R-:W3:Y:S04]  /*15a420*/  LDL.LU R18, [R1+0x5f98] ;  /* 0x005f980001127983 */ /* 0x000ee80000300800 */
[----:B------:R1:W-:Y:S01]  /*15a430*/  LDGSTS.E [R13+-0x6da00], [R10.64], P5 ;  /* 0x926000000a0d7fae */ /* 0x0003e2000a921844 */
[----:B------:R-:W-:Y:S01]  /*15a440*/  HMMA.1688.F32.TF32 R76, R20, R70, R72 ;  /* 0x00000046144c723c */ /* 0x000fe20000081048 */
[----:B-1----:R-:W-:Y:S01]  /*15a450*/  MOV R11, R17 ;  /* 0x00000011000b7202 */ /* 0x002fe20000000f00 */
[----:B------:R-:W-:-:S05]  /*15a460*/  IMAD.MOV.U32 R10, RZ, RZ, R15 ;  /* 0x000000ffff0a7224 */ /* 0x000fca00078e000f */
[----:B------:R1:W-:Y:S01]  /*15a470*/  LDGSTS.E [R12+-0x6d900], [R10.64], P5 ;  /* 0x927000000a0c7fae */ /* 0x0003e2000a921844 */
[----:B------:R-:W-:-:S05]  /*15a480*/  IADD3 R31, P1, R31, R199, RZ ;  /* 0x000000c71f1f7210 */ /* 0x000fca0007f3e0ff */
[----:B------:R2:W-:Y:S01]  /*15a490*/  STL [R1+0x5fbc], R31 ;  /* 0x005fbc1f01007387 */ /* 0x0005e20000100800 */
[----:B-1----:R-:W-:Y:S02]  /*15a4a0*/  MOV R10, R31 ;  /* 0x0000001f000a7202 */ /* 0x002fe40000000f00 */
[----:B------:R-:W-:Y:S01]  /*15a4b0*/  SEL R9, R9, RZ, !P0 ;  /* 0x000000ff09097207 */ /* 0x000fe20004000000 */
[----:B--2---:R-:W-:Y:S01]  /*15a4c0*/  IMAD.X R32, R32, 0x1, R0, P1 ;  /* 0x0000000120207824 */ /* 0x004fe200008e0600 */
[----:B------:R-:W-:-:S05]  /*15a4d0*/  IADD3 R14, P4, R14, R199, RZ ;  /* 0x000000c70e0e7210 */ /* 0x000fca0007f9e0ff */
[----:B------:R-:W-:Y:S01]  /*15a4e0*/  STL [R1+0x5fb4], R14 ;  /* 0x005fb40e01007387 */ /* 0x000fe20000100800 */
[----:B------:R1:W-:Y:S02]  /*15a4f0*/  STL [R1+0x5fb0], R32 ;  /* 0x005fb02001007387 */ /* 0x0003e40000100800 */
[----:B------:R-:W4:Y:S02]  /*15a500*/  LDL.LU R29, [R1+0x5f30] ;  /* 0x005f3000011d7983 */ /* 0x000f240000300800 */
[----:B------:R-:W-:Y:S01]  /*15a510*/  IMAD.X R30, R30, 0x1, R0, P4 ;  /* 0x000000011e1e7824 */ /* 0x000fe200020e0600 */
[----:B------:R-:W4:Y:S01]  /*15a520*/  LDL.LU R17, [R1+0x5f3c] ;  /* 0x005f3c0001117983 */ /* 0x000f220000300800 */
[----:B------:R-:W4:Y:S01]  /*15a530*/  LDL.LU R15, [R1+0x5f28] ;  /* 0x005f2800010f7983 */ /* 0x000f220000300800 */
[----:B------:R-:W-:Y:S01]  /*15a540*/  IADD3 R19, P4, R19, R199, RZ ;  /* 0x000000c713137210 */ /* 0x000fe20007f9e0ff */
[----:B------:R-:W-:Y:S01]  /*15a550*/  HMMA.1688.F32.TF32 R72, R20, R38, R60 ;  /* 0x000000261448723c */ /* 0x000fe2000008103c */
[----:B------:R-:W4:Y:S01]  /*15a560*/  LDL.LU R13, [R1+0x5f34] ;  /* 0x005f3400010d7983 */ /* 0x000f220000300800 */
[----:B------:R-:W4:Y:S02]  /*15a570*/  LDL.LU R38, [R1+0x1288] ;  /* 0x0012880001267983 */ /* 0x000f240000300800 */
[----:B------:R-:W-:Y:S02]  /*15a580*/  STL [R1+0x5fa8], R30 ;  /* 0x005fa81e01007387 */ /* 0x000fe40000100800 */
[----:B------:R-:W4:Y:S01]  /*15a590*/  LDL.LU R39, [R1+0x128c] ;  /* 0x00128c0001277983 */ /* 0x000f220000300800 */
[----:B------:R-:W-:Y:S01]  /*15a5a0*/  STL [R1+0x5fac], R19 ;  /* 0x005fac1301007387 */ /* 0x000fe20000100800 */
[----:B------:R-:W4:Y:S02]  /*15a5b0*/  LDL.LU R60, [R1+0x2da0] ;  /* 0x002da000013c7983 */ /* 0x000f240000300800 */
[----:B------:R-:W4:Y:S02]  /*15a5c0*/  LDL.LU R61, [R1+0x2da4] ;  /* 0x002da400013d7983 */ /* 0x000f240000300800 */
[----:B------:R-:W4:Y:S01]  /*15a5d0*/  LDL.LU R62, [R1+0x2da8] ;  /* 0x002da800013e7983 */ /* 0x000f220000300800 */
[----:B------:R-:W4:Y:S01]  /*15a5e0*/  LDL.LU R63, [R1+0x2dac] ;  /* 0x002dac00013f7983 */ /* 0x000f220000300800 */
[----:B------:R-:W4:Y:S01]  /*15a5f0*/  LDL.LU R31, [R1+0x5f2c] ;  /* 0x005f2c00011f7983 */ /* 0x000f220000300800 */
[----:B------:R-:W-:Y:S01]  /*15a600*/  ISETP.NE.U32.AND P1, PT, R9, RZ, PT ;  /* 0x000000ff0900720c */ /* 0x000fe20003f25070 */
[----:B------:R-:W-:-:S02]  /*15a610*/  IADD3 R9, R8, 0x100000, RZ ;  /* 0x0010000008097810 */ /* 0x000fc40007ffe0ff */
[----:B------:R-:W-:Y:S02]  /*15a620*/  IMAD.MOV.U32 R11, RZ, RZ, R32 ;  /* 0x000000ffff0b7224 */ /* 0x000fe400078e0020 */
[----:B-1----:R-:W4:Y:S04]  /*15a630*/  LDL.LU R32, [R1+0x5f20] ;  /* 0x005f200001207983 */ /* 0x002f280000300800 */
[----:B------:R1:W-:Y:S02]  /*15a640*/  LDGSTS.E [R9+-0x6cc00], [R10.64], P2 ;  /* 0x934000000a097fae */ /* 0x0003e40009121844 */
[----:B-1----:R-:W-:Y:S01]  /*15a650*/  MOV R10, R14 ;  /* 0x0000000e000a7202 */ /* 0x002fe20000000f00 */
[----:B------:R-:W-:-:S05]  /*15a660*/  IMAD.MOV.U32 R11, RZ, RZ, R30 ;  /* 0x000000ffff0b7224 */ /* 0x000fca00078e001e */
[----:B------:R1:W-:Y:S01]  /*15a670*/  LDGSTS.E [R12+-0x6cb00], [R10.64], P2 ;  /* 0x935000000a0c7fae */ /* 0x0003e20009121844 */
[----:B----4-:R-:W-:-:S05]  /*15a680*/  IMAD.X R28, R28, 0x1, R0, P4 ;  /* 0x000000011c1c7824 */ /* 0x010fca00020e0600 */
[----:B------:R4:W-:Y:S01]  /*15a690*/  STL [R1+0x5fa0], R28 ;  /* 0x005fa01c01007387 */ /* 0x0009e20000100800 */
[----:B------:R-:W2:Y:S01]  /*15a6a0*/  LDL.LU R14, [R1+0x5f24] ;  /* 0x005f2400010e7983 */ /* 0x000ea20000300800 */
[----:B---3--:R-:W-:Y:S01]  /*15a6b0*/  IADD3 R16, P4, R16, R199, RZ ;  /* 0x000000c710107210 */ /* 0x008fe20007f9e0ff */
[----:B-1----:R-:W-:-:S04]  /*15a6c0*/  IMAD.MOV.U32 R11, RZ, RZ, R28 ;  /* 0x000000ffff0b7224 */ /* 0x002fc800078e001c */
[----:B------:R-:W-:Y:S01]  /*15a6d0*/  STL [R1+0x5fa4], R16 ;  /* 0x005fa41001007387 */ /* 0x000fe20000100800 */
[----:B----4-:R-:W2:Y:S01]  /*15a6e0*/  LDL.LU R28, [R1+0x5f18] ;  /* 0x005f1800011c7983 */ /* 0x010ea20000300800 */
[----:B------:R-:W-:Y:S01]  /*15a6f0*/  MOV R10, R19 ;  /* 0x00000013000a7202 */ /* 0x000fe20000000f00 */
[----:B------:R-:W-:Y:S01]  /*15a700*/  IMAD.X R18, R18, 0x1, R0, P4 ;  /* 0x0000000112127824 */ /* 0x000fe200020e0600 */
[----:B------:R-:W-:-:S03]  /*15a710*/  ISETP.GT.AND P4, PT, R3, 0x5d, PT ;  /* 0x0000005d0300780c */ /* 0x000fc60003f84270 */
[----:B------:R1:W-:Y:S04]  /*15a720*/  LDGSTS.E [R9+-0x6ca00], [R10.64], P2 ;  /* 0x936000000a097fae */ /* 0x0003e80009121844 */
[----:B------:R4:W-:Y:S01]  /*15a730*/  STL [R1+0x5f98], R18 ;  /* 0x005f981201007387 */ /* 0x0009e20000100800 */
[----:B-1----:R-:W-:Y:S01]  /*15a740*/  IMAD.MOV.U32 R10, RZ, RZ, R16 ;  /* 0x000000ffff0a7224 */ /* 0x002fe200078e0010 */
[----:B------:R-:W-:Y:S02]  /*15a750*/  MOV R11, R18 ;  /* 0x00000012000b7202 */ /* 0x000fe40000000f00 */
[----:B------:R-:W-:-:S03]  /*15a760*/  SEL R9, RZ, 0x4, !P4 ;  /* 0x00000004ff097807 */ /* 0x000fc60006000000 */
[----:B------:R1:W-:Y:S01]  /*15a770*/  LDGSTS.E [R12+-0x6c900], [R10.64], P2 ;  /* 0x937000000a0c7fae */ /* 0x0003e20009121844 */
[----:B------:R-:W-:Y:S02]  /*15a780*/  SEL R9, R9, RZ, !P0 ;  /* 0x000000ff09097207 */ /* 0x000fe40004000000 */
[-C--:B------:R-:W-:Y:S02]  /*15a790*/  IADD3 R17, P4, R17, R199.reuse, RZ ;  /* 0x000000c711117210 */ /* 0x080fe40007f9e0ff */
[----:B------:R-:W-:-:S03]  /*15a7a0*/  IADD3 R13, P2, R13, R199, RZ ;  /* 0x000000c70d0d7210 */ /* 0x000fc60007f5e0ff */
[--C-:B------:R-:W-:Y:S01]  /*15a7b0*/  IMAD.X R29, R29, 0x1, R0.reuse, P4 ;  /* 0x000000011d1d7824 */ /* 0x100fe200020e0600 */
[----:B------:R1:W-:Y:S01]  /*15a7c0*/  STL [R1+0x5f3c], R17 ;  /* 0x005f3c1101007387 */ /* 0x0003e20000100800 */
[----:B------:R1:W-:Y:S02]  /*15a7d0*/  STL [R1+0x5f34], R13 ;  /* 0x005f340d01007387 */ /* 0x0003e40000100800 */
[----:B------:R-:W-:Y:S01]  /*15a7e0*/  IMAD.X R15, R15, 0x1, R0, P2 ;  /* 0x000000010f0f7824 */ /* 0x000fe200010e0600 */
[----:B------:R-:W-:Y:S01]  /*15a7f0*/  IADD3 R31, P5, R31, R199, RZ ;  /* 0x000000c71f1f7210 */ /* 0x000fe20007fbe0ff */
[----:B------:R1:W-:Y:S01]  /*15a800*/  STL [R1+0x5f30], R29 ;  /* 0x005f301d01007387 */ /* 0x0003e20000100800 */
[----:B------:R-:W-:Y:S03]  /*15a810*/  HMMA.1688.F32.TF32 R36, R20, R38, R60 ;  /* 0x000000261424723c */ /* 0x000fe6000008103c */
[----:B------:R-:W-:Y:S01]  /*15a820*/  STL [R1+0x5f2c], R31 ;  /* 0x005f2c1f01007387 */ /* 0x000fe20000100800 */
[----:B------:R1:W-:Y:S02]  /*15a830*/  STL [R1+0x5f28], R15 ;  /* 0x005f280f01007387 */ /* 0x0003e40000100800 */
        /* <DEDUP_REMOVED lines=8> */
[----:B------:R-:W3:Y:S02]  /*15a8c0*/  LDL.LU R19, [R1+0x5ea8] ;  /* 0x005ea80001137983 */ /* 0x000ee40000300800 */
[----:B------:R-:W3:Y:S02]  /*15a8d0*/  LDL.LU R16, [R1+0x5eb4] ;  /* 0x005eb40001107983 */ /* 0x000ee40000300800 */
[----:B-1----:R-:W-:-:S02]  /*15a8e0*/  IMAD.MOV.U32 R10, RZ, RZ, R17 ;  /* 0x000000ffff0a7224 */ /* 0x002fc400078e0011 */
[----:B------:R-:W3:Y:S01]  /*15a8f0*/  LDL.LU R17, [R1+0x5eac] ;  /* 0x005eac0001117983 */ /* 0x000ee20000300800 */
[----:B------:R-:W-:Y:S02]  /*15a900*/  IADD3.X R32, R32, R0, RZ, P5, !PT ;  /* 0x0000000020207210 */ /* 0x000fe40002ffe4ff */
[----:B------:R-:W-:Y:S01]  /*15a910*/  ISETP.NE.U32.AND P4, PT, R9, RZ, PT ;  /* 0x000000ff0900720c */ /* 0x000fe20003f85070 */
[----:B------:R-:W-:Y:S02]  /*15a920*/  IADD3 R9, R8, 0x100000, RZ ;  /* 0x0010000008097810 */ /* 0x000fe40007ffe0ff */
[----:B------:R-:W-:Y:S01]  /*15a930*/  IMAD.MOV.U32 R11, RZ, RZ, R29 ;  /* 0x000000ffff0b7224 */ /* 0x000fe200078e001d */
[----:B------:R-:W-:Y:S04]  /*15a940*/  STL [R1+0x5f20], R32 ;  /* 0x005f202001007387 */ /* 0x000fe80000100800 */
[----:B------:R1:W-:Y:S02]  /*15a950*/  LDGSTS.E [R9+-0x6bc00], [R10.64], P3 ;  /* 0x944000000a097fae */ /* 0x0003e40009921844 */
[----:B-1----:R-:W-:-:S02]  /*15a960*/  IMAD.MOV.U32 R10, RZ, RZ, R13 ;  /* 0x000000ffff0a7224 */ /* 0x002fc400078e000d */
[----:B------:R-:W-:Y:S01]  /*15a970*/  IMAD.MOV.U32 R11, RZ, RZ, R15 ;  /* 0x000000ffff0b7224 */ /* 0x000fe200078e000f */
[----:B------:R-:W-:-:S04]  /*15a980*/  IADD3 R13, R8, 0x100000, RZ ;  /* 0x00100000080d7810 */ /* 0x000fc80007ffe0ff */
[----:B------:R1:W-:Y:S02]  /*15a990*/  LDGSTS.E [R9+-0x6bb00], [R10.64], P3 ;  /* 0x945000000a097fae */ /* 0x0003e40009921844 */
[----:B-1----:R-:W-:Y:S01]  /*15a9a0*/  MOV R10, R31 ;  /* 0x0000001f000a7202 */ /* 0x002fe20000000f00 */
[----:B------:R-:W-:-:S05]  /*15a9b0*/  IMAD.MOV.U32 R11, RZ, RZ, R32 ;  /* 0x000000ffff0b7224 */ /* 0x000fca00078e0020 */
[----:B------:R1:W-:Y:S01]  /*15a9c0*/  LDGSTS.E [R13+-0x6ba00], [R10.64], P3 ;  /* 0x946000000a0d7fae */ /* 0x0003e20009921844 */
[----:B--2---:R-:W-:-:S05]  /*15a9d0*/  IADD3 R14, P2, R14, R199, RZ ;  /* 0x000000c70e0e7210 */ /* 0x004fca0007f5e0ff */
[----:B------:R-:W-:Y:S01]  /*15a9e0*/  STL [R1+0x5f24], R14 ;  /* 0x005f240e01007387 */ /* 0x000fe20000100800 */
[----:B------:R-:W2:Y:S01]  /*15a9f0*/  LDL.LU R29, [R1+0x5ea0] ;  /* 0x005ea000011d7983 */ /* 0x000ea20000300800 */
[----:B------:R-:W-:-:S05]  /*15aa00*/  IADD3.X R28, R28, R0, RZ, P2, !PT ;  /* 0x000000001c1c7210 */ /* 0x000fca00017fe4ff */
[----:B------:R1:W-:Y:S01]  /*15aa10*/  STL [R1+0x5f18], R28 ;  /* 0x005f181c01007387 */ /* 0x0003e20000100800 */
[----:B------:R-:W2:Y:S01]  /*15aa20*/  LDL.LU R15, [R1+0x5ea4] ;  /* 0x005ea400010f7983 */ /* 0x000ea20000300800 */
[----:B-1----:R-:W-:Y:S02]  /*15aa30*/  MOV R11, R28 ;  /* 0x0000001c000b7202 */ /* 0x002fe40000000f00 */
[----:B------:R-:W2:Y:S01]  /*15aa40*/  LDL.LU R28, [R1+0x5e98] ;  /* 0x005e9800011c7983 */ /* 0x000ea20000300800 */
[----:B------:R-:W-:Y:S01]  /*15aa50*/  ISETP.GT.AND P2, PT, R3, 0x61, PT ;  /* 0x000000610300780c */ /* 0x000fe20003f44270 */
[----:B------:R-:W-:-:S03]  /*15aa60*/  IMAD.MOV.U32 R10, RZ, RZ, R14 ;  /* 0x000000ffff0a7224 */ /* 0x000fc600078e000e */
[----:B------:R-:W-:Y:S02]  /*15aa70*/  SEL R9, RZ, 0x4, !P2 ;  /* 0x00000004ff097807 */ /* 0x000fe40005000000 */
[----:B------:R1:W-:Y:S02]  /*15aa80*/  LDGSTS.E [R12+-0x6b900], [R10.64], P3 ;  /* 0x947000000a0c7fae */ /* 0x0003e40009921844 */
[----:B------:R-:W-:-:S04]  /*15aa90*/  SEL R9, R9, RZ, !P0 ;  /* 0x000000ff09097207 */ /* 0x000fc80004000000 */
[----:B------:R-:W-:Y:S01]  /*15aaa0*/  ISETP.NE.U32.AND P5, PT, R9, RZ, PT ;  /* 0x000000ff0900720c */ /* 0x000fe20003fa5070 */
[----:B------:R-:W-:Y:S01]  /*15aab0*/  IADD3 R9, R8, 0x100000, RZ ;  /* 0x0010000008097810 */ /* 0x000fe20007ffe0ff */
[-C--:B----4-:R-:W-:Y:S02]  /*15aac0*/  IADD3 R18, P2, R18, R199.reuse, RZ ;  /* 0x000000c712127210 */ /* 0x090fe40007f5e0ff */
[----:B---3--:R-:W-:-:S03]  /*15aad0*/  IADD3 R16, P3, R16, R199, RZ ;  /* 0x000000c710107210 */ /* 0x008fc60007f7e0ff */
[--C-:B------:R-:W-:Y:S01]  /*15aae0*/  IMAD.X R30, R30, 0x1, R0.reuse, P2 ;  /* 0x000000011e1e7824 */ /* 0x100fe200010e0600 */
[----:B------:R-:W-:Y:S01]  /*15aaf0*/  STL [R1+0x5ebc], R18 ;  /* 0x005ebc1201007387 */ /* 0x000fe20000100800 */
[----:B------:R-:W-:Y:S02]  /*15ab00*/  STL [R1+0x5eb4], R16 ;  /* 0x005eb41001007387 */ /* 0x000fe40000100800 */
[----:B------:R-:W-:Y:S01]  /*15ab10*/  IMAD.X R19, R19, 0x1, R0, P3 ;  /* 0x0000000113137824 */ /* 0x000fe200018e0600 */
[----:B------:R-:W-:Y:S01]  /*15ab20*/  HMMA.1688.F32.TF32 R32, R20, R34, R60 ;  /* 0x000000221420723c */ /* 0x000fe2000008103c */
[----:B------:R3:W-:Y:S01]  /*15ab30*/  STL [R1+0x5eb0], R30 ;  /* 0x005eb01e01007387 */ /* 0x0007e20000100800 */
[----:B------:R-:W4:Y:S01]  /*15ab40*/  LDL.LU R60, [R1+0x5e30] ;  /* 0x005e3000013c7983 */ /* 0x000f220000300800 */
[----:B------:R-:W-:Y:S01]  /*15ab50*/  IADD3 R17, P2, R17, R199, RZ ;  /* 0x000000c711117210 */ /* 0x000fe20007f5e0ff */
[----:B------:R-:W4:Y:S02]  /*15ab60*/  LDL.LU R14, [R1+0x5e3c] ;  /* 0x005e3c00010e7983 */ /* 0x000f240000300800 */
[----:B-1----:R-:W-:Y:S01]  /*15ab70*/  IMAD.MOV.U32 R11, RZ, RZ, R30 ;  /* 0x000000ffff0b7224 */ /* 0x002fe200078e001e */
[----:B------:R-:W-:Y:S01]  /*15ab80*/  MOV R10, R18 ;  /* 0x00000012000a7202 */ /* 0x000fe20000000f00 */
[----:B---3--:R-:W3:Y:S01]  /*15ab90*/  LDL.LU R30, [R1+0x12a8] ;  /* 0x0012a800011e7983 */ /* 0x008ee20000300800 */
[----:B------:R1:W-:Y:S02]  /*15aba0*/  STL [R1+0x5ea8], R19 ;  /* 0x005ea81301007387 */ /* 0x0003e40000100800 */
[----:B------:R-:W3:Y:S02]  /*15abb0*/  LDL.LU R31, [R1+0x12ac] ;  /* 0x0012ac00011f7983 */ /* 0x000ee40000300800 */
[----:B------:R1:W-:Y:S01]  /*15abc0*/  STL [R1+0x5eac], R17 ;  /* 0x005eac1101007387 */ /* 0x0003e20000100800 */
[----:B------:R-:W3:Y:S01]  /*15abd0*/  LDL.LU R68, [R1+0x2d80] ;  /* 0x002d800001447983 */ /* 0x000ee20000300800 */
[----:B------:R-:W3:Y:S02]  /*15abe0*/  LDL.LU R69, [R1+0x2d84] ;  /* 0x002d840001457983 */ /* 0x000ee40000300800 */
[----:B------:R-:W3:Y:S02]  /*15abf0*/  LDL.LU R70, [R1+0x2d88] ;  /* 0x002d880001467983 */ /* 0x000ee40000300800 */
[----:B------:R-:W3:Y:S01]  /*15ac00*/  LDL.LU R71, [R1+0x2d8c] ;  /* 0x002d8c0001477983 */ /* 0x000ee20000300800 */
[----:B------:R-:W3:Y:S01]  /*15ac10*/  LDL.LU R18, [R1+0x5e28] ;  /* 0x005e280001127983 */ /* 0x000ee20000300800 */
[----:B------:R-:W3:Y:S03]  /*15ac20*/  LDL.LU R13, [R1+0x5e34] ;  /* 0x005e3400010d7983 */ /* 0x000ee60000300800 */
[----:B------:R1:W-:Y:S02]  /*15ac30*/  LDGSTS.E [R9+-0x6ac00], [R10.64], P6 ;  /* 0x954000000a097fae */ /* 0x0003e4000b121844 */
[----:B-1----:R-:W-:Y:S01]  /*15ac40*/  IMAD.MOV.U32 R11, RZ, RZ, R19 ;  /* 0x000000ffff0b7224 */ /* 0x002fe200078e0013 */
[----:B------:R-:W-:Y:S01]  /*15ac50*/  MOV R10, R16 ;  /* 0x00000010000a7202 */ /* 0x000fe20000000f00 */
[----:B------:R-:W3:Y:S04]  /*15ac60*/  LDL.LU R19, [R1+0x5e20] ;  /* 0x005e200001137983 */ /* 0x000ee80000300800 */
[----:B------:R1:W-:Y:S02]  /*15ac70*/  LDGSTS.E [R12+-0x6ab00], [R10.64], P6 ;  /* 0x955000000a0c7fae */ /* 0x0003e4000b121844 */
[----:B-1----:R-:W-:Y:S01]  /*15ac80*/  MOV R10, R17 ;  /* 0x00000011000a7202 */ /* 0x002fe20000000f00 */
[----:B--2---:R-:W-:-:S05]  /*15ac90*/  IMAD.X R29, R29, 0x1, R0, P2 ;  /* 0x000000011d1d7824 */ /* 0x004fca00010e0600 */
[----:B------:R-:W-:Y:S01]  /*15aca0*/  STL [R1+0x5ea0], R29 ;  /* 0x005ea01d01007387 */ /* 0x000fe20000100800 */
[----:B------:R-:W2:Y:S01]  /*15acb0*/  LDL.LU R16, [R1+0x5e2c] ;  /* 0x005e2c0001107983 */ /* 0x000ea20000300800 */
[----:B------:R-:W-:-:S05]  /*15acc0*/  IADD3 R15, P2, R15, R199, RZ ;  /* 0x000000c70f0f7210 */ /* 0x000fca0007f5e0ff */
[----:B------:R-:W-:Y:S01]  /*15acd0*/  STL [R1+0x5ea4], R15 ;  /* 0x005ea40f01007387 */ /* 0x000fe20000100800 */
[----:B------:R-:W2:Y:S02]  /*15ace0*/  LDL.LU R62, [R1+0x5e18] ;  /* 0x005e1800013e7983 */ /* 0x000ea40000300800 */
[----:B------:R-:W-:-:S05]  /*15acf0*/  IMAD.X R28, R28, 0x1, R0, P2 ;  /* 0x000000011c1c7824 */ /* 0x000fca00010e0600 */
[----:B------:R1:W-:Y:S01]  /*15ad00*/  STL [R1+0x5e98], R28 ;  /* 0x005e981c01007387 */ /* 0x0003e20000100800 */
[----:B------:R-:W2:Y:S02]  /*15ad10*/  LDL.LU R17, [R1+0x5e24] ;  /* 0x005e240001117983 */ /* 0x000ea40000300800 */
[----:B------:R-:W-:Y:S01]  /*15ad20*/  IMAD.MOV.U32 R11, RZ, RZ, R29 ;  /* 0x000000ffff0b7224 */ /* 0x000fe200078e001d */
[----:B------:R-:W-:-:S04]  /*15ad30*/  ISETP.GT.AND P2, PT, R3, 0x65, PT ;  /* 0x000000650300780c */ /* 0x000fc80003f44270 */
[----:B------:R1:W-:Y:S02]  /*15ad40*/  LDGSTS.E [R9+-0x6aa00], [R10.64], P6 ;  /* 0x956000000a097fae */ /* 0x0003e4000b121844 */
[----:B-1----:R-:W-:Y:S01]  /*15ad50*/  SEL R9, RZ, 0x4, !P2 ;  /* 0x00000004ff097807 */ /* 0x002fe20005000000 */
[----:B------:R-:W-:Y:S01]  /*15ad60*/  IMAD.MOV.U32 R10, RZ, RZ, R15 ;  /* 0x000000ffff0a7224 */ /* 0x000fe200078e000f */
[----:B------:R-:W-:-:S05]  /*15ad70*/  MOV R11, R28 ;  /* 0x0000001c000b7202 */ /* 0x000fca0000000f00 */
[----:B------:R1:W-:Y:S01]  /*15ad80*/  LDGSTS.E [R12+-0x6a900], [R10.64], P6 ;  /* 0x957000000a0c7fae */ /* 0x0003e2000b121844 */
[----:B------:R-:W-:Y:S02]  /*15ad90*/  SEL R9, R9, RZ, !P0 ;  /* 0x000000ff09097207 */ /* 0x000fe40004000000 */
[----:B----4-:R-:W-:-:S05]  /*15ada0*/  IADD3 R14, P2, R14, R199, RZ ;  /* 0x000000c70e0e7210 */ /* 0x010fca0007f5e0ff */
[----:B------:R-:W-:Y:S01]  /*15adb0*/  IMAD.X R60, R60, 0x1, R0, P2 ;  /* 0x000000013c3c7824 */ /* 0x000fe200010e0600 */
[----:B------:R-:W-:Y:S01]  /*15adc0*/  STL [R1+0x5e3c], R14 ;  /* 0x005e3c0e01007387 */ /* 0x000fe20000100800 */
[----:B---3--:R-:W-:-:S05]  /*15add0*/  IADD3 R13, P3, R13, R199, RZ ;  /* 0x000000c70d0d7210 */ /* 0x008fca0007f7e0ff */
[----:B------:R-:W-:Y:S01]  /*15ade0*/  IMAD.X R18, R18, 0x1, R0, P3 ;  /* 0x0000000112127824 */ /* 0x000fe200018e0600 */
[----:B------:R3:W-:Y:S01]  /*15adf0*/  STL [R1+0x5e34], R13 ;  /* 0x005e340d01007387 */ /* 0x0007e20000100800 */
[----:B------:R4:W-:Y:S01]  /*15ae00*/  STL [R1+0x5e30], R60 ;  /* 0x005e303c01007387 */ /* 0x0009e20000100800 */
[----:B------:R-:W-:Y:S01]  /*15ae10*/  HMMA.1688.F32.TF32 R28, R20, R30, R68 ;  /* 0x0000001e141c723c */ /* 0x000fe20000081044 */
[----:B-1----:R-:W-:Y:S01]  /*15ae20*/  IMAD.MOV.U32 R11, RZ, RZ, R60 ;  /* 0x000000ffff0b7224 */ /* 0x002fe200078e003c */
[----:B------:R-:W-:Y:S01]  /*15ae30*/  ISETP.NE.U32.AND P2, PT, R9, RZ, PT ;  /* 0x000000ff0900720c */ /* 0x000fe20003f45070 */
[----:B------:R-:W-:Y:S01]  /*15ae40*/  IMAD.MOV.U32 R10, RZ, RZ, R14 ;  /* 0x000000ffff0a7224 */ /* 0x000fe200078e000e */
[----:B------:R-:W-:-:S05]  /*15ae50*/  IADD3 R9, R8, 0x100000, RZ ;  /* 0x0010000008097810 */ /* 0x000fca0007ffe0ff */
[----:B------:R1:W-:Y:S02]  /*15ae60*/  LDGSTS.E [R9+-0x69c00], [R10.64], P1 ;  /* 0x964000000a097fae */ /* 0x0003e40008921844 */
[----:B-1----:R-:W-:Y:S02]  /*15ae70*/  IMAD.MOV.U32 R11, RZ, RZ, R18 ;  /* 0x000000ffff0b7224 */ /* 0x002fe400078e0012 */
[----:B------:R-:W-:-:S05]  /*15ae80*/  IMAD.MOV.U32 R10, RZ, RZ, R13 ;  /* 0x000000ffff0a7224 */ /* 0x000fca00078e000d */
[----:B------:R1:W-:Y:S01]  /*15ae90*/  LDGSTS.E [R9+-0x69b00], [R10.64], P1 ;  /* 0x965000000a097fae */ /* 0x0003e20008921844 */
[----:B---3--:R-:W-:Y:S02]  /*15aea0*/  IADD3 R13, R8, 0x100000, RZ ;  /* 0x00100000080d7810 */ /* 0x008fe40007ffe0ff */
[----:B--2---:R-:W-:-:S05]  /*15aeb0*/  IADD3 R16, P6, R16, R199, RZ ;  /* 0x000000c710107210 */ /* 0x004fca0007fde0ff */
[----:B------:R-:W-:Y:S01]  /*15aec0*/  STL [R1+0x5e2c], R16 ;  /* 0x005e2c1001007387 */ /* 0x000fe20000100800 */
[----:B------:R2:W-:Y:S02]  /*15aed0*/  STL [R1+0x5e28], R18 ;  /* 0x005e281201007387 */ /* 0x0005e40000100800 */
[----:B------:R-:W3:Y:S02]  /*15aee0*/  LDL.LU R70, [R1+0x12b8] ;  /* 0x0012b80001467983 */ /* 0x000ee40000300800 */
[----:B------:R-:W3:Y:S01]  /*15aef0*/  LDL.LU R71, [R1+0x12bc] ;  /* 0x0012bc0001477983 */ /* 0x000ee20000300800 */
[----:B------:R-:W3:Y:S01]  /*15af00*/  LDL.LU R200, [R1+0x2d70] ;  /* 0x002d700001c87983 */ /* 0x000ee20000300800 */
[----:B------:R-:W3:Y:S02]  /*15af10*/  LDL.LU R201, [R1+0x2d74] ;  /* 0x002d740001c97983 */ /* 0x000ee40000300800 */
[----:B------:R-:W3:Y:S01]  /*15af20*/  LDL.LU R202, [R1+0x2d78] ;  /* 0x002d780001ca7983 */ /* 0x000ee20000300800 */
[----:B------:R-:W-:Y:S01]  /*15af30*/  IADD3.X R19, R19, R0, RZ, P6, !PT ;  /* 0x0000000013137210 */ /* 0x000fe200037fe4ff */
[----:B------:R-:W3:Y:S01]  /*15af40*/  LDL.LU R203, [R1+0x2d7c] ;  /* 0x002d7c0001cb7983 */ /* 0x000ee20000300800 */
[----:B------:R-:W3:Y:S02]  /*15af50*/  LDL.LU R61, [R1+0x5db0] ;  /* 0x005db000013d7983 */ /* 0x000ee40000300800 */
[----:B------:R-:W3:Y:S02]  /*15af60*/  LDL.LU R15, [R1+0x5dbc] ;  /* 0x005dbc00010f7983 */ /* 0x000ee40000300800 */
[----:B----4-:R-:W4:Y:S01]  /*15af70*/  LDL.LU R60, [R1+0x5da8] ;  /* 0x005da800013c7983 */ /* 0x010f220000300800 */
[----:B------:R1:W-:Y:S01]  /*15af80*/  STL [R1+0x5e20], R19 ;  /* 0x005e201301007387 */ /* 0x0003e20000100800 */
[----:B------:R-:W4:Y:S01]  /*15af90*/  LDL.LU R14, [R1+0x5db4] ;  /* 0x005db400010e7983 */ /* 0x000f220000300800 */
[----:B------:R-:W-:-:S05]  /*15afa0*/  IADD3 R17, P3, R17, R199, RZ ;  /* 0x000000c711117210 */ /* 0x000fca0007f7e0ff */
[----:B------:R1:W-:Y:S01]  /*15afb0*/  STL [R1+0x5e24], R17 ;  /* 0x005e241101007387 */ /* 0x0003e20000100800 */
[----:B--2---:R-:W2:Y:S01]  /*15afc0*/  LDL.LU R18, [R1+0x5dac] ;  /* 0x005dac0001127983 */ /* 0x004ea20000300800 */
[----:B------:R-:W-:Y:S01]  /*15afd0*/  IADD3.X R62, R62, R0, RZ, P3, !PT ;  /* 0x000000003e3e7210 */ /* 0x000fe20001ffe4ff */
[----:B-1----:R-:W-:Y:S01]  /*15afe0*/  IMAD.MOV.U32 R11, RZ, RZ, R19 ;  /* 0x000000ffff0b7224 */ /* 0x002fe200078e0013 */
[----:B------:R-:W-:-:S03]  /*15aff0*/  MOV R10, R16 ;  /* 0x00000010000a7202 */ /* 0x000fc60000000f00 */
[----:B------:R-:W-:Y:S01]  /*15b000*/  STL [R1+0x5e18], R62 ;  /* 0x005e183e01007387 */ /* 0x000fe20000100800 */
[----:B------:R-:W2:Y:S02]  /*15b010*/  LDL.LU R19, [R1+0x5da0] ;  /* 0x005da00001137983 */ /* 0x000ea40000300800 */
[----:B------:R-:W2:Y:S01]  /*15b020*/  LDL.LU R16, [R1+0x5da4] ;  /* 0x005da40001107983 */ /* 0x000ea20000300800 */
[----:B------:R1:W-:Y:S02]  /*15b030*/  LDGSTS.E [R13+-0x69a00], [R10.64], P1 ;  /* 0x966000000a0d7fae */ /* 0x0003e40008921844 */
[----:B-1----:R-:W-:Y:S02]  /*15b040*/  IMAD.MOV.U32 R10, RZ, RZ, R17 ;  /* 0x000000ffff0a7224 */ /* 0x002fe400078e0011 */
[----:B------:R-:W2:Y:S01]  /*15b050*/  LDL.LU R17, [R1+0x5d98] ;  /* 0x005d980001117983 */ /* 0x000ea20000300800 */
[----:B------:R-:W-:Y:S02]  /*15b060*/  ISETP.GT.AND P3, PT, R3, 0x69, PT ;  /* 0x000000690300780c */ /* 0x000fe40003f64270 */
[----:B------:R-:W-:-:S02]  /*15b070*/  MOV R11, R62 ;  /* 0x0000003e000b7202 */ /* 0x000fc40000000f00 */
[----:B------:R-:W-:-:S03]  /*15b080*/  SEL R9, RZ, 0x4, !P3 ;  /* 0x00000004ff097807 */ /* 0x000fc60005800000 */
[----:B------:R1:W-:Y:S01]  /*15b090*/  LDGSTS.E [R12+-0x69900], [R10.64], P1 ;  /* 0x967000000a0c7fae */ /* 0x0003e20008921844 */
[----:B------:R-:W-:Y:S02]  /*15b0a0*/  SEL R9, R9, RZ, !P0 ;  /* 0x000000ff09097207 */ /* 0x000fe40004000000 */
[-C--:B---3--:R-:W-:Y:S02]  /*15b0b0*/  IADD3 R15, P3, R15, R199.reuse, RZ ;  /* 0x000000c70f0f7210 */ /* 0x088fe40007f7e0ff */
[----:B----4-:R-:W-:-:S03]  /*15b0c0*/  IADD3 R14, P1, R14, R199, RZ ;  /* 0x000000c70e0e7210 */ /* 0x010fc60007f3e0ff */
[--C-:B------:R-:W-:Y:S01]  /*15b0d0*/  IMAD.X R61, R61, 0x1, R0.reuse, P3 ;  /* 0x000000013d3d7824 */ /* 0x100fe200018e0600 */
[----:B------:R3:W-:Y:S01]  /*15b0e0*/  STL [R1+0x5dbc], R15 ;  /* 0x005dbc0f01007387 */ /* 0x0007e20000100800 */
[----:B------:R-:W-:Y:S02]  /*15b0f0*/  IMAD.X R60, R60, 0x1, R0, P1 ;  /* 0x000000013c3c7824 */ /* 0x000fe400008e0600 */
[----:B------:R-:W-:Y:S01]  /*15b100*/  STL [R1+0x5db4], R14 ;  /* 0x005db40e01007387 */ /* 0x000fe20000100800 */
[----:B--2---:R-:W-:Y:S01]  /*15b110*/  IADD3 R18, P1, R18, R199, RZ ;  /* 0x000000c712127210 */ /* 0x004fe20007f3e0ff */
[----:B------:R-:W-:Y:S01]  /*15b120*/  HMMA.1688.F32.TF32 R68, R20, R70, R200 ;  /* 0x000000461444723c */ /* 0x000fe200000810c8 */
[----:B------:R-:W-:Y:S01]  /*15b130*/  STL [R1+0x5db0], R61 ;  /* 0x005db03d01007387 */ /* 0x000fe20000100800 */
[----:B------:R-:W2:Y:S02]  /*15b140*/  LDL.LU R202, [R1+0x12c8] ;  /* 0x0012c80001ca7983 */ /* 0x000ea40000300800 */
[----:B------:R4:W-:Y:S01]  /*15b150*/  STL [R1+0x5da8], R60 ;  /* 0x005da83c01007387 */ /* 0x0009e20000100800 */
[----:B------:R-:W-:Y:S01]  /*15b160*/  ISETP.NE.U32.AND P3, PT, R9, RZ, PT ;  /* 0x000000ff0900720c */ /* 0x000fe20003f65070 */
[----:B------:R-:W2:Y:S01]  /*15b170*/  LDL.LU R203, [R1+0x12cc] ;  /* 0x0012cc0001cb7983 */ /* 0x000ea20000300800 */
[----:B------:R-:W-:-:S02]  /*15b180*/  IADD3 R9, R8, 0x100000, RZ ;  /* 0x0010000008097810 */ /* 0x000fc40007ffe0ff */
[----:B-1----:R-:W-:Y:S01]  /*15b190*/  MOV R10, R15 ;  /* 0x0000000f000a7202 */ /* 0x002fe20000000f00 */
[----:B------:R-:W-:Y:S01]  /*15b1a0*/  IMAD.MOV.U32 R11, RZ, RZ, R61 ;  /* 0x000000ffff0b7224 */ /* 0x000fe200078e003d */
[----:B------:R-:W-:Y:S01]  /*15b1b0*/  STL [R1+0x5dac], R18 ;  /* 0x005dac1201007387 */ /* 0x000fe20000100800 */
[----:B------:R-:W2:Y:S02]  /*15b1c0*/  LDL.LU R144, [R1+0x2d60] ;  /* 0x002d600001907983 */ /* 0x000ea40000300800 */
[----:B------:R-:W2:Y:S02]  /*15b1d0*/  LDL.LU R145, [R1+0x2d64] ;  /* 0x002d640001917983 */ /* 0x000ea40000300800 */
[----:B------:R-:W2:Y:S02]  /*15b1e0*/  LDL.LU R146, [R1+0x2d68] ;  /* 0x002d680001927983 */ /* 0x000ea40000300800 */
[----:B------:R-:W-:Y:S01]  /*15b1f0*/  IMAD.X R19, R19, 0x1, R0, P1 ;  /* 0x0000000113137824 */ /* 0x000fe200008e0600 */
[----:B------:R-:W2:Y:S01]  /*15b200*/  LDL.LU R147, [R1+0x2d6c] ;  /* 0x002d6c0001937983 */ /* 0x000ea20000300800 */
[----:B---3--:R-:W3:Y:S03]  /*15b210*/  LDL.LU R15, [R1+0x5d3c] ;  /* 0x005d3c00010f7983 */ /* 0x008ee60000300800 */
[----:B------:R1:W-:Y:S01]  /*15b220*/  LDGSTS.E [R9+-0x68c00], [R10.64], P4 ;  /* 0x974000000a097fae */ /* 0x0003e2000a121844 */
[----:B------:R-:W-:Y:S01]  /*15b230*/  IADD3 R16, P1, R16, R199, RZ ;  /* 0x000000c710107210 */ /* 0x000fe20007f3e0ff */
[----:B------:R-:W2:Y:S02]  /*15b240*/  LDL.LU R13, [R1+0x5d34] ;  /* 0x005d3400010d7983 */ /* 0x000ea40000300800 */
[----:B-1----:R-:W-:-:S02]  /*15b250*/  IMAD.MOV.U32 R11, RZ, RZ, R60 ;  /* 0x000000ffff0b7224 */ /* 0x002fc400078e003c */
[----:B----4-:R-:W4:Y:S01]  /*15b260*/  LDL.LU R60, [R1+0x5d30] ;  /* 0x005d3000013c7983 */ /* 0x010f220000300800 */
[----:B------:R-:W-:Y:S02]  /*15b270*/  STL [R1+0x5da0], R19 ;  /* 0x005da01301007387 */ /* 0x000fe40000100800 */
[----:B------:R-:W4:Y:S01]  /*15b280*/  LDL.LU R168, [R1+0x5d28] ;  /* 0x005d280001a87983 */ /* 0x000f220000300800 */
[----:B------:R-:W-:Y:S01]  /*15b290*/  MOV R10, R14 ;  /* 0x0000000e000a7202 */ /* 0x000fe20000000f00 */
[----:B------:R1:W-:Y:S01]  /*15b2a0*/  STL [R1+0x5da4], R16 ;  /* 0x005da41001007387 */ /* 0x0003e20000100800 */
[----:B------:R-:W4:Y:S02]  /*15b2b0*/  LDL.LU R14, [R1+0x5d2c] ;  /* 0x005d2c00010e7983 */ /* 0x000f240000300800 */
[----:B------:R-:W-:Y:S01]  /*15b2c0*/  IMAD.X R17, R17, 0x1, R0, P1 ;  /* 0x0000000111117824 */ /* 0x000fe200008e0600 */
[----:B------:R1:W-:Y:S04]  /*15b2d0*/  LDGSTS.E [R12+-0x68b00], [R10.64], P4 ;  /* 0x975000000a0c7fae */ /* 0x0003e8000a121844 */
[----:B------:R1:W-:Y:S01]  /*15b2e0*/  STL [R1+0x5d98], R17 ;  /* 0x005d981101007387 */ /* 0x0003e20000100800 */
[----:B------:R-:W4:Y:S01]  /*15b2f0*/  LDL.LU R67, [R1+0x5d20] ;  /* 0x005d200001437983 */ /* 0x000f220000300800 */
[----:B------:R-:W-:-:S02]  /*15b300*/  ISETP.GT.AND P1, PT, R3, 0x6d, PT ;  /* 0x0000006d0300780c */ /* 0x000fc40003f24270 */
[----:B-1----:R-:W-:Y:S01]  /*15b310*/  MOV R10, R18 ;  /* 0x00000012000a7202 */ /* 0x002fe20000000f00 */
[----:B------:R-:W-:-:S05]  /*15b320*/  IMAD.MOV.U32 R11, RZ, RZ, R19 ;  /* 0x000000ffff0b7224 */ /* 0x000fca00078e0013 */
[----:B------:R1:W-:Y:S02]  /*15b330*/  LDGSTS.E [R9+-0x68a00], [R10.64], P4 ;  /* 0x976000000a097fae */ /* 0x0003e4000a121844 */
[----:B-1----:R-:W-:Y:S01]  /*15b340*/  IMAD.MOV.U32 R10, RZ, RZ, R16 ;  /* 0x000000ffff0a7224 */ /* 0x002fe200078e0010 */
[----:B------:R-:W-:Y:S02]  /*15b350*/  MOV R11, R17 ;  /* 0x00000011000b7202 */ /* 0x000fe40000000f00 */
[----:B------:R-:W-:Y:S01]  /*15b360*/  SEL R9, RZ, 0x4, !P1 ;  /* 0x00000004ff097807 */ /* 0x000fe20004800000 */
[----:B------:R-:W4:Y:S04]  /*15b370*/  LDL.LU R16, [R1+0x5d24] ;  /* 0x005d240001107983 */ /* 0x000f280000300800 */
[----:B------:R1:W-:Y:S01]  /*15b380*/  LDGSTS.E [R12+-0x68900], [R10.64], P4 ;  /* 0x977000000a0c7fae */ /* 0x0003e2000a121844 */
[----:B---3--:R-:W-:-:S02]  /*15b390*/  IADD3 R15, P1, R15, R199, RZ ;  /* 0x000000c70f0f7210 */ /* 0x008fc40007f3e0ff */
[----:B--2---:R-:W-:-:S03]  /*15b3a0*/  IADD3 R13, P4, R13, R199, RZ ;  /* 0x000000c70d0d7210 */ /* 0x004fc60007f9e0ff */
[----:B------:R-:W-:Y:S02]  /*15b3b0*/  STL [R1+0x5d3c], R15 ;  /* 0x005d3c0f01007387 */ /* 0x000fe40000100800 */
[----:B------:R-:W-:Y:S02]  /*15b3c0*/  STL [R1+0x5d34], R13 ;  /* 0x005d340d01007387 */ /* 0x000fe40000100800 */
[--C-:B----4-:R-:W-:Y:S02]  /*15b3d0*/  IMAD.X R60, R60, 0x1, R0.reuse, P1 ;  /* 0x000000013c3c7824 */ /* 0x110fe400008e0600 */
[----:B------:R-:W-:Y:S01]  /*15b3e0*/  IMAD.X R168, R168, 0x1, R0, P4 ;  /* 0x00000001a8a87824 */ /* 0x000fe200020e0600 */
[----:B------:R-:W-:Y:S02]  /*15b3f0*/  IADD3 R14, P1, R14, R199, RZ ;  /* 0x000000c70e0e7210 */ /* 0x000fe40007f3e0ff */
[----:B------:R2:W-:Y:S04]  /*15b400*/  STL [R1+0x5d30], R60 ;  /* 0x005d303c01007387 */ /* 0x0005e80000100800 */
[----:B------:R3:W-:Y:S01]  /*15b410*/  STL [R1+0x5d2c], R14 ;  /* 0x005d2c0e01007387 */ /* 0x0007e20000100800 */
[----:B------:R-:W-:Y:S02]  /*15b420*/  STL [R1+0x5d28], R168 ;  /* 0x005d28a801007387 */ /* 0x000fe40000100800 */
[----:B------:R-:W4:Y:S02]  /*15b430*/  LDL.LU R17, [R1+0x5d18] ;  /* 0x005d180001117983 */ /* 0x000f240000300800 */
[----:B------:R-:W3:Y:S01]  /*15b440*/  LDL.LU R18, [R1+0x12d8] ;  /* 0x0012d80001127983 */ /* 0x000ee20000300800 */
[----:B------:R-:W3:Y:S01]  /*15b450*/  LDL.LU R19, [R1+0x12dc] ;  /* 0x0012dc0001137983 */ /* 0x000ee20000300800 */
[----:B------:R-:W3:Y:S01]  /*15b460*/  LDL.LU R200, [R1+0x2d50] ;  /* 0x002d500001c87983 */ /* 0x000ee20000300800 */
[----:B------:R-:W-:Y:S01]  /*15b470*/  HMMA.1688.F32.TF32 R144, R20, R202, R144 ;  /* 0x000000ca1490723c */ /* 0x000fe20000081090 */
[----:B------:R-:W3:Y:S01]  /*15b480*/  LDL.LU R201, [R1+0x2d54] ;  /* 0x002d540001c97983 */ /* 0x000ee20000300800 */
[----:B------:R-:W3:Y:S01]  /*15b490*/  LDL.LU R202, [R1+0x2d58] ;  /* 0x002d580001ca7983 */ /* 0x000ee20000300800 */
[----:B------:R-:W3:Y:S01]  /*15b4a0*/  LDL.LU R203, [R1+0x2d5c] ;  /* 0x002d5c0001cb7983 */ /* 0x000ee20000300800 */
[----:B------:R-:W-:Y:S01]  /*15b4b0*/  IADD3.X R67, R67, R0, RZ, P1, !PT ;  /* 0x0000000043437210 */ /* 0x000fe20000ffe4ff */
[----:B------:R-:W3:Y:S01]  /*15b4c0*/  LDL.LU R64, [R1+0x5cb0] ;  /* 0x005cb00001407983 */ /* 0x000ee20000300800 */
[----:B------:R-:W3:Y:S01]  /*15b4d0*/  LDL.LU R63, [R1+0x5cbc] ;  /* 0x005cbc00013f7983 */ /* 0x000ee20000300800 */
[----:B------:R-:W3:Y:S02]  /*15b4e0*/  LDL.LU R62, [R1+0x5ca8] ;  /* 0x005ca800013e7983 */ /* 0x000ee40000300800 */
[----:B------:R-:W-:Y:S02]  /*15b4f0*/  STL [R1+0x5d20], R67 ;  /* 0x005d204301007387 */ /* 0x000fe40000100800 */
[----:B------:R-:W3:Y:S01]  /*15b500*/  LDL.LU R61, [R1+0x5cb4] ;  /* 0x005cb400013d7983 */ /* 0x000ee20000300800 */
[----:B------:R-:W-:Y:S01]  /*15b510*/  SEL R9, R9, RZ, !P0 ;  /* 0x000000ff09097207 */ /* 0x000fe20004000000 */
[----:B-1----:R-:W-:-:S02]  /*15b520*/  IMAD.MOV.U32 R10, RZ, RZ, R15 ;  /* 0x000000ffff0a7224 */ /* 0x002fc400078e000f */
[----:B------:R-:W-:Y:S01]  /*15b530*/  IMAD.MOV.U32 R11, RZ, RZ, R60 ;  /* 0x000000ffff0b7224 */ /* 0x000fe200078e003c */
[----:B------:R-:W-:Y:S01]  /*15b540*/  ISETP.NE.U32.AND P6, PT, R9, RZ, PT ;  /* 0x000000ff0900720c */ /* 0x000fe20003fc5070 */
[----:B------:R-:W-:-:S05]  /*15b550*/  IADD3 R9, R8, 0x100000, RZ ;  /* 0x0010000008097810 */ /* 0x000fca0007ffe0ff */
[----:B------:R1:W-:Y:S01]  /*15b560*/  LDGSTS.E [R9+-0x67c00], [R10.64], P5 ;  /* 0x984000000a097fae */ /* 0x0003e2000a921844 */
[----:B------:R-:W-:-:S05]  /*15b570*/  IADD3 R16, P1, R16, R199, RZ ;  /* 0x000000c710107210 */ /* 0x000fca0007f3e0ff */
[----:B------:R-:W-:Y:S01]  /*15b580*/  STL [R1+0x5d24], R16 ;  /* 0x005d241001007387 */ /* 0x000fe20000100800 */
[----:B--2---:R-:W2:Y:S02]  /*15b590*/  LDL.LU R60, [R1+0x5ca0] ;  /* 0x005ca000013c7983 */ /* 0x004ea40000300800 */
[----:B-1----:R-:W-:Y:S02]  /*15b5a0*/  IMAD.MOV.U32 R10, RZ, RZ, R13 ;  /* 0x000000ffff0a7224 */ /* 0x002fe400078e000d */
[----:B------:R-:W-:Y:S01]  /*15b5b0*/  IMAD.MOV.U32 R11, RZ, RZ, R168 ;  /* 0x000000ffff0b7224 */ /* 0x000fe200078e00a8 */
[----:B------:R-:W2:Y:S01]  /*15b5c0*/  LDL.LU R15, [R1+0x5cac] ;  /* 0x005cac00010f7983 */ /* 0x000ea20000300800 */
[----:B------:R-:W-:-:S03]  /*15b5d0*/  IADD3 R13, R8, 0x100000, RZ ;  /* 0x00100000080d7810 */ /* 0x000fc60007ffe0ff */
[----:B------:R1:W-:Y:S02]  /*15b5e0*/  LDGSTS.E [R9+-0x67b00], [R10.64], P5 ;  /* 0x985000000a097fae */ /* 0x0003e4000a921844 */
[----:B-1----:R-:W-:Y:S01]  /*15b5f0*/  MOV R10, R14 ;  /* 0x0000000e000a7202 */ /* 0x002fe20000000f00 */
[----:B------:R-:W-:-:S05]  /*15b600*/  IMAD.MOV.U32 R11, RZ, RZ, R67 ;  /* 0x000000ffff0b7224 */ /* 0x000fca00078e0043 */
[----:B------:R1:W-:Y:S02]  /*15b610*/  LDGSTS.E [R13+-0x67a00], [R10.64], P5 ;  /* 0x986000000a0d7fae */ /* 0x0003e4000a921844 */
[----:B-1----:R-:W-:Y:S01]  /*15b620*/  IMAD.MOV.U32 R10, RZ, RZ, R16 ;  /* 0x000000ffff0a7224 */ /* 0x002fe200078e0010 */
[----:B----4-:R-:W-:-:S05]  /*15b630*/  IADD3.X R17, R17, R0, RZ, P1, !PT ;  /* 0x0000000011117210 */ /* 0x010fca0000ffe4ff */
[----:B------:R-:W-:Y:S01]  /*15b640*/  STL [R1+0x5d18], R17 ;  /* 0x005d181101007387 */ /* 0x000fe20000100800 */
[----:B---3--:R-:W3:Y:S01]  /*15b650*/  LDL.LU R14, [R1+0x5ca4] ;  /* 0x005ca400010e7983 */ /* 0x008ee20000300800 */
[----:B------:R-:W-:Y:S02]  /*15b660*/  ISETP.GT.AND P1, PT, R3, 0x71, PT ;  /* 0x000000710300780c */ /* 0x000fe40003f24270 */
[----:B------:R-:W4:Y:S02]  /*15b670*/  LDL.LU R13, [R1+0x5c98] ;  /* 0x005c9800010d7983 */ /* 0x000f240000300800 */
[----:B------:R-:W-:Y:S01]  /*15b680*/  SEL R9, RZ, 0x4, !P1 ;  /* 0x00000004ff097807 */ /* 0x000fe20004800000 */
[----:B------:R-:W-:Y:S01]  /*15b690*/  IADD3 R63, P1, R63, R199, RZ ;  /* 0x000000c73f3f7210 */ /* 0x000fe20007f3e0ff */
[----:B------:R-:W-:Y:S02]  /*15b6a0*/  MOV R11, R17 ;  /* 0x00000011000b7202 */ /* 0x000fe40000000f00 */
[----:B------:R-:W-:-:S02]  /*15b6b0*/  IADD3 R61, P4, R61, R199, RZ ;  /* 0x000000c73d3d7210 */ /* 0x000fc40007f9e0ff */
[----:B------:R-:W-:Y:S01]  /*15b6c0*/  IMAD.X R64, R64, 0x1, R0, P1 ;  /* 0x0000000140407824 */ /* 0x000fe200008e0600 */
[----:B------:R-:W-:Y:S04]  /*15b6d0*/  STL [R1+0x5cbc], R63 ;  /* 0x005cbc3f01007387 */ /* 0x000fe80000100800 */
[----:B------:R1:W-:Y:S01]  /*15b6e0*/  LDGSTS.E [R12+-0x67900], [R10.64], P5 ;  /* 0x987000000a0c7fae */ /* 0x0003e2000a921844 */
[----:B------:R-:W-:Y:S02]  /*15b6f0*/  STL [R1+0x5cb4], R61 ;  /* 0x005cb43d01007387 */ /* 0x000fe40000100800 */
[----:B------:R1:W-:Y:S02]  /*15b700*/  STL [R1+0x5cb0], R64 ;  /* 0x005cb04001007387 */ /* 0x0003e40000100800 */
[----:B-1----:R-:W-:-:S02]  /*15b710*/  IMAD.MOV.U32 R11, RZ, RZ, R64 ;  /* 0x000000ffff0b7224 */ /* 0x002fc400078e0040 */
[----:B------:R-:W4:Y:S01]  /*15b720*/  LDL.LU R64, [R1+0x5c3c] ;  /* 0x005c3c0001407983 */ /* 0x000f220000300800 */
[--C-:B------:R-:W-:Y:S01]  /*15b730*/  IMAD.X R62, R62, 0x1, R0.reuse, P4 ;  /* 0x000000013e3e7824 */ /* 0x100fe200020e0600 */
[----:B------:R-:W-:Y:S02]  /*15b740*/  SEL R9, R9, RZ, !P0 ;  /* 0x000000ff09097207 */ /* 0x000fe40004000000 */
[----:B--2---:R-:W-:Y:S02]  /*15b750*/  IADD3 R15, P4, R15, R199, RZ ;  /* 0x000000c70f0f7210 */ /* 0x004fe40007f9e0ff */
[----:B------:R-:W-:Y:S01]  /*15b760*/  ISETP.NE.U32.AND P1, PT, R9, RZ, PT ;  /* 0x000000ff0900720c */ /* 0x000fe20003f25070 */
[----:B------:R-:W-:Y:S01]  /*15b770*/  IADD3 R9, R8, 0x100000, RZ ;  /* 0x0010000008097810 */ /* 0x000fe20007ffe0ff */
[----:B------:R-:W-:Y:S01]  /*15b780*/  MOV R10, R63 ;  /* 0x0000003f000a7202 */ /* 0x000fe20000000f00 */
[----:B------:R-:W-:Y:S01]  /*15b790*/  IMAD.X R60, R60, 0x1, R0, P4 ;  /* 0x000000013c3c7824 */ /* 0x000fe200020e0600 */
[----:B------:R-:W-:Y:S01]  /*15b7a0*/  STL [R1+0x5ca8], R62 ;  /* 0x005ca83e01007387 */ /* 0x000fe20000100800 */
[----:B------:R-:W-:Y:S03]  /*15b7b0*/  STL [R1+0x5cac], R15 ;  /* 0x005cac0f01007387 */ /* 0x000fe60000100800 */
[----:B------:R1:W-:Y:S04]  /*15b7c0*/  LDGSTS.E [R9+-0x66c00], [R10.64], P2 ;  /* 0x994000000a097fae */ /* 0x0003e80009121844 */
[----:B------:R2:W-:Y:S01]  /*15b7d0*/  STL [R1+0x5ca0], R60 ;  /* 0x005ca03c01007387 */ /* 0x0005e20000100800 */
[----:B-1----:R-:W-:Y:S01]  /*15b7e0*/  MOV R10, R61 ;  /* 0x0000003d000a7202 */ /* 0x002fe20000000f00 */
[----:B------:R-:W-:-:S05]  /*15b7f0*/  IMAD.MOV.U32 R11, RZ, RZ, R62 ;  /* 0x000000ffff0b7224 */ /* 0x000fca00078e003e */
[----:B------:R1:W-:Y:S02]  /*15b800*/  LDGSTS.E [R12+-0x66b00], [R10.64], P2 ;  /* 0x995000000a0c7fae */ /* 0x0003e40009121844 */
[----:B-1----:R-:W-:Y:S01]  /*15b810*/  MOV R10, R15 ;  /* 0x0000000f000a7202 */ /* 0x002fe20000000f00 */
[----:B------:R-:W-:-:S05]  /*15b820*/  IMAD.MOV.U32 R11, RZ, RZ, R60 ;  /* 0x000000ffff0b7224 */ /* 0x000fca00078e003c */
[----:B------:R1:W-:Y:S01]  /*15b830*/  LDGSTS.E [R9+-0x66a00], [R10.64], P2 ;  /* 0x996000000a097fae */ /* 0x0003e20009121844 */
[----:B---3--:R-:W-:-:S05]  /*15b840*/  IADD3 R14, P4, R14, R199, RZ ;  /* 0x000000c70e0e7210 */ /* 0x008fca0007f9e0ff */
[----:B----4-:R-:W-:Y:S01]  /*15b850*/  IMAD.X R13, R13, 0x1, R0, P4 ;  /* 0x000000010d0d7824 */ /* 0x010fe200020e0600 */
[----:B------:R-:W-:Y:S01]  /*15b860*/  STL [R1+0x5ca4], R14 ;  /* 0x005ca40e01007387 */ /* 0x000fe20000100800 */
[----:B------:R-:W3:Y:S03]  /*15b870*/  LDL.LU R186, [R1+0x12e8] ;  /* 0x0012e80001ba7983 */ /* 0x000ee60000300800 */
[----:B------:R-:W-:Y:S01]  /*15b880*/  STL [R1+0x5c98], R13 ;  /* 0x005c980d01007387 */ /* 0x000fe20000100800 */
[----:B------:R-:W3:Y:S02]  /*15b890*/  LDL.LU R187, [R1+0x12ec] ;  /* 0x0012ec0001bb7983 */ /* 0x000ee40000300800 */
[----:B------:R-:W3:Y:S02]  /*15b8a0*/  LDL.LU R188, [R1+0x2d40] ;  /* 0x002d400001bc7983 */ /* 0x000ee40000300800 */
[----:B------:R-:W3:Y:S01]  /*15b8b0*/  LDL.LU R189, [R1+0x2d44] ;  /* 0x002d440001bd7983 */ /* 0x000ee20000300800 */
[----:B------:R-:W3:Y:S01]  /*15b8c0*/  LDL.LU R190, [R1+0x2d48] ;  /* 0x002d480001be7983 */ /* 0x000ee20000300800 */
[----:B------:R-:W-:Y:S01]  /*15b8d0*/  ISETP.GT.AND P4, PT, R3, 0x75, PT ;  /* 0x000000750300780c */ /* 0x000fe20003f84270 */
[----:B------:R-:W3:Y:S02]  /*15b8e0*/  LDL.LU R191, [R1+0x2d4c] ;  /* 0x002d4c0001bf7983 */ /* 0x000ee40000300800 */
[----:B------:R-:W4:Y:S01]  /*15b8f0*/  LDL.LU R169, [R1+0x5c30] ;  /* 0x005c300001a97983 */ /* 0x000f220000300800 */
[----:B------:R-:W3:Y:S01]  /*15b900*/  LDL.LU R61, [R1+0x5c34] ;  /* 0x005c3400013d7983 */ /* 0x000ee20000300800 */
[----:B-1----:R-:W-:Y:S01]  /*15b910*/  SEL R9, RZ, 0x4, !P4 ;  /* 0x00000004ff097807 */ /* 0x002fe20006000000 */
[----:B--2---:R-:W2:Y:S02]  /*15b920*/  LDL.LU R60, [R1+0x5c2c] ;  /* 0x005c2c00013c7983 */ /* 0x004ea40000300800 */
[----:B------:R-:W2:Y:S01]  /*15b930*/  LDL.LU R168, [R1+0x5c28] ;  /* 0x005c280001a87983 */ /* 0x000ea20000300800 */
[----:B------:R-:W2:Y:S01]  /*15b940*/  LDL.LU R67, [R1+0x5c20] ;  /* 0x005c200001437983 */ /* 0x000ea20000300800 */
[----:B------:R-:W-:-:S05]  /*15b950*/  IADD3 R64, P4, R64, R199, RZ ;  /* 0x000000c740407210 */ /* 0x000fca0007f9e0ff */
[----:B------:R1:W-:Y:S01]  /*15b960*/  STL [R1+0x5c3c], R64 ;  /* 0x005c3c4001007387 */ /* 0x0003e20000100800 */
[----:B------:R-:W2:Y:S02]  /*15b970*/  LDL.LU R63, [R1+0x5c18] ;  /* 0x005c1800013f7983 */ /* 0x000ea40000300800 */
[----:B------:R-:W2:Y:S02]  /*15b980*/  LDL.LU R62, [R1+0x5c24] ;  /* 0x005c2400013e7983 */ /* 0x000ea40000300800 */
[----:B------:R-:W-:Y:S01]  /*15b990*/  IMAD.MOV.U32 R10, RZ, RZ, R14 ;  /* 0x000000ffff0a7224 */ /* 0x000fe200078e000e */
[----:B------:R-:W-:Y:S01]  /*15b9a0*/  MOV R11, R13 ;  /* 0x0000000d000b7202 */ /* 0x000fe20000000f00 */
[----:B------:R-:W-:Y:S01]  /*15b9b0*/  HMMA.1688.F32.TF32 R16, R20, R18, R200 ;  /* 0x000000121410723c */ /* 0x000fe200000810c8 */
[----:B------:R-:W2:Y:S04]  /*15b9c0*/  LDL.LU R202, [R1+0x1308] ;  /* 0x0013080001ca7983 */ /* 0x000ea80000300800 */
[----:B------:R1:W-:Y:S01]  /*15b9d0*/  LDGSTS.E [R12+-0x66900], [R10.64], P2 ;  /* 0x997000000a0c7fae */ /* 0x0003e20009121844 */
[----:B------:R-:W2:Y:S02]  /*15b9e0*/  LDL.LU R203, [R1+0x130c] ;  /* 0x00130c0001cb7983 */ /* 0x000ea40000300800 */
[----:B------:R-:W2:Y:S02]  /*15b9f0*/  LDL.LU R176, [R1+0x2d30] ;  /* 0x002d300001b07983 */ /* 0x000ea40000300800 */
[----:B------:R-:W2:Y:S01]  /*15ba00*/  LDL.LU R177, [R1+0x2d34] ;  /* 0x002d340001b17983 */ /* 0x000ea20000300800 */
[----:B------:R-:W2:Y:S01]  /*15ba10*/  LDL.LU R178, [R1+0x2d38] ;  /* 0x002d380001b27983 */ /* 0x000ea20000300800 */
[----:B------:R-:W2:Y:S02]  /*15ba20*/  LDL.LU R179, [R1+0x2d3c] ;  /* 0x002d3c0001b37983 */ /* 0x000ea40000300800 */
[----:B-1----:R-:W-:Y:S01]  /*15ba30*/  IMAD.MOV.U32 R10, RZ, RZ, R64 ;  /* 0x000000ffff0a7224 */ /* 0x002fe200078e0040 */
[-C--:B---3--:R-:W-:Y:S01]  /*15ba40*/  IADD3 R61, P2, R61, R199.reuse, RZ ;  /* 0x000000c73d3d7210 */ /* 0x088fe20007f5e0ff */
[----:B----4-:R-:W-:Y:S01]  /*15ba50*/  IMAD.X R169, R169, 0x1, R0, P4 ;  /* 0x00000001a9a97824 */ /* 0x010fe200020e0600 */
[----:B--2---:R-:W-:-:S03]  /*15ba60*/  IADD3 R60, P5, R60, R199, RZ ;  /* 0x000000c73c3c7210 */ /* 0x004fc60007fbe0ff */
[----:B------:R-:W-:Y:S01]  /*15ba70*/  IMAD.X R168, R168, 0x1, R0, P2 ;  /* 0x00000001a8a87824 */ /* 0x000fe200010e0600 */
[----:B------:R1:W-:Y:S01]  /*15ba80*/  STL [R1+0x5c34], R61 ;  /* 0x005c343d01007387 */ /* 0x0003e20000100800 */
[----:B------:R2:W-:Y:S01]  /*15ba90*/  STL [R1+0x5c30], R169 ;  /* 0x005c30a901007387 */ /* 0x0005e20000100800 */
[----:B------:R-:W-:Y:S01]  /*15baa0*/  IADD3.X R67, R67, R0, RZ, P5, !PT ;  /* 0x0000000043437210 */ /* 0x000fe20002ffe4ff */
[----:B------:R3:W-:Y:S01]  /*15bab0*/  STL [R1+0x5c2c], R60 ;  /* 0x005c2c3c01007387 */ /* 0x0007e20000100800 */
[----:B------:R-:W-:Y:S01]  /*15bac0*/  STL [R1+0x5c28], R168 ;  /* 0x005c28a801007387 */ /* 0x000fe20000100800 */
[----:B------:R-:W4:Y:S02]  /*15bad0*/  LDL.LU R64, [R1+0x5bbc] ;  /* 0x005bbc0001407983 */ /* 0x000f240000300800 */
[----:B------:R1:W-:Y:S02]  /*15bae0*/  STL [R1+0x5c20], R67 ;  /* 0x005c204301007387 */ /* 0x0003e40000100800 */
[----:B------:R-:W4:Y:S01]  /*15baf0*/  LDL.LU R171, [R1+0x5bb4] ;  /* 0x005bb40001ab7983 */ /* 0x000f220000300800 */
[----:B------:R-:W-:-:S05]  /*15bb00*/  IADD3 R62, P2, R62, R199, RZ ;  /* 0x000000c73e3e7210 */ /* 0x000fca0007f5e0ff */
[----:B------:R-:W-:Y:S01]  /*15bb10*/  STL [R1+0x5c24], R62 ;  /* 0x005c243e01007387 */ /* 0x000fe20000100800 */
[----:B------:R-:W4:Y:S01]  /*15bb20*/  LDL.LU R173, [R1+0x5bb0] ;  /* 0x005bb00001ad7983 */ /* 0x000f220000300800 */
[----:B------:R-:W-:Y:S01]  /*15bb30*/  SEL R9, R9, RZ, !P0 ;  /* 0x000000ff09097207 */ /* 0x000fe20004000000 */
[----:B------:R-:W-:-:S03]  /*15bb40*/  IMAD.MOV.U32 R11, RZ, RZ, R169 ;  /* 0x000000ffff0b7224 */ /* 0x000fc600078e00a9 */
[----:B------:R-:W-:Y:S01]  /*15bb50*/  ISETP.NE.U32.AND P4, PT, R9, RZ, PT ;  /* 0x000000ff0900720c */ /* 0x000fe20003f85070 */
[----:B------:R-:W-:-:S05]  /*15bb60*/  IADD3 R9, R8, 0x100000, RZ ;  /* 0x0010000008097810 */ /* 0x000fca0007ffe0ff */
[----:B------:R1:W-:Y:S01]  /*15bb70*/  LDGSTS.E [R9+-0x65c00], [R10.64], P3 ;  /* 0x9a4000000a097fae */ /* 0x0003e20009921844 */
[----:B------:R-:W-:Y:S01]  /*15bb80*/  IADD3.X R63, R63, R0, RZ, P2, !PT ;  /* 0x000000003f3f7210 */ /* 0x000fe200017fe4ff */
[----:B------:R-:W-:Y:S02]  /*15bb90*/  ISETP.GT.AND P2, PT, R3, 0x79, PT ;  /* 0x000000790300780c */ /* 0x000fe40003f44270 */
[----:B-1----:R-:W-:Y:S02]  /*15bba0*/  IMAD.MOV.U32 R10, RZ, RZ, R61 ;  /* 0x000000ffff0a7224 */ /* 0x002fe400078e003d */
[----:B------:R-:W-:Y:S01]  /*15bbb0*/  IMAD.MOV.U32 R11, RZ, RZ, R168 ;  /* 0x000000ffff0b7224 */ /* 0x000fe200078e00a8 */
[----:B------:R-:W-:-:S04]  /*15bbc0*/  IADD3 R61, R8, 0x100000, RZ ;  /* 0x00100000083d7810 */ /* 0x000fc80007ffe0ff */
[----:B------:R1:W-:Y:S04]  /*15bbd0*/  LDGSTS.E [R9+-0x65b00], [R10.64], P3 ;  /* 0x9a5000000a097fae */ /* 0x0003e80009921844 */
[----:B------:R1:W-:Y:S01]  /*15bbe0*/  STL [R1+0x5c18], R63 ;  /* 0x005c183f01007387 */ /* 0x0003e20000100800 */
[----:B--2---:R-:W2:Y:S02]  /*15bbf0*/  LDL.LU R169, [R1+0x5bac] ;  /* 0x005bac0001a97983 */ /* 0x004ea40000300800 */
[----:B------:R-:W2:Y:S01]  /*15bc00*/  LDL.LU R172, [R1+0x5ba8] ;  /* 0x005ba80001ac7983 */ /* 0x000ea20000300800 */
[----:B-1----:R-:W-:Y:S01]  /*15bc10*/  MOV R10, R60 ;  /* 0x0000003c000a7202 */ /* 0x002fe20000000f00 */
[----:B------:R-:W-:Y:S01]  /*15bc20*/  IMAD.MOV.U32 R11, RZ, RZ, R67 ;  /* 0x000000ffff0b7224 */ /* 0x000fe200078e0043 */
[----:B---3--:R-:W-:-:S02]  /*15bc30*/  IADD3 R60, R8, 0x100000, RZ ;  /* 0x00100000083c7810 */ /* 0x008fc40007ffe0ff */
[----:B------:R-:W-:Y:S01]  /*15bc40*/  SEL R9, RZ, 0x4, !P2 ;  /* 0x00000004ff097807 */ /* 0x000fe20005000000 */
[----:B------:R-:W3:Y:S04]  /*15bc50*/  LDL.LU R67, [R1+0x5ba4] ;  /* 0x005ba40001437983 */ /* 0x000ee80000300800 */
[----:B------:R1:W-:Y:S01]  /*15bc60*/  LDGSTS.E [R61+-0x65a00], [R10.64], P3 ;  /* 0x9a6000000a3d7fae */ /* 0x0003e20009921844 */
[----:B------:R-:W3:Y:S02]  /*15bc70*/  LDL.LU R170, [R1+0x5ba0] ;  /* 0x005ba00001aa7983 */ /* 0x000ee40000300800 */
[----:B-1----:R-:W-:Y:S01]  /*15bc80*/  IMAD.MOV.U32 R10, RZ, RZ, R62 ;  /* 0x000000ffff0a7224 */ /* 0x002fe200078e003e */
[----:B------:R-:W-:-:S05]  /*15bc90*/  MOV R11, R63 ;  /* 0x0000003f000b7202 */ /* 0x000fca0000000f00 */
[----:B------:R1:W-:Y:S02]  /*15bca0*/  LDGSTS.E [R60+-0x65900], [R10.64], P3 ;  /* 0x9a7000000a3c7fae */ /* 0x0003e40009921844 */
[----:B-1----:R-:W-:Y:S01]  /*15bcb0*/  HMMA.1688.F32.TF32 R60, R20, R202, R176 ;  /* 0x000000ca143c723c */ /* 0x002fe200000810b0 */
[-C--:B----4-:R-:W-:Y:S02]  /*15bcc0*/  IADD3 R64, P2, R64, R199.reuse, RZ ;  /* 0x000000c740407210 */ /* 0x090fe40007f5e0ff */
[----:B------:R-:W-:-:S03]  /*15bcd0*/  IADD3 R171, P3, R171, R199, RZ ;  /* 0x000000c7abab7210 */ /* 0x000fc60007f7e0ff */
[----:B------:R1:W-:Y:S02]  /*15bce0*/  STL [R1+0x5bbc], R64 ;  /* 0x005bbc4001007387 */ /* 0x0003e40000100800 */
[----:B------:R-:W-:Y:S02]  /*15bcf0*/  STL [R1+0x5bb4], R171 ;  /* 0x005bb4ab01007387 */ /* 0x000fe40000100800 */
[----:B------:R-:W-:-:S05]  /*15bd00*/  IMAD.X R173, R173, 0x1, R0, P2 ;  /* 0x00000001adad7824 */ /* 0x000fca00010e0600 */
[----:B------:R2:W-:Y:S01]  /*15bd10*/  STL [R1+0x5bb0], R173 ;  /* 0x005bb0ad01007387 */ /* 0x0005e20000100800 */
[----:B------:R-:W4:Y:S02]  /*15bd20*/  LDL.LU R168, [R1+0x5b98] ;  /* 0x005b980001a87983 */ /* 0x000f240000300800 */
[----:B------:R-:W4:Y:S01]  /*15bd30*/  LDL.LU R176, [R1+0x5b3c] ;  /* 0x005b3c0001b07983 */ /* 0x000f220000300800 */
[----:B------:R-:W-:Y:S02]  /*15bd40*/  SEL R9, R9, RZ, !P0 ;  /* 0x000000ff09097207 */ /* 0x000fe40004000000 */
[----:B------:R-:W-:Y:S01]  /*15bd50*/  MOV R10, R64 ;  /* 0x00000040000a7202 */ /* 0x000fe20000000f00 */
[----:B------:R-:W-:Y:S01]  /*15bd60*/  IMAD.MOV.U32 R11, RZ, RZ, R173 ;  /* 0x000000ffff0b7224 */ /* 0x000fe200078e00ad */
[----:B------:R-:W-:Y:S01]  /*15bd70*/  ISETP.NE.U32.AND P5, PT, R9, RZ, PT ;  /* 0x000000ff0900720c */ /* 0x000fe20003fa5070 */
[C---:B------:R-:W-:Y:S01]  /*15bd80*/  IADD3 R9, R8.reuse, 0x100000, RZ ;  /* 0x0010000008097810 */ /* 0x040fe20007ffe0ff */
[----:B------:R-:W-:Y:S01]  /*15bd90*/  HMMA.1688.F32.TF32 R12, R20, R186, R188 ;  /* 0x000000ba140c723c */ /* 0x000fe200000810bc */
[----:B-1----:R-:W-:-:S03]  /*15bda0*/  IADD3 R64, R8, 0x100000, RZ ;  /* 0x0010000008407810 */ /* 0x002fc60007ffe0ff */
[----:B------:R1:W-:Y:S01]  /*15bdb0*/  LDGSTS.E [R9+-0x64c00], [R10.64], P6 ;  /* 0x9b4000000a097fae */ /* 0x0003e2000b121844 */
[----:B--2---:R-:W-:Y:S01]  /*15bdc0*/  IADD3 R169, P2, R169, R199, RZ ;  /* 0x000000c7a9a97210 */ /* 0x004fe20007f5e0ff */
[----:B------:R-:W-:-:S05]  /*15bdd0*/  IMAD.X R172, R172, 0x1, R0, P3 ;  /* 0x00000001acac7824 */ /* 0x000fca00018e0600 */
[----:B------:R2:W-:Y:S01]  /*15bde0*/  STL [R1+0x5ba8], R172 ;  /* 0x005ba8ac01007387 */ /* 0x0005e20000100800 */
[----:B------:R-:W-:Y:S02]  /*15bdf0*/  STL [R1+0x5bac], R169 ;  /* 0x005baca901007387 */ /* 0x000fe40000100800 */
[----:B------:R-:W2:Y:S01]  /*15be00*/  LDL.LU R186, [R1+0x12f8] ;  /* 0x0012f80001ba7983 */ /* 0x000ea20000300800 */
[----:B-1----:R-:W-:Y:S01]  /*15be10*/  MOV R10, R171 ;  /* 0x000000ab000a7202 */ /* 0x002fe20000000f00 */
[----:B---3--:R-:W-:Y:S01]  /*15be20*/  IMAD.X R170, R170, 0x1, R0, P2 ;  /* 0x00000001aaaa7824 */ /* 0x008fe200010e0600 */
[----:B------:R-:W-:Y:S01]  /*15be30*/  IADD3 R67, P2, R67, R199, RZ ;  /* 0x000000c743437210 */ /* 0x000fe20007f5e0ff */
[----:B------:R-:W-:-:S03]  /*15be40*/  IMAD.MOV.U32 R11, RZ, RZ, R172 ;  /* 0x000000ffff0b7224 */ /* 0x000fc600078e00ac */
[----:B------:R-:W-:Y:S01]  /*15be50*/  STL [R1+0x5ba0], R170 ;  /* 0x005ba0aa01007387 */ /* 0x000fe20000100800 */
[----:B------:R-:W2:Y:S02]  /*15be60*/  LDL.LU R187, [R1+0x12fc] ;  /* 0x0012fc0001bb7983 */ /* 0x000ea40000300800 */
[----:B------:R-:W-:Y:S02]  /*15be70*/  STL [R1+0x5ba4], R67 ;  /* 0x005ba44301007387 */ /* 0x000fe40000100800 */
[----:B------:R-:W2:Y:S01]  /*15be80*/  LDL.LU R188, [R1+0x2cf0] ;  /* 0x002cf00001bc7983 */ /* 0x000ea20000300800 */
[----:B------:R-:W2:Y:S01]  /*15be90*/  LDL.LU R189, [R1+0x2cf4] ;  /* 0x002cf40001bd7983 */ /* 0x000ea20000300800 */
[----:B------:R-:W2:Y:S02]  /*15bea0*/  LDL.LU R190, [R1+0x2cf8] ;  /* 0x002cf80001be7983 */ /* 0x000ea40000300800 */
[----:B------:R-:W2:Y:S02]  /*15beb0*/  LDL.LU R191, [R1+0x2cfc] ;  /* 0x002cfc0001bf7983 */ /* 0x000ea40000300800 */
[----:B------:R-:W2:Y:S01]  /*15bec0*/  LDL.LU R173, [R1+0x5b34] ;  /* 0x005b340001ad7983 */ /* 0x000ea20000300800 */
[----:B------:R1:W-:Y:S04]  /*15bed0*/  LDGSTS.E [R64+-0x64b00], [R10.64], P6 ;  /* 0x9b5000000a407fae */ /* 0x0003e8000b121844 */
[----:B------:R-:W2:Y:S01]  /*15bee0*/  LDL.LU R180, [R1+0x5b30] ;  /* 0x005b300001b47983 */ /* 0x000ea20000300800 */
[----:B-1----:R-:W-:Y:S01]  /*15bef0*/  MOV R10, R169 ;  /* 0x000000a9000a7202 */ /* 0x002fe20000000f00 */
[----:B------:R-:W-:-:S05]  /*15bf00*/  IMAD.MOV.U32 R11, RZ, RZ, R170 ;  /* 0x000000ffff0b7224 */ /* 0x000fca00078e00aa */
[----:B------:R1:W-:Y:S01]  /*15bf10*/  LDGSTS.E [R9+-0x64a00], [R10.64], P6 ;  /* 0x9b6000000a097fae */ /* 0x0003e2000b121844 */
[----:B----4-:R-:W-:Y:S01]  /*15bf20*/  IMAD.X R168, R168, 0x1, R0, P2 ;  /* 0x00000001a8a87824 */ /* 0x010fe200010e0600 */
[----:B------:R-:W-:-:S04]  /*15bf30*/  ISETP.GT.AND P2, PT, R3, 0x7d, PT ;  /* 0x0000007d0300780c */ /* 0x000fc80003f44270 */
[----:B------:R4:W-:Y:S01]  /*15bf40*/  STL [R1+0x5b98], R168 ;  /* 0x005b98a801007387 */ /* 0x0009e20000100800 */
[----:B------:R-:W3:Y:S02]  /*15bf50*/  LDL.LU R179, [R1+0x5b28] ;  /* 0x005b280001b37983 */ /* 0x000ee40000300800 */
[----:B--2---:R-:W2:Y:S01]  /*15bf60*/  LDL.LU R172, [R1+0x5b2c] ;  /* 0x005b2c0001ac7983 */ /* 0x004ea20000300800 */
[----:B-1----:R-:W-:Y:S01]  /*15bf70*/  SEL R9, RZ, 0x4, !P2 ;  /* 0x00000004ff097807 */ /* 0x002fe20005000000 */
[----:B------:R-:W-:Y:S01]  /*15bf80*/  IADD3 R176, P2, R176, R199, RZ ;  /* 0x000000c7b0b07210 */ /* 0x000fe20007f5e0ff */
[----:B------:R-:W2:Y:S01]  /*15bf90*/  LDL.LU R178, [R1+0x5b20] ;  /* 0x005b200001b27983 */ /* 0x000ea20000300800 */
[----:B------:R-:W2:Y:S01]  /*15bfa0*/  LDL.LU R177, [R1+0x5b18] ;  /* 0x005b180001b17983 */ /* 0x000ea20000300800 */
[----:B------:R-:W-:Y:S02]  /*15bfb0*/  MOV R11, R168 ;  /* 0x000000a8000b7202 */ /* 0x000fe40000000f00 */
[----:B------:R1:W-:Y:S01]  /*15bfc0*/  STL [R1+0x5b3c], R176 ;  /* 0x005b3cb001007387 */ /* 0x0003e20000100800 */
[----:B----4-:R-:W4:Y:S02]  /*15bfd0*/  LDL.LU R168, [R1+0x5b24] ;  /* 0x005b240001a87983 */ /* 0x010f240000300800 */
[----:B------:R-:W-:-:S02]  /*15bfe0*/  IMAD.MOV.U32 R10, RZ, RZ, R67 ;  /* 0x000000ffff0a7224 */ /* 0x000fc400078e0043 */
[----:B------:R-:W4:Y:S01]  /*15bff0*/  LDL.LU R200, [R1+0x1330] ;  /* 0x0013300001c87983 */ /* 0x000f220000300800 */
[----:B------:R-:W4:Y:S04]  /*15c000*/  LDL.LU R201, [R1+0x1334] ;  /* 0x0013340001c97983 */ /* 0x000f280000300800 */
[----:B------:R1:W-:Y:S01]  /*15c010*/  LDGSTS.E [R64+-0x64900], [R10.64], P6 ;  /* 0x9b7000000a407fae */ /* 0x0003e2000b121844 */
[----:B------:R-:W-:Y:S02]  /*15c020*/  SEL R9, R9, RZ, !P0 ;  /* 0x000000ff09097207 */ /* 0x000fe40004000000 */
[----:B-1----:R-:W-:Y:S02]  /*15c030*/  MOV R10, R176 ;  /* 0x000000b0000a7202 */ /* 0x002fe40000000f00 */
[----:B------:R-:W-:-:S02]  /*15c040*/  IADD3 R173, P3, R173, R199, RZ ;  /* 0x000000c7adad7210 */ /* 0x000fc40007f7e0ff */
[----:B------:R-:W-:-:S03]  /*15c050*/  IADD3.X R180, R180, R0, RZ, P2, !PT ;  /* 0x00000000b4b47210 */ /* 0x000fc600017fe4ff */
[----:B------:R1:W-:Y:S02]  /*15c060*/  STL [R1+0x5b34], R173 ;  /* 0x005b34ad01007387 */ /* 0x0003e40000100800 */
[----:B------:R-:W-:Y:S01]  /*15c070*/  STL [R1+0x5b30], R180 ;  /* 0x005b30b401007387 */ /* 0x000fe20000100800 */
[----:B------:R-:W-:Y:S01]  /*15c080*/  ISETP.NE.U32.AND P2, PT, R9, RZ, PT ;  /* 0x000000ff0900720c */ /* 0x000fe20003f45070 */
[----:B------:R-:W-:Y:S02]  /*15c090*/  IADD3 R9, R8, 0x100000, RZ ;  /* 0x0010000008097810 */ /* 0x000fe40007ffe0ff */
[----:B------:R-:W-:-:S05]  /*15c0a0*/  IMAD.MOV.U32 R11, RZ, RZ, R180 ;  /* 0x000000ffff0b7224 */ /* 0x000fca00078e00b4 */
[----:B------:R1:W-:Y:S02]  /*15c0b0*/  LDGSTS.E [R9+-0x63c00], [R10.64], P1 ;  /* 0x9c4000000a097fae */ /* 0x0003e40008921844 */
[----:B-1----:R-:W-:Y:S01]  /*15c0c0*/  MOV R10, R173 ;  /* 0x000000ad000a7202 */ /* 0x002fe20000000f00 */
[----:B------:R-:W-:Y:S02]  /*15c0d0*/  IMAD.MOV.U32 R202, RZ, RZ, R66 ;  /* 0x000000ffffca7224 */ /* 0x000fe400078e0042 */
[----:B------:R-:W-:Y:S02]  /*15c0e0*/  IMAD.MOV.U32 R203, RZ, RZ, R65 ;  /* 0x000000ffffcb7224 */ /* 0x000fe400078e0041 */
[----:B------:R-:W-:Y:S01]  /*15c0f0*/  HMMA.1688.F32.TF32 R64, R20, R186, R188 ;  /* 0x000000ba1440723c */ /* 0x000fe200000810bc */
[----:B---3--:R-:W-:Y:S01]  /*15c100*/  IMAD.X R179, R179, 0x1, R0, P3 ;  /* 0x00000001b3b37824 */ /* 0x008fe200018e0600 */
[----:B--2---:R-:W-:-:S05]  /*15c110*/  IADD3 R172, P6, R172, R199, RZ ;  /* 0x000000c7acac7210 */ /* 0x004fca0007fde0ff */
[----:B------:R1:W-:Y:S01]  /*15c120*/  STL [R1+0x5b2c], R172 ;  /* 0x005b2cac01007387 */ /* 0x0003e20000100800 */
[----:B------:R-:W-:Y:S02]  /*15c130*/  STL [R1+0x5b28], R179 ;  /* 0x005b28b301007387 */ /* 0x000fe40000100800 */
[----:B------:R-:W2:Y:S02]  /*15c140*/  LDL.LU R171, [R1+0x5ad0] ;  /* 0x005ad00001ab7983 */ /* 0x000ea40000300800 */
[----:B------:R-:W3:Y:S01]  /*15c150*/  LDL.LU R170, [R1+0x5adc] ;  /* 0x005adc0001aa7983 */ /* 0x000ee20000300800 */
[----:B------:R-:W2:Y:S01]  /*15c160*/  LDL.LU R175, [R1+0x5ac8] ;  /* 0x005ac80001af7983 */ /* 0x000ea20000300800 */
[--C-:B------:R-:W-:Y:S02]  /*15c170*/  IMAD.X R178, R178, 0x1, R0.reuse, P6 ;  /* 0x00000001b2b27824 */ /* 0x100fe400030e0600 */
[----:B------:R-:W2:Y:S01]  /*15c180*/  LDL.LU R169, [R1+0x5ad4] ;  /* 0x005ad40001a97983 */ /* 0x000ea20000300800 */
[----:B----4-:R-:W-:Y:S01]  /*15c190*/  IADD3 R168, P3, R168, R199, RZ ;  /* 0x000000c7a8a87210 */ /* 0x010fe20007f7e0ff */
[----:B------:R-:W4:Y:S01]  /*15c1a0*/  LDL.LU R176, [R1+0x5ac0] ;  /* 0x005ac00001b07983 */ /* 0x000f220000300800 */
[----:B------:R-:W-:Y:S03]  /*15c1b0*/  STL [R1+0x5b20], R178 ;  /* 0x005b20b201007387 */ /* 0x000fe60000100800 */
[----:B------:R1:W-:Y:S01]  /*15c1c0*/  STL [R1+0x5b24], R168 ;  /* 0x005b24a801007387 */ /* 0x0003e20000100800 */
[----:B------:R-:W4:Y:S02]  /*15c1d0*/  LDL.LU R173, [R1+0x5acc] ;  /* 0x005acc0001ad7983 */ /* 0x000f240000300800 */
[----:B------:R-:W-:-:S05]  /*15c1e0*/  IMAD.X R177, R177, 0x1, R0, P3 ;  /* 0x00000001b1b17824 */ /* 0x000fca00018e0600 */
[----:B------:R-:W-:Y:S01]  /*15c1f0*/  STL [R1+0x5b18], R177 ;  /* 0x005b18b101007387 */ /* 0x000fe20000100800 */
[----:B------:R-:W4:Y:S02]  /*15c200*/  LDL.LU R22, [R1+0x5ac4] ;  /* 0x005ac40001167983 */ /* 0x000f240000300800 */
[----:B------:R-:W-:Y:S01]  /*15c210*/  IMAD.MOV.U32 R11, RZ, RZ, R179 ;  /* 0x000000ffff0b7224 */ /* 0x000fe200078e00b3 */
[----:B------:R-:W-:-:S04]  /*15c220*/  IADD3 R21, R8, 0x100000, RZ ;  /* 0x0010000008157810 */ /* 0x000fc80007ffe0ff */
[----:B------:R1:W-:Y:S01]  /*15c230*/  LDGSTS.E [R9+-0x63b00], [R10.64], P1 ;  /* 0x9c5000000a097fae */ /* 0x0003e20008921844 */
[----:B------:R-:W-:Y:S02]  /*15c240*/  IADD3 R20, R8, 0x100000, RZ ;  /* 0x0010000008147810 */ /* 0x000fe40007ffe0ff */
[----:B------:R-:W-:Y:S01]  /*15c250*/  ISETP.GT.AND P3, PT, R3, 0x2, PT ;  /* 0x000000020300780c */ /* 0x000fe20003f64270 */
[----:B-1----:R-:W-:Y:S01]  /*15c260*/  IMAD.MOV.U32 R10, RZ, RZ, R172 ;  /* 0x000000ffff0a7224 */ /* 0x002fe200078e00ac */
[----:B------:R-:W-:Y:S02]  /*15c270*/  MOV R11, R178 ;  /* 0x000000b2000b7202 */ /* 0x000fe40000000f00 */
[----:B------:R-:W-:Y:S01]  /*15c280*/  SEL R9, RZ, 0x4, !P3 ;  /* 0x00000004ff097807 */ /* 0x000fe20005800000 */
[----:B------:R-:W4:Y:S04]  /*15c290*/  LDL.LU R172, [R1+0x5ab8] ;  /* 0x005ab80001ac7983 */ /* 0x000f280000300800 */
[----:B------:R1:W-:Y:S02]  /*15c2a0*/  LDGSTS.E [R21+-0x63a00], [R10.64], P1 ;  /* 0x9c6000000a157fae */ /* 0x0003e40008921844 */
[----:B-1----:R-:W-:-:S02]  /*15c2b0*/  IMAD.MOV.U32 R10, RZ, RZ, R168 ;  /* 0x000000ffff0a7224 */ /* 0x002fc400078e00a8 */
[----:B------:R-:W-:Y:S01]  /*15c2c0*/  IMAD.MOV.U32 R11, RZ, RZ, R177 ;  /* 0x000000ffff0b7224 */ /* 0x000fe200078e00b1 */
[----:B------:R-:W-:Y:S01]  /*15c2d0*/  SEL R9, R9, RZ, !P0 ;  /* 0x000000ff09097207 */ /* 0x000fe20004000000 */
[----:B------:R-:W4:Y:S04]  /*15c2e0*/  LDL.LU R168, [R1+0x5a5c] ;  /* 0x005a5c0001a87983 */ /* 0x000f280000300800 */
[----:B------:R1:W-:Y:S01]  /*15c2f0*/  LDGSTS.E [R20+-0x63900], [R10.64], P1 ;  /* 0x9c7000000a147fae */ /* 0x0003e20008921844 */
[-C--:B---3--:R-:W-:Y:S02]  /*15c300*/  IADD3 R170, P3, R170, R199.reuse, RZ ;  /* 0x000000c7aaaa7210 */ /* 0x088fe40007f7e0ff */
[-C--:B--2---:R-:W-:Y:S02]  /*15c310*/  IADD3 R169, P1, R169, R199.reuse, RZ ;  /* 0x000000c7a9a97210 */ /* 0x084fe40007f3e0ff */
[----:B------:R-:W-:Y:S01]  /*15c320*/  IADD3.X R171, R171, R0, RZ, P3, !PT ;  /* 0x00000000abab7210 */ /* 0x000fe20001ffe4ff */
[----:B------:R-:W-:Y:S02]  /*15c330*/  STL [R1+0x5adc], R170 ;  /* 0x005adcaa01007387 */ /* 0x000fe40000100800 */
[----:B------:R-:W-:Y:S01]  /*15c340*/  IMAD.X R175, R175, 0x1, R0, P1 ;  /* 0x00000001afaf7824 */ /* 0x000fe200008e0600 */
[----:B----4-:R-:W-:Y:S01]  /*15c350*/  IADD3 R173, P1, R173, R199, RZ ;  /* 0x000000c7adad7210 */ /* 0x010fe20007f3e0ff */
[----:B------:R-:W-:Y:S01]  /*15c360*/  STL [R1+0x5ad4], R169 ;  /* 0x005ad4a901007387 */ /* 0x000fe20000100800 */
[----:B------:R-:W-:Y:S01]  /*15c370*/  ISETP.NE.U32.AND P3, PT, R9, RZ, PT ;  /* 0x000000ff0900720c */ /* 0x000fe20003f65070 */
[----:B------:R2:W-:Y:S01]  /*15c380*/  STL [R1+0x5ad0], R171 ;  /* 0x005ad0ab01007387 */ /* 0x0005e20000100800 */
[----:B-1----:R-:W-:-:S02]  /*15c390*/  MOV R11, R171 ;  /* 0x000000ab000b7202 */ /* 0x002fc40000000f00 */
[----:B------:R-:W-:Y:S01]  /*15c3a0*/  IADD3 R9, R8, 0x100000, RZ ;  /* 0x0010000008097810 */ /* 0x000fe20007ffe0ff */
[----:B------:R-:W-:Y:S02]  /*15c3b0*/  IMAD.MOV.U32 R10, RZ, RZ, R170 ;  /* 0x000000ffff0a7224 */ /* 0x000fe400078e00aa */
[----:B------:R-:W-:-:S03]  /*15c3c0*/  IMAD.X R176, R176, 0x1, R0, P1 ;  /* 0x00000001b0b07824 */ /* 0x000fc600008e0600 */
[----:B------:R1:W-:Y:S04]  /*15c3d0*/  LDGSTS.E [R9+-0x62c00], [R10.64], P4 ;  /* 0x9d4000000a097fae */ /* 0x0003e8000a121844 */
[----:B--2---:R-:W2:Y:S01]  /*15c3e0*/  LDL.LU R171, [R1+0x5a50] ;  /* 0x005a500001ab7983 */ /* 0x004ea20000300800 */
[----:B------:R3:W-:Y:S02]  /*15c3f0*/  STL [R1+0x5ac8], R175 ;  /* 0x005ac8af01007387 */ /* 0x0007e40000100800 */
[----:B------:R-:W4:Y:S02]  /*15c400*/  LDL.LU R170, [R1+0x5a48] ;  /* 0x005a480001aa7983 */ /* 0x000f240000300800 */
[----:B------:R-:W-:Y:S01]  /*15c410*/  STL [R1+0x5acc], R173 ;  /* 0x005accad01007387 */ /* 0x000fe20000100800 */
[----:B------:R-:W4:Y:S01]  /*15c420*/  LDL.LU R21, [R1+0x5a54] ;  /* 0x005a540001157983 */ /* 0x000f220000300800 */
[----:B------:R-:W4:Y:S02]  /*15c430*/  LDL.LU R178, [R1+0x5a40] ;  /* 0x005a400001b27983 */ /* 0x000f240000300800 */
[----:B------:R3:W-:Y:S01]  /*15c440*/  STL [R1+0x5ac0], R176 ;  /* 0x005ac0b001007387 */ /* 0x0007e20000100800 */
[----:B------:R-:W-:-:S02]  /*15c450*/  IADD3 R22, P1, R22, R199, RZ ;  /* 0x000000c716167210 */ /* 0x000fc40007f3e0ff */
[----:B-1----:R-:W-:Y:S02]  /*15c460*/  MOV R11, R175 ;  /* 0x000000af000b7202 */ /* 0x002fe40000000f00 */
[----:B---3--:R-:W3:Y:S01]  /*15c470*/  LDL.LU R175, [R1+0x5a4c] ;  /* 0x005a4c0001af7983 */ /* 0x008ee20000300800 */
[----:B------:R-:W-:Y:S02]  /*15c480*/  IMAD.MOV.U32 R10, RZ, RZ, R169 ;  /* 0x000000ffff0a7224 */ /* 0x000fe400078e00a9 */
[----:B------:R1:W-:Y:S02]  /*15c490*/  STL [R1+0x5ac4], R22 ;  /* 0x005ac41601007387 */ /* 0x0003e40000100800 */
[----:B------:R-:W3:Y:S01]  /*15c4a0*/  LDL.LU R169, [R1+0x5a38] ;  /* 0x005a380001a97983 */ /* 0x000ee20000300800 */
[----:B------:R-:W3:Y:S04]  /*15c4b0*/  LDL.LU R23, [R1+0x5a44] ;  /* 0x005a440001177983 */ /* 0x000ee80000300800 */
[----:B------:R1:W-:Y:S01]  /*15c4c0*/  LDGSTS.E [R20+-0x62b00], [R10.64], P4 ;  /* 0x9d5000000a147fae */ /* 0x0003e2000a121844 */
[----:B------:R-:W-:Y:S01]  /*15c4d0*/  IMAD.X R172, R172, 0x1, R0, P1 ;  /* 0x00000001acac7824 */ /* 0x000fe200008e0600 */
[----:B------:R-:W-:Y:S01]  /*15c4e0*/  ISETP.GT.AND P1, PT, R3, 0x6, PT ;  /* 0x000000060300780c */ /* 0x000fe20003f24270 */
[----:B-1----:R-:W-:Y:S01]  /*15c4f0*/  IMAD.MOV.U32 R10, RZ, RZ, R173 ;  /* 0x000000ffff0a7224 */ /* 0x002fe200078e00ad */
[----:B------:R-:W-:-:S05]  /*15c500*/  MOV R11, R176 ;  /* 0x000000b0000b7202 */ /* 0x000fca0000000f00 */
[----:B------:R1:W-:Y:S04]  /*15c510*/  LDGSTS.E [R9+-0x62a00], [R10.64], P4 ;  /* 0x9d6000000a097fae */ /* 0x0003e8000a121844 */
[----:B------:R1:W-:Y:S01]  /*15c520*/  STL [R1+0x5ab8], R172 ;  /* 0x005ab8ac01007387 */ /* 0x0003e20000100800 */
[----:B------:R-:W3:Y:S02]  /*15c530*/  LDL.LU R176, [R1+0x1310] ;  /* 0x0013100001b07983 */ /* 0x000ee40000300800 */
[----:B------:R-:W3:Y:S02]  /*15c540*/  LDL.LU R177, [R1+0x1314] ;  /* 0x0013140001b17983 */ /* 0x000ee40000300800 */
[----:B-1----:R-:W-:Y:S02]  /*15c550*/  IMAD.MOV.U32 R10, RZ, RZ, R22 ;  /* 0x000000ffff0a7224 */ /* 0x002fe400078e0016 */
[----:B------:R-:W-:Y:S01]  /*15c560*/  IMAD.MOV.U32 R11, RZ, RZ, R172 ;  /* 0x000000ffff0b7224 */ /* 0x000fe200078e00ac */
[----:B------:R-:W-:Y:S01]  /*15c570*/  SEL R9, RZ, 0x4, !P1 ;  /* 0x00000004ff097807 */ /* 0x000fe20004800000 */
[----:B------:R-:W-:-:S03]  /*15c580*/  IADD3 R168, P1, R168, R199, RZ ;  /* 0x000000c7a8a87210 */ /* 0x000fc60007f3e0ff */
[----:B------:R1:W-:Y:S01]  /*15c590*/  LDGSTS.E [R20+-0x62900], [R10.64], P4 ;  /* 0x9d7000000a147fae */ /* 0x0003e2000a121844 */
[----:B------:R-:W-:-:S03]  /*15c5a0*/  SEL R9, R9, RZ, !P0 ;  /* 0x000000ff09097207 */ /* 0x000fc60004000000 */
[----:B------:R1:W-:Y:S01]  /*15c5b0*/  STL [R1+0x5a5c], R168 ;  /* 0x005a5ca801007387 */ /* 0x0003e20000100800 */
[----:B------:R-:W3:Y:S02]  /*15c5c0*/  LDL.LU R173, [R1+0x59d0] ;  /* 0x0059d00001ad7983 */ /* 0x000ee40000300800 */
[----:B------:R-:W3:Y:S01]  /*15c5d0*/  LDL.LU R22, [R1+0x59dc] ;  /* 0x0059dc0001167983 */ /* 0x000ee20000300800 */
[----:B------:R-:W-:Y:S01]  /*15c5e0*/  ISETP.NE.U32.AND P6, PT, R9, RZ, PT ;  /* 0x000000ff0900720c */ /* 0x000fe20003fc5070 */
[----:B------:R-:W-:Y:S01]  /*15c5f0*/  IADD3 R9, R8, 0x100000, RZ ;  /* 0x0010000008097810 */ /* 0x000fe20007ffe0ff */
[----:B-1----:R-:W-:Y:S02]  /*15c600*/  MOV R10, R168 ;  /* 0x000000a8000a7202 */ /* 0x002fe40000000f00 */
[----:B--2---:R-:W-:Y:S02]  /*15c610*/  IADD3.X R171, R171, R0, RZ, P1, !PT ;  /* 0x00000000abab7210 */ /* 0x004fe40000ffe4ff */
[----:B----4-:R-:W-:-:S03]  /*15c620*/  IADD3 R21, P4, R21, R199, RZ ;  /* 0x000000c715157210 */ /* 0x010fc60007f9e0ff */
[----:B------:R-:W-:Y:S02]  /*15c630*/  IMAD.MOV.U32 R11, RZ, RZ, R171 ;  /* 0x000000ffff0b7224 */ /* 0x000fe400078e00ab */
[--C-:B------:R-:W-:Y:S01]  /*15c640*/  IMAD.X R170, R170, 0x1, R0.reuse, P4 ;  /* 0x00000001aaaa7824 */ /* 0x100fe200020e0600 */
[----:B---3--:R-:W-:Y:S01]  /*15c650*/  IADD3 R175, P1, R175, R199, RZ ;  /* 0x000000c7afaf7210 */ /* 0x008fe20007f3e0ff */
[----:B------:R1:W-:Y:S01]  /*15c660*/  STL [R1+0x5a54], R21 ;  /* 0x005a541501007387 */ /* 0x0003e20000100800 */
[----:B------:R2:W-:Y:S03]  /*15c670*/  STL [R1+0x5a50], R171 ;  /* 0x005a50ab01007387 */ /* 0x0005e60000100800 */
[----:B------:R2:W-:Y:S01]  /*15c680*/  LDGSTS.E [R9+-0x61c00], [R10.64], P5 ;  /* 0x9e4000000a097fae */ /* 0x0005e2000a921844 */
[----:B------:R-:W-:-:S03]  /*15c690*/  IMAD.X R178, R178, 0x1, R0, P1 ;  /* 0x00000001b2b27824 */ /* 0x000fc600008e0600 */
[----:B------:R-:W-:Y:S01]  /*15c6a0*/  STL [R1+0x5a4c], R175 ;  /* 0x005a4caf01007387 */ /* 0x000fe20000100800 */
[----:B------:R4:W-:Y:S02]  /*15c6b0*/  STL [R1+0x5a48], R170 ;  /* 0x005a48aa01007387 */ /* 0x0009e40000100800 */
[----:B------:R-:W3:Y:S01]  /*15c6c0*/  LDL.LU R172, [R1+0x59c8] ;  /* 0x0059c80001ac7983 */ /* 0x000ee20000300800 */
[----:B------:R-:W-:Y:S01]  /*15c6d0*/  IADD3 R23, P1, R23, R199, RZ ;  /* 0x000000c717177210 */ /* 0x000fe20007f3e0ff */
[----:B------:R-:W-:Y:S01]  /*15c6e0*/  STL [R1+0x5a40], R178 ;  /* 0x005a40b201007387 */ /* 0x000fe20000100800 */
[----:B------:R-:W3:Y:S01]  /*15c6f0*/  LDL.LU R168, [R1+0x59d4] ;  /* 0x0059d40001a87983 */ /* 0x000ee20000300800 */
[----:B--2---:R-:W-:Y:S01]  /*15c700*/  MOV R10, R21 ;  /* 0x00000015000a7202 */ /* 0x004fe20000000f00 */
[----:B------:R-:W-:Y:S01]  /*15c710*/  IMAD.MOV.U32 R11, RZ, RZ, R170 ;  /* 0x000000ffff0b7224 */ /* 0x000fe200078e00aa */
[----:B------:R-:W-:Y:S01]  /*15c720*/  STL [R1+0x5a44], R23 ;  /* 0x005a441701007387 */ /* 0x000fe20000100800 */
[----:B-1----:R-:W-:Y:S01]  /*15c730*/  IADD3 R21, R8, 0x100000, RZ ;  /* 0x0010000008157810 */ /* 0x002fe20007ffe0ff */
[----:B------:R-:W2:Y:S02]  /*15c740*/  LDL.LU R171, [R1+0x59c0] ;  /* 0x0059c00001ab7983 */ /* 0x000ea40000300800 */
[----:B------:R-:W-:Y:S01]  /*15c750*/  IMAD.X R169, R169, 0x1, R0, P1 ;  /* 0x00000001a9a97824 */ /* 0x000fe200008e0600 */
[----:B------:R1:W-:Y:S04]  /*15c760*/  LDGSTS.E [R9+-0x61b00], [R10.64], P5 ;  /* 0x9e5000000a097fae */ /* 0x0003e8000a921844 */
[----:B----4-:R-:W4:Y:S01]  /*15c770*/  LDL.LU R170, [R1+0x59cc] ;  /* 0x0059cc0001aa7983 */ /* 0x010f220000300800 */
[----:B------:R1:W-:Y:S02]  /*15c780*/  STL [R1+0x5a38], R169 ;  /* 0x005a38a901007387 */ /* 0x0003e40000100800 */
[----:B-1----:R-:W-:Y:S01]  /*15c790*/  IMAD.MOV.U32 R10, RZ, RZ, R175 ;  /* 0x000000ffff0a7224 */ /* 0x002fe200078e00af */
[----:B------:R-:W-:-:S05]  /*15c7a0*/  MOV R11, R178 ;  /* 0x000000b2000b7202 */ /* 0x000fca0000000f00 */
[----:B------:R1:W-:Y:S02]  /*15c7b0*/  LDGSTS.E [R21+-0x61a00], [R10.64], P5 ;  /* 0x9e6000000a157fae */ /* 0x0003e4000a921844 */
[----:B-1----:R-:W-:Y:S02]  /*15c7c0*/  IMAD.MOV.U32 R11, RZ, RZ, R169 ;  /* 0x000000ffff0b7224 */ /* 0x002fe400078e00a9 */
[----:B------:R-:W-:Y:S01]  /*15c7d0*/  IMAD.MOV.U32 R10, RZ, RZ, R23 ;  /* 0x000000ffff0a7224 */ /* 0x000fe200078e0017 */
[----:B------:R-:W2:Y:S01]  /*15c7e0*/  LDL.LU R169, [R1+0x59b8] ;  /* 0x0059b80001a97983 */ /* 0x000ea20000300800 */
[----:B------:R-:W2:Y:S01]  /*15c7f0*/  LDL.LU R23, [R1+0x59c4] ;  /* 0x0059c40001177983 */ /* 0x000ea20000300800 */
[----:B------:R-:W-:Y:S02]  /*15c800*/  ISETP.GT.AND P1, PT, R3, 0xa, PT ;  /* 0x0000000a0300780c */ /* 0x000fe40003f24270 */
[----:B------:R1:W-:Y:S02]  /*15c810*/  LDGSTS.E [R20+-0x61900], [R10.64], P5 ;  /* 0x9e7000000a147fae */ /* 0x0003e4000a921844 */
[----:B------:R-:W-:Y:S01]  /*15c820*/  SEL R9, RZ, 0x4, !P1 ;  /* 0x00000004ff097807 */ /* 0x000fe20004800000 */
[----:B------:R-:W-:-:S03]  /*15c830*/  IADD3 R22, P1, R22, R199, RZ ;  /* 0x000000c716167210 */ /* 0x000fc60007f3e0ff */
[----:B------:R-:W-:Y:S02]  /*15c840*/  SEL R9, R9, RZ, !P0 ;  /* 0x000000ff09097207 */ /* 0x000fe40004000000 */
[----:B------:R-:W-:Y:S01]  /*15c850*/  IADD3.X R173, R173, R0, RZ, P1, !PT ;  /* 0x00000000adad7210 */ /* 0x000fe20000ffe4ff */
[----:B------:R-:W-:Y:S01]  /*15c860*/  STL [R1+0x59dc], R22 ;  /* 0x0059dc1601007387 */ /* 0x000fe20000100800 */
[----:B------:R-:W-:Y:S01]  /*15c870*/  ISETP.NE.U32.AND P1, PT, R9, RZ, PT ;  /* 0x000000ff0900720c */ /* 0x000fe20003f25070 */
[----:B------:R-:W-:Y:S02]  /*15c880*/  IADD3 R9, R8, 0x100000, RZ ;  /* 0x0010000008097810 */ /* 0x000fe40007ffe0ff */
[----:B-1----:R-:W-:Y:S01]  /*15c890*/  IMAD.MOV.U32 R10, RZ, RZ, R22 ;  /* 0x000000ffff0a7224 */ /* 0x002fe200078e0016 */
[----:B------:R-:W-:-:S05]  /*15c8a0*/  MOV R11, R173 ;  /* 0x000000ad000b7202 */ /* 0x000fca0000000f00 */
[----:B------:R1:W-:Y:S01]  /*15c8b0*/  LDGSTS.E [R9+-0x60c00], [R10.64], P2 ;  /* 0x9f4000000a097fae */ /* 0x0003e20009121844 */
[----:B---3--:R-:W-:-:S05]  /*15c8c0*/  IADD3 R168, P4, R168, R199, RZ ;  /* 0x000000c7a8a87210 */ /* 0x008fca0007f9e0ff */
[--C-:B------:R-:W-:Y:S01]  /*15c8d0*/  IMAD.X R172, R172, 0x1, R0.reuse, P4 ;  /* 0x00000001acac7824 */ /* 0x100fe200020e0600 */
[-C--:B----4-:R-:W-:Y:S01]  /*15c8e0*/  IADD3 R170, P4, R170, R199.reuse, RZ ;  /* 0x000000c7aaaa7210 */ /* 0x090fe20007f9e0ff */
[----:B------:R-:W-:Y:S01]  /*15c8f0*/  STL [R1+0x59d4], R168 ;  /* 0x0059d4a801007387 */ /* 0x000fe20000100800 */
[----:B------:R3:W-:Y:S03]  /*15c900*/  STL [R1+0x59d0], R173 ;  /* 0x0059d0ad01007387 */ /* 0x0007e60000100800 */
[----:B--2---:R-:W-:Y:S02]  /*15c910*/  IMAD.X R171, R171, 0x1, R0, P4 ;  /* 0x00000001abab7824 */ /* 0x004fe400020e0600 */
[----:B-1----:R-:W-:Y:S01]  /*15c920*/  IMAD.MOV.U32 R10, RZ, RZ, R168 ;  /* 0x000000ffff0a7224 */ /* 0x002fe200078e00a8 */
[----:B------:R-:W-:Y:S01]  /*15c930*/  MOV R11, R172 ;  /* 0x000000ac000b7202 */ /* 0x000fe20000000f00 */
[----:B---3--:R-:W2:Y:S01]  /*15c940*/  LDL.LU R173, [R1+0x6910] ;  /* 0x0069100001ad7983 */ /* 0x008ea20000300800 */
[----:B------:R-:W-:Y:S02]  /*15c950*/  STL [R1+0x59c8], R172 ;  /* 0x0059c8ac01007387 */ /* 0x000fe40000100800 */
[----:B------:R-:W3:Y:S02]  /*15c960*/  LDL.LU R22, [R1+0x691c] ;  /* 0x00691c0001167983 */ /* 0x000ee40000300800 */
[----:B------:R-:W-:Y:S01]  /*15c970*/  STL [R1+0x59cc], R170 ;  /* 0x0059ccaa01007387 */ /* 0x000fe20000100800 */
[----:B------:R-:W4:Y:S01]  /*15c980*/  LDL.LU R168, [R1+0x6908] ;  /* 0x0069080001a87983 */ /* 0x000f220000300800 */
[----:B------:R1:W-:Y:S03]  /*15c990*/  STL [R1+0x59c0], R171 ;  /* 0x0059c0ab01007387 */ /* 0x0003e60000100800 */
[----:B------:R1:W-:Y:S01]  /*15c9a0*/  LDGSTS.E [R20+-0x60b00], [R10.64], P2 ;  /* 0x9f5000000a147fae */ /* 0x0003e20009121844 */
[----:B------:R-:W-:-:S05]  /*15c9b0*/  IADD3 R23, P4, R23, R199, RZ ;  /* 0x000000c717177210 */ /* 0x000fca0007f9e0ff */
[----:B------:R-:W-:Y:S01]  /*15c9c0*/  IMAD.X R169, R169, 0x1, R0, P4 ;  /* 0x00000001a9a97824 */ /* 0x000fe200020e0600 */
[----:B------:R-:W-:Y:S01]  /*15c9d0*/  STL [R1+0x59c4], R23 ;  /* 0x0059c41701007387 */ /* 0x000fe20000100800 */
[----:B------:R-:W4:Y:S03]  /*15c9e0*/  LDL.LU R188, [R1+0x1380] ;  /* 0x0013800001bc7983 */ /* 0x000f260000300800 */
[----:B------:R1:W-:Y:S01]  /*15c9f0*/  STL [R1+0x59b8], R169 ;  /* 0x0059b8a901007387 */ /* 0x0003e20000100800 */
[----:B------:R-:W4:Y:S02]  /*15ca00*/  LDL.LU R189, [R1+0x1384] ;  /* 0x0013840001bd7983 */ /* 0x000f240000300800 */
[----:B------:R-:W4:Y:S01]  /*15ca10*/  LDL.LU R21, [R1+0x6914] ;  /* 0x0069140001157983 */ /* 0x000f220000300800 */
[----:B-1----:R-:W-:Y:S01]  /*15ca20*/  MOV R11, R171 ;  /* 0x000000ab000b7202 */ /* 0x002fe20000000f00 */
[----:B------:R-:W4:Y:S01]  /*15ca30*/  LDL.LU R175, [R1+0x6900] ;  /* 0x0069000001af7983 */ /* 0x000f220000300800 */
[----:B------:R-:W4:Y:S02]  /*15ca40*/  LDL.LU R171, [R1+0x690c] ;  /* 0x00690c0001ab7983 */ /* 0x000f240000300800 */
[----:B------:R-:W-:-:S02]  /*15ca50*/  IMAD.MOV.U32 R10, RZ, RZ, R170 ;  /* 0x000000ffff0a7224 */ /* 0x000fc400078e00aa */
[----:B------:R-:W4:Y:S04]  /*15ca60*/  LDL.LU R170, [R1+0x68f8] ;  /* 0x0068f80001aa7983 */ /* 0x000f280000300800 */
[----:B------:R1:W-:Y:S02]  /*15ca70*/  LDGSTS.E [R9+-0x60a00], [R10.64], P2 ;  /* 0x9f6000000a097fae */ /* 0x0003e40009121844 */
[----:B-1----:R-:W-:Y:S02]  /*15ca80*/  MOV R9, R169 ;  /* 0x000000a900097202 */ /* 0x002fe40000000f00 */
[----:B------:R-:W4:Y:S01]  /*15ca90*/  LDL.LU R169, [R1+0x6904] ;  /* 0x0069040001a97983 */ /* 0x000f220000300800 */
[----:B------:R-:W-:Y:S01]  /*15caa0*/  ISETP.GT.AND P4, PT, R3, 0xe, PT ;  /* 0x0000000e0300780c */ /* 0x000fe20003f84270 */
[----:B------:R-:W-:Y:S01]  /*15cab0*/  IMAD.SHL.U32 R205, R197, 0x4, RZ ;  /* 0x00000004c5cd7824 */ /* 0x000fe200078e00ff */
[----:B------:R-:W-:Y:S01]  /*15cac0*/  HMMA.1688.F32.TF32 R140, R24, R176, R140 ;  /* 0x000000b0188c723c */ /* 0x000fe2000008108c */
[----:B------:R-:W-:Y:S01]  /*15cad0*/  IMAD.MOV.U32 R8, RZ, RZ, R23 ;  /* 0x000000ffff087224 */ /* 0x000fe200078e0017 */
[----:B------:R-:W-:-:S04]  /*15cae0*/  SEL R10, RZ, 0x4, !P4 ;  /* 0x00000004ff0a7807 */ /* 0x000fc80006000000 */
[----:B------:R1:W-:Y:S01]  /*15caf0*/  LDGSTS.E [R20+-0x60900], [R8.64], P2 ;  /* 0x9f70000008147fae */ /* 0x0003e20009121844 */
[----:B------:R-:W-:Y:S02]  /*15cb00*/  LOP3.LUT R177, R205, 0x40, RZ, 0x3c, !PT ;  /* 0x00000040cdb17812 */ /* 0x000fe400078e3cff */
[----:B-1----:R-:W-:-:S03]  /*15cb10*/  SEL R9, R10, RZ, !P0 ;  /* 0x000000ff0a097207 */ /* 0x002fc60004000000 */
[----:B------:R-:W-:Y:S01]  /*15cb20*/  IMAD R8, R252, 0x20000, R177 ;  /* 0x00020000fc087824 */ /* 0x000fe200078e02b1 */
[----:B---3--:R-:W-:-:S05]  /*15cb30*/  IADD3 R22, P4, R22, R199, RZ ;  /* 0x000000c716167210 */ /* 0x008fca0007f9e0ff */
[----:B--2---:R-:W-:Y:S01]  /*15cb40*/  IMAD.X R173, R173, 0x1, R0, P4 ;  /* 0x00000001adad7824 */ /* 0x004fe200020e0600 */
[----:B------:R-:W-:Y:S01]  /*15cb50*/  STL [R1+0x691c], R22 ;  /* 0x00691c1601007387 */ /* 0x000fe20000100800 */
[----:B------:R-:W-:Y:S01]  /*15cb60*/  ISETP.NE.U32.AND P4, PT, R9, RZ, PT ;  /* 0x000000ff0900720c */ /* 0x000fe20003f85070 */
[----:B------:R-:W2:Y:S01]  /*15cb70*/  LDL.LU R184, [R1+0x1370] ;  /* 0x0013700001b87983 */ /* 0x000ea20000300800 */
[----:B------:R-:W-:Y:S01]  /*15cb80*/  IADD3 R9, R8, 0x100000, RZ ;  /* 0x0010000008097810 */ /* 0x000fe20007ffe0ff */
[----:B------:R-:W-:Y:S01]  /*15cb90*/  IMAD.MOV.U32 R10, RZ, RZ, R22 ;  /* 0x000000ffff0a7224 */ /* 0x000fe200078e0016 */
[----:B------:R-:W-:Y:S01]  /*15cba0*/  MOV R11, R173 ;  /* 0x000000ad000b7202 */ /* 0x000fe20000000f00 */
[----:B------:R-:W2:Y:S01]  /*15cbb0*/  LDL.LU R185, [R1+0x1374] ;  /* 0x0013740001b97983 */ /* 0x000ea20000300800 */
[----:B------:R-:W3:Y:S02]  /*15cbc0*/  LDL.LU R172, [R1+0x6890] ;  /* 0x0068900001ac7983 */ /* 0x000ee40000300800 */
[----:B------:R-:W2:Y:S01]  /*15cbd0*/  LDL.LU R23, [R1+0x689c] ;  /* 0x00689c0001177983 */ /* 0x000ea20000300800 */
[----:B------:R1:W-:Y:S01]  /*15cbe0*/  LDGSTS.E [R9+-0x7f800], [R10.64], P3 ;  /* 0x808000000a097fae */ /* 0x0003e20009921844 */
[----:B----4-:R-:W-:-:S02]  /*15cbf0*/  IADD3 R21, P2, R21, R199, RZ ;  /* 0x000000c715157210 */ /* 0x010fc40007f5e0ff */
[-C--:B------:R-:W-:Y:S02]  /*15cc00*/  IADD3 R171, P5, R171, R199.reuse, RZ ;  /* 0x000000c7abab7210 */ /* 0x080fe40007fbe0ff */
[----:B------:R-:W-:Y:S01]  /*15cc10*/  IADD3.X R168, R168, R0, RZ, P2, !PT ;  /* 0x00000000a8a87210 */ /* 0x000fe200017fe4ff */
[----:B------:R-:W-:Y:S01]  /*15cc20*/  STL [R1+0x6914], R21 ;  /* 0x0069141501007387 */ /* 0x000fe20000100800 */
[----:B------:R4:W-:Y:S02]  /*15cc30*/  STL [R1+0x6910], R173 ;  /* 0x006910ad01007387 */ /* 0x0009e40000100800 */
[----:B------:R-:W-:Y:S01]  /*15cc40*/  IMAD.X R175, R175, 0x1, R0, P5 ;  /* 0x00000001afaf7824 */ /* 0x000fe200028e0600 */
[----:B------:R-:W-:Y:S01]  /*15cc50*/  STL [R1+0x690c], R171 ;  /* 0x00690cab01007387 */ /* 0x000fe20000100800 */
[----:B-1----:R-:W-:Y:S01]  /*15cc60*/  IMAD.MOV.U32 R10, RZ, RZ, R21 ;  /* 0x000000ffff0a7224 */ /* 0x002fe200078e0015 */
[----:B------:R-:W-:Y:S01]  /*15cc70*/  MOV R11, R168 ;  /* 0x000000a8000b7202 */ /* 0x000fe20000000f00 */
[----:B------:R1:W-:Y:S01]  /*15cc80*/  STL [R1+0x6908], R168 ;  /* 0x006908a801007387 */ /* 0x0003e20000100800 */
[----:B----4-:R-:W4:Y:S01]  /*15cc90*/  LDL.LU R173, [R1+0x6888] ;  /* 0x0068880001ad7983 */ /* 0x010f220000300800 */
[----:B------:R-:W-:Y:S02]  /*15cca0*/  STL [R1+0x6900], R175 ;  /* 0x006900af01007387 */ /* 0x000fe40000100800 */
[----:B------:R-:W4:Y:S01]  /*15ccb0*/  LDL.LU R22, [R1+0x6894] ;  /* 0x0068940001167983 */ /* 0x000f220000300800 */
[----:B------:R1:W-:Y:S01]  /*15ccc0*/  LDGSTS.E [R9+-0x7f700], [R10.64], P3 ;  /* 0x809000000a097fae */ /* 0x0003e20009921844 */
[----:B------:R-:W-:-:S02]  /*15ccd0*/  IADD3 R169, P2, R169, R199, RZ ;  /* 0x000000c7a9a97210 */ /* 0x000fc40007f5e0ff */
[----:B------:R-:W-:-:S03]  /*15cce0*/  IADD3 R21, R8, 0x100000, RZ ;  /* 0x0010000008157810 */ /* 0x000fc60007ffe0ff */
[----:B------:R-:W-:Y:S01]  /*15ccf0*/  IMAD.X R170, R170, 0x1, R0, P2 ;  /* 0x00000001aaaa7824 */ /* 0x000fe200010e0600 */
[----:B------:R-:W-:Y:S01]  /*15cd00*/  STL [R1+0x6904], R169 ;  /* 0x006904a901007387 */ /* 0x000fe20000100800 */
[----:B-1----:R-:W4:Y:S02]  /*15cd10*/  LDL.LU R168, [R1+0x688c] ;  /* 0x00688c0001a87983 */ /* 0x002f240000300800 */
[----:B------:R-:W-:Y:S02]  /*15cd20*/  IMAD.MOV.U32 R10, RZ, RZ, R171 ;  /* 0x000000ffff0a7224 */ /* 0x000fe400078e00ab */
[----:B------:R-:W-:Y:S01]  /*15cd30*/  IMAD.MOV.U32 R11, RZ, RZ, R175 ;  /* 0x000000ffff0b7224 */ /* 0x000fe200078e00af */
[----:B------:R1:W-:Y:S01]  /*15cd40*/  STL [R1+0x68f8], R170 ;  /* 0x0068f8aa01007387 */ /* 0x0003e20000100800 */
[----:B------:R-:W4:Y:S03]  /*15cd50*/  LDL.LU R171, [R1+0x6880] ;  /* 0x0068800001ab7983 */ /* 0x000f260000300800 */
[----:B------:R1:W-:Y:S02]  /*15cd60*/  LDGSTS.E [R21+-0x7f600], [R10.64], P3 ;  /* 0x80a000000a157fae */ /* 0x0003e40009921844 */
[----:B-1----:R-:W-:Y:S01]  /*15cd70*/  IMAD.MOV.U32 R11, RZ, RZ, R170 ;  /* 0x000000ffff0b7224 */ /* 0x002fe200078e00aa */
[----:B------:R-:W-:Y:S01]  /*15cd80*/  MOV R10, R169 ;  /* 0x000000a9000a7202 */ /* 0x000fe20000000f00 */
[----:B------:R-:W4:Y:S01]  /*15cd90*/  LDL.LU R170, [R1+0x6878] ;  /* 0x0068780001aa7983 */ /* 0x000f220000300800 */
[----:B------:R-:W4:Y:S01]  /*15cda0*/  LDL.LU R169, [R1+0x6884] ;  /* 0x0068840001a97983 */ /* 0x000f220000300800 */
[----:B------:R-:W-:-:S02]  /*15cdb0*/  ISETP.GT.AND P2, PT, R3, 0x12, PT ;  /* 0x000000120300780c */ /* 0x000fc40003f44270 */
[----:B------:R-:W-:Y:S02]  /*15cdc0*/  IADD3 R20, R8, 0x100000, RZ ;  /* 0x0010000008147810 */ /* 0x000fe40007ffe0ff */
[----:B------:R-:W-:-:S03]  /*15cdd0*/  SEL R9, RZ, 0x4, !P2 ;  /* 0x00000004ff097807 */ /* 0x000fc60005000000 */
[----:B------:R1:W-:Y:S01]  /*15cde0*/  LDGSTS.E [R20+-0x7f500], [R10.64], P3 ;  /* 0x80b000000a147fae */ /* 0x0003e20009921844 */
[----:B------:R-:W-:-:S04]  /*15cdf0*/  SEL R9, R9, RZ, !P0 ;  /* 0x000000ff09097207 */ /* 0x000fc80004000000 */
[----:B------:R-:W-:Y:S01]  /*15ce00*/  ISETP.NE.U32.AND P5, PT, R9, RZ, PT ;  /* 0x000000ff0900720c */ /* 0x000fe20003fa5070 */
[----:B------:R-:W-:Y:S01]  /*15ce10*/  IADD3 R9, R8, 0x100000, RZ ;  /* 0x0010000008097810 */ /* 0x000fe20007ffe0ff */
[----:B------:R-:W-:Y:S01]  /*15ce20*/  HMMA.1688.F32.TF32 R52, R24, R188, R52 ;  /* 0x000000bc1834723c */ /* 0x000fe20000081034 */
[----:B--2---:R-:W-:-:S05]  /*15ce30*/  IADD3 R23, P2, R23, R199, RZ ;  /* 0x000000c717177210 */ /* 0x004fca0007f5e0ff */
[----:B---3--:R-:W-:Y:S01]  /*15ce40*/  IMAD.X R172, R172, 0x1, R0, P2 ;  /* 0x00000001acac7824 */ /* 0x008fe200010e0600 */
[----:B------:R-:W-:Y:S01]  /*15ce50*/  STL [R1+0x689c], R23 ;  /* 0x00689c1701007387 */ /* 0x000fe20000100800 */
[----:B-1----:R-:W-:Y:S02]  /*15ce60*/  IMAD.MOV.U32 R10, RZ, RZ, R23 ;  /* 0x000000ffff0a7224 */ /* 0x002fe400078e0017 */
[----:B------:R-:W-:-:S05]  /*15ce70*/  IMAD.MOV.U32 R11, RZ, RZ, R172 ;  /* 0x000000ffff0b7224 */ /* 0x000fca00078e00ac */
[----:B------:R1:W-:Y:S01]  /*15ce80*/  LDGSTS.E [R9+-0x7e800], [R10.64], P6 ;  /* 0x818000000a097fae */ /* 0x0003e2000b121844 */
[----:B----4-:R-:W-:-:S04]  /*15ce90*/  IADD3 R22, P3, R22, R199, RZ ;  /* 0x000000c716167210 */ /* 0x010fc80007f7e0ff */
[-C--:B------:R-:W-:Y:S01]  /*15cea0*/  IADD3.X R173, R173, R0.reuse, RZ, P3, !PT ;  /* 0x00000000adad7210 */ /* 0x080fe20001ffe4ff */
[----:B------:R-:W-:Y:S01]  /*15ceb0*/  STL [R1+0x6894], R22 ;  /* 0x0068941601007387 */ /* 0x000fe20000100800 */
[----:B------:R2:W-:Y:S01]  /*15cec0*/  STL [R1+0x6890], R172 ;  /* 0x006890ac01007387 */ /* 0x0005e20000100800 */
[----:B------:R-:W-:Y:S01]  /*15ced0*/  IADD3 R168, P2, R168, R199, RZ ;  /* 0x000000c7a8a87210 */ /* 0x000fe20007f5e0ff */
[----:B-1----:R-:W-:Y:S01]  /*15cee0*/  IMAD.MOV.U32 R10, RZ, RZ, R22 ;  /* 0x000000ffff0a7224 */ /* 0x002fe200078e0016 */
[----:B--2---:R-:W2:Y:S02]  /*15cef0*/  LDL.LU R172, [R1+0x6810] ;  /* 0x0068100001ac7983 */ /* 0x004ea40000300800 */
[----:B------:R-:W-:Y:S01]  /*15cf00*/  IADD3.X R171, R171, R0, RZ, P2, !PT ;  /* 0x00000000abab7210 */ /* 0x000fe200017fe4ff */
[----:B------:R-:W-:Y:S02]  /*15cf10*/  STL [R1+0x6888], R173 ;  /* 0x006888ad01007387 */ /* 0x000fe40000100800 */
[----:B------:R-:W3:Y:S01]  /*15cf20*/  LDL.LU R23, [R1+0x681c] ;  /* 0x00681c0001177983 */ /* 0x000ee20000300800 */
[----:B------:R-:W-:Y:S01]  /*15cf30*/  STL [R1+0x688c], R168 ;  /* 0x00688ca801007387 */ /* 0x000fe20000100800 */
[----:B------:R-:W4:Y:S02]  /*15cf40*/  LDL.LU R188, [R1+0x1360] ;  /* 0x0013600001bc7983 */ /* 0x000f240000300800 */
[----:B------:R-:W-:-:S02]  /*15cf50*/  IMAD.MOV.U32 R11, RZ, RZ, R173 ;  /* 0x000000ffff0b7224 */ /* 0x000fc400078e00ad */
[----:B------:R1:W-:Y:S01]  /*15cf60*/  STL [R1+0x6880], R171 ;  /* 0x006880ab01007387 */ /* 0x0003e20000100800 */
[----:B------:R-:W4:Y:S04]  /*15cf70*/  LDL.LU R189, [R1+0x1364] ;  /* 0x0013640001bd7983 */ /* 0x000f280000300800 */
[----:B------:R1:W-:Y:S01]  /*15cf80*/  LDGSTS.E [R20+-0x7e700], [R10.64], P6 ;  /* 0x819000000a147fae */ /* 0x0003e2000b121844 */
[----:B------:R-:W-:-:S04]  /*15cf90*/  IADD3 R169, P2, R169, R199, RZ ;  /* 0x000000c7a9a97210 */ /* 0x000fc80007f5e0ff */
[----:B------:R-:W-:Y:S01]  /*15cfa0*/  IADD3.X R170, R170, R0, RZ, P2, !PT ;  /* 0x00000000aaaa7210 */ /* 0x000fe200017fe4ff */
[----:B------:R1:W-:Y:S01]  /*15cfb0*/  STL [R1+0x6884], R169 ;  /* 0x006884a901007387 */ /* 0x0003e20000100800 */
[----:B------:R-:W4:Y:S02]  /*15cfc0*/  LDL.LU R22, [R1+0x6808] ;  /* 0x0068080001167983 */ /* 0x000f240000300800 */
[----:B------:R-:W4:Y:S02]  /*15cfd0*/  LDL.LU R21, [R1+0x6814] ;  /* 0x0068140001157983 */ /* 0x000f240000300800 */
[----:B------:R-:W4:Y:S02]  /*15cfe0*/  LDL.LU R175, [R1+0x6800] ;  /* 0x0068000001af7983 */ /* 0x000f240000300800 */
[----:B-1----:R-:W-:Y:S01]  /*15cff0*/  IMAD.MOV.U32 R11, RZ, RZ, R171 ;  /* 0x000000ffff0b7224 */ /* 0x002fe200078e00ab */
[----:B------:R1:W-:Y:S01]  /*15d000*/  STL [R1+0x6878], R170 ;  /* 0x006878aa01007387 */ /* 0x0003e20000100800 */
[----:B------:R-:W4:Y:S02]  /*15d010*/  LDL.LU R171, [R1+0x680c] ;  /* 0x00680c0001ab7983 */ /* 0x000f240000300800 */
[----:B------:R-:W-:-:S02]  /*15d020*/  IMAD.MOV.U32 R10, RZ, RZ, R168 ;  /* 0x000000ffff0a7224 */ /* 0x000fc400078e00a8 */
[----:B------:R-:W4:Y:S04]  /*15d030*/  LDL.LU R168, [R1+0x6804] ;  /* 0x0068040001a87983 */ /* 0x000f280000300800 */
[----:B------:R1:W-:Y:S02]  /*15d040*/  LDGSTS.E [R9+-0x7e600], [R10.64], P6 ;  /* 0x81a000000a097fae */ /* 0x0003e4000b121844 */
[----:B-1----:R-:W-:Y:S02]  /*15d050*/  MOV R10, R169 ;  /* 0x000000a9000a7202 */ /* 0x002fe40000000f00 */
[----:B------:R-:W4:Y:S01]  /*15d060*/  LDL.LU R169, [R1+0x67f8] ;  /* 0x0067f80001a97983 */ /* 0x000f220000300800 */
[----:B------:R-:W-:Y:S01]  /*15d070*/  ISETP.GT.AND P2, PT, R3, 0x16, PT ;  /* 0x000000160300780c */ /* 0x000fe20003f44270 */
[----:B------:R-:W-:-:S03]  /*15d080*/  IMAD.MOV.U32 R11, RZ, RZ, R170 ;  /* 0x000000ffff0b7224 */ /* 0x000fc600078e00aa */
[----:B------:R-:W-:Y:S01]  /*15d090*/  SEL R9, RZ, 0x4, !P2 ;  /* 0x00000004ff097807 */ /* 0x000fe20005000000 */
[----:B------:R-:W-:Y:S01]  /*15d0a0*/  HMMA.1688.F32.TF32 R120, R24, R184, R120 ;  /* 0x000000b81878723c */ /* 0x000fe20000081078 */
[----:B------:R1:W-:Y:S04]  /*15d0b0*/  LDGSTS.E [R20+-0x7e500], [R10.64], P6 ;  /* 0x81b000000a147fae */ /* 0x0003e8000b121844 */
[----:B------:R-:W4:Y:S01]  /*15d0c0*/  LDL.LU R184, [R1+0x1350] ;  /* 0x0013500001b87983 */ /* 0x000f220000300800 */
[----:B------:R-:W-:Y:S02]  /*15d0d0*/  SEL R9, R9, RZ, !P0 ;  /* 0x000000ff09097207 */ /* 0x000fe40004000000 */
[----:B---3--:R-:W-:-:S05]  /*15d0e0*/  IADD3 R23, P2, R23, R199, RZ ;  /* 0x000000c717177210 */ /* 0x008fca0007f5e0ff */
[----:B--2---:R-:W-:Y:S01]  /*15d0f0*/  IMAD.X R172, R172, 0x1, R0, P2 ;  /* 0x00000001acac7824 */ /* 0x004fe200010e0600 */
[----:B------:R-:W-:Y:S01]  /*15d100*/  STL [R1+0x681c], R23 ;  /* 0x00681c1701007387 */ /* 0x000fe20000100800 */
[----:B------:R-:W-:Y:S01]  /*15d110*/  ISETP.NE.U32.AND P2, PT, R9, RZ, PT ;  /* 0x000000ff0900720c */ /* 0x000fe20003f45070 */
[----:B------:R-:W2:Y:S01]  /*15d120*/  LDL.LU R185, [R1+0x1354] ;  /* 0x0013540001b97983 */ /* 0x000ea20000300800 */
[----:B------:R-:W-:Y:S01]  /*15d130*/  IADD3 R9, R8, 0x100000, RZ ;  /* 0x0010000008097810 */ /* 0x000fe20007ffe0ff */
[----:B-1----:R-:W-:Y:S01]  /*15d140*/  IMAD.MOV.U32 R10, RZ, RZ, R23 ;  /* 0x000000ffff0a7224 */ /* 0x002fe200078e0017 */
[----:B------:R-:W-:Y:S01]  /*15d150*/  MOV R11, R172 ;  /* 0x000000ac000b7202 */ /* 0x000fe20000000f00 */
[----:B------:R-:W3:Y:S01]  /*15d160*/  LDL.LU R173, [R1+0x6790] ;  /* 0x0067900001ad7983 */ /* 0x000ee20000300800 */
[----:B------:R-:W2:Y:S03]  /*15d170*/  LDL.LU R170, [R1+0x679c] ;  /* 0x00679c0001aa7983 */ /* 0x000ea60000300800 */
[----:B------:R1:W-:Y:S01]  /*15d180*/  LDGSTS.E [R9+-0x7d800], [R10.64], P1 ;  /* 0x828000000a097fae */ /* 0x0003e20008921844 */
[----:B----4-:R-:W-:-:S02]  /*15d190*/  IADD3 R21, P3, R21, R199, RZ ;  /* 0x000000c715157210 */ /* 0x010fc40007f7e0ff */
[----:B------:R-:W-:Y:S02]  /*15d1a0*/  IADD3 R171, P6, R171, R199, RZ ;  /* 0x000000c7abab7210 */ /* 0x000fe40007fde0ff */
[----:B------:R-:W-:Y:S01]  /*15d1b0*/  IADD3.X R22, R22, R0, RZ, P3, !PT ;  /* 0x0000000016167210 */ /* 0x000fe20001ffe4ff */
[----:B------:R-:W-:Y:S01]  /*15d1c0*/  STL [R1+0x6814], R21 ;  /* 0x0068141501007387 */ /* 0x000fe20000100800 */
[----:B------:R4:W-:Y:S02]  /*15d1d0*/  STL [R1+0x6810], R172 ;  /* 0x006810ac01007387 */ /* 0x0009e40000100800 */
[----:B------:R-:W-:Y:S01]  /*15d1e0*/  IMAD.X R175, R175, 0x1, R0, P6 ;  /* 0x00000001afaf7824 */ /* 0x000fe200030e0600 */
[----:B------:R-:W-:Y:S01]  /*15d1f0*/  STL [R1+0x680c], R171 ;  /* 0x00680cab01007387 */ /* 0x000fe20000100800 */
[----:B------:R4:W-:Y:S02]  /*15d200*/  STL [R1+0x6808], R22 ;  /* 0x0068081601007387 */ /* 0x0009e40000100800 */
[----:B-1----:R-:W-:Y:S01]  /*15d210*/  IMAD.MOV.U32 R10, RZ, RZ, R21 ;  /* 0x000000ffff0a7224 */ /* 0x002fe200078e0015 */
[----:B------:R-:W-:-:S02]  /*15d220*/  MOV R11, R22 ;  /* 0x00000016000b7202 */ /* 0x000fc40000000f00 */
[----:B------:R-:W-:Y:S01]  /*15d230*/  IADD3 R168, P3, R168, R199, RZ ;  /* 0x000000c7a8a87210 */ /* 0x000fe20007f7e0ff */
[----:B----4-:R-:W4:Y:S01]  /*15d240*/  LDL.LU R172, [R1+0x6788] ;  /* 0x0067880001ac7983 */ /* 0x010f220000300800 */
[----:B------:R-:W-:Y:S02]  /*15d250*/  STL [R1+0x6800], R175 ;  /* 0x006800af01007387 */ /* 0x000fe40000100800 */
[----:B------:R-:W4:Y:S01]  /*15d260*/  LDL.LU R23, [R1+0x6794] ;  /* 0x0067940001177983 */ /* 0x000f220000300800 */
[----:B------:R1:W-:Y:S01]  /*15d270*/  LDGSTS.E [R9+-0x7d700], [R10.64], P1 ;  /* 0x829000000a097fae */ /* 0x0003e20008921844 */
[----:B------:R-:W-:Y:S01]  /*15d280*/  IADD3 R21, R8, 0x100000, RZ ;  /* 0x0010000008157810 */ /* 0x000fe20007ffe0ff */
[----:B------:R-:W-:Y:S02]  /*15d290*/  IMAD.X R169, R169, 0x1, R0, P3 ;  /* 0x00000001a9a97824 */ /* 0x000fe400018e0600 */
[----:B------:R-:W-:Y:S01]  /*15d2a0*/  STL [R1+0x6804], R168 ;  /* 0x006804a801007387 */ /* 0x000fe20000100800 */
[----:B------:R-:W4:Y:S02]  /*15d2b0*/  LDL.LU R22, [R1+0x678c] ;  /* 0x00678c0001167983 */ /* 0x000f240000300800 */
[----:B------:R1:W-:Y:S02]  /*15d2c0*/  STL [R1+0x67f8], R169 ;  /* 0x0067f8a901007387 */ /* 0x0003e40000100800 */
[----:B-1----:R-:W-:-:S02]  /*15d2d0*/  IMAD.MOV.U32 R10, RZ, RZ, R171 ;  /* 0x000000ffff0a7224 */ /* 0x002fc400078e00ab */
[----:B------:R-:W-:Y:S01]  /*15d2e0*/  IMAD.MOV.U32 R11, RZ, RZ, R175 ;  /* 0x000000ffff0b7224 */ /* 0x000fe200078e00af */
[----:B------:R-:W4:Y:S04]  /*15d2f0*/  LDL.LU R171, [R1+0x6780] ;  /* 0x0067800001ab7983 */ /* 0x000f280000300800 */
[----:B------:R1:W-:Y:S02]  /*15d300*/  LDGSTS.E [R21+-0x7d600], [R10.64], P1 ;  /* 0x82a000000a157fae */ /* 0x0003e40008921844 */
[----:B-1----:R-:W-:Y:S01]  /*15d310*/  IMAD.MOV.U32 R11, RZ, RZ, R169 ;  /* 0x000000ffff0b7224 */ /* 0x002fe200078e00a9 */
[----:B------:R-:W-:Y:S01]  /*15d320*/  MOV R10, R168 ;  /* 0x000000a8000a7202 */ /* 0x000fe20000000f00 */
[----:B------:R-:W4:Y:S01]  /*15d330*/  LDL.LU R169, [R1+0x6778] ;  /* 0x0067780001a97983 */ /* 0x000f220000300800 */
[----:B------:R-:W4:Y:S01]  /*15d340*/  LDL.LU R168, [R1+0x6784] ;  /* 0x0067840001a87983 */ /* 0x000f220000300800 */
[----:B------:R-:W-:-:S02]  /*15d350*/  ISETP.GT.AND P3, PT, R3, 0x1a, PT ;  /* 0x0000001a0300780c */ /* 0x000fc40003f64270 */
[----:B------:R1:W-:Y:S02]  /*15d360*/  LDGSTS.E [R20+-0x7d500], [R10.64], P1 ;  /* 0x82b000000a147fae */ /* 0x0003e40008921844 */
[----:B------:R-:W-:-:S04]  /*15d370*/  SEL R9, RZ, 0x4, !P3 ;  /* 0x00000004ff097807 */ /* 0x000fc80005800000 */
[----:B------:R-:W-:Y:S01]  /*15d380*/  SEL R9, R9, RZ, !P0 ;  /* 0x000000ff09097207 */ /* 0x000fe20004000000 */
[----:B------:R-:W-:Y:S01]  /*15d390*/  HMMA.1688.F32.TF32 R124, R24, R188, R124 ;  /* 0x000000bc187c723c */ /* 0x000fe2000008107c */
[----:B--2---:R-:W-:-:S05]  /*15d3a0*/  IADD3 R170, P3, R170, R199, RZ ;  /* 0x000000c7aaaa7210 */ /* 0x004fca0007f7e0ff */
[----:B---3--:R-:W-:Y:S01]  /*15d3b0*/  IMAD.X R173, R173, 0x1, R0, P3 ;  /* 0x00000001adad7824 */ /* 0x008fe200018e0600 */
[----:B------:R-:W-:Y:S01]  /*15d3c0*/  STL [R1+0x679c], R170 ;  /* 0x00679caa01007387 */ /* 0x000fe20000100800 */
[----:B------:R-:W-:Y:S01]  /*15d3d0*/  ISETP.NE.U32.AND P3, PT, R9, RZ, PT ;  /* 0x000000ff0900720c */ /* 0x000fe20003f65070 */
[----:B------:R-:W-:Y:S02]  /*15d3e0*/  IADD3 R9, R8, 0x100000, RZ ;  /* 0x0010000008097810 */ /* 0x000fe40007ffe0ff */
[----:B-1----:R-:W-:Y:S02]  /*15d3f0*/  IMAD.MOV.U32 R11, RZ, RZ, R173 ;  /* 0x000000ffff0b7224 */ /* 0x002fe400078e00ad */
[----:B------:R-:W-:-:S05]  /*15d400*/  IMAD.MOV.U32 R10, RZ, RZ, R170 ;  /* 0x000000ffff0a7224 */ /* 0x000fca00078e00aa */
[----:B------:R1:W-:Y:S01]  /*15d410*/  LDGSTS.E [R9+-0x7c800], [R10.64], P4 ;  /* 0x838000000a097fae */ /* 0x0003e2000a121844 */
[----:B----4-:R-:W-:-:S04]  /*15d420*/  IADD3 R23, P1, R23, R199, RZ ;  /* 0x000000c717177210 */ /* 0x010fc80007f3e0ff */
[----:B------:R-:W-:Y:S01]  /*15d430*/  IADD3.X R172, R172, R0, RZ, P1, !PT ;  /* 0x00000000acac7210 */ /* 0x000fe20000ffe4ff */
[----:B------:R-:W-:Y:S01]  /*15d440*/  IADD3 R22, P1, R22, R199, RZ ;  /* 0x000000c716167210 */ /* 0x000fe20007f3e0ff */
[----:B------:R-:W-:Y:S01]  /*15d450*/  STL [R1+0x6794], R23 ;  /* 0x0067941701007387 */ /* 0x000fe20000100800 */
[----:B------:R2:W-:Y:S02]  /*15d460*/  STL [R1+0x6790], R173 ;  /* 0x006790ad01007387 */ /* 0x0005e40000100800 */
[----:B-1----:R-:W-:Y:S02]  /*15d470*/  IMAD.MOV.U32 R10, RZ, RZ, R23 ;  /* 0x000000ffff0a7224 */ /* 0x002fe400078e0017 */
[----:B------:R-:W-:-:S05]  /*15d480*/  IMAD.MOV.U32 R11, RZ, RZ, R172 ;  /* 0x000000ffff0b7224 */ /* 0x000fca00078e00ac */
[----:B------:R1:W-:Y:S04]  /*15d490*/  LDGSTS.E [R20+-0x7c700], [R10.64], P4 ;  /* 0x839000000a147fae */ /* 0x0003e8000a121844 */
[----:B--2---:R-:W2:Y:S01]  /*15d4a0*/  LDL.LU R173, [R1+0x6710] ;  /* 0x0067100001ad7983 */ /* 0x004ea20000300800 */
[----:B------:R-:W-:Y:S01]  /*15d4b0*/  IADD3.X R171, R171, R0, RZ, P1, !PT ;  /* 0x00000000abab7210 */ /* 0x000fe20000ffe4ff */
[----:B------:R-:W-:Y:S02]  /*15d4c0*/  STL [R1+0x6788], R172 ;  /* 0x006788ac01007387 */ /* 0x000fe40000100800 */
[----:B------:R-:W3:Y:S01]  /*15d4d0*/  LDL.LU R170, [R1+0x671c] ;  /* 0x00671c0001aa7983 */ /* 0x000ee20000300800 */
[----:B------:R-:W-:Y:S01]  /*15d4e0*/  STL [R1+0x678c], R22 ;  /* 0x00678c1601007387 */ /* 0x000fe20000100800 */
[----:B------:R-:W4:Y:S02]  /*15d4f0*/  LDL.LU R188, [R1+0x1340] ;  /* 0x0013400001bc7983 */ /* 0x000f240000300800 */
[----:B------:R1:W-:Y:S02]  /*15d500*/  STL [R1+0x6780], R171 ;  /* 0x006780ab01007387 */ /* 0x0003e40000100800 */
[----:B------:R-:W4:Y:S01]  /*15d510*/  LDL.LU R189, [R1+0x1344] ;  /* 0x0013440001bd7983 */ /* 0x000f220000300800 */
        /* <DEDUP_REMOVED lines=16> */
[----:B------:R-:W-:Y:S02]  /*15d620*/  SEL R9, RZ, 0x4, !P1 ;  /* 0x00000004ff097807 */ /* 0x000fe40004800000 */
[----:B------:R1:W-:Y:S02]  /*15d630*/  LDGSTS.E [R20+-0x7c500], [R10.64], P4 ;  /* 0x83b000000a147fae */ /* 0x0003e4000a121844 */
[----:B------:R-:W-:Y:S01]  /*15d640*/  SEL R9, R9, RZ, !P0 ;  /* 0x000000ff09097207 */ /* 0x000fe20004000000 */
[----:B------:R-:W-:Y:S01]  /*15d650*/  HMMA.1688.F32.TF32 R128, R24, R184, R128 ;  /* 0x000000b81880723c */ /* 0x000fe20000081080 */
[----:B------:R-:W4:Y:S01]  /*15d660*/  LDL.LU R184, [R1+0x1390] ;  /* 0x0013900001b87983 */ /* 0x000f220000300800 */
[----:B---3--:R-:W-:-:S05]  /*15d670*/  IADD3 R170, P1, R170, R199, RZ ;  /* 0x000000c7aaaa7210 */ /* 0x008fca0007f3e0ff */
[----:B--2---:R-:W-:Y:S01]  /*15d680*/  IMAD.X R173, R173, 0x1, R0, P1 ;  /* 0x00000001adad7824 */ /* 0x004fe200008e0600 */
[----:B------:R-:W-:Y:S01]  /*15d690*/  STL [R1+0x671c], R170 ;  /* 0x00671caa01007387 */ /* 0x000fe20000100800 */
[----:B------:R-:W2:Y:S02]  /*15d6a0*/  LDL.LU R185, [R1+0x1394] ;  /* 0x0013940001b97983 */ /* 0x000ea40000300800 */
[----:B-1----:R-:W-:Y:S02]  /*15d6b0*/  IMAD.MOV.U32 R10, RZ, RZ, R170 ;  /* 0x000000ffff0a7224 */ /* 0x002fe400078e00aa */
[----:B------:R-:W3:Y:S01]  /*15d6c0*/  LDL.LU R172, [R1+0x6690] ;  /* 0x0066900001ac7983 */ /* 0x000ee20000300800 */
[----:B------:R-:W-:Y:S01]  /*15d6d0*/  MOV R11, R173 ;  /* 0x000000ad000b7202 */ /* 0x000fe20000000f00 */
[----:B------:R-:W2:Y:S01]  /*15d6e0*/  LDL.LU R169, [R1+0x669c] ;  /* 0x00669c0001a97983 */ /* 0x000ea20000300800 */
[-C--:B----4-:R-:W-:Y:S02]  /*15d6f0*/  IADD3 R21, P4, R21, R199.reuse, RZ ;  /* 0x000000c715157210 */ /* 0x090fe40007f9e0ff */
[----:B------:R-:W-:-:S02]  /*15d700*/  IADD3 R171, P1, R171, R199, RZ ;  /* 0x000000c7abab7210 */ /* 0x000fc40007f3e0ff */
[----:B------:R-:W-:Y:S01]  /*15d710*/  IADD3.X R23, R23, R0, RZ, P4, !PT ;  /* 0x0000000017177210 */ /* 0x000fe200027fe4ff */
[----:B------:R-:W-:Y:S01]  /*15d720*/  ISETP.NE.U32.AND P4, PT, R9, RZ, PT ;  /* 0x000000ff0900720c */ /* 0x000fe20003f85070 */
[----:B------:R-:W-:Y:S01]  /*15d730*/  IADD3 R9, R8, 0x100000, RZ ;  /* 0x0010000008097810 */ /* 0x000fe20007ffe0ff */
[----:B------:R-:W-:Y:S01]  /*15d740*/  STL [R1+0x6714], R21 ;  /* 0x0067141501007387 */ /* 0x000fe20000100800 */
[----:B------:R-:W-:Y:S02]  /*15d750*/  IMAD.X R175, R175, 0x1, R0, P1 ;  /* 0x00000001afaf7824 */ /* 0x000fe400008e0600 */
[----:B------:R1:W-:Y:S02]  /*15d760*/  STL [R1+0x6710], R173 ;  /* 0x006710ad01007387 */ /* 0x0003e40000100800 */
[----:B------:R-:W-:Y:S01]  /*15d770*/  STL [R1+0x670c], R171 ;  /* 0x00670cab01007387 */ /* 0x000fe20000100800 */
[----:B------:R4:W-:Y:S04]  /*15d780*/  LDGSTS.E [R9+-0x7b800], [R10.64], P5 ;  /* 0x848000000a097fae */ /* 0x0009e8000a921844 */
[----:B------:R4:W-:Y:S01]  /*15d790*/  STL [R1+0x6708], R23 ;  /* 0x0067081701007387 */ /* 0x0009e20000100800 */
[----:B------:R-:W-:-:S03]  /*15d7a0*/  IADD3 R22, P1, R22, R199, RZ ;  /* 0x000000c716167210 */ /* 0x000fc60007f3e0ff */
[----:B-1----:R-:W3:Y:S01]  /*15d7b0*/  LDL.LU R173, [R1+0x6688] ;  /* 0x0066880001ad7983 */ /* 0x002ee20000300800 */
[----:B------:R-:W-:Y:S02]  /*15d7c0*/  STL [R1+0x6700], R175 ;  /* 0x006700af01007387 */ /* 0x000fe40000100800 */
[----:B------:R-:W3:Y:S02]  /*15d7d0*/  LDL.LU R170, [R1+0x6694] ;  /* 0x0066940001aa7983 */ /* 0x000ee40000300800 */
[----:B----4-:R-:W-:Y:S01]  /*15d7e0*/  IMAD.MOV.U32 R10, RZ, RZ, R21 ;  /* 0x000000ffff0a7224 */ /* 0x010fe200078e0015 */
[----:B------:R-:W-:Y:S01]  /*15d7f0*/  MOV R11, R23 ;  /* 0x00000017000b7202 */ /* 0x000fe20000000f00 */
[----:B------:R-:W-:Y:S01]  /*15d800*/  IMAD.X R168, R168, 0x1, R0, P1 ;  /* 0x00000001a8a87824 */ /* 0x000fe200008e0600 */
[----:B------:R-:W-:Y:S01]  /*15d810*/  IADD3 R21, R8, 0x100000, RZ ;  /* 0x0010000008157810 */ /* 0x000fe20007ffe0ff */
[----:B------:R-:W-:Y:S04]  /*15d820*/  STL [R1+0x6704], R22 ;  /* 0x0067041601007387 */ /* 0x000fe80000100800 */
[----:B------:R1:W-:Y:S01]  /*15d830*/  LDGSTS.E [R9+-0x7b700], [R10.64], P5 ;  /* 0x849000000a097fae */ /* 0x0003e2000a921844 */
        /* <DEDUP_REMOVED lines=18> */
[----:B------:R-:W-:Y:S02]  /*15d960*/  ISETP.NE.U32.AND P1, PT, R9, RZ, PT ;  /* 0x000000ff0900720c */ /* 0x000fe40003f25070 */
[----:B-1----:R-:W-:Y:S01]  /*15d970*/  IMAD.MOV.U32 R11, RZ, RZ, R172 ;  /* 0x000000ffff0b7224 */ /* 0x002fe200078e00ac */
[----:B------:R-:W-:Y:S01]  /*15d980*/  IADD3 R9, R8, 0x100000, RZ ;  /* 0x0010000008097810 */ /* 0x000fe20007ffe0ff */
[----:B------:R-:W-:-:S05]  /*15d990*/  IMAD.MOV.U32 R10, RZ, RZ, R169 ;  /* 0x000000ffff0a7224 */ /* 0x000fca00078e00a9 */
[----:B------:R1:W-:Y:S01]  /*15d9a0*/  LDGSTS.E [R9+-0x7a800], [R10.64], P2 ;  /* 0x858000000a097fae */ /* 0x0003e20009121844 */
[----:B------:R-:W-:-:S04]  /*15d9b0*/  IADD3 R170, P5, R170, R199, RZ ;  /* 0x000000c7aaaa7210 */ /* 0x000fc80007fbe0ff */
[----:B------:R-:W-:Y:S01]  /*15d9c0*/  IADD3.X R173, R173, R0, RZ, P5, !PT ;  /* 0x00000000adad7210 */ /* 0x000fe20002ffe4ff */
[----:B------:R-:W-:Y:S01]  /*15d9d0*/  STL [R1+0x6694], R170 ;  /* 0x006694aa01007387 */ /* 0x000fe20000100800 */
[----:B----4-:R-:W-:-:S03]  /*15d9e0*/  IADD3 R23, P5, R23, R199, RZ ;  /* 0x000000c717177210 */ /* 0x010fc60007fbe0ff */
[----:B------:R2:W-:Y:S01]  /*15d9f0*/  STL [R1+0x6690], R172 ;  /* 0x006690ac01007387 */ /* 0x0005e20000100800 */
[----:B-1----:R-:W-:Y:S02]  /*15da00*/  IMAD.MOV.U32 R10, RZ, RZ, R170 ;  /* 0x000000ffff0a7224 */ /* 0x002fe400078e00aa */
[----:B------:R-:W-:-:S05]  /*15da10*/  IMAD.MOV.U32 R11, RZ, RZ, R173 ;  /* 0x000000ffff0b7224 */ /* 0x000fca00078e00ad */
[----:B------:R1:W-:Y:S04]  /*15da20*/  LDGSTS.E [R20+-0x7a700], [R10.64], P2 ;  /* 0x859000000a147fae */ /* 0x0003e80009121844 */
[----:B--2---:R-:W2:Y:S01]  /*15da30*/  LDL.LU R172, [R1+0x6610] ;  /* 0x0066100001ac7983 */ /* 0x004ea20000300800 */
[----:B------:R-:W-:Y:S02]  /*15da40*/  STL [R1+0x6688], R173 ;  /* 0x006688ad01007387 */ /* 0x000fe40000100800 */
[----:B------:R-:W3:Y:S01]  /*15da50*/  LDL.LU R169, [R1+0x661c] ;  /* 0x00661c0001a97983 */ /* 0x000ee20000300800 */
[----:B------:R-:W-:Y:S01]  /*15da60*/  IADD3.X R171, R171, R0, RZ, P5, !PT ;  /* 0x00000000abab7210 */ /* 0x000fe20002ffe4ff */
[----:B------:R-:W-:Y:S01]  /*15da70*/  STL [R1+0x668c], R23 ;  /* 0x00668c1701007387 */ /* 0x000fe20000100800 */
[----:B------:R-:W4:Y:S03]  /*15da80*/  LDL.LU R188, [R1+0x13a0] ;  /* 0x0013a00001bc7983 */ /* 0x000f260000300800 */
[----:B------:R1:W-:Y:S01]  /*15da90*/  STL [R1+0x6680], R171 ;  /* 0x006680ab01007387 */ /* 0x0003e20000100800 */
[----:B------:R-:W4:Y:S02]  /*15daa0*/  LDL.LU R189, [R1+0x13a4] ;  /* 0x0013a40001bd7983 */ /* 0x000f240000300800 */
[----:B-1----:R-:W-:Y:S01]  /*15dab0*/  IMAD.MOV.U32 R11, RZ, RZ, R171 ;  /* 0x000000ffff0b7224 */ /* 0x002fe200078e00ab */
[----:B------:R-:W-:-:S04]  /*15dac0*/  IADD3 R22, P5, R22, R199, RZ ;  /* 0x000000c716167210 */ /* 0x000fc80007fbe0ff */
[----:B------:R-:W-:Y:S01]  /*15dad0*/  IADD3.X R168, R168, R0, RZ, P5, !PT ;  /* 0x00000000a8a87210 */ /* 0x000fe20002ffe4ff */
[----:B------:R-:W-:Y:S01]  /*15dae0*/  STL [R1+0x6684], R22 ;  /* 0x0066841601007387 */ /* 0x000fe20000100800 */
[----:B------:R-:W4:Y:S02]  /*15daf0*/  LDL.LU R170, [R1+0x6608] ;  /* 0x0066080001aa7983 */ /* 0x000f240000300800 */
[----:B------:R-:W4:Y:S02]  /*15db00*/  LDL.LU R21, [R1+0x6614] ;  /* 0x0066140001157983 */ /* 0x000f240000300800 */
[----:B------:R-:W4:Y:S01]  /*15db10*/  LDL.LU R175, [R1+0x6600] ;  /* 0x0066000001af7983 */ /* 0x000f220000300800 */
[----:B------:R1:W-:Y:S01]  /*15db20*/  STL [R1+0x6678], R168 ;  /* 0x006678a801007387 */ /* 0x0003e20000100800 */
[----:B------:R-:W4:Y:S02]  /*15db30*/  LDL.LU R171, [R1+0x660c] ;  /* 0x00660c0001ab7983 */ /* 0x000f240000300800 */
[----:B------:R-:W-:-:S02]  /*15db40*/  IMAD.MOV.U32 R10, RZ, RZ, R23 ;  /* 0x000000ffff0a7224 */ /* 0x000fc400078e0017 */
[----:B------:R-:W4:Y:S04]  /*15db50*/  LDL.LU R23, [R1+0x6604] ;  /* 0x0066040001177983 */ /* 0x000f280000300800 */
[----:B------:R1:W-:Y:S02]  /*15db60*/  LDGSTS.E [R9+-0x7a600], [R10.64], P2 ;  /* 0x85a000000a097fae */ /* 0x0003e40009121844 */
[----:B-1----:R-:W-:Y:S02]  /*15db70*/  IMAD.MOV.U32 R11, RZ, RZ, R168 ;  /* 0x000000ffff0b7224 */ /* 0x002fe400078e00a8 */
[----:B------:R-:W4:Y:S01]  /*15db80*/  LDL.LU R168, [R1+0x65f8] ;  /* 0x0065f80001a87983 */ /* 0x000f220000300800 */
[----:B------:R-:W-:Y:S02]  /*15db90*/  ISETP.GT.AND P5, PT, R3, 0x26, PT ;  /* 0x000000260300780c */ /* 0x000fe40003fa4270 */
[----:B------:R-:W-:-:S02]  /*15dba0*/  MOV R10, R22 ;  /* 0x00000016000a7202 */ /* 0x000fc40000000f00 */
[----:B------:R-:W-:-:S03]  /*15dbb0*/  SEL R9, RZ, 0x4, !P5 ;  /* 0x00000004ff097807 */ /* 0x000fc60006800000 */
[----:B------:R1:W-:Y:S01]  /*15dbc0*/  LDGSTS.E [R20+-0x7a500], [R10.64], P2 ;  /* 0x85b000000a147fae */ /* 0x0003e20009121844 */
[----:B------:R-:W-:Y:S01]  /*15dbd0*/  SEL R9, R9, RZ, !P0 ;  /* 0x000000ff09097207 */ /* 0x000fe20004000000 */
[----:B------:R-:W-:Y:S02]  /*15dbe0*/  HMMA.1688.F32.TF32 R48, R24, R184, R48 ;  /* 0x000000b81830723c */ /* 0x000fe40000081030 */
[----:B------:R-:W4:Y:S01]  /*15dbf0*/  LDL.LU R184, [R1+0x13b0] ;  /* 0x0013b00001b87983 */ /* 0x000f220000300800 */
[----:B---3--:R-:W-:-:S05]  /*15dc00*/  IADD3 R169, P5, R169, R199, RZ ;  /* 0x000000c7a9a97210 */ /* 0x008fca0007fbe0ff */
[----:B--2---:R-:W-:Y:S01]  /*15dc10*/  IMAD.X R172, R172, 0x1, R0, P5 ;  /* 0x00000001acac7824 */ /* 0x004fe200028e0600 */
[----:B------:R-:W-:Y:S01]  /*15dc20*/  STL [R1+0x661c], R169 ;  /* 0x00661ca901007387 */ /* 0x000fe20000100800 */
[----:B-1----:R-:W-:Y:S02]  /*15dc30*/  IMAD.MOV.U32 R10, RZ, RZ, R169 ;  /* 0x000000ffff0a7224 */ /* 0x002fe400078e00a9 */
[----:B------:R-:W2:Y:S02]  /*15dc40*/  LDL.LU R185, [R1+0x13b4] ;  /* 0x0013b40001b97983 */ /* 0x000ea40000300800 */
        /* <DEDUP_REMOVED lines=38> */
[----:B------:R-:W-:Y:S03]  /*15deb0*/  HMMA.1688.F32.TF32 R44, R24, R188, R44 ;  /* 0x000000bc182c723c */ /* 0x000fe6000008102c */
[----:B------:R-:W-:Y:S01]  /*15dec0*/  ISETP.NE.U32.AND P3, PT, R9, RZ, PT ;  /* 0x000000ff0900720c */ /* 0x000fe20003f65070 */
[----:B------:R-:W-:Y:S01]  /*15ded0*/  IADD3 R9, R8, 0x100000, RZ ;  /* 0x0010000008097810 */ /* 0x000fe20007ffe0ff */
[----:B--2---:R-:W-:-:S05]  /*15dee0*/  IADD3 R22, P5, R22, R199, RZ ;  /* 0x000000c716167210 */ /* 0x004fca0007fbe0ff */
[----:B---3--:R-:W-:Y:S01]  /*15def0*/  IMAD.X R173, R173, 0x1, R0, P5 ;  /* 0x00000001adad7824 */ /* 0x008fe200028e0600 */
[----:B------:R-:W-:Y:S01]  /*15df00*/  STL [R1+0x659c], R22 ;  /* 0x00659c1601007387 */ /* 0x000fe20000100800 */
[----:B-1----:R-:W-:Y:S02]  /*15df10*/  IMAD.MOV.U32 R10, RZ, RZ, R22 ;  /* 0x000000ffff0a7224 */ /* 0x002fe400078e0016 */
        /* <DEDUP_REMOVED lines=28> */
[----:B------:R-:W4:Y:S01]  /*15e0e0*/  LDL.LU R170, [R1+0x6504] ;  /* 0x0065040001aa7983 */ /* 0x000f220000300800 */
[----:B------:R-:W4:Y:S01]  /*15e0f0*/  LDL.LU R172, [R1+0x64f8] ;  /* 0x0064f80001ac7983 */ /* 0x000f220000300800 */
[----:B------:R-:W-:Y:S02]  /*15e100*/  ISETP.GT.AND P5, PT, R3, 0x2e, PT ;  /* 0x0000002e0300780c */ /* 0x000fe40003fa4270 */
[----:B------:R1:W-:Y:S01]  /*15e110*/  LDGSTS.E [R9+-0x78600], [R10.64], P4 ;  /* 0x87a000000a097fae */ /* 0x0003e2000a121844 */
[----:B------:R-:W-:Y:S01]  /*15e120*/  HMMA.1688.F32.TF32 R40, R24, R184, R40 ;  /* 0x000000b81828723c */ /* 0x000fe20000081028 */
[----:B------:R-:W4:Y:S01]  /*15e130*/  LDL.LU R184, [R1+0x15d0] ;  /* 0x0015d00001b87983 */ /* 0x000f220000300800 */
[----:B-1----:R-:W-:Y:S01]  /*15e140*/  MOV R10, R23 ;  /* 0x00000017000a7202 */ /* 0x002fe20000000f00 */
[----:B------:R-:W-:Y:S01]  /*15e150*/  IMAD.MOV.U32 R11, RZ, RZ, R168 ;  /* 0x000000ffff0b7224 */ /* 0x000fe200078e00a8 */
[----:B------:R-:W-:-:S04]  /*15e160*/  SEL R9, RZ, 0x4, !P5 ;  /* 0x00000004ff097807 */ /* 0x000fc80006800000 */
[----:B------:R1:W-:Y:S01]  /*15e170*/  LDGSTS.E [R20+-0x78500], [R10.64], P4 ;  /* 0x87b000000a147fae */ /* 0x0003e2000a121844 */
[----:B------:R-:W-:Y:S02]  /*15e180*/  SEL R9, R9, RZ, !P0 ;  /* 0x000000ff09097207 */ /* 0x000fe40004000000 */
        /* <DEDUP_REMOVED lines=64> */
[----:B------:R4:W-:Y:S01]  /*15e590*/  STL [R1+0x648c], R169 ;  /* 0x00648ca901007387 */ /* 0x0009e20000100800 */
[----:B------:R-:W2:Y:S03]  /*15e5a0*/  LDL.LU R188, [R1+0x15e0] ;  /* 0x0015e00001bc7983 */ /* 0x000ea60000300800 */
[----:B------:R4:W-:Y:S01]  /*15e5b0*/  STL [R1+0x6480], R171 ;  /* 0x006480ab01007387 */ /* 0x0009e20000100800 */
[----:B------:R-:W2:Y:S02]  /*15e5c0*/  LDL.LU R189, [R1+0x15e4] ;  /* 0x0015e40001bd7983 */ /* 0x000ea40000300800 */
[----:B-1----:R-:W-:Y:S01]  /*15e5d0*/  IMAD.MOV.U32 R10, RZ, RZ, R169 ;  /* 0x000000ffff0a7224 */ /* 0x002fe200078e00a9 */
[----:B------:R-:W-:-:S04]  /*15e5e0*/  IADD3 R170, P5, R170, R199, RZ ;  /* 0x000000c7aaaa7210 */ /* 0x000fc80007fbe0ff */
[----:B------:R-:W-:Y:S01]  /*15e5f0*/  IADD3.X R172, R172, R0, RZ, P5, !PT ;  /* 0x00000000acac7210 */ /* 0x000fe20002ffe4ff */
[----:B------:R-:W-:Y:S01]  /*15e600*/  STL [R1+0x6484], R170 ;  /* 0x006484aa01007387 */ /* 0x000fe20000100800 */
[----:B------:R-:W2:Y:S02]  /*15e610*/  LDL.LU R22, [R1+0x6408] ;  /* 0x0064080001167983 */ /* 0x000ea40000300800 */
[----:B------:R-:W2:Y:S02]  /*15e620*/  LDL.LU R21, [R1+0x6414] ;  /* 0x0064140001157983 */ /* 0x000ea40000300800 */
[----:B------:R-:W2:Y:S01]  /*15e630*/  LDL.LU R175, [R1+0x6400] ;  /* 0x0064000001af7983 */ /* 0x000ea20000300800 */
[----:B------:R1:W-:Y:S01]  /*15e640*/  STL [R1+0x6478], R172 ;  /* 0x006478ac01007387 */ /* 0x0003e20000100800 */
[----:B----4-:R-:W4:Y:S02]  /*15e650*/  LDL.LU R169, [R1+0x640c] ;  /* 0x00640c0001a97983 */ /* 0x010f240000300800 */
        /* <DEDUP_REMOVED lines=14> */
[----:B------:R2:W-:Y:S01]  /*15e740*/  STL [R1+0x641c], R23 ;  /* 0x00641c1701007387 */ /* 0x0005e20000100800 */
[----:B------:R-:W3:Y:S02]  /*15e750*/  LDL.LU R185, [R1+0x15f4] ;  /* 0x0015f40001b97983 */ /* 0x000ee40000300800 */
[----:B-1----:R-:W-:Y:S02]  /*15e760*/  IMAD.MOV.U32 R10, RZ, RZ, R23 ;  /* 0x000000ffff0a7224 */ /* 0x002fe400078e0017 */
[----:B------:R-:W3:Y:S01]  /*15e770*/  LDL.LU R172, [R1+0x6390] ;  /* 0x0063900001ac7983 */ /* 0x000ee20000300800 */
[----:B------:R-:W-:Y:S01]  /*15e780*/  MOV R11, R168 ;  /* 0x000000a8000b7202 */ /* 0x000fe20000000f00 */
[----:B------:R-:W3:Y:S01]  /*15e790*/  LDL.LU R170, [R1+0x639c] ;  /* 0x00639c0001aa7983 */ /* 0x000ee20000300800 */
[-C--:B------:R-:W-:Y:S02]  /*15e7a0*/  IADD3 R21, P2, R21, R199.reuse, RZ ;  /* 0x000000c715157210 */ /* 0x080fe40007f5e0ff */
[----:B----4-:R-:W-:-:S02]  /*15e7b0*/  IADD3 R169, P5, R169, R199, RZ ;  /* 0x000000c7a9a97210 */ /* 0x010fc40007fbe0ff */
[----:B------:R-:W-:Y:S01]  /*15e7c0*/  IADD3.X R22, R22, R0, RZ, P2, !PT ;  /* 0x0000000016167210 */ /* 0x000fe200017fe4ff */
[----:B------:R-:W-:Y:S01]  /*15e7d0*/  ISETP.NE.U32.AND P2, PT, R9, RZ, PT ;  /* 0x000000ff0900720c */ /* 0x000fe20003f45070 */
[----:B------:R-:W-:Y:S01]  /*15e7e0*/  IADD3 R9, R8, 0x100000, RZ ;  /* 0x0010000008097810 */ /* 0x000fe20007ffe0ff */
[--C-:B------:R-:W-:Y:S01]  /*15e7f0*/  IMAD.X R175, R175, 0x1, R0.reuse, P5 ;  /* 0x00000001afaf7824 */ /* 0x100fe200028e0600 */
[----:B------:R-:W-:Y:S01]  /*15e800*/  IADD3 R171, P5, R171, R199, RZ ;  /* 0x000000c7abab7210 */ /* 0x000fe20007fbe0ff */
[----:B------:R-:W-:Y:S01]  /*15e810*/  STL [R1+0x6414], R21 ;  /* 0x0064141501007387 */ /* 0x000fe20000100800 */
[----:B------:R1:W-:Y:S02]  /*15e820*/  STL [R1+0x6410], R168 ;  /* 0x006410a801007387 */ /* 0x0003e40000100800 */
[----:B------:R-:W-:Y:S01]  /*15e830*/  STL [R1+0x640c], R169 ;  /* 0x00640ca901007387 */ /* 0x000fe20000100800 */
[----:B------:R4:W-:Y:S01]  /*15e840*/  LDGSTS.E [R9+-0x75800], [R10.64], P3 ;  /* 0x8a8000000a097fae */ /* 0x0009e20009921844 */
[----:B------:R4:W-:Y:S02]  /*15e850*/  STL [R1+0x6408], R22 ;  /* 0x0064081601007387 */ /* 0x0009e40000100800 */
[----:B--2---:R-:W2:Y:S02]  /*15e860*/  LDL.LU R23, [R1+0x6394] ;  /* 0x0063940001177983 */ /* 0x004ea40000300800 */
[----:B------:R-:W-:Y:S01]  /*15e870*/  IMAD.X R173, R173, 0x1, R0, P5 ;  /* 0x00000001adad7824 */ /* 0x000fe200028e0600 */
[----:B------:R-:W-:Y:S01]  /*15e880*/  STL [R1+0x6400], R175 ;  /* 0x006400af01007387 */ /* 0x000fe20000100800 */
[----:B------:R-:W-:Y:S03]  /*15e890*/  STL [R1+0x6404], R171 ;  /* 0x006404ab01007387 */ /* 0x000fe60000100800 */
[----:B-1----:R-:W2:Y:S01]  /*15e8a0*/  LDL.LU R168, [R1+0x6388] ;  /* 0x0063880001a87983 */ /* 0x002ea20000300800 */
[----:B----4-:R-:W-:Y:S01]  /*15e8b0*/  IMAD.MOV.U32 R10, RZ, RZ, R21 ;  /* 0x000000ffff0a7224 */ /* 0x010fe200078e0015 */
[----:B------:R-:W-:-:S02]  /*15e8c0*/  MOV R11, R22 ;  /* 0x00000016000b7202 */ /* 0x000fc40000000f00 */
[----:B------:R1:W-:Y:S01]  /*15e8d0*/  STL [R1+0x63f8], R173 ;  /* 0x0063f8ad01007387 */ /* 0x0003e20000100800 */
[----:B------:R-:W-:Y:S01]  /*15e8e0*/  IADD3 R21, R8, 0x100000, RZ ;  /* 0x0010000008157810 */ /* 0x000fe20007ffe0ff */
[----:B------:R-:W4:Y:S02]  /*15e8f0*/  LDL.LU R22, [R1+0x638c] ;  /* 0x00638c0001167983 */ /* 0x000f240000300800 */
[----:B------:R1:W-:Y:S02]  /*15e900*/  LDGSTS.E [R9+-0x75700], [R10.64], P3 ;  /* 0x8a9000000a097fae */ /* 0x0003e40009921844 */
[----:B-1----:R-:W-:Y:S02]  /*15e910*/  IMAD.MOV.U32 R10, RZ, RZ, R169 ;  /* 0x000000ffff0a7224 */ /* 0x002fe400078e00a9 */
        /* <DEDUP_REMOVED lines=13> */
[----:B---3--:R-:W-:-:S05]  /*15e9f0*/  IADD3 R170, P5, R170, R199, RZ ;  /* 0x000000c7aaaa7210 */ /* 0x008fca0007fbe0ff */
[----:B------:R-:W-:Y:S01]  /*15ea00*/  IMAD.X R172, R172, 0x1, R0, P5 ;  /* 0x00000001acac7824 */ /* 0x000fe200028e0600 */
[----:B------:R-:W-:Y:S01]  /*15ea10*/  STL [R1+0x639c], R170 ;  /* 0x00639caa01007387 */ /* 0x000fe20000100800 */
[----:B------:R-:W-:Y:S01]  /*15ea20*/  HMMA.1688.F32.TF32 R104, R24, R184, R104 ;  /* 0x000000b81868723c */ /* 0x000fe20000081068 */
[----:B-1----:R-:W-:Y:S02]  /*15ea30*/  IMAD.MOV.U32 R10, RZ, RZ, R170 ;  /* 0x000000ffff0a7224 */ /* 0x002fe400078e00aa */
[----:B------:R-:W-:-:S05]  /*15ea40*/  IMAD.MOV.U32 R11, RZ, RZ, R172 ;  /* 0x000000ffff0b7224 */ /* 0x000fca00078e00ac */
[----:B------:R1:W-:Y:S01]  /*15ea50*/  LDGSTS.E [R9+-0x74800], [R10.64], P4 ;  /* 0x8b8000000a097fae */ /* 0x0003e2000a121844 */
[----:B--2---:R-:W-:-:S04]  /*15ea60*/  IADD3 R23, P6, R23, R199, RZ ;  /* 0x000000c717177210 */ /* 0x004fc80007fde0ff */
[----:B------:R-:W-:Y:S01]  /*15ea70*/  IADD3.X R168, R168, R0, RZ, P6, !PT ;  /* 0x00000000a8a87210 */ /* 0x000fe200037fe4ff */
[----:B------:R-:W-:Y:S01]  /*15ea80*/  STL [R1+0x6394], R23 ;  /* 0x0063941701007387 */ /* 0x000fe20000100800 */
[----:B------:R2:W-:Y:S02]  /*15ea90*/  STL [R1+0x6390], R172 ;  /* 0x006390ac01007387 */ /* 0x0005e40000100800 */
[----:B------:R-:W3:Y:S01]  /*15eaa0*/  LDL.LU R184, [R1+0x1600] ;  /* 0x0016000001b87983 */ /* 0x000ee20000300800 */
[----:B------:R4:W-:Y:S01]  /*15eab0*/  STL [R1+0x6388], R168 ;  /* 0x006388a801007387 */ /* 0x0009e20000100800 */
[----:B------:R-:W3:Y:S01]  /*15eac0*/  LDL.LU R185, [R1+0x1604] ;  /* 0x0016040001b97983 */ /* 0x000ee20000300800 */
[----:B----4-:R-:W-:Y:S01]  /*15ead0*/  IADD3 R22, P5, R22, R199, RZ ;  /* 0x000000c716167210 */ /* 0x010fe20007fbe0ff */
[----:B-1----:R-:W-:-:S04]  /*15eae0*/  IMAD.MOV.U32 R10, RZ, RZ, R23 ;  /* 0x000000ffff0a7224 */ /* 0x002fc800078e0017 */
[----:B------:R-:W-:Y:S01]  /*15eaf0*/  STL [R1+0x638c], R22 ;  /* 0x00638c1601007387 */ /* 0x000fe20000100800 */
[----:B--2---:R-:W2:Y:S02]  /*15eb00*/  LDL.LU R172, [R1+0x6310] ;  /* 0x0063100001ac7983 */ /* 0x004ea40000300800 */
[----:B------:R-:W4:Y:S02]  /*15eb10*/  LDL.LU R170, [R1+0x631c] ;  /* 0x00631c0001aa7983 */ /* 0x000f240000300800 */
[----:B------:R-:W2:Y:S02]  /*15eb20*/  LDL.LU R23, [R1+0x6308] ;  /* 0x0063080001177983 */ /* 0x000ea40000300800 */
[----:B------:R-:W-:-:S05]  /*15eb30*/  IMAD.MOV.U32 R11, RZ, RZ, R168 ;  /* 0x000000ffff0b7224 */ /* 0x000fca00078e00a8 */
[----:B------:R1:W-:Y:S01]  /*15eb40*/  LDGSTS.E [R20+-0x74700], [R10.64], P4 ;  /* 0x8b9000000a147fae */ /* 0x0003e2000a121844 */
[----:B------:R-:W-:-:S05]  /*15eb50*/  IADD3.X R169, R169, R0, RZ, P5, !PT ;  /* 0x00000000a9a97210 */ /* 0x000fca0002ffe4ff */
[----:B------:R1:W-:Y:S01]  /*15eb60*/  STL [R1+0x6380], R169 ;  /* 0x006380a901007387 */ /* 0x0003e20000100800 */
[----:B------:R-:W3:Y:S02]  /*15eb70*/  LDL.LU R21, [R1+0x6314] ;  /* 0x0063140001157983 */ /* 0x000ee40000300800 */
[----:B-1----:R-:W-:Y:S01]  /*15eb80*/  IMAD.MOV.U32 R11, RZ, RZ, R169 ;  /* 0x000000ffff0b7224 */ /* 0x002fe200078e00a9 */
[----:B------:R-:W-:-:S04]  /*15eb90*/  IADD3 R171, P5, R171, R199, RZ ;  /* 0x000000c7abab7210 */ /* 0x000fc80007fbe0ff */
[----:B------:R-:W-:Y:S01]  /*15eba0*/  IADD3.X R173, R173, R0, RZ, P5, !PT ;  /* 0x00000000adad7210 */ /* 0x000fe20002ffe4ff */
[----:B------:R1:W-:Y:S01]  /*15ebb0*/  STL [R1+0x6384], R171 ;  /* 0x006384ab01007387 */ /* 0x0003e20000100800 */
[----:B------:R-:W3:Y:S02]  /*15ebc0*/  LDL.LU R168, [R1+0x630c] ;  /* 0x00630c0001a87983 */ /* 0x000ee40000300800 */
[----:B------:R-:W-:Y:S02]  /*15ebd0*/  IMAD.MOV.U32 R10, RZ, RZ, R22 ;  /* 0x000000ffff0a7224 */ /* 0x000fe400078e0016 */
[----:B------:R-:W3:Y:S01]  /*15ebe0*/  LDL.LU R169, [R1+0x6300] ;  /* 0x0063000001a97983 */ /* 0x000ee20000300800 */
[----:B------:R-:W-:Y:S01]  /*15ebf0*/  STL [R1+0x6378], R173 ;  /* 0x006378ad01007387 */ /* 0x000fe20000100800 */
[----:B------:R-:W3:Y:S03]  /*15ec00*/  LDL.LU R22, [R1+0x6304] ;  /* 0x0063040001167983 */ /* 0x000ee60000300800 */
[----:B------:R1:W-:Y:S02]  /*15ec10*/  LDGSTS.E [R9+-0x74600], [R10.64], P4 ;  /* 0x8ba000000a097fae */ /* 0x0003e4000a121844 */
[----:B-1----:R-:W-:-:S02]  /*15ec20*/  MOV R10, R171 ;  /* 0x000000ab000a7202 */ /* 0x002fc40000000f00 */
[----:B------:R-:W3:Y:S01]  /*15ec30*/  LDL.LU R171, [R1+0x62f8] ;  /* 0x0062f80001ab7983 */ /* 0x000ee20000300800 */
[----:B------:R-:W-:Y:S01]  /*15ec40*/  ISETP.GT.AND P5, PT, R3, 0x3e, PT ;  /* 0x0000003e0300780c */ /* 0x000fe20003fa4270 */
[----:B------:R-:W-:-:S03]  /*15ec50*/  IMAD.MOV.U32 R11, RZ, RZ, R173 ;  /* 0x000000ffff0b7224 */ /* 0x000fc600078e00ad */
[----:B------:R-:W-:Y:S02]  /*15ec60*/  SEL R9, RZ, 0x4, !P5 ;  /* 0x00000004ff097807 */ /* 0x000fe40006800000 */
[----:B------:R1:W-:Y:S02]  /*15ec70*/  LDGSTS.E [R20+-0x74500], [R10.64], P4 ;  /* 0x8bb000000a147fae */ /* 0x0003e4000a121844 */
[----:B------:R-:W-:Y:S02]  /*15ec80*/  SEL R9, R9, RZ, !P0 ;  /* 0x000000ff09097207 */ /* 0x000fe40004000000 */
[----:B----4-:R-:W-:-:S05]  /*15ec90*/  IADD3 R170, P5, R170, R199, RZ ;  /* 0x000000c7aaaa7210 */ /* 0x010fca0007fbe0ff */
[----:B--2---:R-:W-:Y:S01]  /*15eca0*/  IMAD.X R172, R172, 0x1, R0, P5 ;  /* 0x00000001acac7824 */ /* 0x004fe200028e0600 */
[----:B------:R2:W-:Y:S01]  /*15ecb0*/  STL [R1+0x631c], R170 ;  /* 0x00631caa01007387 */ /* 0x0005e20000100800 */
[----:B-1----:R-:W-:Y:S01]  /*15ecc0*/  IMAD.MOV.U32 R10, RZ, RZ, R170 ;  /* 0x000000ffff0a7224 */ /* 0x002fe200078e00aa */
[----:B---3--:R-:W-:-:S04]  /*15ecd0*/  IADD3 R21, P4, R21, R199, RZ ;  /* 0x000000c715157210 */ /* 0x008fc80007f9e0ff */
[----:B------:R-:W-:Y:S01]  /*15ece0*/  IADD3.X R23, R23, R0, RZ, P4, !PT ;  /* 0x0000000017177210 */ /* 0x000fe200027fe4ff */
[----:B------:R-:W-:Y:S01]  /*15ecf0*/  STL [R1+0x6314], R21 ;  /* 0x0063141501007387 */ /* 0x000fe20000100800 */
[----:B------:R-:W-:Y:S01]  /*15ed00*/  STL [R1+0x6310], R172 ;  /* 0x006310ac01007387 */ /* 0x000fe20000100800 */
[----:B------:R-:W-:Y:S01]  /*15ed10*/  ISETP.NE.U32.AND P4, PT, R9, RZ, PT ;  /* 0x000000ff0900720c */ /* 0x000fe20003f85070 */
[----:B------:R-:W-:Y:S01]  /*15ed20*/  IADD3 R9, R8, 0x100000, RZ ;  /* 0x0010000008097810 */ /* 0x000fe20007ffe0ff */
[----:B------:R-:W-:Y:S01]  /*15ed30*/  MOV R11, R172 ;  /* 0x000000ac000b7202 */ /* 0x000fe20000000f00 */
[----:B------:R-:W-:Y:S04]  /*15ed40*/  HMMA.1688.F32.TF32 R100, R24, R184, R100 ;  /* 0x000000b81864723c */ /* 0x000fe80000081064 */
[----:B------:R1:W-:Y:S01]  /*15ed50*/  LDGSTS.E [R9+-0x73800], [R10.64], P1 ;  /* 0x8c8000000a097fae */ /* 0x0003e20008921844 */
[----:B------:R-:W-:-:S05]  /*15ed60*/  IADD3 R168, P5, R168, R199, RZ ;  /* 0x000000c7a8a87210 */ /* 0x000fca0007fbe0ff */
[--C-:B------:R-:W-:Y:S01]  /*15ed70*/  IMAD.X R169, R169, 0x1, R0.reuse, P5 ;  /* 0x00000001a9a97824 */ /* 0x100fe200028e0600 */
[----:B------:R-:W-:Y:S01]  /*15ed80*/  IADD3 R22, P5, R22, R199, RZ ;  /* 0x000000c716167210 */ /* 0x000fe20007fbe0ff */
[----:B------:R-:W-:Y:S01]  /*15ed90*/  STL [R1+0x630c], R168 ;  /* 0x00630ca801007387 */ /* 0x000fe20000100800 */
[----:B------:R3:W-:Y:S02]  /*15eda0*/  STL [R1+0x6308], R23 ;  /* 0x0063081701007387 */ /* 0x0007e40000100800 */
[----:B------:R-:W4:Y:S02]  /*15edb0*/  LDL.LU R184, [R1+0x1610] ;  /* 0x0016100001b87983 */ /* 0x000f240000300800 */
[----:B------:R-:W4:Y:S01]  /*15edc0*/  LDL.LU R185, [R1+0x1614] ;  /* 0x0016140001b97983 */ /* 0x000f220000300800 */
[----:B------:R-:W4:Y:S01]  /*15edd0*/  LDL.LU R176, [R1+0x6290] ;  /* 0x0062900001b07983 */ /* 0x000f220000300800 */
[----:B------:R3:W-:Y:S02]  /*15ede0*/  STL [R1+0x6300], R169 ;  /* 0x006300a901007387 */ /* 0x0007e40000100800 */
[----:B------:R-:W4:Y:S02]  /*15edf0*/  LDL.LU R175, [R1+0x629c] ;  /* 0x00629c0001af7983 */ /* 0x000f240000300800 */
[----:B-1----:R-:W-:Y:S01]  /*15ee00*/  IMAD.MOV.U32 R10, RZ, RZ, R21 ;  /* 0x000000ffff0a7224 */ /* 0x002fe200078e0015 */
[----:B------:R-:W-:Y:S01]  /*15ee10*/  MOV R11, R23 ;  /* 0x00000017000b7202 */ /* 0x000fe20000000f00 */
[----:B------:R1:W-:Y:S01]  /*15ee20*/  STL [R1+0x6304], R22 ;  /* 0x0063041601007387 */ /* 0x0003e20000100800 */
[----:B--2---:R-:W2:Y:S02]  /*15ee30*/  LDL.LU R170, [R1+0x6288] ;  /* 0x0062880001aa7983 */ /* 0x004ea40000300800 */
[----:B------:R-:W-:Y:S01]  /*15ee40*/  IMAD.X R171, R171, 0x1, R0, P5 ;  /* 0x00000001abab7824 */ /* 0x000fe200028e0600 */
[----:B------:R1:W-:Y:S04]  /*15ee50*/  LDGSTS.E [R9+-0x73700], [R10.64], P1 ;  /* 0x8c9000000a097fae */ /* 0x0003e80008921844 */
[----:B------:R2:W-:Y:S01]  /*15ee60*/  STL [R1+0x62f8], R171 ;  /* 0x0062f8ab01007387 */ /* 0x0005e20000100800 */
[----:B---3--:R-:W3:Y:S02]  /*15ee70*/  LDL.LU R23, [R1+0x6294] ;  /* 0x0062940001177983 */ /* 0x008ee40000300800 */
[----:B-1----:R-:W-:-:S02]  /*15ee80*/  IMAD.MOV.U32 R11, RZ, RZ, R169 ;  /* 0x000000ffff0b7224 */ /* 0x002fc400078e00a9 */
[----:B------:R-:W-:Y:S01]  /*15ee90*/  IMAD.MOV.U32 R10, RZ, RZ, R168 ;  /* 0x000000ffff0a7224 */ /* 0x000fe200078e00a8 */
[----:B------:R-:W2:Y:S01]  /*15eea0*/  LDL.LU R169, [R1+0x6280] ;  /* 0x0062800001a97983 */ /* 0x000ea20000300800 */
[----:B------:R-:W2:Y:S02]  /*15eeb0*/  LDL.LU R168, [R1+0x628c] ;  /* 0x00628c0001a87983 */ /* 0x000ea40000300800 */
[----:B------:R-:W2:Y:S02]  /*15eec0*/  LDL.LU R173, [R1+0x6278] ;  /* 0x0062780001ad7983 */ /* 0x000ea40000300800 */
[----:B------:R-:W2:Y:S01]  /*15eed0*/  LDL.LU R172, [R1+0x6284] ;  /* 0x0062840001ac7983 */ /* 0x000ea20000300800 */
[----:B------:R-:W-:Y:S02]  /*15eee0*/  ISETP.GT.AND P5, PT, R3, 0x42, PT ;  /* 0x000000420300780c */ /* 0x000fe40003fa4270 */
[----:B------:R-:W-:Y:S02]  /*15eef0*/  IADD3 R21, R8, 0x100000, RZ ;  /* 0x0010000008157810 */ /* 0x000fe40007ffe0ff */
[----:B------:R-:W-:-:S03]  /*15ef00*/  SEL R9, RZ, 0x4, !P5 ;  /* 0x00000004ff097807 */ /* 0x000fc60006800000 */
[----:B------:R1:W-:Y:S01]  /*15ef10*/  LDGSTS.E [R21+-0x73600], [R10.64], P1 ;  /* 0x8ca000000a157fae */ /* 0x0003e20008921844 */
[----:B------:R-:W-:Y:S02]  /*15ef20*/  SEL R9, R9, RZ, !P0 ;  /* 0x000000ff09097207 */ /* 0x000fe40004000000 */
[----:B-1----:R-:W-:Y:S01]  /*15ef30*/  MOV R10, R22 ;  /* 0x00000016000a7202 */ /* 0x002fe20000000f00 */
[----:B------:R-:W-:-:S05]  /*15ef40*/  IMAD.MOV.U32 R11, RZ, RZ, R171 ;  /* 0x000000ffff0b7224 */ /* 0x000fca00078e00ab */
[----:B------:R1:W-:Y:S01]  /*15ef50*/  LDGSTS.E [R20+-0x73500], [R10.64], P1 ;  /* 0x8cb000000a147fae */ /* 0x0003e20008921844 */
[----:B------:R-:W-:Y:S01]  /*15ef60*/  ISETP.NE.U32.AND P1, PT, R9, RZ, PT ;  /* 0x000000ff0900720c */ /* 0x000fe20003f25070 */
[----:B------:R-:W-:Y:S01]  /*15ef70*/  IADD3 R9, R8, 0x100000, RZ ;  /* 0x0010000008097810 */ /* 0x000fe20007ffe0ff */
[----:B----4-:R-:W-:-:S05]  /*15ef80*/  IADD3 R175, P5, R175, R199, RZ ;  /* 0x000000c7afaf7210 */ /* 0x010fca0007fbe0ff */
[----:B------:R-:W-:Y:S01]  /*15ef90*/  IMAD.X R176, R176, 0x1, R0, P5 ;  /* 0x00000001b0b07824 */ /* 0x000fe200028e0600 */
[----:B------:R-:W-:Y:S01]  /*15efa0*/  STL [R1+0x629c], R175 ;  /* 0x00629caf01007387 */ /* 0x000fe20000100800 */
[----:B------:R-:W4:Y:S01]  /*15efb0*/  LDL.LU R22, [R1+0x621c] ;  /* 0x00621c0001167983 */ /* 0x000f220000300800 */
[-C--:B---3--:R-:W-:Y:S01]  /*15efc0*/  IADD3 R23, P6, R23, R199.reuse, RZ ;  /* 0x000000c717177210 */ /* 0x088fe20007fde0ff */
[----:B-1----:R-:W-:Y:S02]  /*15efd0*/  IMAD.MOV.U32 R10, RZ, RZ, R175 ;  /* 0x000000ffff0a7224 */ /* 0x002fe400078e00af */
[----:B------:R-:W-:Y:S01]  /*15efe0*/  IMAD.MOV.U32 R11, RZ, RZ, R176 ;  /* 0x000000ffff0b7224 */ /* 0x000fe200078e00b0 */
[-C--:B--2---:R-:W-:Y:S01]  /*15eff0*/  IADD3.X R170, R170, R0.reuse, RZ, P6, !PT ;  /* 0x00000000aaaa7210 */ /* 0x084fe200037fe4ff */
[----:B------:R-:W-:Y:S01]  /*15f000*/  STL [R1+0x6294], R23 ;  /* 0x0062941701007387 */ /* 0x000fe20000100800 */
[----:B------:R-:W-:Y:S01]  /*15f010*/  STL [R1+0x6290], R176 ;  /* 0x006290b001007387 */ /* 0x000fe20000100800 */
[----:B------:R-:W-:Y:S01]  /*15f020*/  HMMA.1688.F32.TF32 R96, R24, R184, R96 ;  /* 0x000000b81860723c */ /* 0x000fe20000081060 */
[----:B------:R-:W2:Y:S01]  /*15f030*/  LDL.LU R171, [R1+0x6210] ;  /* 0x0062100001ab7983 */ /* 0x000ea20000300800 */
[----:B------:R-:W3:Y:S01]  /*15f040*/  LDL.LU R184, [R1+0x1620] ;  /* 0x0016200001b87983 */ /* 0x000ee20000300800 */
[-C--:B------:R-:W-:Y:S01]  /*15f050*/  IADD3 R168, P5, R168, R199.reuse, RZ ;  /* 0x000000c7a8a87210 */ /* 0x080fe20007fbe0ff */
[----:B------:R1:W-:Y:S02]  /*15f060*/  STL [R1+0x6288], R170 ;  /* 0x006288aa01007387 */ /* 0x0003e40000100800 */
[----:B------:R-:W3:Y:S01]  /*15f070*/  LDL.LU R185, [R1+0x1624] ;  /* 0x0016240001b97983 */ /* 0x000ee20000300800 */
[----:B------:R1:W-:Y:S01]  /*15f080*/  LDGSTS.E [R9+-0x72800], [R10.64], P2 ;  /* 0x8d8000000a097fae */ /* 0x0003e20009121844 */
[----:B------:R-:W-:Y:S01]  /*15f090*/  IADD3.X R169, R169, R0, RZ, P5, !PT ;  /* 0x00000000a9a97210 */ /* 0x000fe20002ffe4ff */
[----:B------:R-:W-:-:S02]  /*15f0a0*/  IADD3 R172, P5, R172, R199, RZ ;  /* 0x000000c7acac7210 */ /* 0x000fc40007fbe0ff */
[----:B------:R1:W-:Y:S02]  /*15f0b0*/  STL [R1+0x628c], R168 ;  /* 0x00628ca801007387 */ /* 0x0003e40000100800 */
[----:B------:R-:W-:Y:S01]  /*15f0c0*/  IADD3.X R173, R173, R0, RZ, P5, !PT ;  /* 0x00000000adad7210 */ /* 0x000fe20002ffe4ff */
[----:B-1----:R-:W-:Y:S02]  /*15f0d0*/  IMAD.MOV.U32 R11, RZ, RZ, R170 ;  /* 0x000000ffff0b7224 */ /* 0x002fe400078e00aa */
[----:B------:R-:W-:Y:S01]  /*15f0e0*/  IMAD.MOV.U32 R10, RZ, RZ, R23 ;  /* 0x000000ffff0a7224 */ /* 0x000fe200078e0017 */
[----:B------:R-:W3:Y:S01]  /*15f0f0*/  LDL.LU R170, [R1+0x6208] ;  /* 0x0062080001aa7983 */ /* 0x000ee20000300800 */
[----:B------:R1:W-:Y:S02]  /*15f100*/  STL [R1+0x6280], R169 ;  /* 0x006280a901007387 */ /* 0x0003e40000100800 */
[----:B------:R-:W3:Y:S02]  /*15f110*/  LDL.LU R21, [R1+0x6214] ;  /* 0x0062140001157983 */ /* 0x000ee40000300800 */
[----:B------:R1:W-:Y:S01]  /*15f120*/  STL [R1+0x6284], R172 ;  /* 0x006284ac01007387 */ /* 0x0003e20000100800 */
[----:B------:R-:W3:Y:S04]  /*15f130*/  LDL.LU R23, [R1+0x620c] ;  /* 0x00620c0001177983 */ /* 0x000ee80000300800 */
[----:B------:R1:W-:Y:S02]  /*15f140*/  LDGSTS.E [R20+-0x72700], [R10.64], P2 ;  /* 0x8d9000000a147fae */ /* 0x0003e40009121844 */
[----:B-1----:R-:W-:-:S02]  /*15f150*/  IMAD.MOV.U32 R10, RZ, RZ, R168 ;  /* 0x000000ffff0a7224 */ /* 0x002fc400078e00a8 */
[----:B------:R-:W-:Y:S01]  /*15f160*/  IMAD.MOV.U32 R11, RZ, RZ, R169 ;  /* 0x000000ffff0b7224 */ /* 0x000fe200078e00a9 */
[----:B------:R-:W3:Y:S01]  /*15f170*/  LDL.LU R168, [R1+0x6200] ;  /* 0x0062000001a87983 */ /* 0x000ee20000300800 */
[----:B------:R-:W-:Y:S02]  /*15f180*/  STL [R1+0x6278], R173 ;  /* 0x006278ad01007387 */ /* 0x000fe40000100800 */
[----:B------:R-:W3:Y:S01]  /*15f190*/  LDL.LU R169, [R1+0x6204] ;  /* 0x0062040001a97983 */ /* 0x000ee20000300800 */
[----:B------:R1:W-:Y:S02]  /*15f1a0*/  LDGSTS.E [R9+-0x72600], [R10.64], P2 ;  /* 0x8da000000a097fae */ /* 0x0003e40009121844 */
[----:B-1----:R-:W-:Y:S02]  /*15f1b0*/  MOV R10, R172 ;  /* 0x000000ac000a7202 */ /* 0x002fe40000000f00 */
[----:B------:R-:W3:Y:S01]  /*15f1c0*/  LDL.LU R172, [R1+0x61f8] ;  /* 0x0061f80001ac7983 */ /* 0x000ee20000300800 */
[----:B------:R-:W-:Y:S01]  /*15f1d0*/  ISETP.GT.AND P5, PT, R3, 0x46, PT ;  /* 0x000000460300780c */ /* 0x000fe20003fa4270 */
[----:B------:R-:W-:-:S03]  /*15f1e0*/  IMAD.MOV.U32 R11, RZ, RZ, R173 ;  /* 0x000000ffff0b7224 */ /* 0x000fc600078e00ad */
[----:B------:R-:W-:Y:S02]  /*15f1f0*/  SEL R9, RZ, 0x4, !P5 ;  /* 0x00000004ff097807 */ /* 0x000fe40006800000 */
[----:B------:R1:W-:Y:S02]  /*15f200*/  LDGSTS.E [R20+-0x72500], [R10.64], P2 ;  /* 0x8db000000a147fae */ /* 0x0003e40009121844 */
[----:B------:R-:W-:Y:S02]  /*15f210*/  SEL R9, R9, RZ, !P0 ;  /* 0x000000ff09097207 */ /* 0x000fe40004000000 */
[----:B----4-:R-:W-:-:S05]  /*15f220*/  IADD3 R22, P5, R22, R199, RZ ;  /* 0x000000c716167210 */ /* 0x010fca0007fbe0ff */
[----:B------:R4:W-:Y:S01]  /*15f230*/  STL [R1+0x621c], R22 ;  /* 0x00621c1601007387 */ /* 0x0009e20000100800 */
[----:B-1----:R-:W-:Y:S02]  /*15f240*/  IMAD.MOV.U32 R10, RZ, RZ, R22 ;  /* 0x000000ffff0a7224 */ /* 0x002fe400078e0016 */
[----:B--2---:R-:W-:-:S05]  /*15f250*/  IMAD.X R171, R171, 0x1, R0, P5 ;  /* 0x00000001abab7824 */ /* 0x004fca00028e0600 */
[----:B------:R-:W-:Y:S01]  /*15f260*/  MOV R11, R171 ;  /* 0x000000ab000b7202 */ /* 0x000fe20000000f00 */
[----:B---3--:R-:W-:Y:S01]  /*15f270*/  HMMA.1688.F32.TF32 R92, R24, R184, R92 ;  /* 0x000000b8185c723c */ /* 0x008fe2000008105c */
[-C--:B------:R-:W-:Y:S02]  /*15f280*/  IADD3 R21, P2, R21, R199.reuse, RZ ;  /* 0x000000c715157210 */ /* 0x080fe40007f5e0ff */
[-C--:B------:R-:W-:Y:S02]  /*15f290*/  IADD3 R23, P5, R23, R199.reuse, RZ ;  /* 0x000000c717177210 */ /* 0x080fe40007fbe0ff */
[----:B------:R-:W-:Y:S01]  /*15f2a0*/  IADD3.X R170, R170, R0, RZ, P2, !PT ;  /* 0x00000000aaaa7210 */ /* 0x000fe200017fe4ff */
[----:B------:R-:W-:Y:S01]  /*15f2b0*/  ISETP.NE.U32.AND P2, PT, R9, RZ, PT ;  /* 0x000000ff0900720c */ /* 0x000fe20003f45070 */
[----:B------:R-:W-:Y:S01]  /*15f2c0*/  STL [R1+0x6214], R21 ;  /* 0x0062141501007387 */ /* 0x000fe20000100800 */
[----:B------:R-:W-:Y:S01]  /*15f2d0*/  IADD3 R9, R8, 0x100000, RZ ;  /* 0x0010000008097810 */ /* 0x000fe20007ffe0ff */
[----:B------:R1:W-:Y:S02]  /*15f2e0*/  STL [R1+0x6210], R171 ;  /* 0x006210ab01007387 */ /* 0x0003e40000100800 */
[----:B------:R-:W-:Y:S01]  /*15f2f0*/  STL [R1+0x620c], R23 ;  /* 0x00620c1701007387 */ /* 0x000fe20000100800 */
[----:B------:R2:W-:Y:S01]  /*15f300*/  STL [R1+0x6208], R170 ;  /* 0x006208aa01007387 */ /* 0x0005e20000100800 */
[----:B------:R-:W3:Y:S03]  /*15f310*/  LDL.LU R184, [R1+0x1630] ;  /* 0x0016300001b87983 */ /* 0x000ee60000300800 */
[----:B------:R1:W-:Y:S01]  /*15f320*/  LDGSTS.E [R9+-0x71800], [R10.64], P3 ;  /* 0x8e8000000a097fae */ /* 0x0003e20009921844 */
[----:B------:R-:W-:Y:S01]  /*15f330*/  IMAD.X R168, R168, 0x1, R0, P5 ;  /* 0x00000001a8a87824 */ /* 0x000fe200028e0600 */
[----:B------:R-:W-:-:S04]  /*15f340*/  IADD3 R169, P5, R169, R199, RZ ;  /* 0x000000c7a9a97210 */ /* 0x000fc80007fbe0ff */
[----:B------:R2:W-:Y:S01]  /*15f350*/  STL [R1+0x6200], R168 ;  /* 0x006200a801007387 */ /* 0x0005e20000100800 */
[----:B------:R-:W3:Y:S02]  /*15f360*/  LDL.LU R185, [R1+0x1634] ;  /* 0x0016340001b97983 */ /* 0x000ee40000300800 */
[----:B-1----:R-:W-:Y:S01]  /*15f370*/  IMAD.MOV.U32 R10, RZ, RZ, R21 ;  /* 0x000000ffff0a7224 */ /* 0x002fe200078e0015 */
[----:B------:R-:W-:Y:S01]  /*15f380*/  MOV R11, R170 ;  /* 0x000000aa000b7202 */ /* 0x000fe20000000f00 */
[----:B------:R1:W-:Y:S01]  /*15f390*/  STL [R1+0x6204], R169 ;  /* 0x006204a901007387 */ /* 0x0003e20000100800 */
[----:B----4-:R-:W4:Y:S02]  /*15f3a0*/  LDL.LU R22, [R1+0x619c] ;  /* 0x00619c0001167983 */ /* 0x010f240000300800 */
[----:B------:R-:W3:Y:S01]  /*15f3b0*/  LDL.LU R171, [R1+0x6190] ;  /* 0x0061900001ab7983 */ /* 0x000ee20000300800 */
[----:B------:R1:W-:Y:S01]  /*15f3c0*/  LDGSTS.E [R9+-0x71700], [R10.64], P3 ;  /* 0x8e9000000a097fae */ /* 0x0003e20009921844 */
[----:B------:R-:W-:Y:S01]  /*15f3d0*/  IMAD.X R172, R172, 0x1, R0, P5 ;  /* 0x00000001acac7824 */ /* 0x000fe200028e0600 */
[----:B------:R-:W-:-:S04]  /*15f3e0*/  IADD3 R21, R8, 0x100000, RZ ;  /* 0x0010000008157810 */ /* 0x000fc80007ffe0ff */
[----:B------:R3:W-:Y:S01]  /*15f3f0*/  STL [R1+0x61f8], R172 ;  /* 0x0061f8ac01007387 */ /* 0x0007e20000100800 */
[----:B--2---:R-:W2:Y:S02]  /*15f400*/  LDL.LU R170, [R1+0x6194] ;  /* 0x0061940001aa7983 */ /* 0x004ea40000300800 */
[----:B-1----:R-:W-:Y:S01]  /*15f410*/  IMAD.MOV.U32 R11, RZ, RZ, R168 ;  /* 0x000000ffff0b7224 */ /* 0x002fe200078e00a8 */
[----:B------:R-:W2:Y:S01]  /*15f420*/  LDL.LU R175, [R1+0x6188] ;  /* 0x0061880001af7983 */ /* 0x000ea20000300800 */
[----:B------:R-:W-:-:S03]  /*15f430*/  IMAD.MOV.U32 R10, RZ, RZ, R23 ;  /* 0x000000ffff0a7224 */ /* 0x000fc600078e0017 */
[----:B------:R-:W2:Y:S01]  /*15f440*/  LDL.LU R168, [R1+0x6180] ;  /* 0x0061800001a87983 */ /* 0x000ea20000300800 */
[----:B------:R-:W2:Y:S02]  /*15f450*/  LDL.LU R23, [R1+0x618c] ;  /* 0x00618c0001177983 */ /* 0x000ea40000300800 */
[----:B------:R-:W2:Y:S01]  /*15f460*/  LDL.LU R173, [R1+0x6178] ;  /* 0x0061780001ad7983 */ /* 0x000ea20000300800 */
[----:B------:R1:W-:Y:S02]  /*15f470*/  LDGSTS.E [R21+-0x71600], [R10.64], P3 ;  /* 0x8ea000000a157fae */ /* 0x0003e40009921844 */
[----:B-1----:R-:W-:Y:S02]  /*15f480*/  MOV R10, R169 ;  /* 0x000000a9000a7202 */ /* 0x002fe40000000f00 */
[----:B------:R-:W2:Y:S01]  /*15f490*/  LDL.LU R169, [R1+0x6184] ;  /* 0x0061840001a97983 */ /* 0x000ea20000300800 */
[----:B------:R-:W-:-:S04]  /*15f4a0*/  ISETP.GT.AND P5, PT, R3, 0x4a, PT ;  /* 0x0000004a0300780c */ /* 0x000fc80003fa4270 */
[----:B------:R-:W-:Y:S01]  /*15f4b0*/  SEL R9, RZ, 0x4, !P5 ;  /* 0x00000004ff097807 */ /* 0x000fe20006800000 */
[----:B------:R-:W-:-:S03]  /*15f4c0*/  IMAD.MOV.U32 R11, RZ, RZ, R172 ;  /* 0x000000ffff0b7224 */ /* 0x000fc600078e00ac */
[----:B------:R-:W-:Y:S01]  /*15f4d0*/  SEL R9, R9, RZ, !P0 ;  /* 0x000000ff09097207 */ /* 0x000fe20004000000 */
[----:B------:R-:W-:Y:S01]  /*15f4e0*/  IMAD.MOV.U32 R194, RZ, RZ, R226 ;  /* 0x000000ffffc27224 */ /* 0x000fe200078e00e2 */
[----:B------:R1:W-:Y:S01]  /*15f4f0*/  LDGSTS.E [R20+-0x71500], [R10.64], P3 ;  /* 0x8eb000000a147fae */ /* 0x0003e20009921844 */
[----:B------:R-:W-:Y:S02]  /*15f500*/  MOV R195, R225 ;  /* 0x000000e100c37202 */ /* 0x000fe40000000f00 */
[----:B------:R-:W-:Y:S01]  /*15f510*/  ISETP.NE.U32.AND P3, PT, R9, RZ, PT ;  /* 0x000000ff0900720c */ /* 0x000fe20003f65070 */
[----:B------:R-:W-:Y:S01]  /*15f520*/  IADD3 R9, R8, 0x100000, RZ ;  /* 0x0010000008097810 */ /* 0x000fe20007ffe0ff */
[----:B----4-:R-:W-:-:S05]  /*15f530*/  IADD3 R22, P5, R22, R199, RZ ;  /* 0x000000c716167210 */ /* 0x010fca0007fbe0ff */
[----:B---3--:R-:W-:Y:S01]  /*15f540*/  IMAD.X R171, R171, 0x1, R0, P5 ;  /* 0x00000001abab7824 */ /* 0x008fe200028e0600 */
[----:B------:R-:W-:Y:S01]  /*15f550*/  STL [R1+0x619c], R22 ;  /* 0x00619c1601007387 */ /* 0x000fe20000100800 */
[----:B------:R-:W3:Y:S02]  /*15f560*/  LDL.LU R192, [R1+0x1640] ;  /* 0x0016400001c07983 */ /* 0x000ee40000300800 */
[----:B------:R-:W3:Y:S02]  /*15f570*/  LDL.LU R193, [R1+0x1644] ;  /* 0x0016440001c17983 */ /* 0x000ee40000300800 */
[----:B------:R-:W2:Y:S01]  /*15f580*/  LDL.LU R226, [R1+0x79dc] ;  /* 0x0079dc0001e27983 */ /* 0x000ea20000300800 */
[----:B------:R-:W3:Y:S01]  /*15f590*/  LDL.LU R225, [R1+0x79d8] ;  /* 0x0079d80001e17983 */ /* 0x000ee20000300800 */
[----:B--2---:R-:W-:Y:S02]  /*15f5a0*/  IADD3 R170, P6, R170, R199, RZ ;  /* 0x000000c7aaaa7210 */ /* 0x004fe40007fde0ff */
[----:B-1----:R-:W-:-:S02]  /*15f5b0*/  MOV R10, R22 ;  /* 0x00000016000a7202 */ /* 0x002fc40000000f00 */
[-C--:B------:R-:W-:Y:S01]  /*15f5c0*/  IADD3 R23, P5, R23, R199.reuse, RZ ;  /* 0x000000c717177210 */ /* 0x080fe20007fbe0ff */
[--C-:B------:R-:W-:Y:S02]  /*15f5d0*/  IMAD.X R175, R175, 0x1, R0.reuse, P6 ;  /* 0x00000001afaf7824 */ /* 0x100fe400030e0600 */
[----:B------:R-:W-:Y:S01]  /*15f5e0*/  IMAD.MOV.U32 R11, RZ, RZ, R171 ;  /* 0x000000ffff0b7224 */ /* 0x000fe200078e00ab */
[----:B------:R-:W-:Y:S01]  /*15f5f0*/  STL [R1+0x6194], R170 ;  /* 0x006194aa01007387 */ /* 0x000fe20000100800 */
[----:B------:R1:W-:Y:S02]  /*15f600*/  STL [R1+0x6190], R171 ;  /* 0x006190ab01007387 */ /* 0x0003e40000100800 */
[----:B------:R-:W-:Y:S02]  /*15f610*/  IMAD.X R168, R168, 0x1, R0, P5 ;  /* 0x00000001a8a87824 */ /* 0x000fe400028e0600 */
[----:B------:R-:W2:Y:S01]  /*15f620*/  LDL.LU R172, [R1+0x6110] ;  /* 0x0061100001ac7983 */ /* 0x000ea20000300800 */
[----:B------:R-:W-:Y:S04]  /*15f630*/  STL [R1+0x6188], R175 ;  /* 0x006188af01007387 */ /* 0x000fe80000100800 */
[----:B------:R1:W-:Y:S04]  /*15f640*/  LDGSTS.E [R9+-0x70800], [R10.64], P4 ;  /* 0x8f8000000a097fae */ /* 0x0003e8000a121844 */
[----:B-1----:R-:W2:Y:S01]  /*15f650*/  LDL.LU R171, [R1+0x611c] ;  /* 0x00611c0001ab7983 */ /* 0x002ea20000300800 */
[----:B------:R-:W-:-:S03]  /*15f660*/  IADD3 R169, P5, R169, R199, RZ ;  /* 0x000000c7a9a97210 */ /* 0x000fc60007fbe0ff */
[----:B------:R1:W-:Y:S01]  /*15f670*/  STL [R1+0x618c], R23 ;  /* 0x00618c1701007387 */ /* 0x0003e20000100800 */
[----:B------:R-:W3:Y:S01]  /*15f680*/  LDL.LU R22, [R1+0x6108] ;  /* 0x0061080001167983 */ /* 0x000ee20000300800 */
[----:B------:R-:W-:Y:S01]  /*15f690*/  MOV R10, R170 ;  /* 0x000000aa000a7202 */ /* 0x000fe20000000f00 */
[----:B------:R-:W-:Y:S02]  /*15f6a0*/  IMAD.MOV.U32 R11, RZ, RZ, R175 ;  /* 0x000000ffff0b7224 */ /* 0x000fe400078e00af */
[----:B------:R-:W-:Y:S01]  /*15f6b0*/  IMAD.X R173, R173, 0x1, R0, P5 ;  /* 0x00000001adad7824 */ /* 0x000fe200028e0600 */
[----:B------:R-:W3:Y:S01]  /*15f6c0*/  LDL.LU R21, [R1+0x6114] ;  /* 0x0061140001157983 */ /* 0x000ee20000300800 */
[----:B------:R1:W-:Y:S02]  /*15f6d0*/  STL [R1+0x6180], R168 ;  /* 0x006180a801007387 */ /* 0x0003e40000100800 */
[----:B------:R1:W-:Y:S01]  /*15f6e0*/  STL [R1+0x6184], R169 ;  /* 0x006184a901007387 */ /* 0x0003e20000100800 */
[----:B------:R1:W-:Y:S01]  /*15f6f0*/  LDGSTS.E [R20+-0x70700], [R10.64], P4 ;  /* 0x8f9000000a147fae */ /* 0x0003e2000a121844 */
[----:B------:R-:W2:Y:S02]  /*15f700*/  LDL.LU R170, [R1+0x6100] ;  /* 0x0061000001aa7983 */ /* 0x000ea40000300800 */
[----:B------:R1:W-:Y:S02]  /*15f710*/  STL [R1+0x6178], R173 ;  /* 0x006178ad01007387 */ /* 0x0003e40000100800 */
[----:B-1----:R-:W-:-:S02]  /*15f720*/  MOV R10, R23 ;  /* 0x00000017000a7202 */ /* 0x002fc40000000f00 */
[----:B------:R-:W2:Y:S01]  /*15f730*/  LDL.LU R23, [R1+0x610c] ;  /* 0x00610c0001177983 */ /* 0x000ea20000300800 */
[----:B------:R-:W-:Y:S02]  /*15f740*/  IMAD.MOV.U32 R11, RZ, RZ, R168 ;  /* 0x000000ffff0b7224 */ /* 0x000fe400078e00a8 */
[----:B------:R-:W2:Y:S03]  /*15f750*/  LDL.LU R168, [R1+0x6104] ;  /* 0x0061040001a87983 */ /* 0x000ea60000300800 */
[----:B------:R1:W-:Y:S02]  /*15f760*/  LDGSTS.E [R9+-0x70600], [R10.64], P4 ;  /* 0x8fa000000a097fae */ /* 0x0003e4000a121844 */
[----:B-1----:R-:W-:Y:S02]  /*15f770*/  IMAD.MOV.U32 R10, RZ, RZ, R169 ;  /* 0x000000ffff0a7224 */ /* 0x002fe400078e00a9 */
[----:B------:R-:W2:Y:S01]  /*15f780*/  LDL.LU R169, [R1+0x60f8] ;  /* 0x0060f80001a97983 */ /* 0x000ea20000300800 */
[----:B------:R-:W-:-:S02]  /*15f790*/  ISETP.GT.AND P5, PT, R3, 0x4e, PT ;  /* 0x0000004e0300780c */ /* 0x000fc40003fa4270 */
[----:B------:R-:W-:Y:S01]  /*15f7a0*/  MOV R11, R173 ;  /* 0x000000ad000b7202 */ /* 0x000fe20000000f00 */
[----:B------:R-:W2:Y:S01]  /*15f7b0*/  LDL.LU R180, [R1+0x1650] ;  /* 0x0016500001b47983 */ /* 0x000ea20000300800 */
[----:B------:R-:W-:-:S03]  /*15f7c0*/  SEL R9, RZ, 0x4, !P5 ;  /* 0x00000004ff097807 */ /* 0x000fc60006800000 */
[----:B------:R1:W-:Y:S01]  /*15f7d0*/  LDGSTS.E [R20+-0x70500], [R10.64], P4 ;  /* 0x8fb000000a147fae */ /* 0x0003e2000a121844 */
[----:B------:R-:W-:Y:S02]  /*15f7e0*/  IMAD.MOV.U32 R182, RZ, RZ, R224 ;  /* 0x000000ffffb67224 */ /* 0x000fe400078e00e0 */
[----:B------:R-:W-:Y:S01]  /*15f7f0*/  IMAD.MOV.U32 R183, RZ, RZ, R206 ;  /* 0x000000ffffb77224 */ /* 0x000fe200078e00ce */
[----:B------:R-:W-:Y:S02]  /*15f800*/  SEL R9, R9, RZ, !P0 ;  /* 0x000000ff09097207 */ /* 0x000fe40004000000 */
[----:B--2---:R-:W-:-:S04]  /*15f810*/  IADD3 R171, P5, R171, R199, RZ ;  /* 0x000000c7abab7210 */ /* 0x004fc80007fbe0ff */
[----:B------:R-:W-:Y:S01]  /*15f820*/  IADD3.X R172, R172, R0, RZ, P5, !PT ;  /* 0x00000000acac7210 */ /* 0x000fe20002ffe4ff */
[----:B------:R2:W-:Y:S01]  /*15f830*/  STL [R1+0x611c], R171 ;  /* 0x00611cab01007387 */ /* 0x0005e20000100800 */
[----:B------:R-:W4:Y:S02]  /*15f840*/  LDL.LU R181, [R1+0x1654] ;  /* 0x0016540001b57983 */ /* 0x000f240000300800 */
[----:B------:R-:W4:Y:S02]  /*15f850*/  LDL.LU R224, [R1+0x79d4] ;  /* 0x0079d40001e07983 */ /* 0x000f240000300800 */
[----:B------:R-:W4:Y:S01]  /*15f860*/  LDL.LU R206, [R1+0x79d0] ;  /* 0x0079d00001ce7983 */ /* 0x000f220000300800 */
[----:B---3--:R-:W-:-:S05]  /*15f870*/  IADD3 R21, P4, R21, R199, RZ ;  /* 0x000000c715157210 */ /* 0x008fca0007f9e0ff */
[----:B------:R-:W-:Y:S01]  /*15f880*/  IMAD.X R22, R22, 0x1, R0, P4 ;  /* 0x0000000116167824 */ /* 0x000fe200020e0600 */
[----:B------:R-:W-:Y:S01]  /*15f890*/  STL [R1+0x6114], R21 ;  /* 0x0061141501007387 */ /* 0x000fe20000100800 */
[----:B------:R3:W-:Y:S01]  /*15f8a0*/  STL [R1+0x6110], R172 ;  /* 0x006110ac01007387 */ /* 0x0007e20000100800 */
[----:B------:R-:W-:Y:S02]  /*15f8b0*/  ISETP.NE.U32.AND P4, PT, R9, RZ, PT ;  /* 0x000000ff0900720c */ /* 0x000fe40003f85070 */
[----:B--2---:R-:W-:-:S05]  /*15f8c0*/  IADD3 R23, P5, R23, R199, RZ ;  /* 0x000000c717177210 */ /* 0x004fca0007fbe0ff */
[----:B------:R-:W-:Y:S01]  /*15f8d0*/  IMAD.X R170, R170, 0x1, R0, P5 ;  /* 0x00000001aaaa7824 */ /* 0x000fe200028e0600 */
[----:B------:R-:W-:Y:S01]  /*15f8e0*/  IADD3 R168, P5, R168, R199, RZ ;  /* 0x000000c7a8a87210 */ /* 0x000fe20007fbe0ff */
[----:B------:R-:W-:Y:S01]  /*15f8f0*/  STL [R1+0x610c], R23 ;  /* 0x00610c1701007387 */ /* 0x000fe20000100800 */
[----:B------:R2:W-:Y:S01]  /*15f900*/  STL [R1+0x6108], R22 ;  /* 0x0061081601007387 */ /* 0x0005e20000100800 */
[----:B------:R-:W-:Y:S02]  /*15f910*/  IADD3 R9, R8, 0x100000, RZ ;  /* 0x0010000008097810 */ /* 0x000fe40007ffe0ff */
[----:B-1----:R-:W-:Y:S01]  /*15f920*/  MOV R10, R171 ;  /* 0x000000ab000a7202 */ /* 0x002fe20000000f00 */
[----:B------:R-:W-:Y:S01]  /*15f930*/  IMAD.MOV.U32 R11, RZ, RZ, R172 ;  /* 0x000000ffff0b7224 */ /* 0x000fe200078e00ac */
[----:B------:R-:W4:Y:S01]  /*15f940*/  LDL.LU R173, [R1+0x6090] ;  /* 0x0060900001ad7983 */ /* 0x000f220000300800 */
[----:B------:R1:W-:Y:S02]  /*15f950*/  STL [R1+0x6100], R170 ;  /* 0x006100aa01007387 */ /* 0x0003e40000100800 */
[----:B------:R-:W4:Y:S02]  /*15f960*/  LDL.LU R171, [R1+0x609c] ;  /* 0x00609c0001ab7983 */ /* 0x000f240000300800 */
[----:B------:R-:W-:Y:S01]  /*15f970*/  STL [R1+0x6104], R168 ;  /* 0x006104a801007387 */ /* 0x000fe20000100800 */
[----:B------:R1:W-:Y:S04]  /*15f980*/  LDGSTS.E [R9+-0x6f800], [R10.64], P1 ;  /* 0x908000000a097fae */ /* 0x0003e80008921844 */
[----:B---3--:R-:W4:Y:S01]  /*15f990*/  LDL.LU R172, [R1+0x6088] ;  /* 0x0060880001ac7983 */ /* 0x008f220000300800 */
[----:B------:R-:W-:-:S05]  /*15f9a0*/  IMAD.X R169, R169, 0x1, R0, P5 ;  /* 0x00000001a9a97824 */ /* 0x000fca00028e0600 */
[----:B------:R2:W-:Y:S01]  /*15f9b0*/  STL [R1+0x60f8], R169 ;  /* 0x0060f8a901007387 */ /* 0x0005e20000100800 */
[----:B-1----:R-:W-:-:S03]  /*15f9c0*/  IMAD.MOV.U32 R11, RZ, RZ, R22 ;  /* 0x000000ffff0b7224 */ /* 0x002fc600078e0016 */
[----:B--2---:R-:W2:Y:S01]  /*15f9d0*/  LDL.LU R22, [R1+0x6094] ;  /* 0x0060940001167983 */ /* 0x004ea20000300800 */
[----:B------:R-:W-:Y:S01]  /*15f9e0*/  MOV R10, R21 ;  /* 0x00000015000a7202 */ /* 0x000fe20000000f00 */
[----:B------:R-:W-:-:S04]  /*15f9f0*/  IADD3 R21, R8, 0x100000, RZ ;  /* 0x0010000008157810 */ /* 0x000fc80007ffe0ff */
[----:B------:R1:W-:Y:S01]  /*15fa00*/  LDGSTS.E [R9+-0x6f700], [R10.64], P1 ;  /* 0x909000000a097fae */ /* 0x0003e20008921844 */
[----:B------:R-:W-:Y:S01]  /*15fa10*/  ISETP.GT.AND P5, PT, R3, 0x52, PT ;  /* 0x000000520300780c */ /* 0x000fe20003fa4270 */
[----:B-1----:R-:W-:Y:S01]  /*15fa20*/  IMAD.MOV.U32 R10, RZ, RZ, R23 ;  /* 0x000000ffff0a7224 */ /* 0x002fe200078e0017 */
[----:B------:R-:W-:Y:S02]  /*15fa30*/  MOV R11, R170 ;  /* 0x000000aa000b7202 */ /* 0x000fe40000000f00 */
[----:B------:R-:W4:Y:S01]  /*15fa40*/  LDL.LU R170, [R1+0x6080] ;  /* 0x0060800001aa7983 */ /* 0x000f220000300800 */
[----:B------:R-:W4:Y:S03]  /*15fa50*/  LDL.LU R23, [R1+0x608c] ;  /* 0x00608c0001177983 */ /* 0x000f260000300800 */
[----:B------:R1:W-:Y:S01]  /*15fa60*/  LDGSTS.E [R21+-0x6f600], [R10.64], P1 ;  /* 0x90a000000a157fae */ /* 0x0003e20008921844 */
[----:B------:R-:W-:Y:S01]  /*15fa70*/  SEL R9, RZ, 0x4, !P5 ;  /* 0x00000004ff097807 */ /* 0x000fe20006800000 */
[----:B-1----:R-:W-:-:S02]  /*15fa80*/  IMAD.MOV.U32 R11, RZ, RZ, R169 ;  /* 0x000000ffff0b7224 */ /* 0x002fc400078e00a9 */
[----:B------:R-:W-:Y:S01]  /*15fa90*/  IMAD.MOV.U32 R10, RZ, RZ, R168 ;  /* 0x000000ffff0a7224 */ /* 0x000fe200078e00a8 */
[----:B------:R-:W4:Y:S01]  /*15faa0*/  LDL.LU R169, [R1+0x6078] ;  /* 0x0060780001a97983 */ /* 0x000f220000300800 */
[----:B------:R-:W4:Y:S01]  /*15fab0*/  LDL.LU R168, [R1+0x6084] ;  /* 0x0060840001a87983 */ /* 0x000f220000300800 */
[----:B------:R-:W-:Y:S01]  /*15fac0*/  HMMA.1688.F32.TF32 R108, R24, R188, R108 ;  /* 0x000000bc186c723c */ /* 0x000fe2000008106c */
[----:B------:R-:W-:Y:S01]  /*15fad0*/  MOV R190, R222 ;  /* 0x000000de00be7202 */ /* 0x000fe20000000f00 */
[----:B------:R-:W-:Y:S01]  /*15fae0*/  IMAD.MOV.U32 R191, RZ, RZ, R223 ;  /* 0x000000ffffbf7224 */ /* 0x000fe200078e00df */
[----:B------:R1:W-:Y:S01]  /*15faf0*/  LDGSTS.E [R20+-0x6f500], [R10.64], P1 ;  /* 0x90b000000a147fae */ /* 0x0003e20008921844 */
[----:B----4-:R-:W-:-:S05]  /*15fb00*/  IADD3 R171, P5, R171, R199, RZ ;  /* 0x000000c7abab7210 */ /* 0x010fca0007fbe0ff */
[----:B------:R4:W-:Y:S01]  /*15fb10*/  STL [R1+0x609c], R171 ;  /* 0x00609cab01007387 */ /* 0x0009e20000100800 */
[----:B------:R-:W3:Y:S02]  /*15fb20*/  LDL.LU R188, [R1+0x1660] ;  /* 0x0016600001bc7983 */ /* 0x000ee40000300800 */
[----:B------:R-:W-:Y:S02]  /*15fb30*/  IMAD.X R173, R173, 0x1, R0, P5 ;  /* 0x00000001adad7824 */ /* 0x000fe400028e0600 */
[----:B------:R-:W3:Y:S01]  /*15fb40*/  LDL.LU R189, [R1+0x1664] ;  /* 0x0016640001bd7983 */ /* 0x000ee20000300800 */
[----:B------:R-:W3:Y:S01]  /*15fb50*/  LDL.LU R222, [R1+0x79cc] ;  /* 0x0079cc0001de7983 */ /* 0x000ee20000300800 */
[----:B------:R-:W3:Y:S01]  /*15fb60*/  LDL.LU R223, [R1+0x79c8] ;  /* 0x0079c80001df7983 */ /* 0x000ee20000300800 */
[----:B--2---:R-:W-:Y:S01]  /*15fb70*/  IADD3 R22, P6, R22, R199, RZ ;  /* 0x000000c716167210 */ /* 0x004fe20007fde0ff */
[----:B-1----:R-:W-:-:S04]  /*15fb80*/  IMAD.MOV.U32 R10, RZ, RZ, R171 ;  /* 0x000000ffff0a7224 */ /* 0x002fc800078e00ab */
[----:B------:R-:W-:Y:S01]  /*15fb90*/  STL [R1+0x6094], R22 ;  /* 0x0060941601007387 */ /* 0x000fe20000100800 */
[----:B------:R1:W-:Y:S02]  /*15fba0*/  STL [R1+0x6090], R173 ;  /* 0x006090ad01007387 */ /* 0x0003e40000100800 */
[----:B----4-:R-:W2:Y:S01]  /*15fbb0*/  LDL.LU R171, [R1+0x601c] ;  /* 0x00601c0001ab7983 */ /* 0x010ea20000300800 */
[----:B------:R-:W-:Y:S01]  /*15fbc0*/  SEL R9, R9, RZ, !P0 ;  /* 0x000000ff09097207 */ /* 0x000fe20004000000 */
[----:B------:R-:W-:Y:S01]  /*15fbd0*/  IMAD.MOV.U32 R11, RZ, RZ, R173 ;  /* 0x000000ffff0b7224 */ /* 0x000fe200078e00ad */
[----:B------:R-:W-:Y:S02]  /*15fbe0*/  IADD3.X R172, R172, R0, RZ, P6, !PT ;  /* 0x00000000acac7210 */ /* 0x000fe400037fe4ff */
[----:B------:R-:W-:Y:S01]  /*15fbf0*/  ISETP.NE.U32.AND P1, PT, R9, RZ, PT ;  /* 0x000000ff0900720c */ /* 0x000fe20003f25070 */
[----:B------:R-:W-:Y:S02]  /*15fc00*/  IADD3 R9, R8, 0x100000, RZ ;  /* 0x0010000008097810 */ /* 0x000fe40007ffe0ff */
[----:B------:R-:W-:Y:S04]  /*15fc10*/  STL [R1+0x6088], R172 ;  /* 0x006088ac01007387 */ /* 0x000fe80000100800 */
[----:B------:R4:W-:Y:S01]  /*15fc20*/  LDGSTS.E [R9+-0x6e800], [R10.64], P2 ;  /* 0x918000000a097fae */ /* 0x0009e20009121844 */
[----:B------:R-:W-:-:S04]  /*15fc30*/  IADD3 R23, P5, R23, R199, RZ ;  /* 0x000000c717177210 */ /* 0x000fc80007fbe0ff */
[----:B------:R-:W-:Y:S01]  /*15fc40*/  IADD3.X R170, R170, R0, RZ, P5, !PT ;  /* 0x00000000aaaa7210 */ /* 0x000fe20002ffe4ff */
[----:B------:R-:W-:Y:S01]  /*15fc50*/  STL [R1+0x608c], R23 ;  /* 0x00608c1701007387 */ /* 0x000fe20000100800 */
[----:B----4-:R-:W-:Y:S02]  /*15fc60*/  IMAD.MOV.U32 R10, RZ, RZ, R22 ;  /* 0x000000ffff0a7224 */ /* 0x010fe400078e0016 */
[----:B------:R-:W-:Y:S01]  /*15fc70*/  IMAD.MOV.U32 R11, RZ, RZ, R172 ;  /* 0x000000ffff0b7224 */ /* 0x000fe200078e00ac */
[----:B-1----:R-:W4:Y:S04]  /*15fc80*/  LDL.LU R173, [R1+0x6010] ;  /* 0x0060100001ad7983 */ /* 0x002f280000300800 */
[----:B------:R1:W-:Y:S01]  /*15fc90*/  STL [R1+0x6080], R170 ;  /* 0x006080aa01007387 */ /* 0x0003e20000100800 */
[----:B------:R-:W3:Y:S03]  /*15fca0*/  LDL.LU R22, [R1+0x6008] ;  /* 0x0060080001167983 */ /* 0x000ee60000300800 */
[----:B------:R1:W-:Y:S01]  /*15fcb0*/  LDGSTS.E [R20+-0x6e700], [R10.64], P2 ;  /* 0x919000000a147fae */ /* 0x0003e20009121844 */
[----:B------:R-:W-:-:S04]  /*15fcc0*/  IADD3 R168, P5, R168, R199, RZ ;  /* 0x000000c7a8a87210 */ /* 0x000fc80007fbe0ff */
[----:B------:R-:W-:Y:S01]  /*15fcd0*/  IADD3.X R169, R169, R0, RZ, P5, !PT ;  /* 0x00000000a9a97210 */ /* 0x000fe20002ffe4ff */
[----:B------:R-:W-:Y:S01]  /*15fce0*/  STL [R1+0x6084], R168 ;  /* 0x006084a801007387 */ /* 0x000fe20000100800 */
[----:B------:R-:W3:Y:S02]  /*15fcf0*/  LDL.LU R21, [R1+0x6014] ;  /* 0x0060140001157983 */ /* 0x000ee40000300800 */
[----:B-1----:R-:W-:Y:S02]  /*15fd00*/  IMAD.MOV.U32 R10, RZ, RZ, R23 ;  /* 0x000000ffff0a7224 */ /* 0x002fe400078e0017 */
[----:B------:R-:W-:Y:S02]  /*15fd10*/  IMAD.MOV.U32 R11, RZ, RZ, R170 ;  /* 0x000000ffff0b7224 */ /* 0x000fe400078e00aa */
[----:B------:R-:W3:Y:S01]  /*15fd20*/  LDL.LU R170, [R1+0x6000] ;  /* 0x0060000001aa7983 */ /* 0x000ee20000300800 */
[----:B------:R1:W-:Y:S02]  /*15fd30*/  STL [R1+0x6078], R169 ;  /* 0x006078a901007387 */ /* 0x0003e40000100800 */
[----:B------:R-:W3:Y:S01]  /*15fd40*/  LDL.LU R23, [R1+0x600c] ;  /* 0x00600c0001177983 */ /* 0x000ee20000300800 */
[----:B------:R1:W-:Y:S01]  /*15fd50*/  LDGSTS.E [R9+-0x6e600], [R10.64], P2 ;  /* 0x91a000000a097fae */ /* 0x0003e20009121844 */
[----:B------:R-:W-:Y:S01]  /*15fd60*/  ISETP.GT.AND P5, PT, R3, 0x56, PT ;  /* 0x000000560300780c */ /* 0x000fe20003fa4270 */
[----:B-1----:R-:W-:Y:S01]  /*15fd70*/  IMAD.MOV.U32 R11, RZ, RZ, R169 ;  /* 0x000000ffff0b7224 */ /* 0x002fe200078e00a9 */
[----:B------:R-:W-:Y:S01]  /*15fd80*/  MOV R10, R168 ;  /* 0x000000a8000a7202 */ /* 0x000fe20000000f00 */
[----:B------:R-:W3:Y:S01]  /*15fd90*/  LDL.LU R169, [R1+0x5ff8] ;  /* 0x005ff80001a97983 */ /* 0x000ee20000300800 */
[----:B------:R-:W3:Y:S01]  /*15fda0*/  LDL.LU R168, [R1+0x6004] ;  /* 0x0060040001a87983 */ /* 0x000ee20000300800 */
[----:B------:R-:W-:Y:S01]  /*15fdb0*/  SEL R9, RZ, 0x4, !P5 ;  /* 0x00000004ff097807 */ /* 0x000fe20006800000 */
[----:B------:R-:W-:Y:S01]  /*15fdc0*/  HMMA.1688.F32.TF32 R88, R24, R184, R88 ;  /* 0x000000b81858723c */ /* 0x000fe20000081058 */
[----:B------:R-:W-:Y:S01]  /*15fdd0*/  IMAD.MOV.U32 R186, RZ, RZ, R5 ;  /* 0x000000ffffba7224 */ /* 0x000fe200078e0005 */
[----:B------:R-:W-:Y:S01]  /*15fde0*/  MOV R187, R7 ;  /* 0x0000000700bb7202 */ /* 0x000fe20000000f00 */
[----:B------:R1:W-:Y:S01]  /*15fdf0*/  LDGSTS.E [R20+-0x6e500], [R10.64], P2 ;  /* 0x91b000000a147fae */ /* 0x0003e20009121844 */
[----:B--2---:R-:W-:-:S05]  /*15fe00*/  IADD3 R171, P5, R171, R199, RZ ;  /* 0x000000c7abab7210 */ /* 0x004fca0007fbe0ff */
[----:B------:R-:W-:Y:S01]  /*15fe10*/  STL [R1+0x601c], R171 ;  /* 0x00601cab01007387 */ /* 0x000fe20000100800 */
[----:B------:R-:W2:Y:S02]  /*15fe20*/  LDL.LU R184, [R1+0x1670] ;  /* 0x0016700001b87983 */ /* 0x000ea40000300800 */
[----:B------:R-:W2:Y:S02]  /*15fe30*/  LDL.LU R185, [R1+0x1674] ;  /* 0x0016740001b97983 */ /* 0x000ea40000300800 */
[----:B------:R-:W2:Y:S01]  /*15fe40*/  LDL.LU R5, [R1+0x79c4] ;  /* 0x0079c40001057983 */ /* 0x000ea20000300800 */
[----:B------:R-:W2:Y:S01]  /*15fe50*/  LDL.LU R7, [R1+0x79c0] ;  /* 0x0079c00001077983 */ /* 0x000ea20000300800 */
[----:B------:R-:W2:Y:S01]  /*15fe60*/  LDL.LU R172, [R1+0x5f9c] ;  /* 0x005f9c0001ac7983 */ /* 0x000ea20000300800 */
[----:B------:R-:W-:Y:S01]  /*15fe70*/  SEL R9, R9, RZ, !P0 ;  /* 0x000000ff09097207 */ /* 0x000fe20004000000 */
[----:B-1----:R-:W-:Y:S02]  /*15fe80*/  IMAD.MOV.U32 R10, RZ, RZ, R171 ;  /* 0x000000ffff0a7224 */ /* 0x002fe400078e00ab */
[----:B----4-:R-:W-:-:S04]  /*15fe90*/  IMAD.X R173, R173, 0x1, R0, P5 ;  /* 0x00000001adad7824 */ /* 0x010fc800028e0600 */
[----:B------:R-:W-:Y:S01]  /*15fea0*/  IMAD.MOV.U32 R11, RZ, RZ, R173 ;  /* 0x000000ffff0b7224 */ /* 0x000fe200078e00ad */
[-C--:B---3--:R-:W-:Y:S02]  /*15feb0*/  IADD3 R21, P2, R21, R199.reuse, RZ ;  /* 0x000000c715157210 */ /* 0x088fe40007f5e0ff */
[----:B------:R-:W-:-:S03]  /*15fec0*/  IADD3 R23, P5, R23, R199, RZ ;  /* 0x000000c717177210 */ /* 0x000fc60007fbe0ff */
[----:B------:R-:W-:Y:S01]  /*15fed0*/  IMAD.X R22, R22, 0x1, R0, P2 ;  /* 0x0000000116167824 */ /* 0x000fe200010e0600 */
[----:B------:R-:W-:Y:S01]  /*15fee0*/  ISETP.NE.U32.AND P2, PT, R9, RZ, PT ;  /* 0x000000ff0900720c */ /* 0x000fe20003f45070 */
[----:B------:R-:W-:Y:S01]  /*15fef0*/  IADD3 R9, R8, 0x100000, RZ ;  /* 0x0010000008097810 */ /* 0x000fe20007ffe0ff */
[----:B------:R-:W-:Y:S01]  /*15ff00*/  IADD3.X R170, R170, R0, RZ, P5, !PT ;  /* 0x00000000aaaa7210 */ /* 0x000fe20002ffe4ff */
[----:B------:R-:W-:Y:S01]  /*15ff10*/  STL [R1+0x6014], R21 ;  /* 0x0060141501007387 */ /* 0x000fe20000100800 */
[----:B------:R1:W-:Y:S02]  /*15ff20*/  STL [R1+0x6010], R173 ;  /* 0x006010ad01007387 */ /* 0x0003e40000100800 */
[----:B------:R-:W-:Y:S02]  /*15ff30*/  STL [R1+0x600c], R23 ;  /* 0x00600c1701007387 */ /* 0x000fe40000100800 */
[----:B------:R3:W-:Y:S01]  /*15ff40*/  STL [R1+0x6008], R22 ;  /* 0x0060081601007387 */ /* 0x0007e20000100800 */
[----:B------:R4:W-:Y:S04]  /*15ff50*/  LDGSTS.E [R9+-0x6d800], [R10.64], P3 ;  /* 0x928000000a097fae */ /* 0x0009e80009921844 */
[----:B------:R1:W-:Y:S01]  /*15ff60*/  STL [R1+0x6000], R170 ;  /* 0x006000aa01007387 */ /* 0x0003e20000100800 */
[----:B------:R-:W-:-:S04]  /*15ff70*/  IADD3 R168, P5, R168, R199, RZ ;  /* 0x000000c7a8a87210 */ /* 0x000fc80007fbe0ff */
[----:B------:R-:W-:Y:S01]  /*15ff80*/  IADD3.X R169, R169, R0, RZ, P5, !PT ;  /* 0x00000000a9a97210 */ /* 0x000fe20002ffe4ff */
[----:B----4-:R-:W-:Y:S02]  /*15ff90*/  IMAD.MOV.U32 R10, RZ, RZ, R21 ;  /* 0x000000ffff0a7224 */ /* 0x010fe400078e0015 */
[----:B------:R-:W-:Y:S01]  /*15ffa0*/  IMAD.MOV.U32 R11, RZ, RZ, R22 ;  /* 0x000000ffff0b7224 */ /* 0x000fe200078e0016 */
[----:B------:R4:W-:Y:S01]  /*15ffb0*/  STL [R1+0x6004], R168 ;  /* 0x006004a801007387 */ /* 0x0009e20000100800 */
[----:B-1----:R-:W4:Y:S02]  /*15ffc0*/  LDL.LU R173, [R1+0x5f90] ;  /* 0x005f900001ad7983 */ /* 0x002f240000300800 */
[----:B------:R1:W-:Y:S01]  /*15ffd0*/  STL [R1+0x5ff8], R169 ;  /* 0x005ff8a901007387 */ /* 0x0003e20000100800 */
[----:B------:R-:W-:Y:S01]  /*15ffe0*/  ISETP.GT.AND P5, PT, R3, 0x5a, PT ;  /* 0x0000005a0300780c */ /* 0x000fe20003fa4270 */
[----:B---3--:R-:W3:Y:S04]  /*15fff0*/  LDL.LU R22, [R1+0x5f94] ;  /* 0x005f940001167983 */ /* 0x008ee80000300800 */
[----:B------:R1:W-:Y:S02]  /*160000*/  LDGSTS.E [R9+-0x6d700], [R10.64], P3 ;  /* 0x929000000a097fae */ /* 0x0003e40009921844 */
[----:B-1----:R-:W-:-:S02]  /*160010*/  MOV R10, R23 ;  /* 0x00000017000a7202 */ /* 0x002fc40000000f00 */
[----:B------:R-:W-:Y:S01]  /*160020*/  SEL R9, RZ, 0x4, !P5 ;  /* 0x00000004ff097807 */ /* 0x000fe20006800000 */
[----:B------:R-:W3:Y:S01]  /*160030*/  LDL.LU R23, [R1+0x5f88] ;  /* 0x005f880001177983 */ /* 0x000ee20000300800 */
[----:B------:R-:W3:Y:S02]  /*160040*/  LDL.LU R175, [R1+0x5f8c] ;  /* 0x005f8c0001af7983 */ /* 0x000ee40000300800 */
[----:B------:R-:W3:Y:S02]  /*160050*/  LDL.LU R179, [R1+0x5f80] ;  /* 0x005f800001b37983 */ /* 0x000ee40000300800 */
[----:B------:R-:W3:Y:S01]  /*160060*/  LDL.LU R178, [R1+0x5f78] ;  /* 0x005f780001b27983 */ /* 0x000ee20000300800 */
[----:B--2---:R-:W-:-:S05]  /*160070*/  IADD3 R172, P5, R172, R199, RZ ;  /* 0x000000c7acac7210 */ /* 0x004fca0007fbe0ff */
[----:B------:R-:W-:Y:S01]  /*160080*/  STL [R1+0x5f9c], R172 ;  /* 0x005f9cac01007387 */ /* 0x000fe20000100800 */
[----:B------:R-:W2:Y:S01]  /*160090*/  LDL.LU R176, [R1+0x5f84] ;  /* 0x005f840001b07983 */ /* 0x000ea20000300800 */
[----:B------:R-:W-:Y:S01]  /*1600a0*/  IADD3 R21, R8, 0x100000, RZ ;  /* 0x0010000008157810 */ /* 0x000fe20007ffe0ff */
[----:B------:R-:W-:Y:S01]  /*1600b0*/  IMAD.MOV.U32 R11, RZ, RZ, R170 ;  /* 0x000000ffff0b7224 */ /* 0x000fe200078e00aa */
[----:B------:R-:W-:-:S04]  /*1600c0*/  SEL R9, R9, RZ, !P0 ;  /* 0x000000ff09097207 */ /* 0x000fc80004000000 */
[----:B------:R1:W-:Y:S01]  /*1600d0*/  LDGSTS.E [R21+-0x6d600], [R10.64], P3 ;  /* 0x92a000000a157fae */ /* 0x0003e20009921844 */
[----:B------:R-:W-:Y:S02]  /*1600e0*/  IMAD.MOV.U32 R170, RZ, RZ, R6 ;  /* 0x000000ffffaa7224 */ /* 0x000fe400078e0006 */
[----:B------:R-:W-:Y:S02]  /*1600f0*/  IMAD.MOV.U32 R171, RZ, RZ, R4 ;  /* 0x000000ffffab7224 */ /* 0x000fe400078e0004 */
[----:B-1----:R-:W-:Y:S01]  /*160100*/  IMAD.MOV.U32 R10, RZ, RZ, R168 ;  /* 0x000000ffff0a7224 */ /* 0x002fe200078e00a8 */
[----:B------:R-:W-:Y:S01]  /*160110*/  MOV R11, R169 ;  /* 0x000000a9000b7202 */ /* 0x000fe20000000f00 */
[----:B----4-:R-:W4:Y:S01]  /*160120*/  LDL.LU R168, [R1+0x1680] ;  /* 0x0016800001a87983 */ /* 0x010f220000300800 */
[----:B------:R-:W4:Y:S02]  /*160130*/  LDL.LU R169, [R1+0x1684] ;  /* 0x0016840001a97983 */ /* 0x000f240000300800 */
[----:B------:R-:W4:Y:S02]  /*160140*/  LDL.LU R6, [R1+0x79bc] ;  /* 0x0079bc0001067983 */ /* 0x000f240000300800 */
[----:B------:R-:W4:Y:S01]  /*160150*/  LDL.LU R4, [R1+0x79b8] ;  /* 0x0079b80001047983 */ /* 0x000f220000300800 */
[----:B------:R1:W-:Y:S01]  /*160160*/  LDGSTS.E [R20+-0x6d500], [R10.64], P3 ;  /* 0x92b000000a147fae */ /* 0x0003e20009921844 */
[----:B------:R-:W-:Y:S01]  /*160170*/  ISETP.NE.U32.AND P3, PT, R9, RZ, PT ;  /* 0x000000ff0900720c */ /* 0x000fe20003f65070 */
[----:B------:R-:W-:-:S02]  /*160180*/  IADD3 R9, R8, 0x100000, RZ ;  /* 0x0010000008097810 */ /* 0x000fc40007ffe0ff */
[----:B-1----:R-:W-:Y:S01]  /*160190*/  IMAD.MOV.U32 R10, RZ, RZ, R172 ;  /* 0x000000ffff0a7224 */ /* 0x002fe200078e00ac */
[----:B------:R-:W-:Y:S02]  /*1601a0*/  IADD3.X R173, R173, R0, RZ, P5, !PT ;  /* 0x00000000adad7210 */ /* 0x000fe40002ffe4ff */
[----:B---3--:R-:W-:Y:S02]  /*1601b0*/  IADD3 R22, P6, R22, R199, RZ ;  /* 0x000000c716167210 */ /* 0x008fe40007fde0ff */
[----:B------:R-:W-:-:S03]  /*1601c0*/  MOV R11, R173 ;  /* 0x000000ad000b7202 */ /* 0x000fc60000000f00 */
[----:B------:R-:W-:Y:S01]  /*1601d0*/  STL [R1+0x5f94], R22 ;  /* 0x005f941601007387 */ /* 0x000fe20000100800 */
[----:B------:R1:W-:Y:S03]  /*1601e0*/  STL [R1+0x5f90], R173 ;  /* 0x005f90ad01007387 */ /* 0x0003e60000100800 */
[----:B------:R3:W-:Y:S01]  /*1601f0*/  LDGSTS.E [R9+-0x6c800], [R10.64], P4 ;  /* 0x938000000a097fae */ /* 0x0007e2000a121844 */
[--C-:B------:R-:W-:Y:S01]  /*160200*/  IMAD.X R23, R23, 0x1, R0.reuse, P6 ;  /* 0x0000000117177824 */ /* 0x100fe200030e0600 */
[----:B------:R-:W-:Y:S02]  /*160210*/  IADD3 R175, P5, R175, R199, RZ ;  /* 0x000000c7afaf7210 */ /* 0x000fe40007fbe0ff */
[----:B-1----:R-:W4:Y:S02]  /*160220*/  LDL.LU R173, [R1+0x5f10] ;  /* 0x005f100001ad7983 */ /* 0x002f240000300800 */
[----:B------:R1:W-:Y:S02]  /*160230*/  STL [R1+0x5f88], R23 ;  /* 0x005f881701007387 */ /* 0x0003e40000100800 */
[----:B------:R-:W4:Y:S02]  /*160240*/  LDL.LU R172, [R1+0x5f1c] ;  /* 0x005f1c0001ac7983 */ /* 0x000f240000300800 */
[----:B------:R-:W-:Y:S01]  /*160250*/  IMAD.X R179, R179, 0x1, R0, P5 ;  /* 0x00000001b3b37824 */ /* 0x000fe200028e0600 */
[----:B------:R1:W-:Y:S01]  /*160260*/  STL [R1+0x5f8c], R175 ;  /* 0x005f8caf01007387 */ /* 0x0003e20000100800 */
[----:B---3--:R-:W-:-:S02]  /*160270*/  IMAD.MOV.U32 R10, RZ, RZ, R22 ;  /* 0x000000ffff0a7224 */ /* 0x008fc400078e0016 */
[----:B------:R-:W3:Y:S01]  /*160280*/  LDL.LU R22, [R1+0x5f08] ;  /* 0x005f080001167983 */ /* 0x000ee20000300800 */
[----:B------:R-:W-:Y:S01]  /*160290*/  MOV R11, R23 ;  /* 0x00000017000b7202 */ /* 0x000fe20000000f00 */
[----:B------:R1:W-:Y:S01]  /*1602a0*/  STL [R1+0x5f80], R179 ;  /* 0x005f80b301007387 */ /* 0x0003e20000100800 */
[----:B------:R-:W3:Y:S03]  /*1602b0*/  LDL.LU R21, [R1+0x5f14] ;  /* 0x005f140001157983 */ /* 0x000ee60000300800 */
[----:B------:R1:W-:Y:S01]  /*1602c0*/  LDGSTS.E [R20+-0x6c700], [R10.64], P4 ;  /* 0x939000000a147fae */ /* 0x0003e2000a121844 */
[----:B------:R-:W-:Y:S01]  /*1602d0*/  HMMA.1688.F32.TF32 R80, R24, R180, R80 ;  /* 0x000000b41850723c */ /* 0x000fe20000081050 */
[----:B-1----:R-:W-:Y:S01]  /*1602e0*/  IMAD.MOV.U32 R10, RZ, RZ, R175 ;  /* 0x000000ffff0a7224 */ /* 0x002fe200078e00af */
[----:B------:R-:W-:-:S05]  /*1602f0*/  MOV R11, R179 ;  /* 0x000000b3000b7202 */ /* 0x000fca0000000f00 */
[----:B------:R1:W-:Y:S01]  /*160300*/  LDGSTS.E [R9+-0x6c600], [R10.64], P4 ;  /* 0x93a000000a097fae */ /* 0x0003e2000a121844 */
[----:B--2---:R-:W-:-:S05]  /*160310*/  IADD3 R176, P5, R176, R199, RZ ;  /* 0x000000c7b0b07210 */ /* 0x004fca0007fbe0ff */
[----:B------:R-:W-:Y:S01]  /*160320*/  STL [R1+0x5f84], R176 ;  /* 0x005f84b001007387 */ /* 0x000fe20000100800 */
[----:B------:R-:W2:Y:S02]  /*160330*/  LDL.LU R23, [R1+0x5f0c] ;  /* 0x005f0c0001177983 */ /* 0x000ea40000300800 */
[----:B------:R-:W-:Y:S02]  /*160340*/  IMAD.X R178, R178, 0x1, R0, P5 ;  /* 0x00000001b2b27824 */ /* 0x000fe400028e0600 */
[----:B------:R-:W2:Y:S03]  /*160350*/  LDL.LU R175, [R1+0x5f00] ;  /* 0x005f000001af7983 */ /* 0x000ea60000300800 */
[----:B------:R2:W-:Y:S01]  /*160360*/  STL [R1+0x5f78], R178 ;  /* 0x005f78b201007387 */ /* 0x0005e20000100800 */
[----:B------:R-:W2:Y:S02]  /*160370*/  LDL.LU R179, [R1+0x5f04] ;  /* 0x005f040001b37983 */ /* 0x000ea40000300800 */
[----:B------:R-:W2:Y:S01]  /*160380*/  LDL.LU R180, [R1+0x5ef8] ;  /* 0x005ef80001b47983 */ /* 0x000ea20000300800 */
[----:B------:R-:W-:Y:S01]  /*160390*/  ISETP.GT.AND P5, PT, R3, 0x5e, PT ;  /* 0x0000005e0300780c */ /* 0x000fe20003fa4270 */
[----:B-1----:R-:W-:-:S02]  /*1603a0*/  IMAD.MOV.U32 R10, RZ, RZ, R176 ;  /* 0x000000ffff0a7224 */ /* 0x002fc400078e00b0 */
[----:B------:R-:W-:Y:S01]  /*1603b0*/  IMAD.MOV.U32 R11, RZ, RZ, R178 ;  /* 0x000000ffff0b7224 */ /* 0x000fe200078e00b2 */
[----:B------:R-:W-:-:S04]  /*1603c0*/  SEL R9, RZ, 0x4, !P5 ;  /* 0x00000004ff097807 */ /* 0x000fc80006800000 */
[----:B------:R1:W-:Y:S01]  /*1603d0*/  LDGSTS.E [R20+-0x6c500], [R10.64], P4 ;  /* 0x93b000000a147fae */ /* 0x0003e2000a121844 */
[----:B------:R-:W-:Y:S01]  /*1603e0*/  SEL R9, R9, RZ, !P0 ;  /* 0x000000ff09097207 */ /* 0x000fe20004000000 */
[----:B----4-:R-:W-:Y:S01]  /*1603f0*/  HMMA.1688.F32.TF32 R36, R24, R168, R36 ;  /* 0x000000a81824723c */ /* 0x010fe20000081024 */
[----:B------:R-:W-:-:S04]  /*160400*/  IADD3 R172, P5, R172, R199, RZ ;  /* 0x000000c7acac7210 */ /* 0x000fc80007fbe0ff */
[----:B------:R-:W-:Y:S02]  /*160410*/  IADD3.X R173, R173, R0, RZ, P5, !PT ;  /* 0x00000000adad7210 */ /* 0x000fe40002ffe4ff */
[----:B---3--:R-:W-:Y:S01]  /*160420*/  IADD3 R21, P4, R21, R199, RZ ;  /* 0x000000c715157210 */ /* 0x008fe20007f9e0ff */
[----:B------:R-:W-:Y:S01]  /*160430*/  STL [R1+0x5f1c], R172 ;  /* 0x005f1cac01007387 */ /* 0x000fe20000100800 */
[----:B-1----:R-:W-:-:S03]  /*160440*/  MOV R10, R172 ;  /* 0x000000ac000a7202 */ /* 0x002fc60000000f00 */
[----:B------:R-:W-:Y:S01]  /*160450*/  IMAD.X R22, R22, 0x1, R0, P4 ;  /* 0x0000000116167824 */ /* 0x000fe200020e0600 */
[----:B------:R-:W-:Y:S01]  /*160460*/  STL [R1+0x5f14], R21 ;  /* 0x005f141501007387 */ /* 0x000fe20000100800 */
[----:B------:R-:W-:Y:S01]  /*160470*/  ISETP.NE.U32.AND P4, PT, R9, RZ, PT ;  /* 0x000000ff0900720c */ /* 0x000fe20003f85070 */
[----:B------:R1:W-:Y:S01]  /*160480*/  STL [R1+0x5f10], R173 ;  /* 0x005f10ad01007387 */ /* 0x0003e20000100800 */
[----:B------:R-:W-:Y:S01]  /*160490*/  IADD3 R9, R8, 0x100000, RZ ;  /* 0x0010000008097810 */ /* 0x000fe20007ffe0ff */
[----:B------:R-:W-:-:S05]  /*1604a0*/  IMAD.MOV.U32 R11, RZ, RZ, R173 ;  /* 0x000000ffff0b7224 */ /* 0x000fca00078e00ad */
[----:B------:R3:W-:Y:S02]  /*1604b0*/  LDGSTS.E [R9+-0x6b800], [R10.64], P1 ;  /* 0x948000000a097fae */ /* 0x0007e40008921844 */
[----:B---3--:R-:W-:Y:S01]  /*1604c0*/  MOV R10, R21 ;  /* 0x00000015000a7202 */ /* 0x008fe20000000f00 */
[----:B------:R-:W-:-:S05]  /*1604d0*/  IMAD.MOV.U32 R11, RZ, RZ, R22 ;  /* 0x000000ffff0b7224 */ /* 0x000fca00078e0016 */
[----:B------:R3:W-:Y:S01]  /*1604e0*/  LDGSTS.E [R9+-0x6b700], [R10.64], P1 ;  /* 0x949000000a097fae */ /* 0x0007e20008921844 */
[----:B--2---:R-:W-:-:S05]  /*1604f0*/  IADD3 R23, P5, R23, R199, RZ ;  /* 0x000000c717177210 */ /* 0x004fca0007fbe0ff */
[--C-:B------:R-:W-:Y:S01]  /*160500*/  IMAD.X R175, R175, 0x1, R0.reuse, P5 ;  /* 0x00000001afaf7824 */ /* 0x100fe200028e0600 */
[----:B------:R-:W-:Y:S01]  /*160510*/  IADD3 R179, P5, R179, R199, RZ ;  /* 0x000000c7b3b37210 */ /* 0x000fe20007fbe0ff */
[----:B------:R-:W-:Y:S01]  /*160520*/  STL [R1+0x5f0c], R23 ;  /* 0x005f0c1701007387 */ /* 0x000fe20000100800 */
[----:B------:R2:W-:Y:S02]  /*160530*/  STL [R1+0x5f08], R22 ;  /* 0x005f081601007387 */ /* 0x0005e40000100800 */
[----:B------:R-:W4:Y:S02]  /*160540*/  LDL.LU R178, [R1+0x5e90] ;  /* 0x005e900001b27983 */ /* 0x000f240000300800 */
[----:B------:R3:W-:Y:S02]  /*160550*/  STL [R1+0x5f00], R175 ;  /* 0x005f00af01007387 */ /* 0x0007e40000100800 */
[----:B------:R-:W-:Y:S01]  /*160560*/  IMAD.X R180, R180, 0x1, R0, P5 ;  /* 0x00000001b4b47824 */ /* 0x000fe200028e0600 */
[----:B-1----:R-:W4:Y:S01]  /*160570*/  LDL.LU R173, [R1+0x5e9c] ;  /* 0x005e9c0001ad7983 */ /* 0x002f220000300800 */
[----:B------:R-:W-:Y:S02]  /*160580*/  STL [R1+0x5f04], R179 ;  /* 0x005f04b301007387 */ /* 0x000fe40000100800 */
[----:B------:R-:W4:Y:S01]  /*160590*/  LDL.LU R176, [R1+0x5e88] ;  /* 0x005e880001b07983 */ /* 0x000f220000300800 */
[----:B------:R-:W-:Y:S01]  /*1605a0*/  STL [R1+0x5ef8], R180 ;  /* 0x005ef8b401007387 */ /* 0x000fe20000100800 */
[----:B--2---:R-:W2:Y:S02]  /*1605b0*/  LDL.LU R22, [R1+0x5e94] ;  /* 0x005e940001167983 */ /* 0x004ea40000300800 */
[----:B------:R-:W2:Y:S02]  /*1605c0*/  LDL.LU R172, [R1+0x5e80] ;  /* 0x005e800001ac7983 */ /* 0x000ea40000300800 */
[----:B---3--:R-:W-:-:S02]  /*1605d0*/  IMAD.MOV.U32 R10, RZ, RZ, R23 ;  /* 0x000000ffff0a7224 */ /* 0x008fc400078e0017 */
[----:B------:R-:W3:Y:S01]  /*1605e0*/  LDL.LU R23, [R1+0x5e8c] ;  /* 0x005e8c0001177983 */ /* 0x000ee20000300800 */
[----:B------:R-:W-:Y:S02]  /*1605f0*/  MOV R11, R175 ;  /* 0x000000af000b7202 */ /* 0x000fe40000000f00 */
[----:B------:R-:W3:Y:S02]  /*160600*/  LDL.LU R175, [R1+0x5e78] ;  /* 0x005e780001af7983 */ /* 0x000ee40000300800 */
[----:B------:R-:W3:Y:S01]  /*160610*/  LDL.LU R169, [R1+0x5e84] ;  /* 0x005e840001a97983 */ /* 0x000ee20000300800 */
[----:B------:R-:W-:Y:S02]  /*160620*/  ISETP.GT.AND P5, PT, R3, 0x62, PT ;  /* 0x000000620300780c */ /* 0x000fe40003fa4270 */
[----:B------:R-:W-:Y:S01]  /*160630*/  IADD3 R21, R8, 0x100000, RZ ;  /* 0x0010000008157810 */ /* 0x000fe20007ffe0ff */
[----:B------:R-:W3:Y:S01]  /*160640*/  LDL.LU R168, [R1+0x5e10] ;  /* 0x005e100001a87983 */ /* 0x000ee20000300800 */
[----:B------:R-:W-:-:S03]  /*160650*/  SEL R9, RZ, 0x4, !P5 ;  /* 0x00000004ff097807 */ /* 0x000fc60006800000 */
[----:B------:R1:W-:Y:S01]  /*160660*/  LDGSTS.E [R21+-0x6b600], [R10.64], P1 ;  /* 0x94a000000a157fae */ /* 0x0003e20008921844 */
[----:B------:R-:W-:Y:S01]  /*160670*/  SEL R9, R9, RZ, !P0 ;  /* 0x000000ff09097207 */ /* 0x000fe20004000000 */
[----:B------:R-:W-:Y:S01]  /*160680*/  HMMA.1688.F32.TF32 R32, R24, R164, R32 ;  /* 0x000000a41820723c */ /* 0x000fe20000081020 */
[----:B-1----:R-:W-:Y:S02]  /*160690*/  IMAD.MOV.U32 R10, RZ, RZ, R179 ;  /* 0x000000ffff0a7224 */ /* 0x002fe400078e00b3 */
[----:B------:R-:W-:-:S05]  /*1606a0*/  IMAD.MOV.U32 R11, RZ, RZ, R180 ;  /* 0x000000ffff0b7224 */ /* 0x000fca00078e00b4 */
[----:B------:R1:W-:Y:S01]  /*1606b0*/  LDGSTS.E [R20+-0x6b500], [R10.64], P1 ;  /* 0x94b000000a147fae */ /* 0x0003e20008921844 */
[----:B------:R-:W-:Y:S01]  /*1606c0*/  ISETP.NE.U32.AND P1, PT, R9, RZ, PT ;  /* 0x000000ff0900720c */ /* 0x000fe20003f25070 */
[----:B------:R-:W-:Y:S01]  /*1606d0*/  IADD3 R9, R8, 0x100000, RZ ;  /* 0x0010000008097810 */ /* 0x000fe20007ffe0ff */
[-C--:B----4-:R-:W-:Y:S02]  /*1606e0*/  IADD3 R173, P5, R173, R199.reuse, RZ ;  /* 0x000000c7adad7210 */ /* 0x090fe40007fbe0ff */
[-C--:B--2---:R-:W-:Y:S02]  /*1606f0*/  IADD3 R22, P6, R22, R199.reuse, RZ ;  /* 0x000000c716167210 */ /* 0x084fe40007fde0ff */
[----:B------:R-:W-:Y:S01]  /*160700*/  IADD3.X R178, R178, R0, RZ, P5, !PT ;  /* 0x00000000b2b27210 */ /* 0x000fe20002ffe4ff */
[----:B------:R2:W-:Y:S01]  /*160710*/  STL [R1+0x5e9c], R173 ;  /* 0x005e9cad01007387 */ /* 0x0005e20000100800 */
[----:B---3--:R-:W-:Y:S01]  /*160720*/  IADD3 R23, P5, R23, R199, RZ ;  /* 0x000000c717177210 */ /* 0x008fe20007fbe0ff */
[----:B------:R-:W-:-:S02]  /*160730*/  IMAD.X R176, R176, 0x1, R0, P6 ;  /* 0x00000001b0b07824 */ /* 0x000fc400030e0600 */
[----:B-1----:R-:W-:Y:S01]  /*160740*/  IMAD.MOV.U32 R10, RZ, RZ, R173 ;  /* 0x000000ffff0a7224 */ /* 0x002fe200078e00ad */
[----:B------:R-:W-:Y:S01]  /*160750*/  MOV R11, R178 ;  /* 0x000000b2000b7202 */ /* 0x000fe20000000f00 */
[----:B------:R1:W-:Y:S01]  /*160760*/  STL [R1+0x5e94], R22 ;  /* 0x005e941601007387 */ /* 0x0003e20000100800 */
[----:B------:R-:W-:Y:S02]  /*160770*/  STL [R1+0x5e90], R178 ;  /* 0x005e90b201007387 */ /* 0x000fe40000100800 */
[----:B------:R-:W3:Y:S02]  /*160780*/  LDL.LU R164, [R1+0x5e1c] ;  /* 0x005e1c0001a47983 */ /* 0x000ee40000300800 */
[--C-:B------:R-:W-:Y:S01]  /*160790*/  IMAD.X R172, R172, 0x1, R0.reuse, P5 ;  /* 0x00000001acac7824 */ /* 0x100fe200028e0600 */
[----:B------:R-:W-:Y:S01]  /*1607a0*/  STL [R1+0x5e88], R176 ;  /* 0x005e88b001007387 */ /* 0x000fe20000100800 */
[----:B------:R-:W-:Y:S01]  /*1607b0*/  IADD3 R169, P5, R169, R199, RZ ;  /* 0x000000c7a9a97210 */ /* 0x000fe20007fbe0ff */
[----:B--2---:R-:W2:Y:S02]  /*1607c0*/  LDL.LU R173, [R1+0x5e08] ;  /* 0x005e080001ad7983 */ /* 0x004ea40000300800 */
[----:B------:R4:W-:Y:S01]  /*1607d0*/  LDGSTS.E [R9+-0x6a800], [R10.64], P2 ;  /* 0x958000000a097fae */ /* 0x0009e20009121844 */
[----:B------:R1:W-:Y:S02]  /*1607e0*/  STL [R1+0x5e8c], R23 ;  /* 0x005e8c1701007387 */ /* 0x0003e40000100800 */
[----:B------:R-:W2:Y:S02]  /*1607f0*/  LDL.LU R21, [R1+0x5e14] ;  /* 0x005e140001157983 */ /* 0x000ea40000300800 */
[----:B------:R1:W-:Y:S02]  /*160800*/  STL [R1+0x5e80], R172 ;  /* 0x005e80ac01007387 */ /* 0x0003e40000100800 */
[----:B------:R-:W-:-:S02]  /*160810*/  IMAD.X R175, R175, 0x1, R0, P5 ;  /* 0x00000001afaf7824 */ /* 0x000fc400028e0600 */
[----:B----4-:R-:W-:Y:S01]  /*160820*/  IMAD.MOV.U32 R10, RZ, RZ, R22 ;  /* 0x000000ffff0a7224 */ /* 0x010fe200078e0016 */
[----:B------:R-:W-:Y:S01]  /*160830*/  MOV R11, R176 ;  /* 0x000000b0000b7202 */ /* 0x000fe20000000f00 */
[----:B-1----:R-:W4:Y:S01]  /*160840*/  LDL.LU R22, [R1+0x5e0c] ;  /* 0x005e0c0001167983 */ /* 0x002f220000300800 */
[----:B------:R1:W-:Y:S03]  /*160850*/  STL [R1+0x5e84], R169 ;  /* 0x005e84a901007387 */ /* 0x0003e60000100800 */
[----:B------:R1:W-:Y:S02]  /*160860*/  LDGSTS.E [R20+-0x6a700], [R10.64], P2 ;  /* 0x959000000a147fae */ /* 0x0003e40009121844 */
[----:B-1----:R-:W-:Y:S01]  /*160870*/  IMAD.MOV.U32 R10, RZ, RZ, R23 ;  /* 0x000000ffff0a7224 */ /* 0x002fe200078e0017 */
[----:B------:R-:W-:Y:S01]  /*160880*/  MOV R11, R172 ;  /* 0x000000ac000b7202 */ /* 0x000fe20000000f00 */
[----:B------:R-:W4:Y:S01]  /*160890*/  LDL.LU R23, [R1+0x5e00] ;  /* 0x005e000001177983 */ /* 0x000f220000300800 */
[----:B------:R-:W-:Y:S02]  /*1608a0*/  STL [R1+0x5e78], R175 ;  /* 0x005e78af01007387 */ /* 0x000fe40000100800 */
[----:B------:R-:W4:Y:S02]  /*1608b0*/  LDL.LU R172, [R1+0x5e04] ;  /* 0x005e040001ac7983 */ /* 0x000f240000300800 */
[----:B------:R-:W4:Y:S01]  /*1608c0*/  LDL.LU R176, [R1+0x5df8] ;  /* 0x005df80001b07983 */ /* 0x000f220000300800 */
[----:B------:R-:W-:Y:S01]  /*1608d0*/  ISETP.GT.AND P5, PT, R3, 0x66, PT ;  /* 0x000000660300780c */ /* 0x000fe20003fa4270 */
[----:B------:R1:W-:Y:S03]  /*1608e0*/  LDGSTS.E [R9+-0x6a600], [R10.64], P2 ;  /* 0x95a000000a097fae */ /* 0x0003e60009121844 */
[----:B-1----:R-:W-:Y:S01]  /*1608f0*/  SEL R9, RZ, 0x4, !P5 ;  /* 0x00000004ff097807 */ /* 0x002fe20006800000 */
[----:B------:R-:W-:-:S02]  /*160900*/  IMAD.MOV.U32 R10, RZ, RZ, R169 ;  /* 0x000000ffff0a7224 */ /* 0x000fc400078e00a9 */
[----:B------:R-:W-:Y:S01]  /*160910*/  IMAD.MOV.U32 R11, RZ, RZ, R175 ;  /* 0x000000ffff0b7224 */ /* 0x000fe200078e00af */
[----:B------:R-:W4:Y:S04]  /*160920*/  LDL.LU R169, [R1+0x5d90] ;  /* 0x005d900001a97983 */ /* 0x000f280000300800 */
[----:B------:R1:W-:Y:S01]  /*160930*/  LDGSTS.E [R20+-0x6a500], [R10.64], P2 ;  /* 0x95b000000a147fae */ /* 0x0003e20009121844 */
[----:B------:R-:W-:Y:S02]  /*160940*/  SEL R9, R9, RZ, !P0 ;  /* 0x000000ff09097207 */ /* 0x000fe40004000000 */
[----:B---3--:R-:W-:-:S04]  /*160950*/  IADD3 R164, P5, R164, R199, RZ ;  /* 0x000000c7a4a47210 */ /* 0x008fc80007fbe0ff */
[----:B------:R-:W-:Y:S02]  /*160960*/  IADD3.X R168, R168, R0, RZ, P5, !PT ;  /* 0x00000000a8a87210 */ /* 0x000fe40002ffe4ff */
[-C--:B--2---:R-:W-:Y:S01]  /*160970*/  IADD3 R21, P2, R21, R199.reuse, RZ ;  /* 0x000000c715157210 */ /* 0x084fe20007f5e0ff */
[----:B------:R-:W-:Y:S01]  /*160980*/  STL [R1+0x5e1c], R164 ;  /* 0x005e1ca401007387 */ /* 0x000fe20000100800 */
[----:B------:R-:W2:Y:S03]  /*160990*/  LDL.LU R165, [R1+0x5d9c] ;  /* 0x005d9c0001a57983 */ /* 0x000ea60000300800 */
[----:B------:R-:W-:Y:S01]  /*1609a0*/  IMAD.X R173, R173, 0x1, R0, P2 ;  /* 0x00000001adad7824 */ /* 0x000fe200010e0600 */
[----:B----4-:R-:W-:Y:S01]  /*1609b0*/  IADD3 R22, P5, R22, R199, RZ ;  /* 0x000000c716167210 */ /* 0x010fe20007fbe0ff */
[----:B------:R-:W-:Y:S01]  /*1609c0*/  STL [R1+0x5e14], R21 ;  /* 0x005e141501007387 */ /* 0x000fe20000100800 */
[----:B------:R3:W-:Y:S01]  /*1609d0*/  STL [R1+0x5e10], R168 ;  /* 0x005e10a801007387 */ /* 0x0007e20000100800 */
[----:B------:R-:W-:Y:S01]  /*1609e0*/  ISETP.NE.U32.AND P2, PT, R9, RZ, PT ;  /* 0x000000ff0900720c */ /* 0x000fe20003f45070 */
[----:B------:R-:W-:Y:S01]  /*1609f0*/  IADD3 R9, R8, 0x100000, RZ ;  /* 0x0010000008097810 */ /* 0x000fe20007ffe0ff */
[----:B------:R-:W-:Y:S01]  /*160a00*/  STL [R1+0x5e0c], R22 ;  /* 0x005e0c1601007387 */ /* 0x000fe20000100800 */
[----:B------:R4:W-:Y:S01]  /*160a10*/  STL [R1+0x5e08], R173 ;  /* 0x005e08ad01007387 */ /* 0x0009e20000100800 */
[----:B-1----:R-:W-:Y:S01]  /*160a20*/  MOV R10, R164 ;  /* 0x000000a4000a7202 */ /* 0x002fe20000000f00 */
[----:B------:R-:W-:-:S02]  /*160a30*/  IMAD.MOV.U32 R11, RZ, RZ, R168 ;  /* 0x000000ffff0b7224 */ /* 0x000fc400078e00a8 */
[----:B---3--:R-:W3:Y:S04]  /*160a40*/  LDL.LU R168, [R1+0x5d88] ;  /* 0x005d880001a87983 */ /* 0x008ee80000300800 */
[----:B------:R1:W-:Y:S01]  /*160a50*/  LDGSTS.E [R9+-0x69800], [R10.64], P3 ;  /* 0x968000000a097fae */ /* 0x0003e20009921844 */
[----:B------:R-:W-:Y:S01]  /*160a60*/  IMAD.X R23, R23, 0x1, R0, P5 ;  /* 0x0000000117177824 */ /* 0x000fe200028e0600 */
[----:B------:R-:W-:-:S04]  /*160a70*/  IADD3 R172, P5, R172, R199, RZ ;  /* 0x000000c7acac7210 */ /* 0x000fc80007fbe0ff */
[----:B------:R4:W-:Y:S01]  /*160a80*/  STL [R1+0x5e00], R23 ;  /* 0x005e001701007387 */ /* 0x0009e20000100800 */
[----:B------:R-:W3:Y:S02]  /*160a90*/  LDL.LU R164, [R1+0x5d94] ;  /* 0x005d940001a47983 */ /* 0x000ee40000300800 */
[----:B------:R-:W-:Y:S02]  /*160aa0*/  IMAD.X R176, R176, 0x1, R0, P5 ;  /* 0x00000001b0b07824 */ /* 0x000fe400028e0600 */
[----:B------:R-:W-:Y:S01]  /*160ab0*/  STL [R1+0x5e04], R172 ;  /* 0x005e04ac01007387 */ /* 0x000fe20000100800 */
[----:B------:R-:W3:Y:S01]  /*160ac0*/  LDL.LU R175, [R1+0x5d80] ;  /* 0x005d800001af7983 */ /* 0x000ee20000300800 */
[----:B-1----:R-:W-:Y:S01]  /*160ad0*/  MOV R10, R21 ;  /* 0x00000015000a7202 */ /* 0x002fe20000000f00 */
[----:B------:R-:W-:Y:S02]  /*160ae0*/  IMAD.MOV.U32 R11, RZ, RZ, R173 ;  /* 0x000000ffff0b7224 */ /* 0x000fe400078e00ad */
[----:B------:R1:W-:Y:S04]  /*160af0*/  STL [R1+0x5df8], R176 ;  /* 0x005df8b001007387 */ /* 0x0003e80000100800 */
[----:B----4-:R-:W4:Y:S04]  /*160b00*/  LDL.LU R173, [R1+0x5d8c] ;  /* 0x005d8c0001ad7983 */ /* 0x010f280000300800 */
[----:B------:R1:W-:Y:S02]  /*160b10*/  LDGSTS.E [R9+-0x69700], [R10.64], P3 ;  /* 0x969000000a097fae */ /* 0x0003e40009921844 */
[----:B-1----:R-:W-:Y:S01]  /*160b20*/  MOV R11, R23 ;  /* 0x00000017000b7202 */ /* 0x002fe20000000f00 */
[----:B------:R-:W-:Y:S01]  /*160b30*/  IMAD.MOV.U32 R10, RZ, RZ, R22 ;  /* 0x000000ffff0a7224 */ /* 0x000fe200078e0016 */
[----:B------:R-:W4:Y:S01]  /*160b40*/  LDL.LU R23, [R1+0x5d78] ;  /* 0x005d780001177983 */ /* 0x000f220000300800 */
[----:B------:R-:W4:Y:S01]  /*160b50*/  LDL.LU R22, [R1+0x5d84] ;  /* 0x005d840001167983 */ /* 0x000f220000300800 */
[----:B------:R-:W-:-:S02]  /*160b60*/  ISETP.GT.AND P5, PT, R3, 0x6a, PT ;  /* 0x0000006a0300780c */ /* 0x000fc40003fa4270 */
[----:B------:R-:W-:Y:S02]  /*160b70*/  IADD3 R21, R8, 0x100000, RZ ;  /* 0x0010000008157810 */ /* 0x000fe40007ffe0ff */
[----:B------:R-:W-:-:S03]  /*160b80*/  SEL R9, RZ, 0x4, !P5 ;  /* 0x00000004ff097807 */ /* 0x000fc60006800000 */
[----:B------:R1:W-:Y:S01]  /*160b90*/  LDGSTS.E [R21+-0x69600], [R10.64], P3 ;  /* 0x96a000000a157fae */ /* 0x0003e20009921844 */
[----:B------:R-:W-:Y:S01]  /*160ba0*/  SEL R9, R9, RZ, !P0 ;  /* 0x000000ff09097207 */ /* 0x000fe20004000000 */
[----:B-1----:R-:W-:Y:S02]  /*160bb0*/  IMAD.MOV.U32 R10, RZ, RZ, R172 ;  /* 0x000000ffff0a7224 */ /* 0x002fe400078e00ac */
[----:B------:R-:W-:Y:S02]  /*160bc0*/  IMAD.MOV.U32 R11, RZ, RZ, R176 ;  /* 0x000000ffff0b7224 */ /* 0x000fe400078e00b0 */
[----:B------:R-:W4:Y:S04]  /*160bd0*/  LDL.LU R176, [R1+0x5d10] ;  /* 0x005d100001b07983 */ /* 0x000f280000300800 */
[----:B------:R1:W-:Y:S01]  /*160be0*/  LDGSTS.E [R20+-0x69500], [R10.64], P3 ;  /* 0x96b000000a147fae */ /* 0x0003e20009921844 */
[----:B------:R-:W4:Y:S01]  /*160bf0*/  LDL.LU R172, [R1+0x5d1c] ;  /* 0x005d1c0001ac7983 */ /* 0x000f220000300800 */
[----:B------:R-:W-:Y:S01]  /*160c00*/  ISETP.NE.U32.AND P3, PT, R9, RZ, PT ;  /* 0x000000ff0900720c */ /* 0x000fe20003f65070 */
[----:B------:R-:W-:Y:S01]  /*160c10*/  IADD3 R9, R8, 0x100000, RZ ;  /* 0x0010000008097810 */ /* 0x000fe20007ffe0ff */
[----:B------:R-:W-:Y:S01]  /*160c20*/  HMMA.1688.F32.TF32 R68, R24, R160, R68 ;  /* 0x000000a01844723c */ /* 0x000fe20000081044 */
[----:B--2---:R-:W-:-:S04]  /*160c30*/  IADD3 R165, P5, R165, R199, RZ ;  /* 0x000000c7a5a57210 */ /* 0x004fc80007fbe0ff */
[----:B------:R-:W-:Y:S01]  /*160c40*/  IADD3.X R169, R169, R0, RZ, P5, !PT ;  /* 0x00000000a9a97210 */ /* 0x000fe20002ffe4ff */
[----:B------:R-:W-:Y:S01]  /*160c50*/  STL [R1+0x5d9c], R165 ;  /* 0x005d9ca501007387 */ /* 0x000fe20000100800 */
[----:B-1----:R-:W-:Y:S02]  /*160c60*/  IMAD.MOV.U32 R10, RZ, RZ, R165 ;  /* 0x000000ffff0a7224 */ /* 0x002fe400078e00a5 */
[----:B------:R-:W-:-:S05]  /*160c70*/  MOV R11, R169 ;  /* 0x000000a9000b7202 */ /* 0x000fca0000000f00 */
[----:B------:R1:W-:Y:S01]  /*160c80*/  LDGSTS.E [R9+-0x68800], [R10.64], P4 ;  /* 0x978000000a097fae */ /* 0x0003e2000a121844 */
[----:B---3--:R-:W-:-:S05]  /*160c90*/  IADD3 R164, P6, R164, R199, RZ ;  /* 0x000000c7a4a47210 */ /* 0x008fca0007fde0ff */
[--C-:B------:R-:W-:Y:S01]  /*160ca0*/  IMAD.X R168, R168, 0x1, R0.reuse, P6 ;  /* 0x00000001a8a87824 */ /* 0x100fe200030e0600 */
[-C--:B----4-:R-:W-:Y:S01]  /*160cb0*/  IADD3 R173, P5, R173, R199.reuse, RZ ;  /* 0x000000c7adad7210 */ /* 0x090fe20007fbe0ff */
[----:B------:R-:W-:Y:S01]  /*160cc0*/  STL [R1+0x5d94], R164 ;  /* 0x005d94a401007387 */ /* 0x000fe20000100800 */
[----:B------:R2:W-:Y:S03]  /*160cd0*/  STL [R1+0x5d90], R169 ;  /* 0x005d90a901007387 */ /* 0x0005e60000100800 */
[----:B------:R-:W-:Y:S01]  /*160ce0*/  IMAD.X R175, R175, 0x1, R0, P5 ;  /* 0x00000001afaf7824 */ /* 0x000fe200028e0600 */
[----:B-1----:R-:W-:Y:S01]  /*160cf0*/  MOV R11, R168 ;  /* 0x000000a8000b7202 */ /* 0x002fe20000000f00 */
[----:B------:R-:W-:Y:S01]  /*160d00*/  IMAD.MOV.U32 R10, RZ, RZ, R164 ;  /* 0x000000ffff0a7224 */ /* 0x000fe200078e00a4 */
[----:B--2---:R-:W2:Y:S01]  /*160d10*/  LDL.LU R169, [R1+0x5d08] ;  /* 0x005d080001a97983 */ /* 0x004ea20000300800 */
[----:B------:R1:W-:Y:S02]  /*160d20*/  STL [R1+0x5d88], R168 ;  /* 0x005d88a801007387 */ /* 0x0003e40000100800 */
[----:B------:R-:W3:Y:S02]  /*160d30*/  LDL.LU R165, [R1+0x5d14] ;  /* 0x005d140001a57983 */ /* 0x000ee40000300800 */
[----:B------:R-:W-:Y:S01]  /*160d40*/  STL [R1+0x5d8c], R173 ;  /* 0x005d8cad01007387 */ /* 0x000fe20000100800 */
[----:B------:R-:W-:Y:S01]  /*160d50*/  IADD3 R22, P5, R22, R199, RZ ;  /* 0x000000c716167210 */ /* 0x000fe20007fbe0ff */
[----:B------:R4:W-:Y:S04]  /*160d60*/  LDGSTS.E [R20+-0x68700], [R10.64], P4 ;  /* 0x979000000a147fae */ /* 0x0009e8000a121844 */
[----:B-1----:R-:W2:Y:S01]  /*160d70*/  LDL.LU R168, [R1+0x5d00] ;  /* 0x005d000001a87983 */ /* 0x002ea20000300800 */
[----:B------:R1:W-:Y:S02]  /*160d80*/  STL [R1+0x5d80], R175 ;  /* 0x005d80af01007387 */ /* 0x0003e40000100800 */
[----:B------:R-:W2:Y:S02]  /*160d90*/  LDL.LU R164, [R1+0x5d0c] ;  /* 0x005d0c0001a47983 */ /* 0x000ea40000300800 */
[----:B------:R-:W-:Y:S01]  /*160da0*/  IMAD.X R23, R23, 0x1, R0, P5 ;  /* 0x0000000117177824 */ /* 0x000fe200028e0600 */
[----:B------:R-:W-:Y:S01]  /*160db0*/  STL [R1+0x5d84], R22 ;  /* 0x005d841601007387 */ /* 0x000fe20000100800 */
[----:B------:R-:W2:Y:S03]  /*160dc0*/  LDL.LU R161, [R1+0x5cf8] ;  /* 0x005cf80001a17983 */ /* 0x000ea60000300800 */
[----:B------:R4:W-:Y:S01]  /*160dd0*/  STL [R1+0x5d78], R23 ;  /* 0x005d781701007387 */ /* 0x0009e20000100800 */
[----:B------:R-:W2:Y:S02]  /*160de0*/  LDL.LU R160, [R1+0x5d04] ;  /* 0x005d040001a07983 */ /* 0x000ea40000300800 */
[----:B----4-:R-:W-:Y:S01]  /*160df0*/  IMAD.MOV.U32 R10, RZ, RZ, R173 ;  /* 0x000000ffff0a7224 */ /* 0x010fe200078e00ad */
[----:B------:R-:W-:-:S02]  /*160e00*/  MOV R11, R175 ;  /* 0x000000af000b7202 */ /* 0x000fc40000000f00 */
[----:B------:R-:W-:Y:S01]  /*160e10*/  ISETP.GT.AND P5, PT, R3, 0x6e, PT ;  /* 0x0000006e0300780c */ /* 0x000fe20003fa4270 */
[----:B-1----:R-:W4:Y:S04]  /*160e20*/  LDL.LU R175, [R1+0x5c90] ;  /* 0x005c900001af7983 */ /* 0x002f280000300800 */
[----:B------:R1:W-:Y:S01]  /*160e30*/  LDGSTS.E [R9+-0x68600], [R10.64], P4 ;  /* 0x97a000000a097fae */ /* 0x0003e2000a121844 */
[----:B------:R-:W4:Y:S02]  /*160e40*/  LDL.LU R173, [R1+0x5c9c] ;  /* 0x005c9c0001ad7983 */ /* 0x000f240000300800 */
[----:B-1----:R-:W-:Y:S02]  /*160e50*/  IMAD.MOV.U32 R10, RZ, RZ, R22 ;  /* 0x000000ffff0a7224 */ /* 0x002fe400078e0016 */
[----:B------:R-:W-:Y:S01]  /*160e60*/  IMAD.MOV.U32 R11, RZ, RZ, R23 ;  /* 0x000000ffff0b7224 */ /* 0x000fe200078e0017 */
[----:B------:R-:W-:Y:S01]  /*160e70*/  SEL R9, RZ, 0x4, !P5 ;  /* 0x00000004ff097807 */ /* 0x000fe20006800000 */
[----:B------:R-:W-:-:S03]  /*160e80*/  IADD3 R172, P5, R172, R199, RZ ;  /* 0x000000c7acac7210 */ /* 0x000fc60007fbe0ff */
[----:B------:R1:W-:Y:S01]  /*160e90*/  LDGSTS.E [R20+-0x68500], [R10.64], P4 ;  /* 0x97b000000a147fae */ /* 0x0003e2000a121844 */
[----:B------:R-:W-:-:S03]  /*160ea0*/  IADD3.X R176, R176, R0, RZ, P5, !PT ;  /* 0x00000000b0b07210 */ /* 0x000fc60002ffe4ff */
[----:B------:R1:W-:Y:S01]  /*160eb0*/  STL [R1+0x5d1c], R172 ;  /* 0x005d1cac01007387 */ /* 0x0003e20000100800 */
[----:B------:R-:W-:Y:S01]  /*160ec0*/  SEL R9, R9, RZ, !P0 ;  /* 0x000000ff09097207 */ /* 0x000fe20004000000 */
[----:B-1----:R-:W-:Y:S01]  /*160ed0*/  HMMA.1688.F32.TF32 R20, R24, R156, R144 ;  /* 0x0000009c1814723c */ /* 0x002fe20000081090 */
[----:B------:R-:W-:Y:S01]  /*160ee0*/  MOV R10, R172 ;  /* 0x000000ac000a7202 */ /* 0x000fe20000000f00 */
[----:B------:R-:W-:Y:S01]  /*160ef0*/  IMAD.MOV.U32 R11, RZ, RZ, R176 ;  /* 0x000000ffff0b7224 */ /* 0x000fe200078e00b0 */
[----:B---3--:R-:W-:-:S05]  /*160f00*/  IADD3 R165, P4, R165, R199, RZ ;  /* 0x000000c7a5a57210 */ /* 0x008fca0007f9e0ff */
[----:B--2---:R-:W-:Y:S01]  /*160f10*/  IMAD.X R169, R169, 0x1, R0, P4 ;  /* 0x00000001a9a97824 */ /* 0x004fe200020e0600 */
[----:B------:R-:W-:Y:S01]  /*160f20*/  STL [R1+0x5d14], R165 ;  /* 0x005d14a501007387 */ /* 0x000fe20000100800 */
[----:B------:R-:W-:-:S03]  /*160f30*/  IADD3 R164, P5, R164, R199, RZ ;  /* 0x000000c7a4a47210 */ /* 0x000fc60007fbe0ff */
[----:B------:R-:W-:Y:S02]  /*160f40*/  STL [R1+0x5d10], R176 ;  /* 0x005d10b001007387 */ /* 0x000fe40000100800 */
[--C-:B------:R-:W-:Y:S02]  /*160f50*/  IMAD.X R168, R168, 0x1, R0.reuse, P5 ;  /* 0x00000001a8a87824 */ /* 0x100fe400028e0600 */
[----:B------:R-:W-:Y:S01]  /*160f60*/  STL [R1+0x5d0c], R164 ;  /* 0x005d0ca401007387 */ /* 0x000fe20000100800 */
[----:B------:R-:W-:Y:S01]  /*160f70*/  IADD3 R160, P5, R160, R199, RZ ;  /* 0x000000c7a0a07210 */ /* 0x000fe20007fbe0ff */
[----:B------:R1:W-:Y:S02]  /*160f80*/  STL [R1+0x5d08], R169 ;  /* 0x005d08a901007387 */ /* 0x0003e40000100800 */
[----:B------:R-:W2:Y:S01]  /*160f90*/  LDL.LU R147, [R1+0x5c88] ;  /* 0x005c880001937983 */ /* 0x000ea20000300800 */
[----:B------:R-:W-:Y:S01]  /*160fa0*/  ISETP.NE.U32.AND P4, PT, R9, RZ, PT ;  /* 0x000000ff0900720c */ /* 0x000fe20003f85070 */
[----:B------:R3:W-:Y:S01]  /*160fb0*/  STL [R1+0x5d00], R168 ;  /* 0x005d00a801007387 */ /* 0x0007e20000100800 */
[----:B------:R-:W-:Y:S01]  /*160fc0*/  IADD3 R9, R8, 0x100000, RZ ;  /* 0x0010000008097810 */ /* 0x000fe20007ffe0ff */
[----:B------:R-:W2:Y:S02]  /*160fd0*/  LDL.LU R146, [R1+0x5c94] ;  /* 0x005c940001927983 */ /* 0x000ea40000300800 */
[----:B------:R-:W-:Y:S01]  /*160fe0*/  IMAD.X R161, R161, 0x1, R0, P5 ;  /* 0x00000001a1a17824 */ /* 0x000fe200028e0600 */
[----:B------:R-:W-:Y:S04]  /*160ff0*/  STL [R1+0x5d04], R160 ;  /* 0x005d04a001007387 */ /* 0x000fe80000100800 */
[----:B------:R1:W-:Y:S01]  /*161000*/  LDGSTS.E [R9+-0x67800], [R10.64], P1 ;  /* 0x988000000a097fae */ /* 0x0003e20008921844 */
[----:B------:R-:W2:Y:S02]  /*161010*/  LDL.LU R172, [R1+0x5c80] ;  /* 0x005c800001ac7983 */ /* 0x000ea40000300800 */
[----:B------:R1:W-:Y:S02]  /*161020*/  STL [R1+0x5cf8], R161 ;  /* 0x005cf8a101007387 */ /* 0x0003e40000100800 */
[----:B-1----:R-:W-:-:S02]  /*161030*/  IMAD.MOV.U32 R11, RZ, RZ, R169 ;  /* 0x000000ffff0b7224 */ /* 0x002fc400078e00a9 */
[----:B------:R-:W2:Y:S01]  /*161040*/  LDL.LU R169, [R1+0x5c8c] ;  /* 0x005c8c0001a97983 */ /* 0x000ea20000300800 */
[----:B------:R-:W-:Y:S02]  /*161050*/  MOV R10, R165 ;  /* 0x000000a5000a7202 */ /* 0x000fe40000000f00 */
[----:B------:R-:W2:Y:S03]  /*161060*/  LDL.LU R165, [R1+0x5c84] ;  /* 0x005c840001a57983 */ /* 0x000ea60000300800 */
[----:B------:R1:W-:Y:S02]  /*161070*/  LDGSTS.E [R9+-0x67700], [R10.64], P1 ;  /* 0x989000000a097fae */ /* 0x0003e40008921844 */
[----:B-1----:R-:W-:Y:S02]  /*161080*/  MOV R11, R168 ;  /* 0x000000a8000b7202 */ /* 0x002fe40000000f00 */
[----:B---3--:R-:W3:Y:S01]  /*161090*/  LDL.LU R168, [R1+0x5c78] ;  /* 0x005c780001a87983 */ /* 0x008ee20000300800 */
[----:B------:R-:W-:-:S02]  /*1610a0*/  ISETP.GT.AND P5, PT, R3, 0x72, PT ;  /* 0x000000720300780c */ /* 0x000fc40003fa4270 */
[C---:B------:R-:W-:Y:S01]  /*1610b0*/  IADD3 R145, R8.reuse, 0x100000, RZ ;  /* 0x0010000008917810 */ /* 0x040fe20007ffe0ff */
[----:B------:R-:W-:Y:S01]  /*1610c0*/  IMAD.MOV.U32 R10, RZ, RZ, R164 ;  /* 0x000000ffff0a7224 */ /* 0x000fe200078e00a4 */
[----:B------:R-:W-:Y:S01]  /*1610d0*/  SEL R9, RZ, 0x4, !P5 ;  /* 0x00000004ff097807 */ /* 0x000fe20006800000 */
[----:B----4-:R-:W-:Y:S01]  /*1610e0*/  IADD3 R173, P5, R173, R199, RZ ;  /* 0x000000c7adad7210 */ /* 0x010fe20007fbe0ff */
[----:B------:R-:W-:Y:S02]  /*1610f0*/  IADD3 R144, R8, 0x100000, RZ ;  /* 0x0010000008907810 */ /* 0x000fe40007ffe0ff */
[----:B------:R1:W-:Y:S04]  /*161100*/  LDGSTS.E [R145+-0x67600], [R10.64], P1 ;  /* 0x98a000000a917fae */ /* 0x0003e80008921844 */
[----:B------:R-:W4:Y:S01]  /*161110*/  LDL.LU R164, [R1+0x5c10] ;  /* 0x005c100001a47983 */ /* 0x000f220000300800 */
[----:B------:R-:W-:-:S02]  /*161120*/  IADD3.X R175, R175, R0, RZ, P5, !PT ;  /* 0x00000000afaf7210 */ /* 0x000fc40002ffe4ff */
[----:B------:R-:W-:Y:S01]  /*161130*/  SEL R9, R9, RZ, !P0 ;  /* 0x000000ff09097207 */ /* 0x000fe20004000000 */
[----:B-1----:R-:W-:Y:S02]  /*161140*/  IMAD.MOV.U32 R10, RZ, RZ, R160 ;  /* 0x000000ffff0a7224 */ /* 0x002fe400078e00a0 */
[----:B------:R-:W-:Y:S02]  /*161150*/  IMAD.MOV.U32 R11, RZ, RZ, R161 ;  /* 0x000000ffff0b7224 */ /* 0x000fe400078e00a1 */
[----:B------:R-:W4:Y:S01]  /*161160*/  LDL.LU R161, [R1+0x5c1c] ;  /* 0x005c1c0001a17983 */ /* 0x000f220000300800 */
[----:B------:R-:W-:Y:S02]  /*161170*/  STL [R1+0x5c9c], R173 ;  /* 0x005c9cad01007387 */ /* 0x000fe40000100800 */
[----:B------:R-:W4:Y:S02]  /*161180*/  LDL.LU R160, [R1+0x5c08] ;  /* 0x005c080001a07983 */ /* 0x000f240000300800 */
[----:B------:R-:W4:Y:S01]  /*161190*/  LDL.LU R145, [R1+0x5c14] ;  /* 0x005c140001917983 */ /* 0x000f220000300800 */
[----:B------:R1:W-:Y:S01]  /*1611a0*/  LDGSTS.E [R144+-0x67500], [R10.64], P1 ;  /* 0x98b000000a907fae */ /* 0x0003e20008921844 */
[----:B------:R-:W-:Y:S01]  /*1611b0*/  ISETP.NE.U32.AND P1, PT, R9, RZ, PT ;  /* 0x000000ff0900720c */ /* 0x000fe20003f25070 */
[----:B------:R-:W-:-:S02]  /*1611c0*/  IADD3 R9, R8, 0x100000, RZ ;  /* 0x0010000008097810 */ /* 0x000fc40007ffe0ff */
[----:B-1----:R-:W-:Y:S01]  /*1611d0*/  IMAD.MOV.U32 R10, RZ, RZ, R173 ;  /* 0x000000ffff0a7224 */ /* 0x002fe200078e00ad */
[----:B------:R-:W-:-:S05]  /*1611e0*/  MOV R11, R175 ;  /* 0x000000af000b7202 */ /* 0x000fca0000000f00 */
[----:B------:R1:W-:Y:S01]  /*1611f0*/  LDGSTS.E [R9+-0x66800], [R10.64], P2 ;  /* 0x998000000a097fae */ /* 0x0003e20009121844 */
[----:B--2---:R-:W-:-:S05]  /*161200*/  IADD3 R146, P6, R146, R199, RZ ;  /* 0x000000c792927210 */ /* 0x004fca0007fde0ff */
[----:B------:R-:W-:Y:S01]  /*161210*/  IMAD.X R147, R147, 0x1, R0, P6 ;  /* 0x0000000193937824 */ /* 0x000fe200030e0600 */
[----:B------:R-:W-:Y:S01]  /*161220*/  STL [R1+0x5c94], R146 ;  /* 0x005c949201007387 */ /* 0x000fe20000100800 */
[----:B------:R-:W-:Y:S02]  /*161230*/  STL [R1+0x5c90], R175 ;  /* 0x005c90af01007387 */ /* 0x000fe40000100800 */
[----:B------:R-:W2:Y:S01]  /*161240*/  LDL.LU R157, [R1+0x5c00] ;  /* 0x005c0000019d7983 */ /* 0x000ea20000300800 */
[----:B------:R1:W-:Y:S01]  /*161250*/  STL [R1+0x5c88], R147 ;  /* 0x005c889301007387 */ /* 0x0003e20000100800 */
[----:B------:R-:W2:Y:S01]  /*161260*/  LDL.LU R156, [R1+0x5c0c] ;  /* 0x005c0c00019c7983 */ /* 0x000ea20000300800 */
[----:B------:R-:W-:Y:S02]  /*161270*/  IADD3 R169, P5, R169, R199, RZ ;  /* 0x000000c7a9a97210 */ /* 0x000fe40007fbe0ff */
[----:B-1----:R-:W-:-:S03]  /*161280*/  MOV R11, R147 ;  /* 0x00000093000b7202 */ /* 0x002fc60000000f00 */
[----:B------:R-:W-:Y:S01]  /*161290*/  IMAD.X R172, R172, 0x1, R0, P5 ;  /* 0x00000001acac7824 */ /* 0x000fe200028e0600 */
[----:B------:R1:W-:Y:S01]  /*1612a0*/  STL [R1+0x5c8c], R169 ;  /* 0x005c8ca901007387 */ /* 0x0003e20000100800 */
[----:B------:R-:W2:Y:S02]  /*1612b0*/  LDL.LU R147, [R1+0x5bf8] ;  /* 0x005bf80001937983 */ /* 0x000ea40000300800 */
[----:B------:R-:W-:Y:S01]  /*1612c0*/  IMAD.MOV.U32 R10, RZ, RZ, R146 ;  /* 0x000000ffff0a7224 */ /* 0x000fe200078e0092 */
[----:B------:R-:W-:Y:S01]  /*1612d0*/  STL [R1+0x5c80], R172 ;  /* 0x005c80ac01007387 */ /* 0x000fe20000100800 */
[----:B------:R-:W2:Y:S01]  /*1612e0*/  LDL.LU R146, [R1+0x5c04] ;  /* 0x005c040001927983 */ /* 0x000ea20000300800 */
[----:B------:R-:W-:Y:S02]  /*1612f0*/  IADD3 R165, P5, R165, R199, RZ ;  /* 0x000000c7a5a57210 */ /* 0x000fe40007fbe0ff */
[----:B------:R1:W-:Y:S03]  /*161300*/  LDGSTS.E [R144+-0x66700], [R10.64], P2 ;  /* 0x999000000a907fae */ /* 0x0003e60009121844 */
[----:B---3--:R-:W-:Y:S01]  /*161310*/  IMAD.X R168, R168, 0x1, R0, P5 ;  /* 0x00000001a8a87824 */ /* 0x008fe200028e0600 */
[----:B------:R-:W-:Y:S04]  /*161320*/  STL [R1+0x5c84], R165 ;  /* 0x005c84a501007387 */ /* 0x000fe80000100800 */
[----:B------:R-:W-:Y:S01]  /*161330*/  STL [R1+0x5c78], R168 ;  /* 0x005c78a801007387 */ /* 0x000fe20000100800 */
[----:B------:R-:W3:Y:S02]  /*161340*/  LDL.LU R173, [R1+0x5b9c] ;  /* 0x005b9c0001ad7983 */ /* 0x000ee40000300800 */
[----:B-1----:R-:W-:Y:S01]  /*161350*/  IMAD.MOV.U32 R10, RZ, RZ, R169 ;  /* 0x000000ffff0a7224 */ /* 0x002fe200078e00a9 */
[----:B------:R-:W-:-:S02]  /*161360*/  MOV R11, R172 ;  /* 0x000000ac000b7202 */ /* 0x000fc40000000f00 */
[----:B------:R-:W-:Y:S01]  /*161370*/  ISETP.GT.AND P5, PT, R3, 0x76, PT ;  /* 0x000000760300780c */ /* 0x000fe20003fa4270 */
[----:B------:R-:W3:Y:S04]  /*161380*/  LDL.LU R169, [R1+0x5b94] ;  /* 0x005b940001a97983 */ /* 0x000ee80000300800 */
[----:B------:R1:W-:Y:S02]  /*161390*/  LDGSTS.E [R9+-0x66600], [R10.64], P2 ;  /* 0x99a000000a097fae */ /* 0x0003e40009121844 */
[----:B-1----:R-:W-:Y:S02]  /*1613a0*/  IMAD.MOV.U32 R10, RZ, RZ, R165 ;  /* 0x000000ffff0a7224 */ /* 0x002fe400078e00a5 */
[----:B------:R-:W-:Y:S01]  /*1613b0*/  IMAD.MOV.U32 R11, RZ, RZ, R168 ;  /* 0x000000ffff0b7224 */ /* 0x000fe200078e00a8 */
[----:B------:R-:W-:Y:S01]  /*1613c0*/  SEL R9, RZ, 0x4, !P5 ;  /* 0x00000004ff097807 */ /* 0x000fe20006800000 */
[----:B----4-:R-:W-:-:S03]  /*1613d0*/  IADD3 R161, P5, R161, R199, RZ ;  /* 0x000000c7a1a17210 */ /* 0x010fc60007fbe0ff */
[----:B------:R1:W-:Y:S01]  /*1613e0*/  LDGSTS.E [R144+-0x66500], [R10.64], P2 ;  /* 0x99b000000a907fae */ /* 0x0003e20009121844 */
[----:B------:R-:W-:Y:S02]  /*1613f0*/  IADD3 R145, P2, R145, R199, RZ ;  /* 0x000000c791917210 */ /* 0x000fe40007f5e0ff */
[----:B------:R-:W-:Y:S01]  /*161400*/  IADD3.X R164, R164, R0, RZ, P5, !PT ;  /* 0x00000000a4a47210 */ /* 0x000fe20002ffe4ff */
[----:B------:R-:W-:Y:S02]  /*161410*/  STL [R1+0x5c1c], R161 ;  /* 0x005c1ca101007387 */ /* 0x000fe40000100800 */
[----:B------:R4:W-:Y:S02]  /*161420*/  STL [R1+0x5c14], R145 ;  /* 0x005c149101007387 */ /* 0x0009e40000100800 */
[----:B------:R-:W-:Y:S01]  /*161430*/  IMAD.X R160, R160, 0x1, R0, P2 ;  /* 0x00000001a0a07824 */ /* 0x000fe200010e0600 */
[----:B------:R2:W-:Y:S01]  /*161440*/  STL [R1+0x5c10], R164 ;  /* 0x005c10a401007387 */ /* 0x0005e20000100800 */
[----:B------:R-:W-:Y:S01]  /*161450*/  HMMA.1688.F32.TF32 R12, R24, R152, R12 ;  /* 0x00000098180c723c */ /* 0x000fe2000008100c */
[----:B------:R-:W-:-:S02]  /*161460*/  SEL R9, R9, RZ, !P0 ;  /* 0x000000ff09097207 */ /* 0x000fc40004000000 */
[----:B-1----:R-:W-:Y:S02]  /*161470*/  MOV R10, R161 ;  /* 0x000000a1000a7202 */ /* 0x002fe40000000f00 */
[----:B------:R-:W-:Y:S01]  /*161480*/  ISETP.NE.U32.AND P2, PT, R9, RZ, PT ;  /* 0x000000ff0900720c */ /* 0x000fe20003f45070 */
[----:B------:R-:W-:Y:S02]  /*161490*/  IADD3 R9, R8, 0x100000, RZ ;  /* 0x0010000008097810 */ /* 0x000fe40007ffe0ff */
[----:B------:R-:W-:-:S05]  /*1614a0*/  IMAD.MOV.U32 R11, RZ, RZ, R164 ;  /* 0x000000ffff0b7224 */ /* 0x000fca00078e00a4 */
[----:B------:R1:W-:Y:S02]  /*1614b0*/  LDGSTS.E [R9+-0x65800], [R10.64], P3 ;  /* 0x9a8000000a097fae */ /* 0x0003e40009921844 */
[----:B-1----:R-:W-:Y:S01]  /*1614c0*/  MOV R10, R145 ;  /* 0x00000091000a7202 */ /* 0x002fe20000000f00 */
[----:B------:R-:W-:Y:S01]  /*1614d0*/  IMAD.MOV.U32 R11, RZ, RZ, R160 ;  /* 0x000000ffff0b7224 */ /* 0x000fe200078e00a0 */
[----:B----4-:R-:W-:-:S04]  /*1614e0*/  IADD3 R145, R8, 0x100000, RZ ;  /* 0x0010000008917810 */ /* 0x010fc80007ffe0ff */
[----:B------:R1:W-:Y:S01]  /*1614f0*/  LDGSTS.E [R9+-0x65700], [R10.64], P3 ;  /* 0x9a9000000a097fae */ /* 0x0003e20009921844 */
[----:B--2---:R-:W-:-:S05]  /*161500*/  IADD3 R156, P5, R156, R199, RZ ;  /* 0x000000c79c9c7210 */ /* 0x004fca0007fbe0ff */
[----:B------:R-:W-:Y:S01]  /*161510*/  STL [R1+0x5c0c], R156 ;  /* 0x005c0c9c01007387 */ /* 0x000fe20000100800 */
[----:B------:R-:W-:Y:S02]  /*161520*/  IMAD.X R157, R157, 0x1, R0, P5 ;  /* 0x000000019d9d7824 */ /* 0x000fe400028e0600 */
[----:B------:R2:W-:Y:S02]  /*161530*/  STL [R1+0x5c08], R160 ;  /* 0x005c08a001007387 */ /* 0x0005e40000100800 */
[----:B------:R-:W4:Y:S01]  /*161540*/  LDL.LU R152, [R1+0x5b90] ;  /* 0x005b900001987983 */ /* 0x000f220000300800 */
[----:B------:R1:W-:Y:S01]  /*161550*/  STL [R1+0x5c00], R157 ;  /* 0x005c009d01007387 */ /* 0x0003e20000100800 */
[----:B------:R-:W4:Y:S01]  /*161560*/  LDL.LU R172, [R1+0x5b88] ;  /* 0x005b880001ac7983 */ /* 0x000f220000300800 */
[----:B------:R-:W-:-:S05]  /*161570*/  IADD3 R146, P5, R146, R199, RZ ;  /* 0x000000c792927210 */ /* 0x000fca0007fbe0ff */
[----:B------:R1:W-:Y:S01]  /*161580*/  STL [R1+0x5c04], R146 ;  /* 0x005c049201007387 */ /* 0x0003e20000100800 */
[----:B------:R-:W4:Y:S02]  /*161590*/  LDL.LU R165, [R1+0x5b8c] ;  /* 0x005b8c0001a57983 */ /* 0x000f240000300800 */
[----:B------:R-:W-:Y:S02]  /*1615a0*/  IMAD.X R147, R147, 0x1, R0, P5 ;  /* 0x0000000193937824 */ /* 0x000fe400028e0600 */
[----:B------:R-:W4:Y:S03]  /*1615b0*/  LDL.LU R168, [R1+0x5b80] ;  /* 0x005b800001a87983 */ /* 0x000f260000300800 */
[----:B------:R2:W-:Y:S01]  /*1615c0*/  STL [R1+0x5bf8], R147 ;  /* 0x005bf89301007387 */ /* 0x0005e20000100800 */
[----:B------:R-:W4:Y:S01]  /*1615d0*/  LDL.LU R161, [R1+0x5b84] ;  /* 0x005b840001a17983 */ /* 0x000f220000300800 */
[----:B------:R-:W-:Y:S01]  /*1615e0*/  ISETP.GT.AND P5, PT, R3, 0x7a, PT ;  /* 0x0000007a0300780c */ /* 0x000fe20003fa4270 */
[----:B------:R-:W4:Y:S02]  /*1615f0*/  LDL.LU R164, [R1+0x5b78] ;  /* 0x005b780001a47983 */ /* 0x000f240000300800 */
[----:B-1----:R-:W-:Y:S01]  /*161600*/  IMAD.MOV.U32 R10, RZ, RZ, R156 ;  /* 0x000000ffff0a7224 */ /* 0x002fe200078e009c */
[----:B------:R-:W-:-:S02]  /*161610*/  MOV R11, R157 ;  /* 0x0000009d000b7202 */ /* 0x000fc40000000f00 */
[----:B------:R-:W-:Y:S01]  /*161620*/  SEL R9, RZ, 0x4, !P5 ;  /* 0x00000004ff097807 */ /* 0x000fe20006800000 */
[----:B---3--:R-:W-:Y:S01]  /*161630*/  IADD3 R173, P5, R173, R199, RZ ;  /* 0x000000c7adad7210 */ /* 0x008fe20007fbe0ff */
[----:B--2---:R-:W2:Y:S04]  /*161640*/  LDL.LU R160, [R1+0x5b10] ;  /* 0x005b100001a07983 */ /* 0x004ea80000300800 */
[----:B------:R1:W-:Y:S04]  /*161650*/  LDGSTS.E [R145+-0x65600], [R10.64], P3 ;  /* 0x9aa000000a917fae */ /* 0x0003e80009921844 */
[----:B-1----:R-:W3:Y:S01]  /*161660*/  LDL.LU R145, [R1+0x5b1c] ;  /* 0x005b1c0001917983 */ /* 0x002ee20000300800 */
[----:B------:R-:W-:Y:S02]  /*161670*/  STL [R1+0x5b9c], R173 ;  /* 0x005b9cad01007387 */ /* 0x000fe40000100800 */
[----:B------:R-:W2:Y:S02]  /*161680*/  LDL.LU R157, [R1+0x5b08] ;  /* 0x005b0800019d7983 */ /* 0x000ea40000300800 */
[----:B------:R-:W2:Y:S02]  /*161690*/  LDL.LU R156, [R1+0x5b14] ;  /* 0x005b1400019c7983 */ /* 0x000ea40000300800 */
[----:B------:R-:W-:Y:S01]  /*1616a0*/  IMAD.MOV.U32 R10, RZ, RZ, R146 ;  /* 0x000000ffff0a7224 */ /* 0x000fe200078e0092 */
[----:B------:R-:W2:Y:S01]  /*1616b0*/  LDL.LU R153, [R1+0x5b00] ;  /* 0x005b000001997983 */ /* 0x000ea20000300800 */
[----:B------:R-:W2:Y:S02]  /*1616c0*/  LDL.LU R146, [R1+0x5b0c] ;  /* 0x005b0c0001927983 */ /* 0x000ea40000300800 */
[----:B------:R-:W-:-:S02]  /*1616d0*/  IMAD.MOV.U32 R11, RZ, RZ, R147 ;  /* 0x000000ffff0b7224 */ /* 0x000fc400078e0093 */
[----:B------:R-:W2:Y:S01]  /*1616e0*/  LDL.LU R147, [R1+0x5b04] ;  /* 0x005b040001937983 */ /* 0x000ea20000300800 */
[----:B------:R-:W-:Y:S02]  /*1616f0*/  SEL R9, R9, RZ, !P0 ;  /* 0x000000ff09097207 */ /* 0x000fe40004000000 */
[----:B------:R-:W-:Y:S01]  /*161700*/  IADD3 R169, P6, R169, R199, RZ ;  /* 0x000000c7a9a97210 */ /* 0x000fe20007fde0ff */
[----:B------:R1:W-:Y:S01]  /*161710*/  LDGSTS.E [R144+-0x65500], [R10.64], P3 ;  /* 0x9ab000000a907fae */ /* 0x0003e20009921844 */
[----:B------:R-:W-:Y:S01]  /*161720*/  ISETP.NE.U32.AND P3, PT, R9, RZ, PT ;  /* 0x000000ff0900720c */ /* 0x000fe20003f65070 */
[----:B------:R-:W-:Y:S02]  /*161730*/  IADD3 R9, R8, 0x100000, RZ ;  /* 0x0010000008097810 */ /* 0x000fe40007ffe0ff */
[----:B-1----:R-:W-:Y:S01]  /*161740*/  IMAD.MOV.U32 R10, RZ, RZ, R173 ;  /* 0x000000ffff0a7224 */ /* 0x002fe200078e00ad */
[----:B------:R-:W-:Y:S01]  /*161750*/  STL [R1+0x5b94], R169 ;  /* 0x005b94a901007387 */ /* 0x000fe20000100800 */
        /* <DEDUP_REMOVED lines=9> */
[----:B----4-:R-:W-:-:S04]  /*1617f0*/  IADD3.X R152, R152, R0, RZ, P5, !PT ;  /* 0x0000000098987210 */ /* 0x010fc80002ffe4ff */
[----:B------:R-:W-:Y:S01]  /*161800*/  MOV R11, R152 ;  /* 0x00000098000b7202 */ /* 0x000fe20000000f00 */
[----:B------:R-:W-:-:S04]  /*161810*/  IMAD.X R172, R172, 0x1, R0, P6 ;  /* 0x00000001acac7824 */ /* 0x000fc800030e0600 */
[----:B------:R1:W-:Y:S01]  /*161820*/  LDGSTS.E [R9+-0x64800], [R10.64], P4 ;  /* 0x9b8000000a097fae */ /* 0x0003e2000a121844 */
[----:B------:R-:W-:-:S05]  /*161830*/  IADD3 R165, P5, R165, R199, RZ ;  /* 0x000000c7a5a57210 */ /* 0x000fca0007fbe0ff */
[----:B------:R-:W-:Y:S02]  /*161840*/  IMAD.X R168, R168, 0x1, R0, P5 ;  /* 0x00000001a8a87824 */ /* 0x000fe400028e0600 */
[----:B-1----:R-:W-:Y:S01]  /*161850*/  IMAD.MOV.U32 R10, RZ, RZ, R169 ;  /* 0x000000ffff0a7224 */ /* 0x002fe200078e00a9 */
[----:B------:R-:W-:Y:S02]  /*161860*/  MOV R11, R172 ;  /* 0x000000ac000b7202 */ /* 0x000fe40000000f00 */
[----:B------:R-:W-:-:S03]  /*161870*/  IADD3 R161, P5, R161, R199, RZ ;  /* 0x000000c7a1a17210 */ /* 0x000fc60007fbe0ff */
[----:B------:R1:W-:Y:S02]  /*161880*/  LDGSTS.E [R144+-0x64700], [R10.64], P4 ;  /* 0x9b9000000a907fae */ /* 0x0003e4000a121844 */
[----:B------:R-:W-:Y:S01]  /*161890*/  IMAD.X R164, R164, 0x1, R0, P5 ;  /* 0x00000001a4a47824 */ /* 0x000fe200028e0600 */
[----:B------:R-:W-:Y:S01]  /*1618a0*/  ISETP.GT.AND P5, PT, R3, 0x7e, PT ;  /* 0x0000007e0300780c */ /* 0x000fe20003fa4270 */
[----:B-1----:R-:W-:Y:S01]  /*1618b0*/  IMAD.MOV.U32 R10, RZ, RZ, R165 ;  /* 0x000000ffff0a7224 */ /* 0x002fe200078e00a5 */
[----:B------:R-:W-:-:S05]  /*1618c0*/  MOV R11, R168 ;  /* 0x000000a8000b7202 */ /* 0x000fca0000000f00 */
[----:B------:R1:W-:Y:S04]  /*1618d0*/  LDGSTS.E [R9+-0x64600], [R10.64], P4 ;  /* 0x9ba000000a097fae */ /* 0x0003e8000a121844 */
[----:B------:R4:W-:Y:S04]  /*1618e0*/  STL [R1+0x5b90], R152 ;  /* 0x005b909801007387 */ /* 0x0009e80000100800 */
[----:B----4-:R-:W4:Y:S01]  /*1618f0*/  LDL.LU R152, [R1+0x5af8] ;  /* 0x005af80001987983 */ /* 0x010f220000300800 */
[----:B-1----:R-:W-:Y:S02]  /*161900*/  IMAD.MOV.U32 R10, RZ, RZ, R161 ;  /* 0x000000ffff0a7224 */ /* 0x002fe400078e00a1 */
[----:B------:R-:W-:Y:S01]  /*161910*/  IMAD.MOV.U32 R11, RZ, RZ, R164 ;  /* 0x000000ffff0b7224 */ /* 0x000fe200078e00a4 */
[----:B------:R-:W-:Y:S01]  /*161920*/  SEL R9, RZ, 0x4, !P5 ;  /* 0x00000004ff097807 */ /* 0x000fe20006800000 */
[-C--:B---3--:R-:W-:Y:S01]  /*161930*/  IADD3 R145, P5, R145, R199.reuse, RZ ;  /* 0x000000c791917210 */ /* 0x088fe20007fbe0ff */
[----:B------:R-:W-:Y:S04]  /*161940*/  STL [R1+0x5b88], R172 ;  /* 0x005b88ac01007387 */ /* 0x000fe80000100800 */
[----:B------:R1:W-:Y:S01]  /*161950*/  LDGSTS.E [R144+-0x64500], [R10.64], P4 ;  /* 0x9bb000000a907fae */ /* 0x0003e2000a121844 */
[----:B--2---:R-:W-:-:S02]  /*161960*/  IADD3 R156, P4, R156, R199, RZ ;  /* 0x000000c79c9c7210 */ /* 0x004fc40007f9e0ff */
[----:B------:R-:W-:Y:S01]  /*161970*/  IADD3.X R160, R160, R0, RZ, P5, !PT ;  /* 0x00000000a0a07210 */ /* 0x000fe20002ffe4ff */
[----:B------:R-:W-:Y:S01]  /*161980*/  STL [R1+0x5b8c], R165 ;  /* 0x005b8ca501007387 */ /* 0x000fe20000100800 */
[----:B------:R-:W-:Y:S01]  /*161990*/  IADD3 R146, P5, R146, R199, RZ ;  /* 0x000000c792927210 */ /* 0x000fe20007fbe0ff */
[----:B------:R-:W-:Y:S01]  /*1619a0*/  STL [R1+0x5b80], R168 ;  /* 0x005b80a801007387 */ /* 0x000fe20000100800 */
[----:B------:R-:W-:Y:S02]  /*1619b0*/  STL [R1+0x5b84], R161 ;  /* 0x005b84a101007387 */ /* 0x000fe40000100800 */
[----:B------:R-:W-:Y:S02]  /*1619c0*/  STL [R1+0x5b78], R164 ;  /* 0x005b78a401007387 */ /* 0x000fe40000100800 */
[--C-:B------:R-:W-:Y:S01]  /*1619d0*/  IMAD.X R157, R157, 0x1, R0.reuse, P4 ;  /* 0x000000019d9d7824 */ /* 0x100fe200020e0600 */
[----:B------:R2:W-:Y:S01]  /*1619e0*/  STL [R1+0x5b1c], R145 ;  /* 0x005b1c9101007387 */ /* 0x0005e20000100800 */
[----:B------:R-:W-:Y:S02]  /*1619f0*/  STL [R1+0x5b14], R156 ;  /* 0x005b149c01007387 */ /* 0x000fe40000100800 */
[----:B------:R-:W-:-:S02]  /*161a00*/  IMAD.X R153, R153, 0x1, R0, P5 ;  /* 0x0000000199997824 */ /* 0x000fc400028e0600 */
[----:B------:R-:W-:Y:S01]  /*161a10*/  STL [R1+0x5b10], R160 ;  /* 0x005b10a001007387 */ /* 0x000fe20000100800 */
[----:B------:R3:W-:Y:S01]  /*161a20*/  STL [R1+0x5b0c], R146 ;  /* 0x005b0c9201007387 */ /* 0x0007e20000100800 */
[----:B------:R-:W-:Y:S01]  /*161a30*/  IADD3 R147, P5, R147, R199, RZ ;  /* 0x000000c793937210 */ /* 0x000fe20007fbe0ff */
[----:B------:R-:W-:Y:S02]  /*161a40*/  STL [R1+0x5b08], R157 ;  /* 0x005b089d01007387 */ /* 0x000fe40000100800 */
[----:B------:R-:W3:Y:S01]  /*161a50*/  LDL.LU R27, [R1+0x5abc] ;  /* 0x005abc00011b7983 */ /* 0x000ee20000300800 */
[----:B-1----:R-:W-:Y:S01]  /*161a60*/  MOV R10, R145 ;  /* 0x00000091000a7202 */ /* 0x002fe20000000f00 */
[----:B------:R-:W-:Y:S01]  /*161a70*/  STL [R1+0x5b00], R153 ;  /* 0x005b009901007387 */ /* 0x000fe20000100800 */
[----:B--2---:R-:W2:Y:S02]  /*161a80*/  LDL.LU R145, [R1+0x5ab4] ;  /* 0x005ab40001917983 */ /* 0x004ea40000300800 */
[----:B------:R1:W-:Y:S02]  /*161a90*/  STL [R1+0x5b04], R147 ;  /* 0x005b049301007387 */ /* 0x0003e40000100800 */
[----:B------:R-:W2:Y:S01]  /*161aa0*/  LDL.LU R149, [R1+0x5ab0] ;  /* 0x005ab00001957983 */ /* 0x000ea20000300800 */
[----:B------:R-:W-:Y:S01]  /*161ab0*/  SEL R9, R9, RZ, !P0 ;  /* 0x000000ff09097207 */ /* 0x000fe20004000000 */
[----:B------:R-:W-:Y:S01]  /*161ac0*/  IMAD.MOV.U32 R11, RZ, RZ, R160 ;  /* 0x000000ffff0b7224 */ /* 0x000fe200078e00a0 */
[----:B------:R-:W-:Y:S02]  /*161ad0*/  HMMA.1688.F32.TF32 R56, R4, R202, R56 ;  /* 0x000000ca0438723c */ /* 0x000fe40000081038 */
[----:B------:R-:W-:Y:S01]  /*161ae0*/  ISETP.NE.U32.AND P4, PT, R9, RZ, PT ;  /* 0x000000ff0900720c */ /* 0x000fe20003f85070 */
[----:B------:R-:W-:-:S05]  /*161af0*/  IADD3 R9, R8, 0x100000, RZ ;  /* 0x0010000008097810 */ /* 0x000fca0007ffe0ff */
[----:B------:R1:W-:Y:S02]  /*161b00*/  LDGSTS.E [R9+-0x63800], [R10.64], P1 ;  /* 0x9c8000000a097fae */ /* 0x0003e40008921844 */
[----:B-1----:R-:W-:Y:S01]  /*161b10*/  MOV R10, R156 ;  /* 0x0000009c000a7202 */ /* 0x002fe20000000f00 */
[----:B------:R-:W-:-:S05]  /*161b20*/  IMAD.MOV.U32 R11, RZ, RZ, R157 ;  /* 0x000000ffff0b7224 */ /* 0x000fca00078e009d */
[----:B------:R1:W-:Y:S01]  /*161b30*/  LDGSTS.E [R9+-0x63700], [R10.64], P1 ;  /* 0x9c9000000a097fae */ /* 0x0003e20008921844 */
[----:B------:R-:W-:Y:S01]  /*161b40*/  IADD3 R25, R8, 0x100000, RZ ;  /* 0x0010000008197810 */ /* 0x000fe20007ffe0ff */
[----:B-1----:R-:W-:Y:S01]  /*161b50*/  IMAD.MOV.U32 R10, RZ, RZ, R146 ;  /* 0x000000ffff0a7224 */ /* 0x002fe200078e0092 */
[----:B------:R-:W-:-:S05]  /*161b60*/  MOV R11, R153 ;  /* 0x00000099000b7202 */ /* 0x000fca0000000f00 */
[----:B------:R1:W-:Y:S02]  /*161b70*/  LDGSTS.E [R25+-0x63600], [R10.64], P1 ;  /* 0x9ca000000a197fae */ /* 0x0003e40008921844 */
[----:B-1----:R-:W-:Y:S02]  /*161b80*/  IMAD.MOV.U32 R10, RZ, RZ, R147 ;  /* 0x000000ffff0a7224 */ /* 0x002fe400078e0093 */
[----:B----4-:R-:W-:Y:S01]  /*161b90*/  IMAD.X R152, R152, 0x1, R0, P5 ;  /* 0x0000000198987824 */ /* 0x010fe200028e0600 */
[----:B------:R-:W-:-:S04]  /*161ba0*/  ISETP.GT.AND P5, PT, R3, 0x3, PT ;  /* 0x000000030300780c */ /* 0x000fc80003fa4270 */
[----:B------:R-:W-:Y:S01]  /*161bb0*/  SEL R9, RZ, 0x4, !P5 ;  /* 0x00000004ff097807 */ /* 0x000fe20006800000 */
[----:B------:R-:W-:Y:S01]  /*161bc0*/  STL [R1+0x5af8], R152 ;  /* 0x005af89801007387 */ /* 0x000fe20000100800 */
[----:B------:R-:W4:Y:S02]  /*161bd0*/  LDL.LU R26, [R1+0x5aac] ;  /* 0x005aac00011a7983 */ /* 0x000f240000300800 */
[----:B------:R-:W4:Y:S02]  /*161be0*/  LDL.LU R148, [R1+0x5aa8] ;  /* 0x005aa80001947983 */ /* 0x000f240000300800 */
[----:B---3--:R-:W3:Y:S01]  /*161bf0*/  LDL.LU R146, [R1+0x5aa4] ;  /* 0x005aa40001927983 */ /* 0x008ee20000300800 */
[----:B------:R-:W3:Y:S01]  /*161c00*/  LDL.LU R144, [R1+0x5aa0] ;  /* 0x005aa00001907983 */ /* 0x000ee20000300800 */
[-C--:B------:R-:W-:Y:S02]  /*161c10*/  IADD3 R27, P5, R27, R199.reuse, RZ ;  /* 0x000000c71b1b7210 */ /* 0x080fe40007fbe0ff */
[----:B--2---:R-:W-:-:S02]  /*161c20*/  IADD3 R145, P6, R145, R199, RZ ;  /* 0x000000c791917210 */ /* 0x004fc40007fde0ff */
[----:B------:R-:W-:Y:S01]  /*161c30*/  IADD3.X R149, R149, R0, RZ, P5, !PT ;  /* 0x0000000095957210 */ /* 0x000fe20002ffe4ff */
[----:B------:R1:W-:Y:S01]  /*161c40*/  STL [R1+0x5abc], R27 ;  /* 0x005abc1b01007387 */ /* 0x0003e20000100800 */
[----:B------:R-:W2:Y:S02]  /*161c50*/  LDL.LU.64 R202, [R1+0x79b0] ;  /* 0x0079b00001ca7983 */ /* 0x000ea40000300a00 */
[----:B------:R-:W2:Y:S02]  /*161c60*/  LDL.LU.64 R200, [R1+0x79a8] ;  /* 0x0079a80001c87983 */ /* 0x000ea40000300a00 */
[----:B------:R-:W-:Y:S01]  /*161c70*/  STL [R1+0x5ab4], R145 ;  /* 0x005ab49101007387 */ /* 0x000fe20000100800 */
[----:B------:R-:W-:Y:S01]  /*161c80*/  STL [R1+0x5ab0], R149 ;  /* 0x005ab09501007387 */ /* 0x000fe20000100800 */
[----:B------:R-:W-:Y:S02]  /*161c90*/  STL.64 [R1+0x1dc0], R56 ;  /* 0x001dc03801007387 */ /* 0x000fe40000100a00 */
[----:B------:R1:W-:Y:S02]  /*161ca0*/  STL.64 [R1+0x1dc8], R58 ;  /* 0x001dc83a01007387 */ /* 0x0003e40000100a00 */
[----:B------:R-:W2:Y:S01]  /*161cb0*/  LDL.LU R147, [R1+0x5a98] ;  /* 0x005a980001937983 */ /* 0x000ea20000300800 */
[----:B------:R-:W-:Y:S01]  /*161cc0*/  IADD3 R24, R8, 0x100000, RZ ;  /* 0x0010000008187810 */ /* 0x000fe20007ffe0ff */
[----:B------:R-:W-:Y:S01]  /*161cd0*/  IMAD.MOV.U32 R11, RZ, RZ, R152 ;  /* 0x000000ffff0b7224 */ /* 0x000fe200078e0098 */
[----:B------:R-:W-:-:S04]  /*161ce0*/  SEL R9, R9, RZ, !P0 ;  /* 0x000000ff09097207 */ /* 0x000fc80004000000 */
[----:B------:R1:W-:Y:S01]  /*161cf0*/  LDGSTS.E [R24+-0x63500], [R10.64], P1 ;  /* 0x9cb000000a187fae */ /* 0x0003e20008921844 */
[----:B------:R-:W-:Y:S01]  /*161d00*/  ISETP.NE.U32.AND P1, PT, R9, RZ, PT ;  /* 0x000000ff0900720c */ /* 0x000fe20003f25070 */
[----:B------:R-:W-:Y:S02]  /*161d10*/  IADD3 R9, R8, 0x100000, RZ ;  /* 0x0010000008097810 */ /* 0x000fe40007ffe0ff */
[----:B-1----:R-:W-:Y:S01]  /*161d20*/  IMAD.MOV.U32 R10, RZ, RZ, R27 ;  /* 0x000000ffff0a7224 */ /* 0x002fe200078e001b */
[----:B------:R-:W-:Y:S01]  /*161d30*/  MOV R11, R149 ;  /* 0x00000095000b7202 */ /* 0x000fe20000000f00 */
[----:B------:R-:W2:Y:S04]  /*161d40*/  LDL.LU R27, [R1+0x5a3c] ;  /* 0x005a3c00011b7983 */ /* 0x000ea80000300800 */
[----:B------:R1:W-:Y:S02]  /*161d50*/  LDGSTS.E [R9+-0x62800], [R10.64], P2 ;  /* 0x9d8000000a097fae */ /* 0x0003e40009121844 */
[----:B-1----:R-:W-:Y:S01]  /*161d60*/  IMAD.MOV.U32 R10, RZ, RZ, R145 ;  /* 0x000000ffff0a7224 */ /* 0x002fe200078e0091 */
[----:B----4-:R-:W-:Y:S01]  /*161d70*/  IADD3 R26, P5, R26, R199, RZ ;  /* 0x000000c71a1a7210 */ /* 0x010fe20007fbe0ff */
[----:B------:R-:W-:-:S04]  /*161d80*/  IMAD.X R148, R148, 0x1, R0, P6 ;  /* 0x0000000194947824 */ /* 0x000fc800030e0600 */
[----:B---3--:R-:W-:Y:S01]  /*161d90*/  IMAD.X R144, R144, 0x1, R0, P5 ;  /* 0x0000000190907824 */ /* 0x008fe200028e0600 */
[----:B------:R-:W-:Y:S01]  /*161da0*/  IADD3 R146, P5, R146, R199, RZ ;  /* 0x000000c792927210 */ /* 0x000fe20007fbe0ff */
[----:B------:R-:W-:Y:S01]  /*161db0*/  STL [R1+0x5aa8], R148 ;  /* 0x005aa89401007387 */ /* 0x000fe20000100800 */
[----:B------:R-:W-:Y:S02]  /*161dc0*/  STL [R1+0x5aac], R26 ;  /* 0x005aac1a01007387 */ /* 0x000fe40000100800 */
[----:B------:R-:W3:Y:S02]  /*161dd0*/  LDL.LU R25, [R1+0x5a34] ;  /* 0x005a340001197983 */ /* 0x000ee40000300800 */
[----:B------:R1:W-:Y:S01]  /*161de0*/  STL [R1+0x5aa0], R144 ;  /* 0x005aa09001007387 */ /* 0x0003e20000100800 */
[----:B------:R-:W4:Y:S01]  /*161df0*/  LDL.LU R58, [R1+0x5a2c] ;  /* 0x005a2c00013a7983 */ /* 0x000f220000300800 */
[----:B------:R1:W-:Y:S02]  /*161e00*/  STL [R1+0x5aa4], R146 ;  /* 0x005aa49201007387 */ /* 0x0003e40000100800 */
[----:B------:R-:W4:Y:S01]  /*161e10*/  LDL.LU R145, [R1+0x5a30] ;  /* 0x005a300001917983 */ /* 0x000f220000300800 */
[----:B------:R-:W-:-:S05]  /*161e20*/  MOV R11, R148 ;  /* 0x00000094000b7202 */ /* 0x000fca0000000f00 */
[----:B------:R1:W-:Y:S01]  /*161e30*/  LDGSTS.E [R24+-0x62700], [R10.64], P2 ;  /* 0x9d9000000a187fae */ /* 0x0003e20009121844 */
[----:B--2---:R-:W-:-:S05]  /*161e40*/  IMAD.X R147, R147, 0x1, R0, P5 ;  /* 0x0000000193937824 */ /* 0x004fca00028e0600 */
[----:B------:R2:W-:Y:S01]  /*161e50*/  STL [R1+0x5a98], R147 ;  /* 0x005a989301007387 */ /* 0x0005e20000100800 */
[----:B------:R-:W4:Y:S01]  /*161e60*/  LDL.LU R56, [R1+0x5a28] ;  /* 0x005a280001387983 */ /* 0x000f220000300800 */
[----:B-1----:R-:W-:Y:S01]  /*161e70*/  MOV R11, R144 ;  /* 0x00000090000b7202 */ /* 0x002fe20000000f00 */
[----:B------:R-:W-:Y:S01]  /*161e80*/  IMAD.MOV.U32 R10, RZ, RZ, R26 ;  /* 0x000000ffff0a7224 */ /* 0x000fe200078e001a */
[----:B------:R-:W4:Y:S01]  /*161e90*/  LDL.LU R144, [R1+0x5a20] ;  /* 0x005a200001907983 */ /* 0x000f220000300800 */
[----:B------:R-:W4:Y:S01]  /*161ea0*/  LDL.LU R26, [R1+0x5a24] ;  /* 0x005a2400011a7983 */ /* 0x000f220000300800 */
[----:B------:R-:W-:Y:S01]  /*161eb0*/  HMMA.1688.F32.TF32 R136, R4, R222, R136 ;  /* 0x000000de0488723c */ /* 0x000fe20000081088 */
[----:B------:R-:W-:Y:S01]  /*161ec0*/  ISETP.GT.AND P5, PT, R3, 0x7, PT ;  /* 0x000000070300780c */ /* 0x000fe20003fa4270 */
[----:B------:R1:W-:Y:S02]  /*161ed0*/  LDGSTS.E [R9+-0x62600], [R10.64], P2 ;  /* 0x9da000000a097fae */ /* 0x0003e40009121844 */
[----:B-1----:R-:W-:-:S02]  /*161ee0*/  IMAD.MOV.U32 R10, RZ, RZ, R146 ;  /* 0x000000ffff0a7224 */ /* 0x002fc400078e0092 */
[----:B------:R-:W-:Y:S01]  /*161ef0*/  IMAD.MOV.U32 R11, RZ, RZ, R147 ;  /* 0x000000ffff0b7224 */ /* 0x000fe200078e0093 */
[----:B------:R-:W-:Y:S01]  /*161f00*/  SEL R9, RZ, 0x4, !P5 ;  /* 0x00000004ff097807 */ /* 0x000fe20006800000 */
[----:B------:R-:W-:Y:S01]  /*161f10*/  IADD3 R27, P5, R27, R199, RZ ;  /* 0x000000c71b1b7210 */ /* 0x000fe20007fbe0ff */
[----:B------:R-:W-:Y:S02]  /*161f20*/  MOV R146, R201 ;  /* 0x000000c900927202 */ /* 0x000fe40000000f00 */
[----:B------:R1:W-:Y:S04]  /*161f30*/  LDGSTS.E [R24+-0x62500], [R10.64], P2 ;  /* 0x9db000000a187fae */ /* 0x0003e80009121844 */
[----:B------:R-:W4:Y:S01]  /*161f40*/  LDL.LU R201, [R1+0x79a4] ;  /* 0x0079a40001c97983 */ /* 0x000f220000300800 */
[----:B--2---:R-:W-:-:S02]  /*161f50*/  IMAD.MOV.U32 R147, RZ, RZ, R202 ;  /* 0x000000ffff937224 */ /* 0x004fc400078e00ca */
[----:B------:R-:W2:Y:S02]  /*161f60*/  LDL.LU R202, [R1+0x79a0] ;  /* 0x0079a00001ca7983 */ /* 0x000ea40000300800 */
[----:B------:R3:W-:Y:S01]  /*161f70*/  STL [R1+0x5a3c], R27 ;  /* 0x005a3c1b01007387 */ /* 0x0007e20000100800 */
[----:B------:R-:W2:Y:S01]  /*161f80*/  LDL.LU R57, [R1+0x5a18] ;  /* 0x005a180001397983 */ /* 0x000ea20000300800 */
[----:B-1----:R-:W-:Y:S01]  /*161f90*/  IMAD.MOV.U32 R10, RZ, RZ, R27 ;  /* 0x000000ffff0a7224 */ /* 0x002fe200078e001b */
[-C--:B---3--:R-:W-:Y:S01]  /*161fa0*/  IADD3 R25, P2, R25, R199.reuse, RZ ;  /* 0x000000c719197210 */ /* 0x088fe20007f5e0ff */
[----:B----4-:R-:W-:Y:S01]  /*161fb0*/  IMAD.X R145, R145, 0x1, R0, P5 ;  /* 0x0000000191917824 */ /* 0x010fe200028e0600 */
[----:B------:R-:W-:-:S03]  /*161fc0*/  IADD3 R58, P5, R58, R199, RZ ;  /* 0x000000c73a3a7210 */ /* 0x000fc60007fbe0ff */
[----:B------:R-:W-:Y:S01]  /*161fd0*/  STL [R1+0x5a34], R25 ;  /* 0x005a341901007387 */ /* 0x000fe20000100800 */
[----:B------:R-:W-:Y:S03]  /*161fe0*/  STL [R1+0x5a30], R145 ;  /* 0x005a309101007387 */ /* 0x000fe60000100800 */
[----:B------:R-:W-:Y:S01]  /*161ff0*/  STL [R1+0x5a2c], R58 ;  /* 0x005a2c3a01007387 */ /* 0x000fe20000100800 */
[----:B------:R-:W-:Y:S01]  /*162000*/  IADD3.X R56, R56, R0, RZ, P2, !PT ;  /* 0x0000000038387210 */ /* 0x000fe200017fe4ff */
[----:B------:R-:W-:-:S04]  /*162010*/  IMAD.X R144, R144, 0x1, R0, P5 ;  /* 0x0000000190907824 */ /* 0x000fc800028e0600 */
[----:B------:R-:W-:Y:S01]  /*162020*/  STL [R1+0x5a28], R56 ;  /* 0x005a283801007387 */ /* 0x000fe20000100800 */
[----:B------:R-:W3:Y:S02]  /*162030*/  LDL.LU.64 R222, [R1+0x7998] ;  /* 0x0079980001de7983 */ /* 0x000ee40000300a00 */
[----:B------:R-:W4:Y:S02]  /*162040*/  LDL.LU.64 R220, [R1+0x7990] ;  /* 0x0079900001dc7983 */ /* 0x000f240000300a00 */
[----:B------:R-:W3:Y:S01]  /*162050*/  LDL.LU R59, [R1+0x59bc] ;  /* 0x0059bc00013b7983 */ /* 0x000ee20000300800 */
[----:B------:R-:W-:Y:S01]  /*162060*/  IADD3 R26, P5, R26, R199, RZ ;  /* 0x000000c71a1a7210 */ /* 0x000fe20007fbe0ff */
[----:B------:R1:W-:Y:S01]  /*162070*/  STL.64 [R1+0x1da0], R136 ;  /* 0x001da08801007387 */ /* 0x0003e20000100a00 */
[----:B------:R-:W-:Y:S02]  /*162080*/  STL.64 [R1+0x1da8], R138 ;  /* 0x001da88a01007387 */ /* 0x000fe40000100a00 */
[----:B------:R-:W4:Y:S02]  /*162090*/  LDL.LU R27, [R1+0x59b4] ;  /* 0x0059b400011b7983 */ /* 0x000f240000300800 */
[----:B------:R-:W-:Y:S01]  /*1620a0*/  STL [R1+0x5a20], R144 ;  /* 0x005a209001007387 */ /* 0x000fe20000100800 */
[----:B------:R-:W-:Y:S04]  /*1620b0*/  STL [R1+0x5a24], R26 ;  /* 0x005a241a01007387 */ /* 0x000fe80000100800 */
[----:B-1----:R-:W4:Y:S01]  /*1620c0*/  LDL.LU R136, [R1+0x59b0] ;  /* 0x0059b00001887983 */ /* 0x002f220000300800 */
[----:B------:R-:W-:-:S02]  /*1620d0*/  SEL R9, R9, RZ, !P0 ;  /* 0x000000ff09097207 */ /* 0x000fc40004000000 */
[----:B------:R-:W-:Y:S01]  /*1620e0*/  MOV R11, R145 ;  /* 0x00000091000b7202 */ /* 0x000fe20000000f00 */
[----:B------:R-:W-:Y:S01]  /*1620f0*/  HMMA.1688.F32.TF32 R140, R4, R146, R140 ;  /* 0x00000092048c723c */ /* 0x000fe2000008108c */
[----:B------:R-:W-:Y:S01]  /*162100*/  ISETP.NE.U32.AND P2, PT, R9, RZ, PT ;  /* 0x000000ff0900720c */ /* 0x000fe20003f45070 */
[----:B------:R-:W-:Y:S02]  /*162110*/  IADD3 R9, R8, 0x100000, RZ ;  /* 0x0010000008097810 */ /* 0x000fe40007ffe0ff */
[----:B--2---:R-:W-:-:S03]  /*162120*/  IMAD.X R57, R57, 0x1, R0, P5 ;  /* 0x0000000139397824 */ /* 0x004fc600028e0600 */
[----:B------:R1:W-:Y:S01]  /*162130*/  LDGSTS.E [R9+-0x61800], [R10.64], P3 ;  /* 0x9e8000000a097fae */ /* 0x0003e20009921844 */
[----:B------:R-:W-:-:S03]  /*162140*/  ISETP.GT.AND P5, PT, R3, 0xb, PT ;  /* 0x0000000b0300780c */ /* 0x000fc60003fa4270 */
[----:B------:R2:W-:Y:S01]  /*162150*/  STL [R1+0x5a18], R57 ;  /* 0x005a183901007387 */ /* 0x0005e20000100800 */
[----:B-1----:R-:W-:Y:S01]  /*162160*/  IMAD.MOV.U32 R10, RZ, RZ, R25 ;  /* 0x000000ffff0a7224 */ /* 0x002fe200078e0019 */
[----:B------:R-:W-:Y:S02]  /*162170*/  MOV R11, R56 ;  /* 0x00000038000b7202 */ /* 0x000fe40000000f00 */
[----:B------:R-:W-:Y:S01]  /*162180*/  IADD3 R25, R8, 0x100000, RZ ;  /* 0x0010000008197810 */ /* 0x000fe20007ffe0ff */
[----:B------:R-:W4:Y:S04]  /*162190*/  LDL.LU R56, [R1+0x59ac] ;  /* 0x0059ac0001387983 */ /* 0x000f280000300800 */
[----:B------:R1:W-:Y:S02]  /*1621a0*/  LDGSTS.E [R9+-0x61700], [R10.64], P3 ;  /* 0x9e9000000a097fae */ /* 0x0003e40009921844 */
[----:B-1----:R-:W-:Y:S01]  /*1621b0*/  SEL R9, RZ, 0x4, !P5 ;  /* 0x00000004ff097807 */ /* 0x002fe20006800000 */
[----:B------:R-:W-:-:S02]  /*1621c0*/  IMAD.MOV.U32 R10, RZ, RZ, R58 ;  /* 0x000000ffff0a7224 */ /* 0x000fc400078e003a */
[----:B------:R-:W-:Y:S01]  /*1621d0*/  IMAD.MOV.U32 R11, RZ, RZ, R144 ;  /* 0x000000ffff0b7224 */ /* 0x000fe200078e0090 */
[----:B------:R-:W4:Y:S04]  /*1621e0*/  LDL.LU R58, [R1+0x59a8] ;  /* 0x0059a800013a7983 */ /* 0x000f280000300800 */
[----:B------:R1:W-:Y:S02]  /*1621f0*/  LDGSTS.E [R25+-0x61600], [R10.64], P3 ;  /* 0x9ea000000a197fae */ /* 0x0003e40009921844 */
[----:B-1----:R-:W-:Y:S02]  /*162200*/  IMAD.MOV.U32 R11, RZ, RZ, R57 ;  /* 0x000000ffff0b7224 */ /* 0x002fe400078e0039 */
[----:B--2---:R-:W2:Y:S01]  /*162210*/  LDL.LU R57, [R1+0x59a0] ;  /* 0x0059a00001397983 */ /* 0x004ea20000300800 */
[----:B------:R-:W2:Y:S01]  /*162220*/  LDL.LU R25, [R1+0x59a4] ;  /* 0x0059a40001197983 */ /* 0x000ea20000300800 */
[----:B------:R-:W-:-:S02]  /*162230*/  MOV R10, R26 ;  /* 0x0000001a000a7202 */ /* 0x000fc40000000f00 */
[-C--:B---3--:R-:W-:Y:S02]  /*162240*/  IADD3 R59, P5, R59, R199.reuse, RZ ;  /* 0x000000c73b3b7210 */ /* 0x088fe40007fbe0ff */
[----:B----4-:R-:W-:-:S03]  /*162250*/  IADD3 R27, P6, R27, R199, RZ ;  /* 0x000000c71b1b7210 */ /* 0x010fc60007fde0ff */
[----:B------:R1:W-:Y:S01]  /*162260*/  STL [R1+0x59bc], R59 ;  /* 0x0059bc3b01007387 */ /* 0x0003e20000100800 */
[----:B------:R-:W-:-:S03]  /*162270*/  SEL R9, R9, RZ, !P0 ;  /* 0x000000ff09097207 */ /* 0x000fc60004000000 */
[----:B------:R3:W-:Y:S04]  /*162280*/  LDGSTS.E [R24+-0x61500], [R10.64], P3 ;  /* 0x9eb000000a187fae */ /* 0x0007e80009921844 */
[----:B------:R2:W-:Y:S01]  /*162290*/  STL [R1+0x59b4], R27 ;  /* 0x0059b41b01007387 */ /* 0x0005e20000100800 */
[----:B------:R-:W-:-:S05]  /*1622a0*/  IMAD.X R136, R136, 0x1, R0, P5 ;  /* 0x0000000188887824 */ /* 0x000fca00028e0600 */
[----:B------:R1:W-:Y:S01]  /*1622b0*/  STL [R1+0x59b0], R136 ;  /* 0x0059b08801007387 */ /* 0x0003e20000100800 */
[----:B------:R-:W-:Y:S02]  /*1622c0*/  STL.64 [R1+0x1cf0], R140 ;  /* 0x001cf08c01007387 */ /* 0x000fe40000100a00 */
[----:B------:R-:W-:Y:S02]  /*1622d0*/  STL.64 [R1+0x1cf8], R142 ;  /* 0x001cf88e01007387 */ /* 0x000fe40000100a00 */
[----:B------:R-:W4:Y:S01]  /*1622e0*/  LDL.LU R26, [R1+0x5998] ;  /* 0x00599800011a7983 */ /* 0x000f220000300800 */
[----:B------:R-:W-:Y:S01]  /*1622f0*/  ISETP.NE.U32.AND P3, PT, R9, RZ, PT ;  /* 0x000000ff0900720c */ /* 0x000fe20003f65070 */
[----:B------:R-:W-:Y:S02]  /*162300*/  IADD3 R9, R8, 0x100000, RZ ;  /* 0x0010000008097810 */ /* 0x000fe40007ffe0ff */
[----:B---3--:R-:W-:Y:S02]  /*162310*/  IMAD.MOV.U32 R10, RZ, RZ, R59 ;  /* 0x000000ffff0a7224 */ /* 0x008fe400078e003b */
[----:B------:R-:W-:Y:S01]  /*162320*/  IMAD.MOV.U32 R11, RZ, RZ, R136 ;  /* 0x000000ffff0b7224 */ /* 0x000fe200078e0088 */
[----:B------:R-:W-:-:S02]  /*162330*/  MOV R146, R203 ;  /* 0x000000cb00927202 */ /* 0x000fc40000000f00 */
[----:B------:R-:W3:Y:S04]  /*162340*/  LDL.LU R203, [R1+0x7988] ;  /* 0x0079880001cb7983 */ /* 0x000ee80000300800 */
[----:B------:R1:W-:Y:S01]  /*162350*/  LDGSTS.E [R9+-0x60800], [R10.64], P4 ;  /* 0x9f8000000a097fae */ /* 0x0003e2000a121844 */
[----:B------:R-:W-:Y:S02]  /*162360*/  IADD3 R56, P5, R56, R199, RZ ;  /* 0x000000c738387210 */ /* 0x000fe40007fbe0ff */
[----:B-1----:R-:W-:Y:S02]  /*162370*/  MOV R10, R27 ;  /* 0x0000001b000a7202 */ /* 0x002fe40000000f00 */
[----:B------:R-:W-:-:S05]  /*162380*/  IADD3.X R58, R58, R0, RZ, P6, !PT ;  /* 0x000000003a3a7210 */ /* 0x000fca00037fe4ff */
[----:B------:R-:W-:Y:S01]  /*162390*/  STL [R1+0x59a8], R58 ;  /* 0x0059a83a01007387 */ /* 0x000fe20000100800 */
[----:B------:R-:W-:Y:S02]  /*1623a0*/  STL [R1+0x59ac], R56 ;  /* 0x0059ac3801007387 */ /* 0x000fe40000100800 */
[----:B------:R-:W3:Y:S02]  /*1623b0*/  LDL.LU R59, [R1+0x68fc] ;  /* 0x0068fc00013b7983 */ /* 0x000ee40000300800 */
[----:B--2---:R-:W-:Y:S01]  /*1623c0*/  IMAD.X R57, R57, 0x1, R0, P5 ;  /* 0x0000000139397824 */ /* 0x004fe200028e0600 */
[----:B------:R-:W-:-:S04]  /*1623d0*/  IADD3 R25, P5, R25, R199, RZ ;  /* 0x000000c719197210 */ /* 0x000fc80007fbe0ff */
[----:B------:R1:W-:Y:S01]  /*1623e0*/  STL [R1+0x59a0], R57 ;  /* 0x0059a03901007387 */ /* 0x0003e20000100800 */
[----:B------:R-:W2:Y:S02]  /*1623f0*/  LDL.LU R27, [R1+0x68f4] ;  /* 0x0068f400011b7983 */ /* 0x000ea40000300800 */
[----:B------:R1:W-:Y:S02]  /*162400*/  STL [R1+0x59a4], R25 ;  /* 0x0059a41901007387 */ /* 0x0003e40000100800 */
[----:B----4-:R-:W-:-:S05]  /*162410*/  IMAD.X R26, R26, 0x1, R0, P5 ;  /* 0x000000011a1a7824 */ /* 0x010fca00028e0600 */
[----:B------:R4:W-:Y:S01]  /*162420*/  STL [R1+0x5998], R26 ;  /* 0x0059981a01007387 */ /* 0x0009e20000100800 */
[----:B------:R-:W4:Y:S02]  /*162430*/  LDL.LU R136, [R1+0x68f0] ;  /* 0x0068f00001887983 */ /* 0x000f240000300800 */
[----:B------:R-:W-:Y:S02]  /*162440*/  IMAD.MOV.U32 R11, RZ, RZ, R58 ;  /* 0x000000ffff0b7224 */ /* 0x000fe400078e003a */
[----:B------:R-:W-:-:S03]  /*162450*/  IMAD.MOV.U32 R9, RZ, RZ, R57 ;  /* 0x000000ffff097224 */ /* 0x000fc600078e0039 */
[----:B------:R1:W-:Y:S01]  /*162460*/  LDGSTS.E [R24+-0x60700], [R10.64], P4 ;  /* 0x9f9000000a187fae */ /* 0x0003e2000a121844 */
[----:B------:R-:W-:Y:S02]  /*162470*/  ISETP.GT.AND P5, PT, R3, 0xf, PT ;  /* 0x0000000f0300780c */ /* 0x000fe40003fa4270 */
[C---:B-1----:R-:W-:Y:S02]  /*162480*/  IADD3 R10, R8.reuse, 0x100000, RZ ;  /* 0x00100000080a7810 */ /* 0x042fe40007ffe0ff */
[----:B------:R-:W-:Y:S01]  /*162490*/  IADD3 R11, R8, 0x100000, RZ ;  /* 0x00100000080b7810 */ /* 0x000fe20007ffe0ff */
[----:B------:R-:W-:Y:S02]  /*1624a0*/  MOV R8, R56 ;  /* 0x0000003800087202 */ /* 0x000fe40000000f00 */
[----:B------:R-:W-:Y:S01]  /*1624b0*/  IMAD.MOV.U32 R147, RZ, RZ, R206 ;  /* 0x000000ffff937224 */ /* 0x000fe200078e00ce */
[----:B------:R-:W4:Y:S04]  /*1624c0*/  LDL.LU R24, [R1+0x68e8] ;  /* 0x0068e80001187983 */ /* 0x000f280000300800 */
[----:B------:R1:W-:Y:S01]  /*1624d0*/  LDGSTS.E [R10+-0x60600], [R8.64], P4 ;  /* 0x9fa00000080a7fae */ /* 0x0003e2000a121844 */
[----:B------:R-:W4:Y:S02]  /*1624e0*/  LDL.LU R57, [R1+0x68ec] ;  /* 0x0068ec0001397983 */ /* 0x000f240000300800 */
[----:B------:R-:W4:Y:S01]  /*1624f0*/  LDL.LU R58, [R1+0x68e0] ;  /* 0x0068e000013a7983 */ /* 0x000f220000300800 */
[----:B-1----:R-:W-:Y:S01]  /*162500*/  MOV R8, R25 ;  /* 0x0000001900087202 */ /* 0x002fe20000000f00 */
[----:B------:R-:W-:Y:S01]  /*162510*/  IMAD.MOV.U32 R9, RZ, RZ, R26 ;  /* 0x000000ffff097224 */ /* 0x000fe200078e001a */
[----:B------:R-:W-:Y:S01]  /*162520*/  SEL R10, RZ, 0x4, !P5 ;  /* 0x00000004ff0a7807 */ /* 0x000fe20006800000 */
[----:B------:R-:W4:Y:S04]  /*162530*/  LDL.LU R25, [R1+0x68e4] ;  /* 0x0068e40001197983 */ /* 0x000f280000300800 */
[----:B------:R1:W-:Y:S01]  /*162540*/  LDGSTS.E [R11+-0x60500], [R8.64], P4 ;  /* 0x9fb00000080b7fae */ /* 0x0003e2000a121844 */
[----:B---3--:R-:W-:-:S02]  /*162550*/  IADD3 R59, P4, R59, R199, RZ ;  /* 0x000000c73b3b7210 */ /* 0x008fc40007f9e0ff */
[----:B-1----:R-:W-:Y:S02]  /*162560*/  SEL R8, R10, RZ, !P0 ;  /* 0x000000ff0a087207 */ /* 0x002fe40004000000 */
[----:B--2---:R-:W-:Y:S01]  /*162570*/  IADD3 R27, P5, R27, R199, RZ ;  /* 0x000000c71b1b7210 */ /* 0x004fe20007fbe0ff */
[----:B------:R-:W-:Y:S04]  /*162580*/  STL [R1+0x68fc], R59 ;  /* 0x0068fc3b01007387 */ /* 0x000fe80000100800 */
[----:B------:R-:W-:Y:S01]  /*162590*/  STL [R1+0x68f4], R27 ;  /* 0x0068f41b01007387 */ /* 0x000fe20000100800 */
[----:B----4-:R-:W-:Y:S01]  /*1625a0*/  IADD3.X R136, R136, R0, RZ, P4, !PT ;  /* 0x0000000088887210 */ /* 0x010fe200027fe4ff */
[----:B------:R-:W-:Y:S02]  /*1625b0*/  ISETP.NE.U32.AND P4, PT, R8, RZ, PT ;  /* 0x000000ff0800720c */ /* 0x000fe40003f85070 */
[----:B------:R-:W-:Y:S02]  /*1625c0*/  HMMA.1688.F32.TF32 R8, R4, R146, R52 ;  /* 0x000000920408723c */ /* 0x000fe40000081034 */
[----:B------:R-:W-:Y:S01]  /*1625d0*/  STL [R1+0x68f0], R136 ;  /* 0x0068f08801007387 */ /* 0x000fe20000100800 */
[----:B------:R-:W2:Y:S11]  /*1625e0*/  LDL.LU R26, [R1+0x68d8] ;  /* 0x0068d800011a7983 */ /* 0x000eb60000300800 */
[----:B------:R-:W-:Y:S09]  /*1625f0*/  @!UPT UIADD3 URZ, URZ, URZ, URZ ;  /* 0x0000003f3f3ff290 */ /* 0x000ff2000fffe03f */
[----:B------:R1:W-:Y:S01]  /*162600*/  STL.64 [R1+0x1cb0], R8 ;  /* 0x001cb00801007387 */ /* 0x0003e20000100a00 */
[----:B------:R3:W-:Y:S02]  /*162610*/  STL.64 [R1+0x1cb8], R10 ;  /* 0x001cb80a01007387 */ /* 0x0007e40000100a00 */
[----:B-1----:R-:W-:Y:S02]  /*162620*/  IMAD.MOV.U32 R8, RZ, RZ, R59 ;  /* 0x000000ffff087224 */ /* 0x002fe400078e003b */
[----:B------:R-:W4:Y:S01]  /*162630*/  LDL.LU R59, [R1+0x687c] ;  /* 0x00687c00013b7983 */ /* 0x000f220000300800 */
[----:B------:R-:W-:-:S05]  /*162640*/  IMAD.SHL.U32 R206, R197, 0x4, RZ ;  /* 0x00000004c5ce7824 */ /* 0x000fca00078e00ff */
[----:B------:R-:W-:Y:S01]  /*162650*/  LOP3.LUT R176, R206, 0x60, RZ, 0x3c, !PT ;  /* 0x00000060ceb07812 */ /* 0x000fe200078e3cff */
[----:B------:R-:W-:Y:S01]  /*162660*/  IMAD.X R24, R24, 0x1, R0, P5 ;  /* 0x0000000118187824 */ /* 0x000fe200028e0600 */
[----:B------:R-:W-:-:S03]  /*162670*/  IADD3 R57, P5, R57, R199, RZ ;  /* 0x000000c739397210 */ /* 0x000fc60007fbe0ff */
[----:B------:R-:W-:Y:S01]  /*162680*/  IMAD R56, R252, 0x20000, R176 ;  /* 0x00020000fc387824 */ /* 0x000fe200078e02b0 */
[----:B------:R-:W-:Y:S01]  /*162690*/  MOV R9, R136 ;  /* 0x0000008800097202 */ /* 0x000fe20000000f00 */
[----:B------:R-:W-:-:S03]  /*1626a0*/  IMAD.X R58, R58, 0x1, R0, P5 ;  /* 0x000000013a3a7824 */ /* 0x000fc600028e0600 */
[C---:B---3--:R-:W-:Y:S01]  /*1626b0*/  IADD3 R10, R56.reuse, 0x100000, RZ ;  /* 0x00100000380a7810 */ /* 0x048fe20007ffe0ff */
[----:B------:R1:W-:Y:S01]  /*1626c0*/  STL [R1+0x68e8], R24 ;  /* 0x0068e81801007387 */ /* 0x0003e20000100800 */
[----:B------:R-:W-:Y:S01]  /*1626d0*/  IADD3 R25, P5, R25, R199, RZ ;  /* 0x000000c719197210 */ /* 0x000fe20007fbe0ff */
[----:B------:R-:W-:Y:S02]  /*1626e0*/  STL [R1+0x68ec], R57 ;  /* 0x0068ec3901007387 */ /* 0x000fe40000100800 */
[----:B------:R-:W-:Y:S01]  /*1626f0*/  IMAD.MOV.U32 R142, RZ, RZ, R224 ;  /* 0x000000ffff8e7224 */ /* 0x000fe200078e00e0 */
[----:B------:R3:W-:Y:S01]  /*162700*/  LDGSTS.E [R10+-0x7f400], [R8.64], P1 ;  /* 0x80c00000080a7fae */ /* 0x0007e20008921844 */
[----:B------:R-:W-:-:S03]  /*162710*/  IADD3 R11, R56, 0x100000, RZ ;  /* 0x00100000380b7810 */ /* 0x000fc60007ffe0ff */
[----:B------:R-:W4:Y:S01]  /*162720*/  LDL.LU R224, [R1+0x7984] ;  /* 0x0079840001e07983 */ /* 0x000f220000300800 */
[----:B------:R1:W-:Y:S02]  /*162730*/  STL [R1+0x68e0], R58 ;  /* 0x0068e03a01007387 */ /* 0x0003e40000100800 */
[----:B------:R-:W-:Y:S02]  /*162740*/  IMAD.MOV.U32 R143, RZ, RZ, R225 ;  /* 0x000000ffff8f7224 */ /* 0x000fe400078e00e1 */
[----:B------:R-:W4:Y:S01]  /*162750*/  LDL.LU R225, [R1+0x7980] ;  /* 0x0079800001e17983 */ /* 0x000f220000300800 */
[----:B------:R-:W-:Y:S02]  /*162760*/  STL [R1+0x68e4], R25 ;  /* 0x0068e41901007387 */ /* 0x000fe40000100800 */
[----:B---3--:R-:W-:Y:S01]  /*162770*/  IMAD.MOV.U32 R8, RZ, RZ, R27 ;  /* 0x000000ffff087224 */ /* 0x008fe200078e001b */
[----:B------:R-:W-:Y:S02]  /*162780*/  MOV R9, R24 ;  /* 0x0000001800097202 */ /* 0x000fe40000000f00 */
[----:B-1----:R-:W3:Y:S04]  /*162790*/  LDL.LU R24, [R1+0x6874] ;  /* 0x0068740001187983 */ /* 0x002ee80000300800 */
[----:B------:R1:W-:Y:S01]  /*1627a0*/  LDGSTS.E [R11+-0x7f300], [R8.64], P1 ;  /* 0x80d00000080b7fae */ /* 0x0003e20008921844 */
[----:B------:R-:W3:Y:S02]  /*1627b0*/  LDL.LU R27, [R1+0x686c] ;  /* 0x00686c00011b7983 */ /* 0x000ee40000300800 */
[----:B------:R-:W3:Y:S02]  /*1627c0*/  LDL.LU R136, [R1+0x6870] ;  /* 0x0068700001887983 */ /* 0x000ee40000300800 */
[----:B-1----:R-:W-:-:S02]  /*1627d0*/  IMAD.MOV.U32 R8, RZ, RZ, R57 ;  /* 0x000000ffff087224 */ /* 0x002fc400078e0039 */
[----:B------:R-:W-:-:S05]  /*1627e0*/  IMAD.MOV.U32 R9, RZ, RZ, R58 ;  /* 0x000000ffff097224 */ /* 0x000fca00078e003a */
[----:B------:R1:W-:Y:S01]  /*1627f0*/  LDGSTS.E [R10+-0x7f200], [R8.64], P1 ;  /* 0x80e00000080a7fae */ /* 0x0003e20008921844 */
[----:B--2---:R-:W-:Y:S01]  /*162800*/  IADD3.X R26, R26, R0, RZ, P5, !PT ;  /* 0x000000001a1a7210 */ /* 0x004fe20002ffe4ff */
[----:B------:R-:W-:-:S04]  /*162810*/  ISETP.GT.AND P5, PT, R3, 0x13, PT ;  /* 0x000000130300780c */ /* 0x000fc80003fa4270 */
[----:B------:R2:W-:Y:S01]  /*162820*/  STL [R1+0x68d8], R26 ;  /* 0x0068d81a01007387 */ /* 0x0005e20000100800 */
[----:B------:R-:W2:Y:S01]  /*162830*/  LDL.LU R53, [R1+0x6868] ;  /* 0x0068680001357983 */ /* 0x000ea20000300800 */
[----:B-1----:R-:W-:Y:S01]  /*162840*/  SEL R10, RZ, 0x4, !P5 ;  /* 0x00000004ff0a7807 */ /* 0x002fe20006800000 */
[----:B------:R-:W2:Y:S01]  /*162850*/  LDL.LU R58, [R1+0x6860] ;  /* 0x00686000013a7983 */ /* 0x000ea20000300800 */
[----:B------:R-:W2:Y:S01]  /*162860*/  LDL.LU R54, [R1+0x6858] ;  /* 0x0068580001367983 */ /* 0x000ea20000300800 */
[----:B----4-:R-:W-:-:S05]  /*162870*/  IADD3 R59, P5, R59, R199, RZ ;  /* 0x000000c73b3b7210 */ /* 0x010fca0007fbe0ff */
[----:B------:R-:W-:Y:S01]  /*162880*/  STL [R1+0x687c], R59 ;  /* 0x00687c3b01007387 */ /* 0x000fe20000100800 */
[----:B------:R-:W4:Y:S01]  /*162890*/  LDL.LU R52, [R1+0x6864] ;  /* 0x0068640001347983 */ /* 0x000f220000300800 */
[----:B------:R-:W-:Y:S01]  /*1628a0*/  HMMA.1688.F32.TF32 R120, R4, R142, R120 ;  /* 0x0000008e0478723c */ /* 0x000fe20000081078 */
[----:B------:R-:W-:Y:S01]  /*1628b0*/  MOV R8, R25 ;  /* 0x0000001900087202 */ /* 0x000fe20000000f00 */
[----:B------:R-:W-:-:S05]  /*1628c0*/  IMAD.MOV.U32 R9, RZ, RZ, R26 ;  /* 0x000000ffff097224 */ /* 0x000fca00078e001a */
[----:B------:R1:W-:Y:S01]  /*1628d0*/  LDGSTS.E [R11+-0x7f100], [R8.64], P1 ;  /* 0x80f00000080b7fae */ /* 0x0003e20008921844 */
[----:B------:R-:W-:Y:S02]  /*1628e0*/  IMAD.MOV.U32 R146, RZ, RZ, R226 ;  /* 0x000000ffff927224 */ /* 0x000fe400078e00e2 */
[----:B------:R-:W4:Y:S01]  /*1628f0*/  LDL.LU R226, [R1+0x797c] ;  /* 0x00797c0001e27983 */ /* 0x000f220000300800 */
[----:B------:R-:W-:Y:S02]  /*162900*/  MOV R147, R227 ;  /* 0x000000e300937202 */ /* 0x000fe40000000f00 */
[----:B------:R-:W4:Y:S01]  /*162910*/  LDL.LU R227, [R1+0x7978] ;  /* 0x0079780001e37983 */ /* 0x000f220000300800 */
[----:B-1----:R-:W-:Y:S01]  /*162920*/  SEL R8, R10, RZ, !P0 ;  /* 0x000000ff0a087207 */ /* 0x002fe20004000000 */
[----:B------:R-:W-:Y:S01]  /*162930*/  IADD3 R10, R56, 0x100000, RZ ;  /* 0x00100000380a7810 */ /* 0x000fe20007ffe0ff */
[-C--:B---3--:R-:W-:Y:S01]  /*162940*/  IADD3 R24, P1, R24, R199.reuse, RZ ;  /* 0x000000c718187210 */ /* 0x088fe20007f3e0ff */
[----:B------:R-:W-:Y:S01]  /*162950*/  IMAD.X R136, R136, 0x1, R0, P5 ;  /* 0x0000000188887824 */ /* 0x000fe200028e0600 */
[----:B------:R-:W-:-:S03]  /*162960*/  IADD3 R27, P5, R27, R199, RZ ;  /* 0x000000c71b1b7210 */ /* 0x000fc60007fbe0ff */
[----:B------:R1:W-:Y:S01]  /*162970*/  STL [R1+0x6874], R24 ;  /* 0x0068741801007387 */ /* 0x0003e20000100800 */
[----:B------:R-:W-:Y:S02]  /*162980*/  IMAD.MOV.U32 R9, RZ, RZ, R136 ;  /* 0x000000ffff097224 */ /* 0x000fe400078e0088 */
[----:B------:R-:W-:Y:S01]  /*162990*/  STL [R1+0x6870], R136 ;  /* 0x0068708801007387 */ /* 0x000fe20000100800 */
[----:B------:R-:W-:Y:S01]  /*1629a0*/  STL [R1+0x686c], R27 ;  /* 0x00686c1b01007387 */ /* 0x000fe20000100800 */
[----:B--2---:R-:W-:Y:S01]  /*1629b0*/  IMAD.X R53, R53, 0x1, R0, P1 ;  /* 0x0000000135357824 */ /* 0x004fe200008e0600 */
[----:B------:R-:W-:Y:S01]  /*1629c0*/  ISETP.NE.U32.AND P1, PT, R8, RZ, PT ;  /* 0x000000ff0800720c */ /* 0x000fe20003f25070 */
[----:B------:R-:W-:-:S03]  /*1629d0*/  IMAD.MOV.U32 R8, RZ, RZ, R59 ;  /* 0x000000ffff087224 */ /* 0x000fc600078e003b */
[----:B------:R2:W-:Y:S01]  /*1629e0*/  STL [R1+0x6868], R53 ;  /* 0x0068683501007387 */ /* 0x0005e20000100800 */
[----:B------:R-:W3:Y:S03]  /*1629f0*/  LDL.LU R57, [R1+0x67f0] ;  /* 0x0067f00001397983 */ /* 0x000ee60000300800 */
[----:B------:R1:W-:Y:S01]  /*162a00*/  LDGSTS.E [R10+-0x7e400], [R8.64], P2 ;  /* 0x81c00000080a7fae */ /* 0x0003e20009121844 */
[----:B------:R-:W3:Y:S02]  /*162a10*/  LDL.LU R55, [R1+0x67fc] ;  /* 0x0067fc0001377983 */ /* 0x000ee40000300800 */
[----:B------:R-:W-:Y:S01]  /*162a20*/  STL.64 [R1+0x1c90], R120 ;  /* 0x001c907801007387 */ /* 0x000fe20000100a00 */
[----:B------:R-:W-:Y:S01]  /*162a30*/  IADD3.X R58, R58, R0, RZ, P5, !PT ;  /* 0x000000003a3a7210 */ /* 0x000fe20002ffe4ff */
[----:B------:R-:W-:Y:S01]  /*162a40*/  STL.64 [R1+0x1c98], R122 ;  /* 0x001c987a01007387 */ /* 0x000fe20000100a00 */
[----:B------:R-:W3:Y:S02]  /*162a50*/  LDL.LU R26, [R1+0x67e8] ;  /* 0x0067e800011a7983 */ /* 0x000ee40000300800 */
[----:B------:R-:W3:Y:S02]  /*162a60*/  LDL.LU R25, [R1+0x67f4] ;  /* 0x0067f40001197983 */ /* 0x000ee40000300800 */
[----:B-1----:R-:W-:-:S02]  /*162a70*/  IMAD.MOV.U32 R8, RZ, RZ, R24 ;  /* 0x000000ffff087224 */ /* 0x002fc400078e0018 */
[----:B------:R-:W-:Y:S01]  /*162a80*/  IMAD.MOV.U32 R9, RZ, RZ, R53 ;  /* 0x000000ffff097224 */ /* 0x000fe200078e0035 */
[----:B------:R-:W-:Y:S01]  /*162a90*/  STL [R1+0x6860], R58 ;  /* 0x0068603a01007387 */ /* 0x000fe20000100800 */
[----:B------:R-:W-:-:S03]  /*162aa0*/  IADD3 R24, R56, 0x100000, RZ ;  /* 0x0010000038187810 */ /* 0x000fc60007ffe0ff */
[----:B------:R1:W-:Y:S01]  /*162ab0*/  LDGSTS.E [R10+-0x7e300], [R8.64], P2 ;  /* 0x81d00000080a7fae */ /* 0x0003e20009121844 */
[----:B----4-:R-:W-:Y:S02]  /*162ac0*/  IADD3 R52, P5, R52, R199, RZ ;  /* 0x000000c734347210 */ /* 0x010fe40007fbe0ff */
[----:B-1----:R-:W-:Y:S02]  /*162ad0*/  MOV R8, R27 ;  /* 0x0000001b00087202 */ /* 0x002fe40000000f00 */
[----:B------:R-:W-:Y:S01]  /*162ae0*/  IADD3.X R54, R54, R0, RZ, P5, !PT ;  /* 0x0000000036367210 */ /* 0x000fe20002ffe4ff */
[----:B------:R-:W-:Y:S01]  /*162af0*/  IMAD.MOV.U32 R9, RZ, RZ, R58 ;  /* 0x000000ffff097224 */ /* 0x000fe200078e003a */
[----:B------:R-:W-:Y:S01]  /*162b00*/  STL [R1+0x6864], R52 ;  /* 0x0068643401007387 */ /* 0x000fe20000100800 */
[----:B--2---:R-:W2:Y:S02]  /*162b10*/  LDL.LU R53, [R1+0x67ec] ;  /* 0x0067ec0001357983 */ /* 0x004ea40000300800 */
[----:B------:R1:W-:Y:S02]  /*162b20*/  STL [R1+0x6858], R54 ;  /* 0x0068583601007387 */ /* 0x0003e40000100800 */
[----:B------:R-:W2:Y:S01]  /*162b30*/  LDL.LU R27, [R1+0x67e4] ;  /* 0x0067e400011b7983 */ /* 0x000ea20000300800 */
[----:B------:R1:W-:Y:S02]  /*162b40*/  LDGSTS.E [R24+-0x7e200], [R8.64], P2 ;  /* 0x81e0000008187fae */ /* 0x0003e40009121844 */
[----:B-1----:R-:W-:-:S02]  /*162b50*/  MOV R9, R54 ;  /* 0x0000003600097202 */ /* 0x002fc40000000f00 */
[----:B------:R-:W2:Y:S01]  /*162b60*/  LDL.LU R54, [R1+0x67e0] ;  /* 0x0067e00001367983 */ /* 0x000ea20000300800 */
[----:B------:R-:W-:Y:S01]  /*162b70*/  ISETP.GT.AND P5, PT, R3, 0x17, PT ;  /* 0x000000170300780c */ /* 0x000fe20003fa4270 */
[----:B------:R-:W-:-:S03]  /*162b80*/  IMAD.MOV.U32 R8, RZ, RZ, R52 ;  /* 0x000000ffff087224 */ /* 0x000fc600078e0034 */
[----:B------:R-:W-:Y:S02]  /*162b90*/  SEL R10, RZ, 0x4, !P5 ;  /* 0x00000004ff0a7807 */ /* 0x000fe40006800000 */
[----:B------:R1:W-:Y:S02]  /*162ba0*/  LDGSTS.E [R11+-0x7e100], [R8.64], P2 ;  /* 0x81f00000080b7fae */ /* 0x0003e40009121844 */
[----:B------:R-:W-:-:S04]  /*162bb0*/  SEL R10, R10, RZ, !P0 ;  /* 0x000000ff0a0a7207 */ /* 0x000fc80004000000 */
[----:B------:R-:W-:Y:S02]  /*162bc0*/  ISETP.NE.U32.AND P2, PT, R10, RZ, PT ;  /* 0x000000ff0a00720c */ /* 0x000fe40003f45070 */
[----:B-1----:R-:W-:Y:S07]  /*162bd0*/  HMMA.1688.F32.TF32 R8, R4, R146, R124 ;  /* 0x000000920408723c */ /* 0x002fee000008107c */
[----:B------:R-:W-:Y:S01]  /*162be0*/  IMAD.MOV.U32 R146, RZ, RZ, R228 ;  /* 0x000000ffff927224 */ /* 0x000fe200078e00e4 */
[----:B------:R-:W-:-:S02]  /*162bf0*/  MOV R147, R229 ;  /* 0x000000e500937202 */ /* 0x000fc40000000f00 */
[-C--:B---3--:R-:W-:Y:S02]  /*162c00*/  IADD3 R55, P5, R55, R199.reuse, RZ ;  /* 0x000000c737377210 */ /* 0x088fe40007fbe0ff */
[----:B------:R-:W-:-:S03]  /*162c10*/  IADD3 R25, P6, R25, R199, RZ ;  /* 0x000000c719197210 */ /* 0x000fc60007fde0ff */
[--C-:B------:R-:W-:Y:S01]  /*162c20*/  IMAD.X R57, R57, 0x1, R0.reuse, P5 ;  /* 0x0000000139397824 */ /* 0x100fe200028e0600 */
[----:B------:R-:W-:Y:S01]  /*162c30*/  STL [R1+0x67fc], R55 ;  /* 0x0067fc3701007387 */ /* 0x000fe20000100800 */
[----:B------:R-:W-:Y:S02]  /*162c40*/  STL [R1+0x67f4], R25 ;  /* 0x0067f41901007387 */ /* 0x000fe40000100800 */
[----:B------:R-:W-:Y:S01]  /*162c50*/  IMAD.X R26, R26, 0x1, R0, P6 ;  /* 0x000000011a1a7824 */ /* 0x000fe200030e0600 */
[----:B------:R-:W-:Y:S03]  /*162c60*/  STL [R1+0x67f0], R57 ;  /* 0x0067f03901007387 */ /* 0x000fe60000100800 */
[----:B------:R1:W-:Y:S02]  /*162c70*/  STL.64 [R1+0x1c70], R8 ;  /* 0x001c700801007387 */ /* 0x0003e40000100a00 */
[----:B------:R3:W-:Y:S02]  /*162c80*/  STL.64 [R1+0x1c78], R10 ;  /* 0x001c780a01007387 */ /* 0x0007e40000100a00 */
[----:B------:R-:W4:Y:S01]  /*162c90*/  LDL.LU R52, [R1+0x67d8] ;  /* 0x0067d80001347983 */ /* 0x000f220000300800 */
[----:B-1----:R-:W-:-:S02]  /*162ca0*/  MOV R8, R55 ;  /* 0x0000003700087202 */ /* 0x002fc40000000f00 */
[----:B---3--:R-:W-:Y:S01]  /*162cb0*/  IADD3 R10, R56, 0x100000, RZ ;  /* 0x00100000380a7810 */ /* 0x008fe20007ffe0ff */
[----:B------:R-:W3:Y:S01]  /*162cc0*/  LDL.LU R55, [R1+0x677c] ;  /* 0x00677c0001377983 */ /* 0x000ee20000300800 */
[-C--:B--2---:R-:W-:Y:S01]  /*162cd0*/  IADD3 R53, P5, R53, R199.reuse, RZ ;  /* 0x000000c735357210 */ /* 0x084fe20007fbe0ff */
[----:B------:R-:W-:Y:S02]  /*162ce0*/  IMAD.MOV.U32 R9, RZ, RZ, R57 ;  /* 0x000000ffff097224 */ /* 0x000fe400078e0039 */
[----:B------:R1:W-:Y:S02]  /*162cf0*/  STL [R1+0x67e8], R26 ;  /* 0x0067e81a01007387 */ /* 0x0003e40000100800 */
[----:B------:R-:W-:Y:S02]  /*162d00*/  STL [R1+0x67ec], R53 ;  /* 0x0067ec3501007387 */ /* 0x000fe40000100800 */
[----:B------:R-:W2:Y:S01]  /*162d10*/  LDL.LU R228, [R1+0x7974] ;  /* 0x0079740001e47983 */ /* 0x000ea20000300800 */
[----:B------:R1:W-:Y:S01]  /*162d20*/  LDGSTS.E [R10+-0x7d400], [R8.64], P3 ;  /* 0x82c00000080a7fae */ /* 0x0003e20009921844 */
[----:B------:R-:W-:Y:S01]  /*162d30*/  IMAD.X R54, R54, 0x1, R0, P5 ;  /* 0x0000000136367824 */ /* 0x000fe200028e0600 */
[----:B------:R-:W-:-:S02]  /*162d40*/  IADD3 R27, P5, R27, R199, RZ ;  /* 0x000000c71b1b7210 */ /* 0x000fc40007fbe0ff */
[----:B-1----:R-:W-:Y:S02]  /*162d50*/  MOV R8, R25 ;  /* 0x0000001900087202 */ /* 0x002fe40000000f00 */
[----:B------:R1:W-:Y:S01]  /*162d60*/  STL [R1+0x67e0], R54 ;  /* 0x0067e03601007387 */ /* 0x0003e20000100800 */
[----:B------:R-:W2:Y:S02]  /*162d70*/  LDL.LU R229, [R1+0x7970] ;  /* 0x0079700001e57983 */ /* 0x000ea40000300800 */
[----:B------:R-:W-:Y:S02]  /*162d80*/  STL [R1+0x67e4], R27 ;  /* 0x0067e41b01007387 */ /* 0x000fe40000100800 */
[----:B------:R-:W2:Y:S01]  /*162d90*/  LDL.LU R59, [R1+0x6770] ;  /* 0x00677000013b7983 */ /* 0x000ea20000300800 */
[----:B------:R-:W2:Y:S01]  /*162da0*/  LDL.LU R25, [R1+0x6768] ;  /* 0x0067680001197983 */ /* 0x000ea20000300800 */
[----:B------:R-:W2:Y:S02]  /*162db0*/  LDL.LU R24, [R1+0x6774] ;  /* 0x0067740001187983 */ /* 0x000ea40000300800 */
[----:B------:R-:W-:-:S02]  /*162dc0*/  IMAD.MOV.U32 R9, RZ, RZ, R26 ;  /* 0x000000ffff097224 */ /* 0x000fc400078e001a */
[----:B------:R-:W2:Y:S01]  /*162dd0*/  LDL.LU R26, [R1+0x676c] ;  /* 0x00676c00011a7983 */ /* 0x000ea20000300800 */
[----:B------:R-:W-:Y:S01]  /*162de0*/  IADD3 R11, R56, 0x100000, RZ ;  /* 0x00100000380b7810 */ /* 0x000fe20007ffe0ff */
[----:B------:R-:W-:Y:S04]  /*162df0*/  HMMA.1688.F32.TF32 R120, R4, R146, R128 ;  /* 0x000000920478723c */ /* 0x000fe80000081080 */
[----:B------:R1:W-:Y:S02]  /*162e00*/  LDGSTS.E [R11+-0x7d300], [R8.64], P3 ;  /* 0x82d00000080b7fae */ /* 0x0003e40009921844 */
[----:B-1----:R-:W-:Y:S01]  /*162e10*/  IMAD.MOV.U32 R8, RZ, RZ, R53 ;  /* 0x000000ffff087224 */ /* 0x002fe200078e0035 */
[----:B------:R-:W-:-:S05]  /*162e20*/  MOV R9, R54 ;  /* 0x0000003600097202 */ /* 0x000fca0000000f00 */
[----:B------:R1:W-:Y:S02]  /*162e30*/  LDGSTS.E [R10+-0x7d200], [R8.64], P3 ;  /* 0x82e00000080a7fae */ /* 0x0003e40009921844 */
[----:B-1----:R-:W-:Y:S02]  /*162e40*/  IMAD.MOV.U32 R8, RZ, RZ, R27 ;  /* 0x000000ffff087224 */ /* 0x002fe400078e001b */
[----:B------:R-:W-:Y:S01]  /*162e50*/  IMAD.MOV.U32 R146, RZ, RZ, R230 ;  /* 0x000000ffff927224 */ /* 0x000fe200078e00e6 */
[----:B------:R-:W-:Y:S01]  /*162e60*/  MOV R147, R231 ;  /* 0x000000e700937202 */ /* 0x000fe20000000f00 */
[----:B----4-:R-:W-:Y:S01]  /*162e70*/  IMAD.X R52, R52, 0x1, R0, P5 ;  /* 0x0000000134347824 */ /* 0x010fe200028e0600 */
[----:B------:R-:W-:-:S03]  /*162e80*/  ISETP.GT.AND P5, PT, R3, 0x1b, PT ;  /* 0x0000001b0300780c */ /* 0x000fc60003fa4270 */
[----:B------:R-:W-:Y:S01]  /*162e90*/  IMAD.MOV.U32 R9, RZ, RZ, R52 ;  /* 0x000000ffff097224 */ /* 0x000fe200078e0034 */
[----:B------:R-:W-:Y:S01]  /*162ea0*/  SEL R10, RZ, 0x4, !P5 ;  /* 0x00000004ff0a7807 */ /* 0x000fe20006800000 */
[----:B------:R1:W-:Y:S01]  /*162eb0*/  STL [R1+0x67d8], R52 ;  /* 0x0067d83401007387 */ /* 0x0003e20000100800 */
[----:B------:R-:W4:Y:S03]  /*162ec0*/  LDL.LU R54, [R1+0x6760] ;  /* 0x0067600001367983 */ /* 0x000f260000300800 */
[----:B------:R2:W-:Y:S01]  /*162ed0*/  LDGSTS.E [R11+-0x7d100], [R8.64], P3 ;  /* 0x82f00000080b7fae */ /* 0x0005e20009921844 */
[----:B------:R-:W4:Y:S01]  /*162ee0*/  LDL.LU R53, [R1+0x6758] ;  /* 0x0067580001357983 */ /* 0x000f220000300800 */
[----:B---3--:R-:W-:-:S05]  /*162ef0*/  IADD3 R55, P5, R55, R199, RZ ;  /* 0x000000c737377210 */ /* 0x008fca0007fbe0ff */
[----:B------:R-:W-:Y:S01]  /*162f00*/  STL [R1+0x677c], R55 ;  /* 0x00677c3701007387 */ /* 0x000fe20000100800 */
[----:B-1----:R-:W3:Y:S01]  /*162f10*/  LDL.LU R52, [R1+0x6764] ;  /* 0x0067640001347983 */ /* 0x002ee20000300800 */
[-C--:B--2---:R-:W-:Y:S02]  /*162f20*/  IADD3 R24, P3, R24, R199.reuse, RZ ;  /* 0x000000c718187210 */ /* 0x084fe40007f7e0ff */
[----:B------:R-:W-:Y:S02]  /*162f30*/  IADD3.X R59, R59, R0, RZ, P5, !PT ;  /* 0x000000003b3b7210 */ /* 0x000fe40002ffe4ff */
[----:B------:R-:W-:Y:S01]  /*162f40*/  IADD3 R26, P5, R26, R199, RZ ;  /* 0x000000c71a1a7210 */ /* 0x000fe20007fbe0ff */
[----:B------:R-:W-:Y:S01]  /*162f50*/  IMAD.X R25, R25, 0x1, R0, P3 ;  /* 0x0000000119197824 */ /* 0x000fe200018e0600 */
[----:B------:R-:W-:Y:S01]  /*162f60*/  STL [R1+0x6774], R24 ;  /* 0x0067741801007387 */ /* 0x000fe20000100800 */
[----:B------:R-:W-:Y:S02]  /*162f70*/  STL [R1+0x6770], R59 ;  /* 0x0067703b01007387 */ /* 0x000fe40000100800 */
[----:B------:R-:W-:Y:S01]  /*162f80*/  STL [R1+0x676c], R26 ;  /* 0x00676c1a01007387 */ /* 0x000fe20000100800 */
[----:B------:R-:W-:Y:S01]  /*162f90*/  STL [R1+0x6768], R25 ;  /* 0x0067681901007387 */ /* 0x000fe20000100800 */
[----:B------:R-:W2:Y:S02]  /*162fa0*/  LDL.LU R230, [R1+0x796c] ;  /* 0x00796c0001e67983 */ /* 0x000ea40000300800 */
[----:B------:R1:W-:Y:S02]  /*162fb0*/  STL.64 [R1+0x1bf0], R120 ;  /* 0x001bf07801007387 */ /* 0x0003e40000100a00 */
[----:B------:R3:W-:Y:S01]  /*162fc0*/  STL.64 [R1+0x1bf8], R122 ;  /* 0x001bf87a01007387 */ /* 0x0007e20000100a00 */
[----:B------:R-:W2:Y:S01]  /*162fd0*/  LDL.LU R231, [R1+0x7968] ;  /* 0x0079680001e77983 */ /* 0x000ea20000300800 */
[----:B------:R-:W2:Y:S02]  /*162fe0*/  LDL.LU R58, [R1+0x66f0] ;  /* 0x0066f000013a7983 */ /* 0x000ea40000300800 */
[----:B------:R-:W2:Y:S02]  /*162ff0*/  LDL.LU R57, [R1+0x66fc] ;  /* 0x0066fc0001397983 */ /* 0x000ea40000300800 */
[----:B------:R-:W2:Y:S01]  /*163000*/  LDL.LU R125, [R1+0x66e8] ;  /* 0x0066e800017d7983 */ /* 0x000ea20000300800 */
[----:B-1----:R-:W2:Y:S01]  /*163010*/  LDL.LU R120, [R1+0x66f4] ;  /* 0x0066f40001787983 */ /* 0x002ea20000300800 */
[----:B------:R-:W2:Y:S01]  /*163020*/  LDL.LU R27, [R1+0x66ec] ;  /* 0x0066ec00011b7983 */ /* 0x000ea20000300800 */
[----:B------:R-:W-:Y:S01]  /*163030*/  SEL R8, R10, RZ, !P0 ;  /* 0x000000ff0a087207 */ /* 0x000fe20004000000 */
[----:B------:R-:W-:Y:S01]  /*163040*/  IADD3 R10, R56, 0x100000, RZ ;  /* 0x00100000380a7810 */ /* 0x000fe20007ffe0ff */
[----:B------:R-:W-:-:S02]  /*163050*/  MOV R9, R59 ;  /* 0x0000003b00097202 */ /* 0x000fc40000000f00 */
[----:B------:R-:W-:Y:S01]  /*163060*/  ISETP.NE.U32.AND P3, PT, R8, RZ, PT ;  /* 0x000000ff0800720c */ /* 0x000fe20003f65070 */
[----:B------:R-:W-:-:S05]  /*163070*/  IMAD.MOV.U32 R8, RZ, RZ, R55 ;  /* 0x000000ffff087224 */ /* 0x000fca00078e0037 */
[----:B------:R1:W-:Y:S02]  /*163080*/  LDGSTS.E [R10+-0x7c400], [R8.64], P4 ;  /* 0x83c00000080a7fae */ /* 0x0003e4000a121844 */
[----:B-1----:R-:W-:Y:S01]  /*163090*/  IMAD.MOV.U32 R8, RZ, RZ, R24 ;  /* 0x000000ffff087224 */ /* 0x002fe200078e0018 */
[----:B------:R-:W-:-:S05]  /*1630a0*/  MOV R9, R25 ;  /* 0x0000001900097202 */ /* 0x000fca0000000f00 */
[----:B------:R1:W-:Y:S01]  /*1630b0*/  LDGSTS.E [R10+-0x7c300], [R8.64], P4 ;  /* 0x83d00000080a7fae */ /* 0x0003e2000a121844 */
[----:B------:R-:W-:Y:S01]  /*1630c0*/  IADD3 R24, R56, 0x100000, RZ ;  /* 0x0010000038187810 */ /* 0x000fe20007ffe0ff */
[----:B-1----:R-:W-:Y:S01]  /*1630d0*/  IMAD.MOV.U32 R8, RZ, RZ, R26 ;  /* 0x000000ffff087224 */ /* 0x002fe200078e001a */
[----:B------:R-:W-:Y:S01]  /*1630e0*/  MOV R138, R232 ;  /* 0x000000e8008a7202 */ /* 0x000fe20000000f00 */
[----:B------:R-:W-:Y:S02]  /*1630f0*/  IMAD.MOV.U32 R139, RZ, RZ, R233 ;  /* 0x000000ffff8b7224 */ /* 0x000fe400078e00e9 */
[----:B----4-:R-:W-:Y:S01]  /*163100*/  IMAD.X R54, R54, 0x1, R0, P5 ;  /* 0x0000000136367824 */ /* 0x010fe200028e0600 */
[----:B---3--:R-:W-:-:S04]  /*163110*/  IADD3 R52, P5, R52, R199, RZ ;  /* 0x000000c734347210 */ /* 0x008fc80007fbe0ff */
[----:B------:R-:W-:Y:S01]  /*163120*/  STL [R1+0x6760], R54 ;  /* 0x0067603601007387 */ /* 0x000fe20000100800 */
[----:B------:R-:W-:-:S03]  /*163130*/  IMAD.X R53, R53, 0x1, R0, P5 ;  /* 0x0000000135357824 */ /* 0x000fc600028e0600 */
[----:B------:R-:W-:Y:S01]  /*163140*/  STL [R1+0x6764], R52 ;  /* 0x0067643401007387 */ /* 0x000fe20000100800 */
[----:B------:R-:W-:Y:S01]  /*163150*/  ISETP.GT.AND P5, PT, R3, 0x1f, PT ;  /* 0x0000001f0300780c */ /* 0x000fe20003fa4270 */
[----:B------:R-:W3:Y:S02]  /*163160*/  LDL.LU R122, [R1+0x66e0] ;  /* 0x0066e000017a7983 */ /* 0x000ee40000300800 */
[----:B------:R-:W-:Y:S01]  /*163170*/  STL [R1+0x6758], R53 ;  /* 0x0067583501007387 */ /* 0x000fe20000100800 */
[----:B------:R-:W4:Y:S01]  /*163180*/  LDL.LU R25, [R1+0x66e4] ;  /* 0x0066e40001197983 */ /* 0x000f220000300800 */
[----:B------:R-:W-:Y:S01]  /*163190*/  SEL R10, RZ, 0x4, !P5 ;  /* 0x00000004ff0a7807 */ /* 0x000fe20006800000 */
[----:B------:R-:W4:Y:S02]  /*1631a0*/  LDL.LU R26, [R1+0x66d8] ;  /* 0x0066d800011a7983 */ /* 0x000f240000300800 */
[----:B------:R-:W-:Y:S01]  /*1631b0*/  IMAD.MOV.U32 R9, RZ, RZ, R54 ;  /* 0x000000ffff097224 */ /* 0x000fe200078e0036 */
[----:B------:R-:W4:Y:S04]  /*1631c0*/  LDL.LU R123, [R1+0x667c] ;  /* 0x00667c00017b7983 */ /* 0x000f280000300800 */
[----:B------:R1:W-:Y:S02]  /*1631d0*/  LDGSTS.E [R24+-0x7c200], [R8.64], P4 ;  /* 0x83e0000008187fae */ /* 0x0003e4000a121844 */
[----:B-1----:R-:W-:Y:S01]  /*1631e0*/  MOV R8, R52 ;  /* 0x0000003400087202 */ /* 0x002fe20000000f00 */
[----:B------:R-:W-:-:S05]  /*1631f0*/  IMAD.MOV.U32 R9, RZ, RZ, R53 ;  /* 0x000000ffff097224 */ /* 0x000fca00078e0035 */
[----:B------:R1:W-:Y:S01]  /*163200*/  LDGSTS.E [R11+-0x7c100], [R8.64], P4 ;  /* 0x83f00000080b7fae */ /* 0x0003e2000a121844 */
[----:B--2---:R-:W-:-:S05]  /*163210*/  IADD3 R57, P5, R57, R199, RZ ;  /* 0x000000c739397210 */ /* 0x004fca0007fbe0ff */
[----:B------:R-:W-:Y:S01]  /*163220*/  IMAD.X R58, R58, 0x1, R0, P5 ;  /* 0x000000013a3a7824 */ /* 0x000fe200028e0600 */
[-C--:B------:R-:W-:Y:S01]  /*163230*/  IADD3 R120, P6, R120, R199.reuse, RZ ;  /* 0x000000c778787210 */ /* 0x080fe20007fde0ff */
[----:B------:R2:W-:Y:S01]  /*163240*/  STL [R1+0x66fc], R57 ;  /* 0x0066fc3901007387 */ /* 0x0005e20000100800 */
[----:B------:R-:W-:Y:S02]  /*163250*/  IADD3 R27, P5, R27, R199, RZ ;  /* 0x000000c71b1b7210 */ /* 0x000fe40007fbe0ff */
[----:B------:R-:W-:Y:S01]  /*163260*/  IADD3.X R125, R125, R0, RZ, P6, !PT ;  /* 0x000000007d7d7210 */ /* 0x000fe200037fe4ff */
[----:B------:R-:W-:Y:S01]  /*163270*/  STL [R1+0x66f4], R120 ;  /* 0x0066f47801007387 */ /* 0x000fe20000100800 */
[----:B------:R2:W-:Y:S02]  /*163280*/  STL [R1+0x66f0], R58 ;  /* 0x0066f03a01007387 */ /* 0x0005e40000100800 */
[----:B------:R-:W4:Y:S02]  /*163290*/  LDL.LU R124, [R1+0x6670] ;  /* 0x00667000017c7983 */ /* 0x000f240000300800 */
[----:B------:R-:W4:Y:S01]  /*1632a0*/  LDL.LU R24, [R1+0x6674] ;  /* 0x0066740001187983 */ /* 0x000f220000300800 */
[----:B------:R-:W4:Y:S01]  /*1632b0*/  LDL.LU R59, [R1+0x666c] ;  /* 0x00666c00013b7983 */ /* 0x000f220000300800 */
[----:B------:R-:W4:Y:S02]  /*1632c0*/  LDL.LU R232, [R1+0x7964] ;  /* 0x0079640001e87983 */ /* 0x000f240000300800 */
[----:B------:R-:W-:Y:S02]  /*1632d0*/  STL [R1+0x66e8], R125 ;  /* 0x0066e87d01007387 */ /* 0x000fe40000100800 */
[----:B------:R-:W4:Y:S02]  /*1632e0*/  LDL.LU R233, [R1+0x7960] ;  /* 0x0079600001e97983 */ /* 0x000f240000300800 */
[----:B-1----:R-:W-:Y:S01]  /*1632f0*/  IMAD.MOV.U32 R8, RZ, RZ, R57 ;  /* 0x000000ffff087224 */ /* 0x002fe200078e0039 */
[----:B------:R1:W-:Y:S01]  /*163300*/  STL [R1+0x66ec], R27 ;  /* 0x0066ec1b01007387 */ /* 0x0003e20000100800 */
[----:B--2---:R-:W4:Y:S01]  /*163310*/  LDL.LU R57, [R1+0x6668] ;  /* 0x0066680001397983 */ /* 0x004f220000300800 */
[----:B------:R-:W-:Y:S01]  /*163320*/  SEL R10, R10, RZ, !P0 ;  /* 0x000000ff0a0a7207 */ /* 0x000fe20004000000 */
[----:B------:R-:W-:Y:S01]  /*163330*/  IMAD.MOV.U32 R9, RZ, RZ, R58 ;  /* 0x000000ffff097224 */ /* 0x000fe200078e003a */
[----:B------:R-:W4:Y:S01]  /*163340*/  LDL.LU R121, [R1+0x6660] ;  /* 0x0066600001797983 */ /* 0x000f220000300800 */
[----:B------:R-:W4:Y:S01]  /*163350*/  LDL.LU R58, [R1+0x6664] ;  /* 0x00666400013a7983 */ /* 0x000f220000300800 */
[----:B------:R-:W-:Y:S01]  /*163360*/  ISETP.NE.U32.AND P4, PT, R10, RZ, PT ;  /* 0x000000ff0a00720c */ /* 0x000fe20003f85070 */
[----:B------:R-:W-:-:S05]  /*163370*/  IADD3 R10, R56, 0x100000, RZ ;  /* 0x00100000380a7810 */ /* 0x000fca0007ffe0ff */
[----:B------:R1:W-:Y:S02]  /*163380*/  LDGSTS.E [R10+-0x7b400], [R8.64], P1 ;  /* 0x84c00000080a7fae */ /* 0x0003e40008921844 */
[----:B-1----:R-:W-:Y:S02]  /*163390*/  MOV R8, R120 ;  /* 0x0000007800087202 */ /* 0x002fe40000000f00 */
[----:B------:R-:W4:Y:S01]  /*1633a0*/  LDL.LU R120, [R1+0x6658] ;  /* 0x0066580001787983 */ /* 0x000f220000300800 */
[----:B------:R-:W-:-:S05]  /*1633b0*/  IMAD.MOV.U32 R9, RZ, RZ, R125 ;  /* 0x000000ffff097224 */ /* 0x000fca00078e007d */
[----:B------:R1:W-:Y:S01]  /*1633c0*/  LDGSTS.E [R11+-0x7b300], [R8.64], P1 ;  /* 0x84d00000080b7fae */ /* 0x0003e20008921844 */
[----:B------:R-:W-:Y:S01]  /*1633d0*/  HMMA.1688.F32.TF32 R52, R4, R146, R132 ;  /* 0x000000920434723c */ /* 0x000fe20000081084 */
[----:B-1----:R-:W-:-:S06]  /*1633e0*/  MOV R8, R27 ;  /* 0x0000001b00087202 */ /* 0x002fcc0000000f00 */
[----:B------:R-:W-:Y:S02]  /*1633f0*/  IMAD.MOV.U32 R146, RZ, RZ, R234 ;  /* 0x000000ffff927224 */ /* 0x000fe400078e00ea */
[----:B------:R-:W-:Y:S02]  /*163400*/  IMAD.MOV.U32 R147, RZ, RZ, R235 ;  /* 0x000000ffff937224 */ /* 0x000fe400078e00eb */
[----:B---3--:R-:W-:Y:S01]  /*163410*/  IMAD.X R122, R122, 0x1, R0, P5 ;  /* 0x000000017a7a7824 */ /* 0x008fe200028e0600 */
[----:B----4-:R-:W-:-:S03]  /*163420*/  IADD3 R25, P5, R25, R199, RZ ;  /* 0x000000c719197210 */ /* 0x010fc60007fbe0ff */
[----:B------:R-:W-:Y:S02]  /*163430*/  IMAD.MOV.U32 R9, RZ, RZ, R122 ;  /* 0x000000ffff097224 */ /* 0x000fe400078e007a */
[----:B------:R-:W-:Y:S01]  /*163440*/  IMAD.X R26, R26, 0x1, R0, P5 ;  /* 0x000000011a1a7824 */ /* 0x000fe200028e0600 */
[----:B------:R-:W-:Y:S02]  /*163450*/  ISETP.GT.AND P5, PT, R3, 0x23, PT ;  /* 0x000000230300780c */ /* 0x000fe40003fa4270 */
[----:B------:R1:W-:Y:S04]  /*163460*/  LDGSTS.E [R10+-0x7b200], [R8.64], P1 ;  /* 0x84e00000080a7fae */ /* 0x0003e80008921844 */
[----:B------:R-:W-:Y:S01]  /*163470*/  STL [R1+0x66e0], R122 ;  /* 0x0066e07a01007387 */ /* 0x000fe20000100800 */
[----:B------:R3:W-:Y:S02]  /*163480*/  STL [R1+0x66e4], R25 ;  /* 0x0066e41901007387 */ /* 0x0007e40000100800 */
[----:B------:R4:W-:Y:S02]  /*163490*/  STL [R1+0x66d8], R26 ;  /* 0x0066d81a01007387 */ /* 0x0009e40000100800 */
[----:B------:R-:W2:Y:S01]  /*1634a0*/  LDL.LU R234, [R1+0x795c] ;  /* 0x00795c0001ea7983 */ /* 0x000ea20000300800 */
[----:B------:R-:W2:Y:S01]  /*1634b0*/  LDL.LU R235, [R1+0x7958] ;  /* 0x0079580001eb7983 */ /* 0x000ea20000300800 */
[----:B-1----:R-:W-:Y:S01]  /*1634c0*/  SEL R10, RZ, 0x4, !P5 ;  /* 0x00000004ff0a7807 */ /* 0x002fe20006800000 */
[----:B------:R-:W-:Y:S01]  /*1634d0*/  IMAD.MOV.U32 R8, RZ, RZ, R25 ;  /* 0x000000ffff087224 */ /* 0x000fe200078e0019 */
[----:B------:R-:W-:-:S02]  /*1634e0*/  MOV R9, R26 ;  /* 0x0000001a00097202 */ /* 0x000fc40000000f00 */
[----:B------:R-:W-:-:S03]  /*1634f0*/  IADD3 R123, P5, R123, R199, RZ ;  /* 0x000000c77b7b7210 */ /* 0x000fc60007fbe0ff */
[----:B------:R1:W-:Y:S04]  /*163500*/  LDGSTS.E [R11+-0x7b100], [R8.64], P1 ;  /* 0x84f00000080b7fae */ /* 0x0003e80008921844 */
[----:B------:R-:W-:Y:S01]  /*163510*/  STL [R1+0x667c], R123 ;  /* 0x00667c7b01007387 */ /* 0x000fe20000100800 */
[----:B------:R-:W2:Y:S02]  /*163520*/  LDL.LU R27, [R1+0x65f0] ;  /* 0x0065f000011b7983 */ /* 0x000ea40000300800 */
[----:B---3--:R-:W3:Y:S02]  /*163530*/  LDL.LU R25, [R1+0x65fc] ;  /* 0x0065fc0001197983 */ /* 0x008ee40000300800 */
[----:B----4-:R-:W4:Y:S01]  /*163540*/  LDL.LU R26, [R1+0x65f4] ;  /* 0x0065f400011a7983 */ /* 0x010f220000300800 */
[----:B------:R-:W-:-:S02]  /*163550*/  IADD3 R24, P1, R24, R199, RZ ;  /* 0x000000c718187210 */ /* 0x000fc40007f3e0ff */
[----:B------:R-:W-:Y:S01]  /*163560*/  IADD3.X R124, R124, R0, RZ, P5, !PT ;  /* 0x000000007c7c7210 */ /* 0x000fe20002ffe4ff */
[-C--:B------:R-:W-:Y:S02]  /*163570*/  IADD3 R59, P5, R59, R199.reuse, RZ ;  /* 0x000000c73b3b7210 */ /* 0x080fe40007fbe0ff */
[----:B------:R-:W-:Y:S01]  /*163580*/  STL [R1+0x6674], R24 ;  /* 0x0066741801007387 */ /* 0x000fe20000100800 */
[--C-:B------:R-:W-:Y:S02]  /*163590*/  IMAD.X R57, R57, 0x1, R0.reuse, P1 ;  /* 0x0000000139397824 */ /* 0x100fe400008e0600 */
[----:B------:R1:W-:Y:S01]  /*1635a0*/  STL [R1+0x6670], R124 ;  /* 0x0066707c01007387 */ /* 0x0003e20000100800 */
[----:B------:R-:W-:Y:S02]  /*1635b0*/  STL [R1+0x666c], R59 ;  /* 0x00666c3b01007387 */ /* 0x000fe40000100800 */
[----:B------:R1:W-:Y:S02]  /*1635c0*/  STL [R1+0x6668], R57 ;  /* 0x0066683901007387 */ /* 0x0003e40000100800 */
[----:B------:R-:W2:Y:S02]  /*1635d0*/  LDL.LU R125, [R1+0x65e8] ;  /* 0x0065e800017d7983 */ /* 0x000ea40000300800 */
[----:B------:R-:W2:Y:S01]  /*1635e0*/  LDL.LU R122, [R1+0x65ec] ;  /* 0x0065ec00017a7983 */ /* 0x000ea20000300800 */
[----:B-1----:R-:W-:Y:S01]  /*1635f0*/  SEL R8, R10, RZ, !P0 ;  /* 0x000000ff0a087207 */ /* 0x002fe20004000000 */
[----:B------:R-:W-:Y:S01]  /*163600*/  IMAD.X R121, R121, 0x1, R0, P5 ;  /* 0x0000000179797824 */ /* 0x000fe200028e0600 */
[----:B------:R-:W-:-:S02]  /*163610*/  IADD3 R58, P5, R58, R199, RZ ;  /* 0x000000c73a3a7210 */ /* 0x000fc40007fbe0ff */
[----:B------:R-:W-:Y:S02]  /*163620*/  IADD3 R10, R56, 0x100000, RZ ;  /* 0x00100000380a7810 */ /* 0x000fe40007ffe0ff */
[----:B------:R-:W-:Y:S01]  /*163630*/  ISETP.NE.U32.AND P1, PT, R8, RZ, PT ;  /* 0x000000ff0800720c */ /* 0x000fe20003f25070 */
[----:B------:R-:W-:Y:S02]  /*163640*/  MOV R8, R123 ;  /* 0x0000007b00087202 */ /* 0x000fe40000000f00 */
[----:B------:R-:W-:Y:S01]  /*163650*/  IMAD.MOV.U32 R9, RZ, RZ, R124 ;  /* 0x000000ffff097224 */ /* 0x000fe200078e007c */
[----:B------:R1:W-:Y:S01]  /*163660*/  STL [R1+0x6660], R121 ;  /* 0x0066607901007387 */ /* 0x0003e20000100800 */
[----:B------:R1:W-:Y:S02]  /*163670*/  STL [R1+0x6664], R58 ;  /* 0x0066643a01007387 */ /* 0x0003e40000100800 */
[----:B------:R-:W2:Y:S01]  /*163680*/  LDL.LU R124, [R1+0x65e0] ;  /* 0x0065e000017c7983 */ /* 0x000ea20000300800 */
[----:B------:R1:W-:Y:S01]  /*163690*/  LDGSTS.E [R10+-0x7a400], [R8.64], P2 ;  /* 0x85c00000080a7fae */ /* 0x0003e20009121844 */
[----:B------:R-:W-:Y:S01]  /*1636a0*/  IMAD.X R120, R120, 0x1, R0, P5 ;  /* 0x0000000178787824 */ /* 0x000fe200028e0600 */
[----:B-1----:R-:W-:Y:S01]  /*1636b0*/  MOV R8, R24 ;  /* 0x0000001800087202 */ /* 0x002fe20000000f00 */
[----:B------:R-:W-:-:S03]  /*1636c0*/  IMAD.MOV.U32 R9, RZ, RZ, R57 ;  /* 0x000000ffff097224 */ /* 0x000fc600078e0039 */
[----:B------:R-:W-:Y:S01]  /*1636d0*/  STL [R1+0x6658], R120 ;  /* 0x0066587801007387 */ /* 0x000fe20000100800 */
[----:B------:R-:W2:Y:S03]  /*1636e0*/  LDL.LU R57, [R1+0x65e4] ;  /* 0x0065e40001397983 */ /* 0x000ea60000300800 */
[----:B------:R1:W-:Y:S02]  /*1636f0*/  LDGSTS.E [R10+-0x7a300], [R8.64], P2 ;  /* 0x85d00000080a7fae */ /* 0x0003e40009121844 */
[----:B-1----:R-:W-:Y:S02]  /*163700*/  IMAD.MOV.U32 R8, RZ, RZ, R59 ;  /* 0x000000ffff087224 */ /* 0x002fe400078e003b */
[----:B------:R-:W2:Y:S01]  /*163710*/  LDL.LU R59, [R1+0x65d8] ;  /* 0x0065d800013b7983 */ /* 0x000ea20000300800 */
[----:B------:R-:W-:Y:S02]  /*163720*/  MOV R9, R121 ;  /* 0x0000007900097202 */ /* 0x000fe40000000f00 */
[----:B------:R-:W2:Y:S01]  /*163730*/  LDL.LU R121, [R1+0x657c] ;  /* 0x00657c0001797983 */ /* 0x000ea20000300800 */
[----:B------:R-:W-:-:S04]  /*163740*/  ISETP.GT.AND P5, PT, R3, 0x27, PT ;  /* 0x000000270300780c */ /* 0x000fc80003fa4270 */
[----:B------:R-:W-:Y:S02]  /*163750*/  SEL R10, RZ, 0x4, !P5 ;  /* 0x00000004ff0a7807 */ /* 0x000fe40006800000 */
[----:B------:R-:W-:Y:S01]  /*163760*/  IADD3 R24, R56, 0x100000, RZ ;  /* 0x0010000038187810 */ /* 0x000fe20007ffe0ff */
[----:B------:R-:W-:Y:S04]  /*163770*/  HMMA.1688.F32.TF32 R48, R4, R138, R48 ;  /* 0x0000008a0430723c */ /* 0x000fe80000081030 */
[----:B------:R1:W-:Y:S03]  /*163780*/  LDGSTS.E [R24+-0x7a200], [R8.64], P2 ;  /* 0x85e0000008187fae */ /* 0x0003e60009121844 */
[----:B------:R-:W-:-:S02]  /*163790*/  IMAD.MOV.U32 R138, RZ, RZ, R236 ;  /* 0x000000ffff8a7224 */ /* 0x000fc400078e00ec */
[----:B------:R-:W-:Y:S02]  /*1637a0*/  IMAD.MOV.U32 R139, RZ, RZ, R237 ;  /* 0x000000ffff8b7224 */ /* 0x000fe400078e00ed */
[----:B-1----:R-:W-:Y:S02]  /*1637b0*/  IMAD.MOV.U32 R8, RZ, RZ, R58 ;  /* 0x000000ffff087224 */ /* 0x002fe400078e003a */
[----:B------:R-:W-:Y:S01]  /*1637c0*/  IMAD.MOV.U32 R9, RZ, RZ, R120 ;  /* 0x000000ffff097224 */ /* 0x000fe200078e0078 */
[----:B------:R-:W-:-:S04]  /*1637d0*/  SEL R10, R10, RZ, !P0 ;  /* 0x000000ff0a0a7207 */ /* 0x000fc80004000000 */
[----:B------:R1:W-:Y:S01]  /*1637e0*/  LDGSTS.E [R11+-0x7a100], [R8.64], P2 ;  /* 0x85f00000080b7fae */ /* 0x0003e20009121844 */
[----:B------:R-:W-:Y:S01]  /*1637f0*/  ISETP.NE.U32.AND P2, PT, R10, RZ, PT ;  /* 0x000000ff0a00720c */ /* 0x000fe20003f45070 */
[----:B------:R-:W-:Y:S01]  /*163800*/  IADD3 R10, R56, 0x100000, RZ ;  /* 0x00100000380a7810 */ /* 0x000fe20007ffe0ff */
[----:B------:R-:W-:Y:S07]  /*163810*/  HMMA.1688.F32.TF32 R44, R4, R146, R44 ;  /* 0x00000092042c723c */ /* 0x000fee000008102c */
[----:B------:R-:W-:Y:S01]  /*163820*/  IMAD.MOV.U32 R146, RZ, RZ, R238 ;  /* 0x000000ffff927224 */ /* 0x000fe200078e00ee */
[----:B------:R-:W-:-:S02]  /*163830*/  MOV R147, R239 ;  /* 0x000000ef00937202 */ /* 0x000fc40000000f00 */
[-C--:B---3--:R-:W-:Y:S02]  /*163840*/  IADD3 R25, P5, R25, R199.reuse, RZ ;  /* 0x000000c719197210 */ /* 0x088fe40007fbe0ff */
[----:B----4-:R-:W-:Y:S02]  /*163850*/  IADD3 R26, P6, R26, R199, RZ ;  /* 0x000000c71a1a7210 */ /* 0x010fe40007fde0ff */
[----:B--2---:R-:W-:Y:S01]  /*163860*/  IADD3.X R27, R27, R0, RZ, P5, !PT ;  /* 0x000000001b1b7210 */ /* 0x004fe20002ffe4ff */
[----:B------:R-:W-:Y:S02]  /*163870*/  STL [R1+0x65fc], R25 ;  /* 0x0065fc1901007387 */ /* 0x000fe40000100800 */
[----:B------:R-:W-:Y:S02]  /*163880*/  STL [R1+0x65f4], R26 ;  /* 0x0065f41a01007387 */ /* 0x000fe40000100800 */
[----:B------:R2:W-:Y:S01]  /*163890*/  STL [R1+0x65f0], R27 ;  /* 0x0065f01b01007387 */ /* 0x0005e20000100800 */
[----:B------:R-:W3:Y:S02]  /*1638a0*/  LDL.LU R123, [R1+0x6570] ;  /* 0x00657000017b7983 */ /* 0x000ee40000300800 */
[----:B------:R-:W4:Y:S02]  /*1638b0*/  LDL.LU R24, [R1+0x6574] ;  /* 0x0065740001187983 */ /* 0x000f240000300800 */
[----:B------:R-:W3:Y:S01]  /*1638c0*/  LDL.LU R58, [R1+0x656c] ;  /* 0x00656c00013a7983 */ /* 0x000ee20000300800 */
[----:B------:R-:W3:Y:S01]  /*1638d0*/  LDL.LU R236, [R1+0x7954] ;  /* 0x0079540001ec7983 */ /* 0x000ee20000300800 */
[----:B-1----:R-:W-:Y:S01]  /*1638e0*/  MOV R9, R27 ;  /* 0x0000001b00097202 */ /* 0x002fe20000000f00 */
[----:B------:R-:W-:-:S05]  /*1638f0*/  IMAD.MOV.U32 R8, RZ, RZ, R25 ;  /* 0x000000ffff087224 */ /* 0x000fca00078e0019 */
[----:B------:R1:W-:Y:S01]  /*163900*/  LDGSTS.E [R10+-0x79400], [R8.64], P3 ;  /* 0x86c00000080a7fae */ /* 0x0003e20009921844 */
[----:B------:R-:W-:Y:S01]  /*163910*/  IMAD.X R125, R125, 0x1, R0, P6 ;  /* 0x000000017d7d7824 */ /* 0x000fe200030e0600 */
[----:B------:R-:W-:-:S04]  /*163920*/  IADD3 R122, P5, R122, R199, RZ ;  /* 0x000000c77a7a7210 */ /* 0x000fc80007fbe0ff */
[----:B------:R2:W-:Y:S01]  /*163930*/  STL [R1+0x65e8], R125 ;  /* 0x0065e87d01007387 */ /* 0x0005e20000100800 */
[----:B------:R-:W3:Y:S02]  /*163940*/  LDL.LU R237, [R1+0x7950] ;  /* 0x0079500001ed7983 */ /* 0x000ee40000300800 */
[----:B------:R-:W-:Y:S02]  /*163950*/  STL [R1+0x65ec], R122 ;  /* 0x0065ec7a01007387 */ /* 0x000fe40000100800 */
[----:B--2---:R-:W2:Y:S01]  /*163960*/  LDL.LU R27, [R1+0x6568] ;  /* 0x00656800011b7983 */ /* 0x004ea20000300800 */
[----:B------:R-:W2:Y:S01]  /*163970*/  LDL.LU R120, [R1+0x6560] ;  /* 0x0065600001787983 */ /* 0x000ea20000300800 */
[----:B------:R-:W2:Y:S02]  /*163980*/  LDL.LU R25, [R1+0x6564] ;  /* 0x0065640001197983 */ /* 0x000ea40000300800 */
[----:B-1----:R-:W-:Y:S02]  /*163990*/  IMAD.MOV.U32 R8, RZ, RZ, R26 ;  /* 0x000000ffff087224 */ /* 0x002fe400078e001a */
[----:B------:R-:W2:Y:S01]  /*1639a0*/  LDL.LU R26, [R1+0x6558] ;  /* 0x00655800011a7983 */ /* 0x000ea20000300800 */
[----:B------:R-:W-:Y:S01]  /*1639b0*/  IMAD.MOV.U32 R9, RZ, RZ, R125 ;  /* 0x000000ffff097224 */ /* 0x000fe200078e007d */
[----:B------:R-:W-:-:S04]  /*1639c0*/  IADD3.X R124, R124, R0, RZ, P5, !PT ;  /* 0x000000007c7c7210 */ /* 0x000fc80002ffe4ff */
[----:B------:R1:W-:Y:S01]  /*1639d0*/  LDGSTS.E [R11+-0x79300], [R8.64], P3 ;  /* 0x86d00000080b7fae */ /* 0x0003e20009921844 */
[----:B------:R-:W-:Y:S01]  /*1639e0*/  IADD3 R57, P5, R57, R199, RZ ;  /* 0x000000c739397210 */ /* 0x000fe20007fbe0ff */
[----:B-1----:R-:W-:Y:S02]  /*1639f0*/  IMAD.MOV.U32 R8, RZ, RZ, R122 ;  /* 0x000000ffff087224 */ /* 0x002fe400078e007a */
[----:B------:R-:W-:Y:S01]  /*163a00*/  IMAD.MOV.U32 R9, RZ, RZ, R124 ;  /* 0x000000ffff097224 */ /* 0x000fe200078e007c */
[----:B------:R-:W-:Y:S01]  /*163a10*/  STL [R1+0x65e0], R124 ;  /* 0x0065e07c01007387 */ /* 0x000fe20000100800 */
[----:B------:R1:W-:Y:S03]  /*163a20*/  STL [R1+0x65e4], R57 ;  /* 0x0065e43901007387 */ /* 0x0003e60000100800 */
[----:B------:R1:W-:Y:S01]  /*163a30*/  LDGSTS.E [R10+-0x79200], [R8.64], P3 ;  /* 0x86e00000080a7fae */ /* 0x0003e20009921844 */
[----:B------:R-:W-:Y:S01]  /*163a40*/  IADD3.X R59, R59, R0, RZ, P5, !PT ;  /* 0x000000003b3b7210 */ /* 0x000fe20002ffe4ff */
[----:B------:R-:W-:-:S04]  /*163a50*/  ISETP.GT.AND P5, PT, R3, 0x2b, PT ;  /* 0x0000002b0300780c */ /* 0x000fc80003fa4270 */
[----:B-1----:R-:W-:Y:S01]  /*163a60*/  SEL R10, RZ, 0x4, !P5 ;  /* 0x00000004ff0a7807 */ /* 0x002fe20006800000 */
[----:B------:R-:W-:Y:S01]  /*163a70*/  IADD3 R121, P5, R121, R199, RZ ;  /* 0x000000c779797210 */ /* 0x000fe20007fbe0ff */
[----:B------:R1:W-:Y:S01]  /*163a80*/  STL [R1+0x65d8], R59 ;  /* 0x0065d83b01007387 */ /* 0x0003e20000100800 */
[----:B------:R-:W2:Y:S02]  /*163a90*/  LDL.LU R238, [R1+0x794c] ;  /* 0x00794c0001ee7983 */ /* 0x000ea40000300800 */
[----:B------:R-:W2:Y:S01]  /*163aa0*/  LDL.LU R239, [R1+0x7948] ;  /* 0x0079480001ef7983 */ /* 0x000ea20000300800 */
[----:B------:R-:W-:Y:S01]  /*163ab0*/  MOV R8, R57 ;  /* 0x0000003900087202 */ /* 0x000fe20000000f00 */
[----:B------:R-:W-:Y:S01]  /*163ac0*/  STL [R1+0x657c], R121 ;  /* 0x00657c7901007387 */ /* 0x000fe20000100800 */
[----:B------:R-:W2:Y:S02]  /*163ad0*/  LDL.LU R125, [R1+0x64f0] ;  /* 0x0064f000017d7983 */ /* 0x000ea40000300800 */
[----:B------:R-:W2:Y:S02]  /*163ae0*/  LDL.LU R57, [R1+0x64fc] ;  /* 0x0064fc0001397983 */ /* 0x000ea40000300800 */
[----:B------:R-:W-:-:S02]  /*163af0*/  IMAD.MOV.U32 R9, RZ, RZ, R59 ;  /* 0x000000ffff097224 */ /* 0x000fc400078e003b */
[----:B-1----:R-:W2:Y:S04]  /*163b00*/  LDL.LU R59, [R1+0x64f4] ;  /* 0x0064f400013b7983 */ /* 0x002ea80000300800 */
[----:B------:R1:W-:Y:S02]  /*163b10*/  LDGSTS.E [R11+-0x79100], [R8.64], P3 ;  /* 0x86f00000080b7fae */ /* 0x0003e40009921844 */
[----:B-1----:R-:W-:Y:S01]  /*163b20*/  SEL R8, R10, RZ, !P0 ;  /* 0x000000ff0a087207 */ /* 0x002fe20004000000 */
[----:B------:R-:W-:Y:S01]  /*163b30*/  IADD3 R10, R56, 0x100000, RZ ;  /* 0x00100000380a7810 */ /* 0x000fe20007ffe0ff */
[-C--:B----4-:R-:W-:Y:S01]  /*163b40*/  IADD3 R24, P3, R24, R199.reuse, RZ ;  /* 0x000000c718187210 */ /* 0x090fe20007f7e0ff */
[----:B---3--:R-:W-:Y:S01]  /*163b50*/  IMAD.X R123, R123, 0x1, R0, P5 ;  /* 0x000000017b7b7824 */ /* 0x008fe200028e0600 */
[----:B------:R-:W-:-:S03]  /*163b60*/  IADD3 R58, P5, R58, R199, RZ ;  /* 0x000000c73a3a7210 */ /* 0x000fc60007fbe0ff */
[----:B------:R-:W-:Y:S01]  /*163b70*/  IMAD.MOV.U32 R9, RZ, RZ, R123 ;  /* 0x000000ffff097224 */ /* 0x000fe200078e007b */
[----:B------:R1:W-:Y:S01]  /*163b80*/  STL [R1+0x6574], R24 ;  /* 0x0065741801007387 */ /* 0x0003e20000100800 */
[----:B--2---:R-:W-:Y:S01]  /*163b90*/  IMAD.X R27, R27, 0x1, R0, P3 ;  /* 0x000000011b1b7824 */ /* 0x004fe200018e0600 */
[----:B------:R-:W-:Y:S01]  /*163ba0*/  ISETP.NE.U32.AND P3, PT, R8, RZ, PT ;  /* 0x000000ff0800720c */ /* 0x000fe20003f65070 */
[----:B------:R-:W-:Y:S01]  /*163bb0*/  IMAD.MOV.U32 R8, RZ, RZ, R121 ;  /* 0x000000ffff087224 */ /* 0x000fe200078e0079 */
[----:B------:R-:W-:Y:S01]  /*163bc0*/  IADD3.X R120, R120, R0, RZ, P5, !PT ;  /* 0x0000000078787210 */ /* 0x000fe20002ffe4ff */
[----:B------:R-:W-:-:S03]  /*163bd0*/  IADD3 R25, P5, R25, R199, RZ ;  /* 0x000000c719197210 */ /* 0x000fc60007fbe0ff */
[----:B------:R2:W-:Y:S01]  /*163be0*/  LDGSTS.E [R10+-0x78400], [R8.64], P4 ;  /* 0x87c00000080a7fae */ /* 0x0005e2000a121844 */
[----:B------:R-:W-:Y:S01]  /*163bf0*/  IADD3.X R26, R26, R0, RZ, P5, !PT ;  /* 0x000000001a1a7210 */ /* 0x000fe20002ffe4ff */
[----:B------:R-:W-:Y:S02]  /*163c00*/  ISETP.GT.AND P5, PT, R3, 0x2f, PT ;  /* 0x0000002f0300780c */ /* 0x000fe40003fa4270 */
[----:B--2---:R-:W-:Y:S02]  /*163c10*/  IMAD.MOV.U32 R8, RZ, RZ, R24 ;  /* 0x000000ffff087224 */ /* 0x004fe400078e0018 */
[----:B------:R-:W-:Y:S01]  /*163c20*/  IMAD.MOV.U32 R9, RZ, RZ, R27 ;  /* 0x000000ffff097224 */ /* 0x000fe200078e001b */
[----:B-1----:R-:W-:-:S04]  /*163c30*/  IADD3 R24, R56, 0x100000, RZ ;  /* 0x0010000038187810 */ /* 0x002fc80007ffe0ff */
[----:B------:R1:W-:Y:S02]  /*163c40*/  LDGSTS.E [R10+-0x78300], [R8.64], P4 ;  /* 0x87d00000080a7fae */ /* 0x0003e4000a121844 */
[----:B-1----:R-:W-:Y:S01]  /*163c50*/  MOV R8, R58 ;  /* 0x0000003a00087202 */ /* 0x002fe20000000f00 */
[----:B------:R-:W-:Y:S01]  /*163c60*/  IMAD.MOV.U32 R9, RZ, RZ, R120 ;  /* 0x000000ffff097224 */ /* 0x000fe200078e0078 */
[----:B------:R-:W-:-:S04]  /*163c70*/  SEL R10, RZ, 0x4, !P5 ;  /* 0x00000004ff0a7807 */ /* 0x000fc80006800000 */
[----:B------:R1:W-:Y:S01]  /*163c80*/  LDGSTS.E [R24+-0x78200], [R8.64], P4 ;  /* 0x87e0000008187fae */ /* 0x0003e2000a121844 */
[----:B------:R-:W-:-:S03]  /*163c90*/  SEL R10, R10, RZ, !P0 ;  /* 0x000000ff0a0a7207 */ /* 0x000fc60004000000 */
[----:B------:R2:W-:Y:S01]  /*163ca0*/  STL [R1+0x6570], R123 ;  /* 0x0065707b01007387 */ /* 0x0005e20000100800 */
[----:B------:R-:W-:Y:S02]  /*163cb0*/  STL [R1+0x656c], R58 ;  /* 0x00656c3a01007387 */ /* 0x000fe40000100800 */
[----:B-1----:R-:W-:Y:S01]  /*163cc0*/  IMAD.MOV.U32 R8, RZ, RZ, R25 ;  /* 0x000000ffff087224 */ /* 0x002fe200078e0019 */
[----:B------:R-:W-:Y:S01]  /*163cd0*/  MOV R9, R26 ;  /* 0x0000001a00097202 */ /* 0x000fe20000000f00 */
[----:B------:R1:W-:Y:S01]  /*163ce0*/  STL [R1+0x6568], R27 ;  /* 0x0065681b01007387 */ /* 0x0003e20000100800 */
[----:B------:R-:W3:Y:S02]  /*163cf0*/  LDL.LU R122, [R1+0x64ec] ;  /* 0x0064ec00017a7983 */ /* 0x000ee40000300800 */
[----:B------:R-:W4:Y:S01]  /*163d00*/  LDL.LU R124, [R1+0x64e8] ;  /* 0x0064e800017c7983 */ /* 0x000f220000300800 */
[----:B------:R1:W-:Y:S01]  /*163d10*/  LDGSTS.E [R11+-0x78100], [R8.64], P4 ;  /* 0x87f00000080b7fae */ /* 0x0003e2000a121844 */
[----:B------:R-:W-:Y:S01]  /*163d20*/  ISETP.NE.U32.AND P4, PT, R10, RZ, PT ;  /* 0x000000ff0a00720c */ /* 0x000fe20003f85070 */
[----:B------:R1:W-:Y:S02]  /*163d30*/  STL [R1+0x6560], R120 ;  /* 0x0065607801007387 */ /* 0x0003e40000100800 */
[----:B-1----:R-:W-:Y:S01]  /*163d40*/  HMMA.1688.F32.TF32 R8, R4, R146, R116 ;  /* 0x000000920408723c */ /* 0x002fe20000081074 */
[----:B------:R1:W-:Y:S01]  /*163d50*/  STL [R1+0x6564], R25 ;  /* 0x0065641901007387 */ /* 0x0003e20000100800 */
[----:B--2---:R-:W2:Y:S02]  /*163d60*/  LDL.LU R123, [R1+0x64e0] ;  /* 0x0064e000017b7983 */ /* 0x004ea40000300800 */
[----:B------:R1:W-:Y:S01]  /*163d70*/  STL [R1+0x6558], R26 ;  /* 0x0065581a01007387 */ /* 0x0003e20000100800 */
[-C--:B------:R-:W-:Y:S01]  /*163d80*/  IADD3 R57, P5, R57, R199.reuse, RZ ;  /* 0x000000c739397210 */ /* 0x080fe20007fbe0ff */
[----:B------:R-:W2:Y:S01]  /*163d90*/  LDL.LU R27, [R1+0x64e4] ;  /* 0x0064e400011b7983 */ /* 0x000ea20000300800 */
[----:B------:R-:W-:Y:S01]  /*163da0*/  IADD3 R59, P6, R59, R199, RZ ;  /* 0x000000c73b3b7210 */ /* 0x000fe20007fde0ff */
[----:B------:R-:W2:Y:S02]  /*163db0*/  LDL.LU R58, [R1+0x64d8] ;  /* 0x0064d800013a7983 */ /* 0x000ea40000300800 */
[----:B------:R-:W-:Y:S01]  /*163dc0*/  IMAD.X R125, R125, 0x1, R0, P5 ;  /* 0x000000017d7d7824 */ /* 0x000fe200028e0600 */
[----:B------:R-:W-:Y:S01]  /*163dd0*/  STL [R1+0x64fc], R57 ;  /* 0x0064fc3901007387 */ /* 0x000fe20000100800 */
[----:B------:R-:W-:Y:S03]  /*163de0*/  STL [R1+0x64f4], R59 ;  /* 0x0064f43b01007387 */ /* 0x000fe60000100800 */
[----:B------:R-:W-:Y:S08]  /*163df0*/  STL [R1+0x64f0], R125 ;  /* 0x0064f07d01007387 */ /* 0x000ff00000100800 */
[----:B------:R1:W-:Y:S01]  /*163e00*/  STL.64 [R1+0xab0], R8 ;  /* 0x000ab00801007387 */ /* 0x0003e20000100a00 */
[----:B------:R1:W-:Y:S02]  /*163e10*/  STL.64 [R1+0xab8], R10 ;  /* 0x000ab80a01007387 */ /* 0x0003e40000100a00 */
[----:B------:R-:W2:Y:S02]  /*163e20*/  LDL.LU R121, [R1+0x6470] ;  /* 0x0064700001797983 */ /* 0x000ea40000300800 */
[----:B------:R-:W2:Y:S01]  /*163e30*/  LDL.LU R120, [R1+0x647c] ;  /* 0x00647c0001787983 */ /* 0x000ea20000300800 */
[----:B-1----:R-:W2:Y:S01]  /*163e40*/  LDL.LU R25, [R1+0x6468] ;  /* 0x0064680001197983 */ /* 0x002ea20000300800 */
[----:B------:R-:W2:Y:S02]  /*163e50*/  LDL.LU R24, [R1+0x6474] ;  /* 0x0064740001187983 */ /* 0x000ea40000300800 */
[----:B------:R-:W2:Y:S02]  /*163e60*/  LDL.LU R26, [R1+0x646c] ;  /* 0x00646c00011a7983 */ /* 0x000ea40000300800 */
[----:B------:R-:W-:Y:S01]  /*163e70*/  IMAD.MOV.U32 R146, RZ, RZ, R240 ;  /* 0x000000ffff927224 */ /* 0x000fe200078e00f0 */
[----:B------:R-:W-:Y:S01]  /*163e80*/  MOV R147, R241 ;  /* 0x000000f100937202 */ /* 0x000fe20000000f00 */
[----:B------:R-:W2:Y:S01]  /*163e90*/  LDL.LU R240, [R1+0x7944] ;  /* 0x0079440001f07983 */ /* 0x000ea20000300800 */
[----:B------:R-:W-:-:S02]  /*163ea0*/  MOV R8, R57 ;  /* 0x0000003900087202 */ /* 0x000fc40000000f00 */
[C---:B------:R-:W-:Y:S01]  /*163eb0*/  IADD3 R10, R56.reuse, 0x100000, RZ ;  /* 0x00100000380a7810 */ /* 0x040fe20007ffe0ff */
[----:B------:R-:W-:Y:S01]  /*163ec0*/  IMAD.MOV.U32 R9, RZ, RZ, R125 ;  /* 0x000000ffff097224 */ /* 0x000fe200078e007d */
[----:B------:R-:W-:-:S04]  /*163ed0*/  IADD3 R11, R56, 0x100000, RZ ;  /* 0x00100000380b7810 */ /* 0x000fc80007ffe0ff */
[----:B------:R1:W-:Y:S01]  /*163ee0*/  LDGSTS.E [R10+-0x77400], [R8.64], P1 ;  /* 0x88c00000080a7fae */ /* 0x0003e20008921844 */
[----:B------:R-:W-:Y:S01]  /*163ef0*/  HMMA.1688.F32.TF32 R112, R4, R146, R112 ;  /* 0x000000920470723c */ /* 0x000fe20000081070 */
[----:B-1----:R-:W-:-:S06]  /*163f00*/  IMAD.MOV.U32 R8, RZ, RZ, R59 ;  /* 0x000000ffff087224 */ /* 0x002fcc00078e003b */
[----:B------:R-:W-:Y:S01]  /*163f10*/  IMAD.MOV.U32 R146, RZ, RZ, R242 ;  /* 0x000000ffff927224 */ /* 0x000fe200078e00f2 */
[----:B------:R-:W-:Y:S01]  /*163f20*/  MOV R147, R243 ;  /* 0x000000f300937202 */ /* 0x000fe20000000f00 */
[----:B----4-:R-:W-:Y:S01]  /*163f30*/  IMAD.X R124, R124, 0x1, R0, P6 ;  /* 0x000000017c7c7824 */ /* 0x010fe200030e0600 */
[----:B---3--:R-:W-:-:S04]  /*163f40*/  IADD3 R122, P5, R122, R199, RZ ;  /* 0x000000c77a7a7210 */ /* 0x008fc80007fbe0ff */
[----:B------:R-:W-:Y:S01]  /*163f50*/  STL [R1+0x64e8], R124 ;  /* 0x0064e87c01007387 */ /* 0x000fe20000100800 */
[----:B------:R-:W3:Y:S01]  /*163f60*/  LDL.LU R241, [R1+0x7940] ;  /* 0x0079400001f17983 */ /* 0x000ee20000300800 */
[----:B------:R-:W-:Y:S01]  /*163f70*/  MOV R9, R124 ;  /* 0x0000007c00097202 */ /* 0x000fe20000000f00 */
[----:B------:R-:W-:Y:S01]  /*163f80*/  STL [R1+0x64ec], R122 ;  /* 0x0064ec7a01007387 */ /* 0x000fe20000100800 */
[----:B------:R-:W4:Y:S01]  /*163f90*/  LDL.LU R118, [R1+0x6460] ;  /* 0x0064600001767983 */ /* 0x000f220000300800 */
[----:B------:R-:W3:Y:S03]  /*163fa0*/  LDL.LU R57, [R1+0x6464] ;  /* 0x0064640001397983 */ /* 0x000ee60000300800 */
[----:B------:R1:W-:Y:S01]  /*163fb0*/  LDGSTS.E [R11+-0x77300], [R8.64], P1 ;  /* 0x88d00000080b7fae */ /* 0x0003e20008921844 */
[----:B------:R-:W3:Y:S02]  /*163fc0*/  LDL.LU R59, [R1+0x6458] ;  /* 0x00645800013b7983 */ /* 0x000ee40000300800 */
[----:B--2---:R-:W-:Y:S01]  /*163fd0*/  IMAD.X R123, R123, 0x1, R0, P5 ;  /* 0x000000017b7b7824 */ /* 0x004fe200028e0600 */
[----:B------:R-:W-:Y:S01]  /*163fe0*/  IADD3 R27, P5, R27, R199, RZ ;  /* 0x000000c71b1b7210 */ /* 0x000fe20007fbe0ff */
[----:B-1----:R-:W-:-:S03]  /*163ff0*/  IMAD.MOV.U32 R8, RZ, RZ, R122 ;  /* 0x000000ffff087224 */ /* 0x002fc600078e007a */
[----:B------:R-:W-:Y:S01]  /*164000*/  MOV R9, R123 ;  /* 0x0000007b00097202 */ /* 0x000fe20000000f00 */
[----:B------:R-:W-:Y:S01]  /*164010*/  IMAD.X R58, R58, 0x1, R0, P5 ;  /* 0x000000013a3a7824 */ /* 0x000fe200028e0600 */
[----:B------:R-:W-:-:S03]  /*164020*/  ISETP.GT.AND P5, PT, R3, 0x33, PT ;  /* 0x000000330300780c */ /* 0x000fc60003fa4270 */
[----:B------:R1:W-:Y:S04]  /*164030*/  LDGSTS.E [R10+-0x77200], [R8.64], P1 ;  /* 0x88e00000080a7fae */ /* 0x0003e80008921844 */
[----:B------:R-:W-:Y:S01]  /*164040*/  STL [R1+0x64e0], R123 ;  /* 0x0064e07b01007387 */ /* 0x000fe20000100800 */
[----:B------:R2:W-:Y:S02]  /*164050*/  STL [R1+0x64e4], R27 ;  /* 0x0064e41b01007387 */ /* 0x0005e40000100800 */
[----:B-1----:R-:W-:Y:S02]  /*164060*/  IMAD.MOV.U32 R8, RZ, RZ, R27 ;  /* 0x000000ffff087224 */ /* 0x002fe400078e001b */
[----:B------:R-:W-:Y:S01]  /*164070*/  IMAD.MOV.U32 R9, RZ, RZ, R58 ;  /* 0x000000ffff097224 */ /* 0x000fe200078e003a */
[----:B------:R-:W-:Y:S01]  /*164080*/  SEL R10, RZ, 0x4, !P5 ;  /* 0x00000004ff0a7807 */ /* 0x000fe20006800000 */
[----:B------:R-:W-:-:S03]  /*164090*/  IADD3 R120, P5, R120, R199, RZ ;  /* 0x000000c778787210 */ /* 0x000fc60007fbe0ff */
[----:B------:R1:W-:Y:S01]  /*1640a0*/  LDGSTS.E [R11+-0x77100], [R8.64], P1 ;  /* 0x88f00000080b7fae */ /* 0x0003e20008921844 */
[-C--:B------:R-:W-:Y:S02]  /*1640b0*/  IADD3 R24, P1, R24, R199.reuse, RZ ;  /* 0x000000c718187210 */ /* 0x080fe40007f3e0ff */
[----:B------:R-:W-:Y:S01]  /*1640c0*/  IADD3.X R121, R121, R0, RZ, P5, !PT ;  /* 0x0000000079797210 */ /* 0x000fe20002ffe4ff */
[----:B------:R-:W-:Y:S01]  /*1640d0*/  IADD3 R26, P5, R26, R199, RZ ;  /* 0x000000c71a1a7210 */ /* 0x000fe20007fbe0ff */
[----:B------:R1:W-:Y:S01]  /*1640e0*/  STL [R1+0x64d8], R58 ;  /* 0x0064d83a01007387 */ /* 0x0003e20000100800 */
[----:B------:R-:W-:Y:S02]  /*1640f0*/  STL [R1+0x647c], R120 ;  /* 0x00647c7801007387 */ /* 0x000fe40000100800 */
[----:B------:R-:W-:Y:S02]  /*164100*/  IMAD.X R25, R25, 0x1, R0, P1 ;  /* 0x0000000119197824 */ /* 0x000fe400008e0600 */
[----:B------:R-:W-:Y:S01]  /*164110*/  STL [R1+0x6474], R24 ;  /* 0x0064741801007387 */ /* 0x000fe20000100800 */
[----:B------:R-:W-:Y:S01]  /*164120*/  STL [R1+0x6470], R121 ;  /* 0x0064707901007387 */ /* 0x000fe20000100800 */
[----:B------:R-:W-:Y:S02]  /*164130*/  STL [R1+0x646c], R26 ;  /* 0x00646c1a01007387 */ /* 0x000fe40000100800 */
[----:B------:R-:W-:Y:S02]  /*164140*/  STL [R1+0x6468], R25 ;  /* 0x0064681901007387 */ /* 0x000fe40000100800 */
[----:B------:R-:W3:Y:S01]  /*164150*/  LDL.LU R242, [R1+0x793c] ;  /* 0x00793c0001f27983 */ /* 0x000ee20000300800 */
[----:B------:R-:W-:Y:S01]  /*164160*/  STL.64 [R1+0xa90], R112 ;  /* 0x000a907001007387 */ /* 0x000fe20000100a00 */
[----:B------:R1:W-:Y:S02]  /*164170*/  STL.64 [R1+0xa98], R114 ;  /* 0x000a987201007387 */ /* 0x0003e40000100a00 */
[----:B------:R-:W3:Y:S02]  /*164180*/  LDL.LU R243, [R1+0x7938] ;  /* 0x0079380001f37983 */ /* 0x000ee40000300800 */
[----:B------:R-:W3:Y:S01]  /*164190*/  LDL.LU R117, [R1+0x63f0] ;  /* 0x0063f00001757983 */ /* 0x000ee20000300800 */
[----:B--2---:R-:W2:Y:S01]  /*1641a0*/  LDL.LU R27, [R1+0x63fc] ;  /* 0x0063fc00011b7983 */ /* 0x004ea20000300800 */
[----:B-1----:R-:W2:Y:S02]  /*1641b0*/  LDL.LU R58, [R1+0x63f4] ;  /* 0x0063f400013a7983 */ /* 0x002ea40000300800 */
[----:B------:R-:W2:Y:S01]  /*1641c0*/  LDL.LU R116, [R1+0x63ec] ;  /* 0x0063ec0001747983 */ /* 0x000ea20000300800 */
        /* <DEDUP_REMOVED lines=8> */
[----:B------:R-:W-:Y:S02]  /*164250*/  MOV R9, R25 ;  /* 0x0000001900097202 */ /* 0x000fe40000000f00 */
[----:B------:R-:W-:-:S03]  /*164260*/  IADD3 R24, R56, 0x100000, RZ ;  /* 0x0010000038187810 */ /* 0x000fc60007ffe0ff */
[----:B------:R1:W-:Y:S02]  /*164270*/  LDGSTS.E [R10+-0x76300], [R8.64], P2 ;  /* 0x89d00000080a7fae */ /* 0x0003e40009121844 */
[----:B-1----:R-:W-:Y:S02]  /*164280*/  IMAD.MOV.U32 R8, RZ, RZ, R26 ;  /* 0x000000ffff087224 */ /* 0x002fe400078e001a */
[----:B----4-:R-:W-:Y:S01]  /*164290*/  IMAD.X R118, R118, 0x1, R0, P5 ;  /* 0x0000000176767824 */ /* 0x010fe200028e0600 */
[----:B---3--:R-:W-:-:S03]  /*1642a0*/  IADD3 R57, P5, R57, R199, RZ ;  /* 0x000000c739397210 */ /* 0x008fc60007fbe0ff */
[----:B------:R-:W-:Y:S02]  /*1642b0*/  IMAD.MOV.U32 R9, RZ, RZ, R118 ;  /* 0x000000ffff097224 */ /* 0x000fe400078e0076 */
[----:B------:R-:W-:Y:S01]  /*1642c0*/  IMAD.X R59, R59, 0x1, R0, P5 ;  /* 0x000000013b3b7824 */ /* 0x000fe200028e0600 */
[----:B------:R-:W-:Y:S02]  /*1642d0*/  ISETP.GT.AND P5, PT, R3, 0x37, PT ;  /* 0x000000370300780c */ /* 0x000fe40003fa4270 */
[----:B------:R1:W-:Y:S02]  /*1642e0*/  LDGSTS.E [R24+-0x76200], [R8.64], P2 ;  /* 0x89e0000008187fae */ /* 0x0003e40009121844 */
[----:B------:R-:W-:-:S04]  /*1642f0*/  SEL R10, RZ, 0x4, !P5 ;  /* 0x00000004ff0a7807 */ /* 0x000fc80006800000 */
[----:B------:R-:W-:Y:S02]  /*164300*/  SEL R10, R10, RZ, !P0 ;  /* 0x000000ff0a0a7207 */ /* 0x000fe40004000000 */
[----:B-1----:R-:W-:Y:S01]  /*164310*/  MOV R8, R57 ;  /* 0x0000003900087202 */ /* 0x002fe20000000f00 */
[----:B------:R-:W-:Y:S01]  /*164320*/  IMAD.MOV.U32 R9, RZ, RZ, R59 ;  /* 0x000000ffff097224 */ /* 0x000fe200078e003b */
[----:B------:R-:W-:Y:S01]  /*164330*/  STL [R1+0x6460], R118 ;  /* 0x0064607601007387 */ /* 0x000fe20000100800 */
[----:B------:R-:W-:Y:S02]  /*164340*/  STL [R1+0x6464], R57 ;  /* 0x0064643901007387 */ /* 0x000fe40000100800 */
[----:B------:R-:W3:Y:S01]  /*164350*/  LDL.LU R114, [R1+0x63e0] ;  /* 0x0063e00001727983 */ /* 0x000ee20000300800 */
[----:B------:R1:W-:Y:S01]  /*164360*/  LDGSTS.E [R11+-0x76100], [R8.64], P2 ;  /* 0x89f00000080b7fae */ /* 0x0003e20009121844 */
[----:B------:R-:W-:Y:S01]  /*164370*/  ISETP.NE.U32.AND P2, PT, R10, RZ, PT ;  /* 0x000000ff0a00720c */ /* 0x000fe20003f45070 */
[----:B------:R4:W-:Y:S02]  /*164380*/  STL [R1+0x6458], R59 ;  /* 0x0064583b01007387 */ /* 0x0009e40000100800 */
[----:B------:R-:W3:Y:S01]  /*164390*/  LDL.LU R25, [R1+0x63e4] ;  /* 0x0063e40001197983 */ /* 0x000ee20000300800 */
[----:B------:R-:W3:Y:S01]  /*1643a0*/  LDL.LU R26, [R1+0x63d8] ;  /* 0x0063d800011a7983 */ /* 0x000ee20000300800 */
[----:B------:R-:W3:Y:S02]  /*1643b0*/  LDL.LU R112, [R1+0x637c] ;  /* 0x00637c0001707983 */ /* 0x000ee40000300800 */
[----:B------:R-:W3:Y:S01]  /*1643c0*/  LDL.LU R24, [R1+0x6374] ;  /* 0x0063740001187983 */ /* 0x000ee20000300800 */
[----:B-1----:R-:W-:Y:S01]  /*1643d0*/  HMMA.1688.F32.TF32 R8, R4, R146, R108 ;  /* 0x000000920408723c */ /* 0x002fe2000008106c */
[----:B--2---:R-:W-:-:S02]  /*1643e0*/  IADD3 R27, P5, R27, R199, RZ ;  /* 0x000000c71b1b7210 */ /* 0x004fc40007fbe0ff */
[----:B------:R-:W-:-:S03]  /*1643f0*/  IADD3 R58, P6, R58, R199, RZ ;  /* 0x000000c73a3a7210 */ /* 0x000fc60007fde0ff */
[----:B------:R-:W-:Y:S01]  /*164400*/  IMAD.X R117, R117, 0x1, R0, P5 ;  /* 0x0000000175757824 */ /* 0x000fe200028e0600 */
[----:B------:R-:W-:Y:S01]  /*164410*/  STL [R1+0x63fc], R27 ;  /* 0x0063fc1b01007387 */ /* 0x000fe20000100800 */
[----:B----4-:R-:W2:Y:S02]  /*164420*/  LDL.LU R59, [R1+0x636c] ;  /* 0x00636c00013b7983 */ /* 0x010ea40000300800 */
[----:B------:R-:W-:Y:S01]  /*164430*/  STL [R1+0x63f4], R58 ;  /* 0x0063f43a01007387 */ /* 0x000fe20000100800 */
[----:B------:R-:W-:Y:S11]  /*164440*/  STL [R1+0x63f0], R117 ;  /* 0x0063f07501007387 */ /* 0x000ff60000100800 */
[----:B------:R-:W-:Y:S01]  /*164450*/  @!UPT UIADD3 URZ, URZ, URZ, URZ ;  /* 0x0000003f3f3ff290 */ /* 0x000fe2000fffe03f */
[----:B------:R1:W-:Y:S02]  /*164460*/  STL.64 [R1+0xa70], R8 ;  /* 0x000a700801007387 */ /* 0x0003e40000100a00 */
[----:B------:R4:W-:Y:S02]  /*164470*/  STL.64 [R1+0xa78], R10 ;  /* 0x000a780a01007387 */ /* 0x0009e40000100a00 */
[----:B------:R-:W2:Y:S01]  /*164480*/  LDL.LU R113, [R1+0x6370] ;  /* 0x0063700001717983 */ /* 0x000ea20000300800 */
[----:B------:R-:W2:Y:S01]  /*164490*/  LDL.LU R57, [R1+0x6368] ;  /* 0x0063680001397983 */ /* 0x000ea20000300800 */
[----:B------:R-:W-:Y:S02]  /*1644a0*/  IADD3.X R115, R115, R0, RZ, P6, !PT ;  /* 0x0000000073737210 */ /* 0x000fe400037fe4ff */
[----:B------:R-:W-:Y:S02]  /*1644b0*/  IADD3 R116, P5, R116, R199, RZ ;  /* 0x000000c774747210 */ /* 0x000fe40007fbe0ff */
[----:B------:R-:W-:Y:S01]  /*1644c0*/  MOV R146, R244 ;  /* 0x000000f400927202 */ /* 0x000fe20000000f00 */
[----:B------:R-:W-:Y:S01]  /*1644d0*/  IMAD.MOV.U32 R147, RZ, RZ, R245 ;  /* 0x000000ffff937224 */ /* 0x000fe200078e00f5 */
[----:B------:R-:W2:Y:S01]  /*1644e0*/  LDL.LU R244, [R1+0x7934] ;  /* 0x0079340001f47983 */ /* 0x000ea20000300800 */
[----:B------:R-:W-:Y:S02]  /*1644f0*/  STL [R1+0x63e8], R115 ;  /* 0x0063e87301007387 */ /* 0x000fe40000100800 */
[----:B------:R-:W2:Y:S02]  /*164500*/  LDL.LU R245, [R1+0x7930] ;  /* 0x0079300001f57983 */ /* 0x000ea40000300800 */
[----:B------:R-:W-:Y:S02]  /*164510*/  STL [R1+0x63ec], R116 ;  /* 0x0063ec7401007387 */ /* 0x000fe40000100800 */
[----:B-1----:R-:W-:Y:S01]  /*164520*/  IMAD.MOV.U32 R8, RZ, RZ, R27 ;  /* 0x000000ffff087224 */ /* 0x002fe200078e001b */
[----:B----4-:R-:W-:Y:S01]  /*164530*/  IADD3 R10, R56, 0x100000, RZ ;  /* 0x00100000380a7810 */ /* 0x010fe20007ffe0ff */
[----:B------:R-:W-:Y:S01]  /*164540*/  IMAD.MOV.U32 R9, RZ, RZ, R117 ;  /* 0x000000ffff097224 */ /* 0x000fe200078e0075 */
[----:B------:R-:W2:Y:S01]  /*164550*/  LDL.LU R110, [R1+0x6360] ;  /* 0x00636000016e7983 */ /* 0x000ea20000300800 */
[----:B------:R-:W2:Y:S03]  /*164560*/  LDL.LU R27, [R1+0x6364] ;  /* 0x00636400011b7983 */ /* 0x000ea60000300800 */
[----:B------:R1:W-:Y:S02]  /*164570*/  LDGSTS.E [R10+-0x75400], [R8.64], P3 ;  /* 0x8ac00000080a7fae */ /* 0x0003e40009921844 */
[----:B-1----:R-:W-:-:S02]  /*164580*/  MOV R8, R58 ;  /* 0x0000003a00087202 */ /* 0x002fc40000000f00 */
[----:B------:R-:W2:Y:S01]  /*164590*/  LDL.LU R58, [R1+0x6358] ;  /* 0x00635800013a7983 */ /* 0x000ea20000300800 */
[----:B------:R-:W-:Y:S01]  /*1645a0*/  IADD3 R11, R56, 0x100000, RZ ;  /* 0x00100000380b7810 */ /* 0x000fe20007ffe0ff */
[----:B------:R-:W-:Y:S01]  /*1645b0*/  IMAD.MOV.U32 R9, RZ, RZ, R115 ;  /* 0x000000ffff097224 */ /* 0x000fe200078e0073 */
[----:B------:R-:W-:Y:S04]  /*1645c0*/  HMMA.1688.F32.TF32 R104, R4, R146, R104 ;  /* 0x000000920468723c */ /* 0x000fe80000081068 */
[----:B------:R1:W-:Y:S02]  /*1645d0*/  LDGSTS.E [R11+-0x75300], [R8.64], P3 ;  /* 0x8ad00000080b7fae */ /* 0x0003e40009921844 */
[----:B-1----:R-:W-:Y:S02]  /*1645e0*/  MOV R8, R116 ;  /* 0x0000007400087202 */ /* 0x002fe40000000f00 */
[----:B------:R-:W-:Y:S01]  /*1645f0*/  MOV R146, R246 ;  /* 0x000000f600927202 */ /* 0x000fe20000000f00 */
[----:B------:R-:W-:-:S02]  /*164600*/  IMAD.MOV.U32 R147, RZ, RZ, R247 ;  /* 0x000000ffff937224 */ /* 0x000fc400078e00f7 */
[----:B---3--:R-:W-:Y:S01]  /*164610*/  IMAD.X R114, R114, 0x1, R0, P5 ;  /* 0x0000000172727824 */ /* 0x008fe200028e0600 */
[----:B------:R-:W-:-:S03]  /*164620*/  IADD3 R25, P5, R25, R199, RZ ;  /* 0x000000c719197210 */ /* 0x000fc60007fbe0ff */
[----:B------:R-:W-:Y:S02]  /*164630*/  IMAD.MOV.U32 R9, RZ, RZ, R114 ;  /* 0x000000ffff097224 */ /* 0x000fe400078e0072 */
[----:B------:R-:W-:Y:S01]  /*164640*/  IMAD.X R26, R26, 0x1, R0, P5 ;  /* 0x000000011a1a7824 */ /* 0x000fe200028e0600 */
[----:B------:R-:W-:Y:S02]  /*164650*/  ISETP.GT.AND P5, PT, R3, 0x3b, PT ;  /* 0x0000003b0300780c */ /* 0x000fe40003fa4270 */
[----:B------:R1:W-:Y:S04]  /*164660*/  LDGSTS.E [R10+-0x75200], [R8.64], P3 ;  /* 0x8ae00000080a7fae */ /* 0x0003e80009921844 */
[----:B------:R-:W-:Y:S01]  /*164670*/  STL [R1+0x63e0], R114 ;  /* 0x0063e07201007387 */ /* 0x000fe20000100800 */
[----:B------:R3:W-:Y:S02]  /*164680*/  STL [R1+0x63e4], R25 ;  /* 0x0063e41901007387 */ /* 0x0007e40000100800 */
[----:B------:R3:W-:Y:S02]  /*164690*/  STL [R1+0x63d8], R26 ;  /* 0x0063d81a01007387 */ /* 0x0007e40000100800 */
[----:B------:R-:W4:Y:S01]  /*1646a0*/  LDL.LU R109, [R1+0x62f0] ;  /* 0x0062f000016d7983 */ /* 0x000f220000300800 */
[----:B-1----:R-:W-:Y:S01]  /*1646b0*/  SEL R10, RZ, 0x4, !P5 ;  /* 0x00000004ff0a7807 */ /* 0x002fe20006800000 */
[----:B------:R-:W-:-:S02]  /*1646c0*/  IADD3 R112, P5, R112, R199, RZ ;  /* 0x000000c770707210 */ /* 0x000fc40007fbe0ff */
[----:B------:R-:W-:Y:S01]  /*1646d0*/  IMAD.MOV.U32 R8, RZ, RZ, R25 ;  /* 0x000000ffff087224 */ /* 0x000fe200078e0019 */
[----:B------:R-:W-:Y:S01]  /*1646e0*/  MOV R9, R26 ;  /* 0x0000001a00097202 */ /* 0x000fe20000000f00 */
[----:B---3--:R-:W3:Y:S01]  /*1646f0*/  LDL.LU R25, [R1+0x62fc] ;  /* 0x0062fc0001197983 */ /* 0x008ee20000300800 */
[----:B------:R-:W-:Y:S02]  /*164700*/  STL [R1+0x637c], R112 ;  /* 0x00637c7001007387 */ /* 0x000fe40000100800 */
[----:B------:R-:W4:Y:S01]  /*164710*/  LDL.LU R26, [R1+0x62f4] ;  /* 0x0062f400011a7983 */ /* 0x000f220000300800 */
[----:B------:R1:W-:Y:S01]  /*164720*/  LDGSTS.E [R11+-0x75100], [R8.64], P3 ;  /* 0x8af00000080b7fae */ /* 0x0003e20009921844 */
[----:B------:R-:W-:-:S05]  /*164730*/  IADD3 R24, P3, R24, R199, RZ ;  /* 0x000000c718187210 */ /* 0x000fca0007f7e0ff */
[----:B------:R-:W-:Y:S01]  /*164740*/  STL [R1+0x6374], R24 ;  /* 0x0063741801007387 */ /* 0x000fe20000100800 */
[--C-:B--2---:R-:W-:Y:S01]  /*164750*/  IMAD.X R113, R113, 0x1, R0.reuse, P5 ;  /* 0x0000000171717824 */ /* 0x104fe200028e0600 */
[----:B------:R-:W-:Y:S01]  /*164760*/  IADD3 R59, P5, R59, R199, RZ ;  /* 0x000000c73b3b7210 */ /* 0x000fe20007fbe0ff */
[----:B------:R-:W-:-:S03]  /*164770*/  IMAD.X R57, R57, 0x1, R0, P3 ;  /* 0x0000000139397824 */ /* 0x000fc600018e0600 */
[----:B------:R-:W-:Y:S01]  /*164780*/  STL [R1+0x6370], R113 ;  /* 0x0063707101007387 */ /* 0x000fe20000100800 */
[----:B------:R-:W-:Y:S02]  /*164790*/  STL [R1+0x636c], R59 ;  /* 0x00636c3b01007387 */ /* 0x000fe40000100800 */
[----:B------:R-:W-:Y:S02]  /*1647a0*/  STL [R1+0x6368], R57 ;  /* 0x0063683901007387 */ /* 0x000fe40000100800 */
[----:B------:R-:W2:Y:S01]  /*1647b0*/  LDL.LU R246, [R1+0x792c] ;  /* 0x00792c0001f67983 */ /* 0x000ea20000300800 */
[----:B------:R-:W-:Y:S01]  /*1647c0*/  STL.64 [R1+0x990], R104 ;  /* 0x0009906801007387 */ /* 0x000fe20000100a00 */
[----:B------:R1:W-:Y:S02]  /*1647d0*/  STL.64 [R1+0x998], R106 ;  /* 0x0009986a01007387 */ /* 0x0003e40000100a00 */
[----:B------:R-:W2:Y:S02]  /*1647e0*/  LDL.LU R247, [R1+0x7928] ;  /* 0x0079280001f77983 */ /* 0x000ea40000300800 */
[----:B------:R-:W2:Y:S01]  /*1647f0*/  LDL.LU R108, [R1+0x62ec] ;  /* 0x0062ec00016c7983 */ /* 0x000ea20000300800 */
[----:B-1----:R-:W2:Y:S01]  /*164800*/  LDL.LU R107, [R1+0x62e8] ;  /* 0x0062e800016b7983 */ /* 0x002ea20000300800 */
[----:B------:R-:W-:Y:S01]  /*164810*/  SEL R8, R10, RZ, !P0 ;  /* 0x000000ff0a087207 */ /* 0x000fe20004000000 */
[----:B------:R-:W-:Y:S01]  /*164820*/  IMAD.X R110, R110, 0x1, R0, P5 ;  /* 0x000000016e6e7824 */ /* 0x000fe200028e0600 */
[----:B------:R-:W-:-:S02]  /*164830*/  IADD3 R27, P5, R27, R199, RZ ;  /* 0x000000c71b1b7210 */ /* 0x000fc40007fbe0ff */
[----:B------:R-:W-:Y:S02]  /*164840*/  IADD3 R10, R56, 0x100000, RZ ;  /* 0x00100000380a7810 */ /* 0x000fe40007ffe0ff */
[----:B------:R-:W-:Y:S01]  /*164850*/  ISETP.NE.U32.AND P3, PT, R8, RZ, PT ;  /* 0x000000ff0800720c */ /* 0x000fe20003f65070 */
[----:B------:R-:W-:Y:S02]  /*164860*/  MOV R8, R112 ;  /* 0x0000007000087202 */ /* 0x000fe40000000f00 */
[----:B------:R-:W-:Y:S02]  /*164870*/  IMAD.MOV.U32 R9, RZ, RZ, R113 ;  /* 0x000000ffff097224 */ /* 0x000fe400078e0071 */
[----:B------:R-:W-:Y:S01]  /*164880*/  IMAD.X R58, R58, 0x1, R0, P5 ;  /* 0x000000013a3a7824 */ /* 0x000fe200028e0600 */
[----:B------:R-:W-:Y:S04]  /*164890*/  STL [R1+0x6360], R110 ;  /* 0x0063606e01007387 */ /* 0x000fe80000100800 */
[----:B------:R1:W-:Y:S01]  /*1648a0*/  LDGSTS.E [R10+-0x74400], [R8.64], P4 ;  /* 0x8bc00000080a7fae */ /* 0x0003e2000a121844 */
[----:B------:R-:W-:Y:S02]  /*1648b0*/  STL [R1+0x6364], R27 ;  /* 0x0063641b01007387 */ /* 0x000fe40000100800 */
[----:B------:R-:W2:Y:S02]  /*1648c0*/  LDL.LU R106, [R1+0x62e0] ;  /* 0x0062e000016a7983 */ /* 0x000ea40000300800 */
[----:B------:R3:W-:Y:S01]  /*1648d0*/  STL [R1+0x6358], R58 ;  /* 0x0063583a01007387 */ /* 0x0007e20000100800 */
[----:B-1----:R-:W-:Y:S01]  /*1648e0*/  MOV R8, R24 ;  /* 0x0000001800087202 */ /* 0x002fe20000000f00 */
[----:B------:R-:W-:-:S02]  /*1648f0*/  IMAD.MOV.U32 R9, RZ, RZ, R57 ;  /* 0x000000ffff097224 */ /* 0x000fc400078e0039 */
[----:B------:R-:W2:Y:S04]  /*164900*/  LDL.LU R57, [R1+0x62e4] ;  /* 0x0062e40001397983 */ /* 0x000ea80000300800 */
[----:B------:R1:W-:Y:S02]  /*164910*/  LDGSTS.E [R10+-0x74300], [R8.64], P4 ;  /* 0x8bd00000080a7fae */ /* 0x0003e4000a121844 */
[----:B-1----:R-:W-:Y:S02]  /*164920*/  IMAD.MOV.U32 R8, RZ, RZ, R59 ;  /* 0x000000ffff087224 */ /* 0x002fe400078e003b */
[----:B------:R-:W2:Y:S01]  /*164930*/  LDL.LU R59, [R1+0x62d8] ;  /* 0x0062d800013b7983 */ /* 0x000ea20000300800 */
[----:B------:R-:W2:Y:S01]  /*164940*/  LDL.LU R104, [R1+0x627c] ;  /* 0x00627c0001687983 */ /* 0x000ea20000300800 */
[----:B------:R-:W-:-:S02]  /*164950*/  ISETP.GT.AND P5, PT, R3, 0x3f, PT ;  /* 0x0000003f0300780c */ /* 0x000fc40003fa4270 */
[----:B------:R-:W-:Y:S02]  /*164960*/  IADD3 R24, R56, 0x100000, RZ ;  /* 0x0010000038187810 */ /* 0x000fe40007ffe0ff */
[----:B------:R-:W-:Y:S02]  /*164970*/  MOV R9, R110 ;  /* 0x0000006e00097202 */ /* 0x000fe40000000f00 */
[----:B------:R-:W-:-:S03]  /*164980*/  SEL R10, RZ, 0x4, !P5 ;  /* 0x00000004ff0a7807 */ /* 0x000fc60006800000 */
[----:B------:R1:W-:Y:S01]  /*164990*/  LDGSTS.E [R24+-0x74200], [R8.64], P4 ;  /* 0x8be0000008187fae */ /* 0x0003e2000a121844 */
[----:B------:R-:W-:Y:S01]  /*1649a0*/  SEL R10, R10, RZ, !P0 ;  /* 0x000000ff0a0a7207 */ /* 0x000fe20004000000 */
[----:B-1----:R-:W-:Y:S02]  /*1649b0*/  IMAD.MOV.U32 R8, RZ, RZ, R27 ;  /* 0x000000ffff087224 */ /* 0x002fe400078e001b */
[----:B------:R-:W-:Y:S01]  /*1649c0*/  IMAD.MOV.U32 R9, RZ, RZ, R58 ;  /* 0x000000ffff097224 */ /* 0x000fe200078e003a */
[----:B------:R-:W2:Y:S04]  /*1649d0*/  LDL.LU R24, [R1+0x6274] ;  /* 0x0062740001187983 */ /* 0x000ea80000300800 */
[----:B------:R1:W-:Y:S01]  /*1649e0*/  LDGSTS.E [R11+-0x74100], [R8.64], P4 ;  /* 0x8bf00000080b7fae */ /* 0x0003e2000a121844 */
[----:B------:R-:W-:-:S02]  /*1649f0*/  ISETP.NE.U32.AND P4, PT, R10, RZ, PT ;  /* 0x000000ff0a00720c */ /* 0x000fc40003f85070 */
[----:B-1----:R-:W-:Y:S07]  /*164a00*/  HMMA.1688.F32.TF32 R8, R4, R146, R100 ;  /* 0x000000920408723c */ /* 0x002fee0000081064 */
[----:B------:R-:W-:Y:S02]  /*164a10*/  IMAD.MOV.U32 R146, RZ, RZ, R248 ;  /* 0x000000ffff927224 */ /* 0x000fe400078e00f8 */
[----:B------:R-:W-:Y:S01]  /*164a20*/  IMAD.MOV.U32 R147, RZ, RZ, R249 ;  /* 0x000000ffff937224 */ /* 0x000fe200078e00f9 */
[----:B---3--:R-:W-:-:S02]  /*164a30*/  IADD3 R25, P5, R25, R199, RZ ;  /* 0x000000c719197210 */ /* 0x008fc40007fbe0ff */
[-C--:B----4-:R-:W-:Y:S02]  /*164a40*/  IADD3 R26, P6, R26, R199.reuse, RZ ;  /* 0x000000c71a1a7210 */ /* 0x090fe40007fde0ff */
[----:B------:R-:W-:Y:S01]  /*164a50*/  IADD3.X R109, R109, R0, RZ, P5, !PT ;  /* 0x000000006d6d7210 */ /* 0x000fe20002ffe4ff */
[----:B------:R-:W-:Y:S01]  /*164a60*/  STL [R1+0x62fc], R25 ;  /* 0x0062fc1901007387 */ /* 0x000fe20000100800 */
[----:B------:R-:W3:Y:S02]  /*164a70*/  LDL.LU R58, [R1+0x626c] ;  /* 0x00626c00013a7983 */ /* 0x000ee40000300800 */
[----:B------:R-:W-:Y:S01]  /*164a80*/  STL [R1+0x62f4], R26 ;  /* 0x0062f41a01007387 */ /* 0x000fe20000100800 */
[----:B------:R-:W-:Y:S04]  /*164a90*/  STL [R1+0x62f0], R109 ;  /* 0x0062f06d01007387 */ /* 0x000fe80000100800 */
[----:B------:R1:W-:Y:S02]  /*164aa0*/  STL.64 [R1+0x980], R8 ;  /* 0x0009800801007387 */ /* 0x0003e40000100a00 */
[----:B------:R4:W-:Y:S02]  /*164ab0*/  STL.64 [R1+0x988], R10 ;  /* 0x0009880a01007387 */ /* 0x0009e40000100a00 */
[----:B------:R-:W3:Y:S01]  /*164ac0*/  LDL.LU R105, [R1+0x6270] ;  /* 0x0062700001697983 */ /* 0x000ee20000300800 */
[----:B------:R-:W3:Y:S01]  /*164ad0*/  LDL.LU R27, [R1+0x6268] ;  /* 0x00626800011b7983 */ /* 0x000ee20000300800 */
[----:B------:R-:W3:Y:S02]  /*164ae0*/  LDL.LU R248, [R1+0x7924] ;  /* 0x0079240001f87983 */ /* 0x000ee40000300800 */
[----:B-1----:R-:W-:Y:S01]  /*164af0*/  IMAD.MOV.U32 R8, RZ, RZ, R25 ;  /* 0x000000ffff087224 */ /* 0x002fe200078e0019 */
[----:B--2---:R-:W-:-:S02]  /*164b00*/  IADD3 R108, P5, R108, R199, RZ ;  /* 0x000000c76c6c7210 */ /* 0x004fc40007fbe0ff */
[----:B----4-:R-:W-:Y:S02]  /*164b10*/  IADD3 R10, R56, 0x100000, RZ ;  /* 0x00100000380a7810 */ /* 0x010fe40007ffe0ff */
[----:B------:R-:W-:-:S05]  /*164b20*/  MOV R9, R109 ;  /* 0x0000006d00097202 */ /* 0x000fca0000000f00 */
[----:B------:R1:W-:Y:S01]  /*164b30*/  LDGSTS.E [R10+-0x73400], [R8.64], P1 ;  /* 0x8cc00000080a7fae */ /* 0x0003e20008921844 */
[----:B------:R-:W-:-:S05]  /*164b40*/  IMAD.X R107, R107, 0x1, R0, P6 ;  /* 0x000000016b6b7824 */ /* 0x000fca00030e0600 */
[----:B------:R-:W-:Y:S01]  /*164b50*/  STL [R1+0x62e8], R107 ;  /* 0x0062e86b01007387 */ /* 0x000fe20000100800 */
[----:B------:R-:W4:Y:S02]  /*164b60*/  LDL.LU R249, [R1+0x7920] ;  /* 0x0079200001f97983 */ /* 0x000f240000300800 */
[----:B------:R-:W-:Y:S02]  /*164b70*/  STL [R1+0x62ec], R108 ;  /* 0x0062ec6c01007387 */ /* 0x000fe40000100800 */
[----:B------:R-:W4:Y:S01]  /*164b80*/  LDL.LU R102, [R1+0x6260] ;  /* 0x0062600001667983 */ /* 0x000f220000300800 */
[----:B------:R-:W4:Y:S01]  /*164b90*/  LDL.LU R25, [R1+0x6264] ;  /* 0x0062640001197983 */ /* 0x000f220000300800 */
[----:B-1----:R-:W-:-:S03]  /*164ba0*/  IMAD.MOV.U32 R8, RZ, RZ, R26 ;  /* 0x000000ffff087224 */ /* 0x002fc600078e001a */
[----:B------:R-:W4:Y:S01]  /*164bb0*/  LDL.LU R26, [R1+0x6258] ;  /* 0x00625800011a7983 */ /* 0x000f220000300800 */
[----:B------:R-:W-:Y:S01]  /*164bc0*/  IADD3 R11, R56, 0x100000, RZ ;  /* 0x00100000380b7810 */ /* 0x000fe20007ffe0ff */
        /* <DEDUP_REMOVED lines=11> */
[----:B------:R1:W-:Y:S01]  /*164c80*/  STL [R1+0x62d8], R59 ;  /* 0x0062d83b01007387 */ /* 0x0003e20000100800 */
[----:B------:R-:W4:Y:S01]  /*164c90*/  LDL.LU R101, [R1+0x61f0] ;  /* 0x0061f00001657983 */ /* 0x000f220000300800 */
[----:B-1----:R-:W-:Y:S01]  /*164ca0*/  SEL R10, RZ, 0x4, !P5 ;  /* 0x00000004ff0a7807 */ /* 0x002fe20006800000 */
[----:B------:R-:W-:Y:S01]  /*164cb0*/  IADD3 R104, P5, R104, R199, RZ ;  /* 0x000000c768687210 */ /* 0x000fe20007fbe0ff */
[----:B------:R-:W-:Y:S02]  /*164cc0*/  MOV R8, R57 ;  /* 0x0000003900087202 */ /* 0x000fe40000000f00 */
[----:B------:R-:W4:Y:S01]  /*164cd0*/  LDL.LU R57, [R1+0x61fc] ;  /* 0x0061fc0001397983 */ /* 0x000f220000300800 */
[----:B------:R-:W-:Y:S02]  /*164ce0*/  IMAD.MOV.U32 R9, RZ, RZ, R59 ;  /* 0x000000ffff097224 */ /* 0x000fe400078e003b */
[----:B------:R-:W-:Y:S01]  /*164cf0*/  STL [R1+0x627c], R104 ;  /* 0x00627c6801007387 */ /* 0x000fe20000100800 */
[----:B------:R-:W4:Y:S01]  /*164d00*/  LDL.LU R59, [R1+0x61f4] ;  /* 0x0061f400013b7983 */ /* 0x000f220000300800 */
[----:B------:R-:W-:Y:S03]  /*164d10*/  HMMA.1688.F32.TF32 R96, R4, R146, R96 ;  /* 0x000000920460723c */ /* 0x000fe60000081060 */
[----:B------:R1:W-:Y:S01]  /*164d20*/  LDGSTS.E [R11+-0x73100], [R8.64], P1 ;  /* 0x8cf00000080b7fae */ /* 0x0003e20008921844 */
[----:B------:R-:W-:-:S03]  /*164d30*/  IADD3 R24, P1, R24, R199, RZ ;  /* 0x000000c718187210 */ /* 0x000fc60007f3e0ff */
[----:B------:R-:W-:Y:S02]  /*164d40*/  IMAD.MOV.U32 R146, RZ, RZ, R250 ;  /* 0x000000ffff927224 */ /* 0x000fe400078e00fa */
[----:B------:R-:W-:Y:S01]  /*164d50*/  STL [R1+0x6274], R24 ;  /* 0x0062741801007387 */ /* 0x000fe20000100800 */
[----:B-1----:R-:W-:Y:S01]  /*164d60*/  SEL R8, R10, RZ, !P0 ;  /* 0x000000ff0a087207 */ /* 0x002fe20004000000 */
[----:B------:R-:W-:Y:S02]  /*164d70*/  IADD3 R10, R56, 0x100000, RZ ;  /* 0x00100000380a7810 */ /* 0x000fe40007ffe0ff */
[----:B------:R-:W-:Y:S02]  /*164d80*/  IMAD.MOV.U32 R147, RZ, RZ, R251 ;  /* 0x000000ffff937224 */ /* 0x000fe400078e00fb */
[----:B---3--:R-:W-:Y:S01]  /*164d90*/  IMAD.X R105, R105, 0x1, R0, P5 ;  /* 0x0000000169697824 */ /* 0x008fe200028e0600 */
[----:B------:R-:W-:Y:S02]  /*164da0*/  IADD3 R58, P5, R58, R199, RZ ;  /* 0x000000c73a3a7210 */ /* 0x000fe40007fbe0ff */
[----:B------:R-:W-:-:S02]  /*164db0*/  IADD3.X R27, R27, R0, RZ, P1, !PT ;  /* 0x000000001b1b7210 */ /* 0x000fc40000ffe4ff */
[----:B------:R-:W-:Y:S01]  /*164dc0*/  STL [R1+0x6270], R105 ;  /* 0x0062706901007387 */ /* 0x000fe20000100800 */
[----:B------:R-:W-:Y:S02]  /*164dd0*/  STL [R1+0x626c], R58 ;  /* 0x00626c3a01007387 */ /* 0x000fe40000100800 */
[----:B------:R-:W-:Y:S02]  /*164de0*/  STL [R1+0x6268], R27 ;  /* 0x0062681b01007387 */ /* 0x000fe40000100800 */
[----:B------:R1:W5:Y:S01]  /*164df0*/  LDL.LU R250, [R1+0x791c] ;  /* 0x00791c0001fa7983 */ /* 0x0003620000300800 */
[----:B------:R-:W-:Y:S01]  /*164e00*/  ISETP.NE.U32.AND P1, PT, R8, RZ, PT ;  /* 0x000000ff0800720c */ /* 0x000fe20003f25070 */
[----:B------:R-:W-:Y:S01]  /*164e10*/  STL.64 [R1+0x970], R96 ;  /* 0x0009706001007387 */ /* 0x000fe20000100a00 */
[----:B------:R3:W-:Y:S02]  /*164e20*/  STL.64 [R1+0x978], R98 ;  /* 0x0009786201007387 */ /* 0x0007e40000100a00 */
[----:B------:R-:W-:-:S02]  /*164e30*/  IMAD.MOV.U32 R8, RZ, RZ, R104 ;  /* 0x000000ffff087224 */ /* 0x000fc400078e0068 */
[----:B------:R-:W-:Y:S01]  /*164e40*/  IMAD.MOV.U32 R9, RZ, RZ, R105 ;  /* 0x000000ffff097224 */ /* 0x000fe200078e0069 */
[----:B------:R1:W5:Y:S01]  /*164e50*/  LDL.LU R251, [R1+0x7918] ;  /* 0x0079180001fb7983 */ /* 0x0003620000300800 */
[----:B------:R-:W2:Y:S03]  /*164e60*/  LDL.LU R100, [R1+0x61ec] ;  /* 0x0061ec0001647983 */ /* 0x000ea60000300800 */
[----:B------:R1:W-:Y:S04]  /*164e70*/  LDGSTS.E [R10+-0x72400], [R8.64], P2 ;  /* 0x8dc00000080a7fae */ /* 0x0003e80009121844 */
[----:B---3--:R-:W3:Y:S01]  /*164e80*/  LDL.LU R99, [R1+0x61e8] ;  /* 0x0061e80001637983 */ /* 0x008ee20000300800 */
[----:B-1----:R-:W-:-:S02]  /*164e90*/  IMAD.MOV.U32 R8, RZ, RZ, R24 ;  /* 0x000000ffff087224 */ /* 0x002fc400078e0018 */
[----:B------:R-:W-:Y:S01]  /*164ea0*/  IMAD.MOV.U32 R9, RZ, RZ, R27 ;  /* 0x000000ffff097224 */ /* 0x000fe200078e001b */
[-C--:B----4-:R-:W-:Y:S01]  /*164eb0*/  IADD3.X R102, R102, R0.reuse, RZ, P5, !PT ;  /* 0x0000000066667210 */ /* 0x090fe20002ffe4ff */
[----:B------:R-:W-:Y:S01]  /*164ec0*/  IADD3 R25, P5, R25, R199, RZ ;  /* 0x000000c719197210 */ /* 0x000fe20007fbe0ff */
[----:B------:R-:W-:Y:S02]  /*164ed0*/  IADD3 R24, R56, 0x100000, RZ ;  /* 0x0010000038187810 */ /* 0x000fe40007ffe0ff */
[----:B------:R1:W-:Y:S01]  /*164ee0*/  LDGSTS.E [R10+-0x72300], [R8.64], P2 ;  /* 0x8dd00000080a7fae */ /* 0x0003e20009121844 */
[----:B------:R-:W-:Y:S01]  /*164ef0*/  IADD3.X R26, R26, R0, RZ, P5, !PT ;  /* 0x000000001a1a7210 */ /* 0x000fe20002ffe4ff */
[----:B------:R-:W-:Y:S01]  /*164f00*/  ISETP.GT.AND P5, PT, R3, 0x47, PT ;  /* 0x000000470300780c */ /* 0x000fe20003fa4270 */
[----:B-1----:R-:W-:Y:S01]  /*164f10*/  MOV R8, R58 ;  /* 0x0000003a00087202 */ /* 0x002fe20000000f00 */
[----:B------:R-:W-:Y:S02]  /*164f20*/  IMAD.MOV.U32 R9, RZ, RZ, R102 ;  /* 0x000000ffff097224 */ /* 0x000fe400078e0066 */
[----:B------:R-:W-:-:S03]  /*164f30*/  SEL R10, RZ, 0x4, !P5 ;  /* 0x00000004ff0a7807 */ /* 0x000fc60006800000 */
[----:B------:R1:W-:Y:S01]  /*164f40*/  LDGSTS.E [R24+-0x72200], [R8.64], P2 ;  /* 0x8de0000008187fae */ /* 0x0003e20009121844 */
[----:B------:R-:W-:-:S03]  /*164f50*/  SEL R10, R10, RZ, !P0 ;  /* 0x000000ff0a0a7207 */ /* 0x000fc60004000000 */
[----:B------:R-:W-:Y:S01]  /*164f60*/  STL [R1+0x6260], R102 ;  /* 0x0062606601007387 */ /* 0x000fe20000100800 */
[----:B------:R4:W-:Y:S02]  /*164f70*/  STL [R1+0x6264], R25 ;  /* 0x0062641901007387 */ /* 0x0009e40000100800 */
[----:B------:R-:W3:Y:S02]  /*164f80*/  LDL.LU R98, [R1+0x61e0] ;  /* 0x0061e00001627983 */ /* 0x000ee40000300800 */
[----:B-1----:R-:W-:Y:S01]  /*164f90*/  IMAD.MOV.U32 R8, RZ, RZ, R25 ;  /* 0x000000ffff087224 */ /* 0x002fe200078e0019 */
[----:B------:R-:W-:-:S05]  /*164fa0*/  MOV R9, R26 ;  /* 0x0000001a00097202 */ /* 0x000fca0000000f00 */
[----:B------:R1:W-:Y:S01]  /*164fb0*/  LDGSTS.E [R11+-0x72100], [R8.64], P2 ;  /* 0x8df00000080b7fae */ /* 0x0003e20009121844 */
[----:B------:R-:W-:-:S03]  /*164fc0*/  ISETP.NE.U32.AND P2, PT, R10, RZ, PT ;  /* 0x000000ff0a00720c */ /* 0x000fc60003f45070 */
[----:B------:R1:W-:Y:S01]  /*164fd0*/  STL [R1+0x6258], R26 ;  /* 0x0062581a01007387 */ /* 0x0003e20000100800 */
[----:B------:R-:W3:Y:S02]  /*164fe0*/  LDL.LU R27, [R1+0x61e4] ;  /* 0x0061e400011b7983 */ /* 0x000ee40000300800 */
[----:B------:R-:W3:Y:S01]  /*164ff0*/  LDL.LU R58, [R1+0x61d8] ;  /* 0x0061d800013a7983 */ /* 0x000ee20000300800 */
[-C--:B------:R-:W-:Y:S01]  /*165000*/  IADD3 R57, P5, R57, R199.reuse, RZ ;  /* 0x000000c739397210 */ /* 0x080fe20007fbe0ff */
[----:B----4-:R-:W4:Y:S01]  /*165010*/  LDL.LU R25, [R1+0x617c] ;  /* 0x00617c0001197983 */ /* 0x010f220000300800 */
[----:B------:R-:W4:Y:S01]  /*165020*/  LDL.LU R24, [R1+0x6174] ;  /* 0x0061740001187983 */ /* 0x000f220000300800 */
[----:B-1----:R-:W-:Y:S01]  /*165030*/  HMMA.1688.F32.TF32 R8, R4, R146, R92 ;  /* 0x000000920408723c */ /* 0x002fe2000008105c */
[----:B------:R-:W-:Y:S01]  /*165040*/  IADD3 R59, P6, R59, R199, RZ ;  /* 0x000000c73b3b7210 */ /* 0x000fe20007fde0ff */
[----:B------:R-:W-:Y:S01]  /*165050*/  IMAD.X R101, R101, 0x1, R0, P5 ;  /* 0x0000000165657824 */ /* 0x000fe200028e0600 */
[----:B------:R-:W-:Y:S01]  /*165060*/  STL [R1+0x61fc], R57 ;  /* 0x0061fc3901007387 */ /* 0x000fe20000100800 */
[----:B------:R-:W4:Y:S02]  /*165070*/  LDL.LU R26, [R1+0x616c] ;  /* 0x00616c00011a7983 */ /* 0x000f240000300800 */
[----:B------:R-:W-:Y:S01]  /*165080*/  STL [R1+0x61f4], R59 ;  /* 0x0061f43b01007387 */ /* 0x000fe20000100800 */
[----:B------:R-:W-:Y:S11]  /*165090*/  STL [R1+0x61f0], R101 ;  /* 0x0061f06501007387 */ /* 0x000ff60000100800 */
[----:B------:R-:W-:Y:S05]  /*1650a0*/  @!UPT UIADD3 URZ, URZ, URZ, URZ ;  /* 0x0000003f3f3ff290 */ /* 0x000fea000fffe03f */
[----:B------:R1:W-:Y:S01]  /*1650b0*/  STL.64 [R1+0x960], R8 ;  /* 0x0009600801007387 */ /* 0x0003e20000100a00 */
[----:B------:R1:W-:Y:S02]  /*1650c0*/  STL.64 [R1+0x968], R10 ;  /* 0x0009680a01007387 */ /* 0x0003e40000100a00 */
[----:B------:R-:W4:Y:S02]  /*1650d0*/  LDL.LU R97, [R1+0x6170] ;  /* 0x0061700001617983 */ /* 0x000f240000300800 */
[----:B------:R-:W4:Y:S02]  /*1650e0*/  LDL.LU R96, [R1+0x6168] ;  /* 0x0061680001607983 */ /* 0x000f240000300800 */
[----:B------:R-:W-:Y:S02]  /*1650f0*/  IMAD.MOV.U32 R146, RZ, RZ, R2 ;  /* 0x000000ffff927224 */ /* 0x000fe400078e0002 */
[----:B------:R-:W4:Y:S01]  /*165100*/  LDL.LU R2, [R1+0x7914] ;  /* 0x0079140001027983 */ /* 0x000f220000300800 */
[----:B-1----:R-:W-:-:S02]  /*165110*/  MOV R8, R57 ;  /* 0x0000003900087202 */ /* 0x002fc40000000f00 */
[----:B------:R-:W-:Y:S01]  /*165120*/  IADD3 R10, R56, 0x100000, RZ ;  /* 0x00100000380a7810 */ /* 0x000fe20007ffe0ff */
[----:B------:R-:W-:-:S05]  /*165130*/  IMAD.MOV.U32 R9, RZ, RZ, R101 ;  /* 0x000000ffff097224 */ /* 0x000fca00078e0065 */
[----:B------:R1:W-:Y:S02]  /*165140*/  LDGSTS.E [R10+-0x71400], [R8.64], P3 ;  /* 0x8ec00000080a7fae */ /* 0x0003e40009921844 */
[----:B-1----:R-:W-:Y:S01]  /*165150*/  IMAD.MOV.U32 R8, RZ, RZ, R59 ;  /* 0x000000ffff087224 */ /* 0x002fe200078e003b */
[----:B------:R-:W-:Y:S02]  /*165160*/  IADD3 R11, R56, 0x100000, RZ ;  /* 0x00100000380b7810 */ /* 0x000fe40007ffe0ff */
[----:B------:R-:W-:-:S07]  /*165170*/  MOV R147, R198 ;  /* 0x000000c600937202 */ /* 0x000fce0000000f00 */
[----:B------:R-:W-:Y:S01]  /*165180*/  HMMA.1688.F32.TF32 R88, R4, R146, R88 ;  /* 0x000000920458723c */ /* 0x000fe20000081058 */
[----:B--2---:R-:W-:Y:S01]  /*165190*/  IADD3 R100, P5, R100, R199, RZ ;  /* 0x000000c764647210 */ /* 0x004fe20007fbe0ff */
[----:B---3--:R-:W-:-:S05]  /*1651a0*/  IMAD.X R99, R99, 0x1, R0, P6 ;  /* 0x0000000163637824 */ /* 0x008fca00030e0600 */
[----:B------:R-:W-:Y:S01]  /*1651b0*/  STL [R1+0x61e8], R99 ;  /* 0x0061e86301007387 */ /* 0x000fe20000100800 */
[----:B------:R-:W-:Y:S02]  /*1651c0*/  STL [R1+0x61ec], R100 ;  /* 0x0061ec6401007387 */ /* 0x000fe40000100800 */
[----:B------:R-:W2:Y:S02]  /*1651d0*/  LDL.LU R94, [R1+0x6160] ;  /* 0x00616000015e7983 */ /* 0x000ea40000300800 */
[----:B------:R-:W3:Y:S01]  /*1651e0*/  LDL.LU R57, [R1+0x6164] ;  /* 0x0061640001397983 */ /* 0x000ee20000300800 */
[----:B------:R-:W3:Y:S01]  /*1651f0*/  LDL.LU R59, [R1+0x6158] ;  /* 0x00615800013b7983 */ /* 0x000ee20000300800 */
[----:B------:R-:W-:-:S05]  /*165200*/  MOV R9, R99 ;  /* 0x0000006300097202 */ /* 0x000fca0000000f00 */
[----:B------:R1:W-:Y:S02]  /*165210*/  LDGSTS.E [R11+-0x71300], [R8.64], P3 ;  /* 0x8ed00000080b7fae */ /* 0x0003e40009921844 */
[----:B-1----:R-:W-:Y:S02]  /*165220*/  IMAD.MOV.U32 R8, RZ, RZ, R100 ;  /* 0x000000ffff087224 */ /* 0x002fe400078e0064 */
[----:B------:R-:W-:-:S05]  /*165230*/  IMAD.X R98, R98, 0x1, R0, P5 ;  /* 0x0000000162627824 */ /* 0x000fca00028e0600 */
[----:B------:R-:W-:Y:S01]  /*165240*/  MOV R9, R98 ;  /* 0x0000006200097202 */ /* 0x000fe20000000f00 */
[----:B------:R-:W-:Y:S04]  /*165250*/  STL [R1+0x61e0], R98 ;  /* 0x0061e06201007387 */ /* 0x000fe80000100800 */
[----:B------:R1:W-:Y:S01]  /*165260*/  LDGSTS.E [R10+-0x71200], [R8.64], P3 ;  /* 0x8ee00000080a7fae */ /* 0x0003e20009921844 */
[----:B------:R-:W-:-:S05]  /*165270*/  IADD3 R27, P5, R27, R199, RZ ;  /* 0x000000c71b1b7210 */ /* 0x000fca0007fbe0ff */
[----:B------:R-:W-:Y:S01]  /*165280*/  IMAD.X R58, R58, 0x1, R0, P5 ;  /* 0x000000013a3a7824 */ /* 0x000fe200028e0600 */
[----:B------:R-:W-:Y:S01]  /*165290*/  ISETP.GT.AND P5, PT, R3, 0x4b, PT ;  /* 0x0000004b0300780c */ /* 0x000fe20003fa4270 */
[----:B------:R4:W-:Y:S03]  /*1652a0*/  STL [R1+0x61e4], R27 ;  /* 0x0061e41b01007387 */ /* 0x0009e60000100800 */
[----:B------:R4:W-:Y:S02]  /*1652b0*/  STL [R1+0x61d8], R58 ;  /* 0x0061d83a01007387 */ /* 0x0009e40000100800 */
[----:B-1----:R-:W-:Y:S01]  /*1652c0*/  IMAD.MOV.U32 R8, RZ, RZ, R27 ;  /* 0x000000ffff087224 */ /* 0x002fe200078e001b */
[----:B------:R-:W-:Y:S01]  /*1652d0*/  SEL R10, RZ, 0x4, !P5 ;  /* 0x00000004ff0a7807 */ /* 0x000fe20006800000 */
[-C--:B----4-:R-:W-:Y:S02]  /*1652e0*/  IADD3 R25, P5, R25, R199.reuse, RZ ;  /* 0x000000c719197210 */ /* 0x090fe40007fbe0ff */
[----:B------:R-:W-:Y:S01]  /*1652f0*/  IMAD.MOV.U32 R9, RZ, RZ, R58 ;  /* 0x000000ffff097224 */ /* 0x000fe200078e003a */
[----:B------:R-:W4:Y:S04]  /*165300*/  LDL.LU R93, [R1+0x60f0] ;  /* 0x0060f000015d7983 */ /* 0x000f280000300800 */
[----:B------:R-:W4:Y:S01]  /*165310*/  LDL.LU R27, [R1+0x60fc] ;  /* 0x0060fc00011b7983 */ /* 0x000f220000300800 */
[----:B------:R-:W-:Y:S02]  /*165320*/  STL [R1+0x617c], R25 ;  /* 0x00617c1901007387 */ /* 0x000fe40000100800 */
[----:B------:R-:W4:Y:S01]  /*165330*/  LDL.LU R58, [R1+0x60f4] ;  /* 0x0060f400013a7983 */ /* 0x000f220000300800 */
[----:B------:R1:W-:Y:S01]  /*165340*/  LDGSTS.E [R11+-0x71100], [R8.64], P3 ;  /* 0x8ef00000080b7fae */ /* 0x0003e20009921844 */
[----:B------:R-:W-:-:S05]  /*165350*/  IADD3 R24, P3, R24, R199, RZ ;  /* 0x000000c718187210 */ /* 0x000fca0007f7e0ff */
[----:B------:R-:W-:Y:S01]  /*165360*/  STL [R1+0x6174], R24 ;  /* 0x0061741801007387 */ /* 0x000fe20000100800 */
[----:B------:R-:W-:Y:S01]  /*165370*/  IADD3.X R97, R97, R0, RZ, P5, !PT ;  /* 0x0000000061617210 */ /* 0x000fe20002ffe4ff */
[----:B------:R-:W-:Y:S02]  /*165380*/  IADD3 R26, P5, R26, R199, RZ ;  /* 0x000000c71a1a7210 */ /* 0x000fe40007fbe0ff */
[----:B------:R-:W-:Y:S02]  /*165390*/  IMAD.X R96, R96, 0x1, R0, P3 ;  /* 0x0000000160607824 */ /* 0x000fe400018e0600 */
[----:B------:R-:W-:Y:S01]  /*1653a0*/  STL [R1+0x6170], R97 ;  /* 0x0061706101007387 */ /* 0x000fe20000100800 */
[----:B------:R-:W-:Y:S02]  /*1653b0*/  STL [R1+0x616c], R26 ;  /* 0x00616c1a01007387 */ /* 0x000fe40000100800 */
[----:B------:R-:W-:Y:S02]  /*1653c0*/  STL [R1+0x6168], R96 ;  /* 0x0061686001007387 */ /* 0x000fe40000100800 */
[----:B------:R-:W4:Y:S01]  /*1653d0*/  LDL.LU R92, [R1+0x60ec] ;  /* 0x0060ec00015c7983 */ /* 0x000f220000300800 */
[----:B------:R-:W-:Y:S01]  /*1653e0*/  STL.64 [R1+0x950], R88 ;  /* 0x0009505801007387 */ /* 0x000fe20000100a00 */
[----:B------:R1:W-:Y:S03]  /*1653f0*/  STL.64 [R1+0x958], R90 ;  /* 0x0009585a01007387 */ /* 0x0003e60000100a00 */
[----:B-1----:R-:W4:Y:S01]  /*165400*/  LDL.LU R91, [R1+0x60e8] ;  /* 0x0060e800015b7983 */ /* 0x002f220000300800 */
[----:B------:R-:W-:Y:S01]  /*165410*/  SEL R8, R10, RZ, !P0 ;  /* 0x000000ff0a087207 */ /* 0x000fe20004000000 */
[----:B------:R-:W-:-:S02]  /*165420*/  IADD3 R10, R56, 0x100000, RZ ;  /* 0x00100000380a7810 */ /* 0x000fc40007ffe0ff */
[----:B------:R-:W-:Y:S01]  /*165430*/  IMAD.MOV.U32 R9, RZ, RZ, R97 ;  /* 0x000000ffff097224 */ /* 0x000fe200078e0061 */
[----:B------:R-:W-:Y:S01]  /*165440*/  ISETP.NE.U32.AND P3, PT, R8, RZ, PT ;  /* 0x000000ff0800720c */ /* 0x000fe20003f65070 */
[----:B------:R-:W-:-:S05]  /*165450*/  MOV R8, R25 ;  /* 0x0000001900087202 */ /* 0x000fca0000000f00 */
[----:B------:R1:W-:Y:S02]  /*165460*/  LDGSTS.E [R10+-0x70400], [R8.64], P4 ;  /* 0x8fc00000080a7fae */ /* 0x0003e4000a121844 */
[----:B-1----:R-:W-:Y:S01]  /*165470*/  MOV R8, R24 ;  /* 0x0000001800087202 */ /* 0x002fe20000000f00 */
[----:B------:R-:W-:Y:S01]  /*165480*/  IMAD.MOV.U32 R9, RZ, RZ, R96 ;  /* 0x000000ffff097224 */ /* 0x000fe200078e0060 */
[----:B------:R-:W-:-:S04]  /*165490*/  IADD3 R24, R56, 0x100000, RZ ;  /* 0x0010000038187810 */ /* 0x000fc80007ffe0ff */
[----:B------:R1:W-:Y:S02]  /*1654a0*/  LDGSTS.E [R10+-0x70300], [R8.64], P4 ;  /* 0x8fd00000080a7fae */ /* 0x0003e4000a121844 */
[----:B-1----:R-:W-:Y:S02]  /*1654b0*/  IMAD.MOV.U32 R8, RZ, RZ, R26 ;  /* 0x000000ffff087224 */ /* 0x002fe400078e001a */
[----:B--2---:R-:W-:Y:S01]  /*1654c0*/  IMAD.X R94, R94, 0x1, R0, P5 ;  /* 0x000000015e5e7824 */ /* 0x004fe200028e0600 */
[----:B---3--:R-:W-:-:S04]  /*1654d0*/  IADD3 R57, P5, R57, R199, RZ ;  /* 0x000000c739397210 */ /* 0x008fc80007fbe0ff */
[----:B------:R-:W-:Y:S01]  /*1654e0*/  MOV R9, R94 ;  /* 0x0000005e00097202 */ /* 0x000fe20000000f00 */
[----:B------:R-:W-:Y:S01]  /*1654f0*/  IMAD.X R59, R59, 0x1, R0, P5 ;  /* 0x000000013b3b7824 */ /* 0x000fe200028e0600 */
[----:B------:R-:W-:-:S03]  /*165500*/  ISETP.GT.AND P5, PT, R3, 0x4f, PT ;  /* 0x0000004f0300780c */ /* 0x000fc60003fa4270 */
[----:B------:R1:W-:Y:S01]  /*165510*/  LDGSTS.E [R24+-0x70200], [R8.64], P4 ;  /* 0x8fe0000008187fae */ /* 0x0003e2000a121844 */
[----:B------:R-:W-:-:S04]  /*165520*/  SEL R10, RZ, 0x4, !P5 ;  /* 0x00000004ff0a7807 */ /* 0x000fc80006800000 */
[----:B------:R-:W-:Y:S01]  /*165530*/  SEL R10, R10, RZ, !P0 ;  /* 0x000000ff0a0a7207 */ /* 0x000fe20004000000 */
[----:B-1----:R-:W-:Y:S02]  /*165540*/  IMAD.MOV.U32 R8, RZ, RZ, R57 ;  /* 0x000000ffff087224 */ /* 0x002fe400078e0039 */
[----:B------:R-:W-:Y:S01]  /*165550*/  IMAD.MOV.U32 R9, RZ, RZ, R59 ;  /* 0x000000ffff097224 */ /* 0x000fe200078e003b */
[----:B------:R-:W-:Y:S01]  /*165560*/  STL [R1+0x6160], R94 ;  /* 0x0061605e01007387 */ /* 0x000fe20000100800 */
[----:B------:R-:W2:Y:S03]  /*165570*/  LDL.LU R25, [R1+0x60e4] ;  /* 0x0060e40001197983 */ /* 0x000ea60000300800 */
[----:B------:R1:W-:Y:S01]  /*165580*/  LDGSTS.E [R11+-0x70100], [R8.64], P4 ;  /* 0x8ff00000080b7fae */ /* 0x0003e2000a121844 */
[----:B------:R-:W-:Y:S01]  /*165590*/  ISETP.NE.U32.AND P4, PT, R10, RZ, PT ;  /* 0x000000ff0a00720c */ /* 0x000fe20003f85070 */
[----:B------:R3:W-:Y:S02]  /*1655a0*/  STL [R1+0x6164], R57 ;  /* 0x0061643901007387 */ /* 0x0007e40000100800 */
[----:B------:R-:W2:Y:S01]  /*1655b0*/  LDL.LU R90, [R1+0x60e0] ;  /* 0x0060e000015a7983 */ /* 0x000ea20000300800 */
[----:B-1----:R-:W-:Y:S01]  /*1655c0*/  HMMA.1688.F32.TF32 R8, R4, R194, R84 ;  /* 0x000000c20408723c */ /* 0x002fe20000081054 */
[----:B------:R1:W-:Y:S01]  /*1655d0*/  STL [R1+0x6158], R59 ;  /* 0x0061583b01007387 */ /* 0x0003e20000100800 */
[----:B------:R-:W2:Y:S02]  /*1655e0*/  LDL.LU R26, [R1+0x60d8] ;  /* 0x0060d800011a7983 */ /* 0x000ea40000300800 */
[----:B---3--:R-:W3:Y:S02]  /*1655f0*/  LDL.LU R57, [R1+0x607c] ;  /* 0x00607c0001397983 */ /* 0x008ee40000300800 */
[----:B------:R-:W3:Y:S01]  /*165600*/  LDL.LU R24, [R1+0x6074] ;  /* 0x0060740001187983 */ /* 0x000ee20000300800 */
[----:B----4-:R-:W-:-:S02]  /*165610*/  IADD3 R27, P5, R27, R199, RZ ;  /* 0x000000c71b1b7210 */ /* 0x010fc40007fbe0ff */
[----:B------:R-:W-:Y:S02]  /*165620*/  IADD3 R58, P6, R58, R199, RZ ;  /* 0x000000c73a3a7210 */ /* 0x000fe40007fde0ff */
[----:B------:R-:W-:Y:S01]  /*165630*/  IADD3.X R93, R93, R0, RZ, P5, !PT ;  /* 0x000000005d5d7210 */ /* 0x000fe20002ffe4ff */
[----:B------:R-:W-:Y:S01]  /*165640*/  STL [R1+0x60fc], R27 ;  /* 0x0060fc1b01007387 */ /* 0x000fe20000100800 */
[----:B-1----:R-:W2:Y:S02]  /*165650*/  LDL.LU R59, [R1+0x606c] ;  /* 0x00606c00013b7983 */ /* 0x002ea40000300800 */
[----:B------:R-:W-:Y:S01]  /*165660*/  STL [R1+0x60f4], R58 ;  /* 0x0060f43a01007387 */ /* 0x000fe20000100800 */
[----:B------:R-:W-:Y:S07]  /*165670*/  STL [R1+0x60f0], R93 ;  /* 0x0060f05d01007387 */ /* 0x000fee0000100800 */
[----:B------:R1:W-:Y:S02]  /*165680*/  STL.64 [R1+0x940], R8 ;  /* 0x0009400801007387 */ /* 0x0003e40000100a00 */
[----:B------:R1:W-:Y:S02]  /*165690*/  STL.64 [R1+0x948], R10 ;  /* 0x0009480a01007387 */ /* 0x0003e40000100a00 */
[----:B------:R-:W2:Y:S01]  /*1656a0*/  LDL.LU R89, [R1+0x6070] ;  /* 0x0060700001597983 */ /* 0x000ea20000300800 */
[----:B------:R-:W2:Y:S01]  /*1656b0*/  LDL.LU R88, [R1+0x6068] ;  /* 0x0060680001587983 */ /* 0x000ea20000300800 */
[----:B------:R-:W2:Y:S02]  /*1656c0*/  LDL.LU R86, [R1+0x6060] ;  /* 0x0060600001567983 */ /* 0x000ea40000300800 */
[----:B-1----:R-:W-:Y:S01]  /*1656d0*/  IMAD.MOV.U32 R8, RZ, RZ, R27 ;  /* 0x000000ffff087224 */ /* 0x002fe200078e001b */
[----:B------:R-:W-:-:S02]  /*1656e0*/  IADD3 R10, R56, 0x100000, RZ ;  /* 0x00100000380a7810 */ /* 0x000fc40007ffe0ff */
[----:B------:R-:W-:Y:S02]  /*1656f0*/  MOV R9, R93 ;  /* 0x0000005d00097202 */ /* 0x000fe40000000f00 */
[----:B------:R-:W-:-:S03]  /*165700*/  IADD3 R92, P5, R92, R199, RZ ;  /* 0x000000c75c5c7210 */ /* 0x000fc60007fbe0ff */
[----:B------:R1:W-:Y:S01]  /*165710*/  LDGSTS.E [R10+-0x6f400], [R8.64], P1 ;  /* 0x90c00000080a7fae */ /* 0x0003e20008921844 */
[----:B------:R-:W-:-:S05]  /*165720*/  IMAD.X R91, R91, 0x1, R0, P6 ;  /* 0x000000015b5b7824 */ /* 0x000fca00030e0600 */
[----:B------:R-:W-:Y:S01]  /*165730*/  STL [R1+0x60e8], R91 ;  /* 0x0060e85b01007387 */ /* 0x000fe20000100800 */
[----:B------:R-:W2:Y:S02]  /*165740*/  LDL.LU R27, [R1+0x6064] ;  /* 0x00606400011b7983 */ /* 0x000ea40000300800 */
[----:B------:R-:W-:Y:S02]  /*165750*/  STL [R1+0x60ec], R92 ;  /* 0x0060ec5c01007387 */ /* 0x000fe40000100800 */
[----:B-1----:R-:W-:Y:S02]  /*165760*/  IMAD.MOV.U32 R8, RZ, RZ, R58 ;  /* 0x000000ffff087224 */ /* 0x002fe400078e003a */
[----:B------:R-:W2:Y:S01]  /*165770*/  LDL.LU R58, [R1+0x6058] ;  /* 0x00605800013a7983 */ /* 0x000ea20000300800 */
[----:B------:R-:W-:Y:S02]  /*165780*/  IADD3 R11, R56, 0x100000, RZ ;  /* 0x00100000380b7810 */ /* 0x000fe40007ffe0ff */
[----:B------:R-:W-:Y:S01]  /*165790*/  MOV R9, R91 ;  /* 0x0000005b00097202 */ /* 0x000fe20000000f00 */
[----:B------:R-:W-:Y:S04]  /*1657a0*/  HMMA.1688.F32.TF32 R80, R4, R182, R80 ;  /* 0x000000b60450723c */ /* 0x000fe80000081050 */
[----:B------:R1:W-:Y:S02]  /*1657b0*/  LDGSTS.E [R11+-0x6f300], [R8.64], P1 ;  /* 0x90d00000080b7fae */ /* 0x0003e40008921844 */
[----:B-1----:R-:W-:-:S02]  /*1657c0*/  IMAD.MOV.U32 R8, RZ, RZ, R92 ;  /* 0x000000ffff087224 */ /* 0x002fc400078e005c */
[----:B--2---:R-:W-:Y:S01]  /*1657d0*/  IMAD.X R90, R90, 0x1, R0, P5 ;  /* 0x000000015a5a7824 */ /* 0x004fe200028e0600 */
[----:B------:R-:W-:-:S04]  /*1657e0*/  IADD3 R25, P5, R25, R199, RZ ;  /* 0x000000c719197210 */ /* 0x000fc80007fbe0ff */
[----:B------:R-:W-:Y:S01]  /*1657f0*/  MOV R9, R90 ;  /* 0x0000005a00097202 */ /* 0x000fe20000000f00 */
[----:B------:R-:W-:Y:S01]  /*165800*/  STL [R1+0x60e0], R90 ;  /* 0x0060e05a01007387 */ /* 0x000fe20000100800 */
[----:B------:R-:W-:Y:S01]  /*165810*/  IMAD.X R26, R26, 0x1, R0, P5 ;  /* 0x000000011a1a7824 */ /* 0x000fe200028e0600 */
[----:B------:R-:W-:Y:S02]  /*165820*/  ISETP.GT.AND P5, PT, R3, 0x53, PT ;  /* 0x000000530300780c */ /* 0x000fe40003fa4270 */
[----:B------:R1:W-:Y:S04]  /*165830*/  LDGSTS.E [R10+-0x6f200], [R8.64], P1 ;  /* 0x90e00000080a7fae */ /* 0x0003e80008921844 */
[----:B------:R2:W-:Y:S01]  /*165840*/  STL [R1+0x60e4], R25 ;  /* 0x0060e41901007387 */ /* 0x0005e20000100800 */
[----:B------:R1:W-:Y:S02]  /*165850*/  STL [R1+0x60d8], R26 ;  /* 0x0060d81a01007387 */ /* 0x0003e40000100800 */
[----:B------:R-:W4:Y:S01]  /*165860*/  LDL.LU R85, [R1+0x5ff0] ;  /* 0x005ff00001557983 */ /* 0x000f220000300800 */
[----:B-1----:R-:W-:Y:S01]  /*165870*/  SEL R10, RZ, 0x4, !P5 ;  /* 0x00000004ff0a7807 */ /* 0x002fe20006800000 */
[----:B---3--:R-:W-:-:S02]  /*165880*/  IADD3 R57, P5, R57, R199, RZ ;  /* 0x000000c739397210 */ /* 0x008fc40007fbe0ff */
[----:B------:R-:W-:Y:S02]  /*165890*/  IMAD.MOV.U32 R8, RZ, RZ, R25 ;  /* 0x000000ffff087224 */ /* 0x000fe400078e0019 */
[----:B------:R-:W-:Y:S01]  /*1658a0*/  IMAD.MOV.U32 R9, RZ, RZ, R26 ;  /* 0x000000ffff097224 */ /* 0x000fe200078e001a */
[----:B--2---:R-:W2:Y:S01]  /*1658b0*/  LDL.LU R25, [R1+0x5ffc] ;  /* 0x005ffc0001197983 */ /* 0x004ea20000300800 */
[----:B------:R-:W-:Y:S02]  /*1658c0*/  STL [R1+0x607c], R57 ;  /* 0x00607c3901007387 */ /* 0x000fe40000100800 */
[----:B------:R-:W3:Y:S01]  /*1658d0*/  LDL.LU R26, [R1+0x5ff4] ;  /* 0x005ff400011a7983 */ /* 0x000ee20000300800 */
[----:B------:R1:W-:Y:S01]  /*1658e0*/  LDGSTS.E [R11+-0x6f100], [R8.64], P1 ;  /* 0x90f00000080b7fae */ /* 0x0003e20008921844 */
[----:B------:R-:W-:-:S05]  /*1658f0*/  IADD3 R24, P1, R24, R199, RZ ;  /* 0x000000c718187210 */ /* 0x000fca0007f3e0ff */
[----:B------:R-:W-:Y:S01]  /*165900*/  STL [R1+0x6074], R24 ;  /* 0x0060741801007387 */ /* 0x000fe20000100800 */
[----:B------:R-:W-:Y:S01]  /*165910*/  IADD3.X R89, R89, R0, RZ, P5, !PT ;  /* 0x0000000059597210 */ /* 0x000fe20002ffe4ff */
[----:B------:R-:W-:Y:S02]  /*165920*/  IADD3 R59, P5, R59, R199, RZ ;  /* 0x000000c73b3b7210 */ /* 0x000fe40007fbe0ff */
[--C-:B------:R-:W-:Y:S01]  /*165930*/  IMAD.X R88, R88, 0x1, R0.reuse, P1 ;  /* 0x0000000158587824 */ /* 0x100fe200008e0600 */
[----:B-1----:R-:W-:Y:S01]  /*165940*/  SEL R8, R10, RZ, !P0 ;  /* 0x000000ff0a087207 */ /* 0x002fe20004000000 */
[----:B------:R-:W-:Y:S01]  /*165950*/  STL [R1+0x6070], R89 ;  /* 0x0060705901007387 */ /* 0x000fe20000100800 */
[----:B------:R-:W-:Y:S02]  /*165960*/  STL [R1+0x606c], R59 ;  /* 0x00606c3b01007387 */ /* 0x000fe40000100800 */
[----:B------:R-:W-:Y:S02]  /*165970*/  STL [R1+0x6068], R88 ;  /* 0x0060685801007387 */ /* 0x000fe40000100800 */
[----:B------:R-:W4:Y:S01]  /*165980*/  LDL.LU R84, [R1+0x5fec] ;  /* 0x005fec0001547983 */ /* 0x000f220000300800 */
[----:B------:R-:W-:Y:S01]  /*165990*/  STL.64 [R1+0x930], R80 ;  /* 0x0009305001007387 */ /* 0x000fe20000100a00 */
[----:B------:R-:W-:Y:S01]  /*1659a0*/  ISETP.NE.U32.AND P1, PT, R8, RZ, PT ;  /* 0x000000ff0800720c */ /* 0x000fe20003f25070 */
[----:B------:R-:W-:-:S02]  /*1659b0*/  IMAD.X R86, R86, 0x1, R0, P5 ;  /* 0x0000000156567824 */ /* 0x000fc400028e0600 */
[----:B------:R1:W-:Y:S01]  /*1659c0*/  STL.64 [R1+0x938], R82 ;  /* 0x0009385201007387 */ /* 0x0003e20000100a00 */
[----:B------:R-:W-:Y:S02]  /*1659d0*/  IADD3 R10, R56, 0x100000, RZ ;  /* 0x00100000380a7810 */ /* 0x000fe40007ffe0ff */
[----:B------:R-:W-:Y:S01]  /*1659e0*/  MOV R8, R57 ;  /* 0x0000003900087202 */ /* 0x000fe20000000f00 */
[----:B------:R-:W-:-:S05]  /*1659f0*/  IMAD.MOV.U32 R9, RZ, RZ, R89 ;  /* 0x000000ffff097224 */ /* 0x000fca00078e0059 */
[----:B------:R1:W-:Y:S04]  /*165a00*/  LDGSTS.E [R10+-0x6e400], [R8.64], P2 ;  /* 0x91c00000080a7fae */ /* 0x0003e80009121844 */
[----:B-1----:R-:W4:Y:S01]  /*165a10*/  LDL.LU R83, [R1+0x5fe8] ;  /* 0x005fe80001537983 */ /* 0x002f220000300800 */
[----:B------:R-:W-:Y:S02]  /*165a20*/  STL [R1+0x6060], R86 ;  /* 0x0060605601007387 */ /* 0x000fe40000100800 */
[----:B------:R-:W4:Y:S01]  /*165a30*/  LDL.LU R57, [R1+0x5fe4] ;  /* 0x005fe40001397983 */ /* 0x000f220000300800 */
[----:B------:R-:W-:Y:S02]  /*165a40*/  IADD3 R27, P5, R27, R199, RZ ;  /* 0x000000c71b1b7210 */ /* 0x000fe40007fbe0ff */
[----:B------:R-:W-:Y:S01]  /*165a50*/  MOV R8, R24 ;  /* 0x0000001800087202 */ /* 0x000fe20000000f00 */
[----:B------:R-:W-:-:S02]  /*165a60*/  IMAD.MOV.U32 R9, RZ, RZ, R88 ;  /* 0x000000ffff097224 */ /* 0x000fc400078e0058 */
[----:B------:R1:W-:Y:S01]  /*165a70*/  STL [R1+0x6064], R27 ;  /* 0x0060641b01007387 */ /* 0x0003e20000100800 */
[----:B------:R-:W-:Y:S02]  /*165a80*/  IMAD.X R58, R58, 0x1, R0, P5 ;  /* 0x000000013a3a7824 */ /* 0x000fe400028e0600 */
[----:B------:R-:W4:Y:S01]  /*165a90*/  LDL.LU R82, [R1+0x5fe0] ;  /* 0x005fe00001527983 */ /* 0x000f220000300800 */
[----:B------:R1:W-:Y:S04]  /*165aa0*/  LDGSTS.E [R10+-0x6e300], [R8.64], P2 ;  /* 0x91d00000080a7fae */ /* 0x0003e80009121844 */
[----:B------:R1:W-:Y:S01]  /*165ab0*/  STL [R1+0x6058], R58 ;  /* 0x0060583a01007387 */ /* 0x0003e20000100800 */
[----:B------:R-:W-:Y:S01]  /*165ac0*/  IADD3 R24, R56, 0x100000, RZ ;  /* 0x0010000038187810 */ /* 0x000fe20007ffe0ff */
[----:B-1----:R-:W-:Y:S01]  /*165ad0*/  IMAD.MOV.U32 R8, RZ, RZ, R59 ;  /* 0x000000ffff087224 */ /* 0x002fe200078e003b */
[----:B------:R-:W-:Y:S01]  /*165ae0*/  MOV R9, R86 ;  /* 0x0000005600097202 */ /* 0x000fe20000000f00 */
[----:B------:R-:W4:Y:S04]  /*165af0*/  LDL.LU R59, [R1+0x5fd8] ;  /* 0x005fd800013b7983 */ /* 0x000f280000300800 */
[----:B------:R1:W-:Y:S02]  /*165b00*/  LDGSTS.E [R24+-0x6e200], [R8.64], P2 ;  /* 0x91e0000008187fae */ /* 0x0003e40009121844 */
[----:B-1----:R-:W-:-:S02]  /*165b10*/  IMAD.MOV.U32 R8, RZ, RZ, R27 ;  /* 0x000000ffff087224 */ /* 0x002fc400078e001b */
[----:B------:R-:W4:Y:S01]  /*165b20*/  LDL.LU R27, [R1+0x5f7c] ;  /* 0x005f7c00011b7983 */ /* 0x000f220000300800 */
[----:B------:R-:W-:Y:S01]  /*165b30*/  ISETP.GT.AND P5, PT, R3, 0x57, PT ;  /* 0x000000570300780c */ /* 0x000fe20003fa4270 */
[----:B------:R-:W-:Y:S02]  /*165b40*/  IMAD.MOV.U32 R9, RZ, RZ, R58 ;  /* 0x000000ffff097224 */ /* 0x000fe400078e003a */
[----:B------:R-:W4:Y:S01]  /*165b50*/  LDL.LU R24, [R1+0x5f74] ;  /* 0x005f740001187983 */ /* 0x000f220000300800 */
[----:B------:R-:W-:Y:S02]  /*165b60*/  SEL R10, RZ, 0x4, !P5 ;  /* 0x00000004ff0a7807 */ /* 0x000fe40006800000 */
[----:B------:R1:W-:Y:S02]  /*165b70*/  LDGSTS.E [R11+-0x6e100], [R8.64], P2 ;  /* 0x91f00000080b7fae */ /* 0x0003e40009121844 */
[----:B------:R-:W-:-:S04]  /*165b80*/  SEL R10, R10, RZ, !P0 ;  /* 0x000000ff0a0a7207 */ /* 0x000fc80004000000 */
[----:B------:R-:W-:Y:S02]  /*165b90*/  ISETP.NE.U32.AND P2, PT, R10, RZ, PT ;  /* 0x000000ff0a00720c */ /* 0x000fe40003f45070 */
[----:B-1----:R-:W-:Y:S01]  /*165ba0*/  HMMA.1688.F32.TF32 R8, R4, R190, R76 ;  /* 0x000000be0408723c */ /* 0x002fe2000008104c */
[-C--:B--2---:R-:W-:Y:S02]  /*165bb0*/  IADD3 R25, P5, R25, R199.reuse, RZ ;  /* 0x000000c719197210 */ /* 0x084fe40007fbe0ff */
[----:B---3--:R-:W-:Y:S02]  /*165bc0*/  IADD3 R26, P6, R26, R199, RZ ;  /* 0x000000c71a1a7210 */ /* 0x008fe40007fde0ff */
[----:B----4-:R-:W-:Y:S01]  /*165bd0*/  IADD3.X R85, R85, R0, RZ, P5, !PT ;  /* 0x0000000055557210 */ /* 0x010fe20002ffe4ff */
[----:B------:R-:W-:Y:S01]  /*165be0*/  STL [R1+0x5ffc], R25 ;  /* 0x005ffc1901007387 */ /* 0x000fe20000100800 */
[----:B------:R-:W2:Y:S02]  /*165bf0*/  LDL.LU R58, [R1+0x5f6c] ;  /* 0x005f6c00013a7983 */ /* 0x000ea40000300800 */
[----:B------:R-:W-:Y:S01]  /*165c00*/  STL [R1+0x5ff4], R26 ;  /* 0x005ff41a01007387 */ /* 0x000fe20000100800 */
[----:B------:R-:W-:Y:S11]  /*165c10*/  STL [R1+0x5ff0], R85 ;  /* 0x005ff05501007387 */ /* 0x000ff60000100800 */
[----:B------:R-:W-:Y:S02]  /*165c20*/  @!UPT UIADD3 URZ, URZ, URZ, URZ ;  /* 0x0000003f3f3ff290 */ /* 0x000fe4000fffe03f */
[----:B------:R1:W-:Y:S02]  /*165c30*/  STL.64 [R1+0x920], R8 ;  /* 0x0009200801007387 */ /* 0x0003e40000100a00 */
[----:B------:R3:W-:Y:S02]  /*165c40*/  STL.64 [R1+0x928], R10 ;  /* 0x0009280a01007387 */ /* 0x0007e40000100a00 */
[----:B------:R-:W4:Y:S01]  /*165c50*/  LDL.LU R81, [R1+0x5f70] ;  /* 0x005f700001517983 */ /* 0x000f220000300800 */
[----:B------:R-:W2:Y:S01]  /*165c60*/  LDL.LU R80, [R1+0x5f68] ;  /* 0x005f680001507983 */ /* 0x000ea20000300800 */
[----:B------:R-:W2:Y:S02]  /*165c70*/  LDL.LU R78, [R1+0x5f60] ;  /* 0x005f6000014e7983 */ /* 0x000ea40000300800 */
[----:B-1----:R-:W-:Y:S01]  /*165c80*/  IMAD.MOV.U32 R8, RZ, RZ, R25 ;  /* 0x000000ffff087224 */ /* 0x002fe200078e0019 */
[----:B---3--:R-:W-:Y:S02]  /*165c90*/  IADD3 R10, R56, 0x100000, RZ ;  /* 0x00100000380a7810 */ /* 0x008fe40007ffe0ff */
[----:B------:R-:W-:-:S02]  /*165ca0*/  MOV R9, R85 ;  /* 0x0000005500097202 */ /* 0x000fc40000000f00 */
[----:B------:R-:W-:Y:S02]  /*165cb0*/  IADD3 R84, P5, R84, R199, RZ ;  /* 0x000000c754547210 */ /* 0x000fe40007fbe0ff */
[----:B------:R-:W-:Y:S01]  /*165cc0*/  IADD3 R11, R56, 0x100000, RZ ;  /* 0x00100000380b7810 */ /* 0x000fe20007ffe0ff */
[----:B------:R1:W-:Y:S01]  /*165cd0*/  LDGSTS.E [R10+-0x6d400], [R8.64], P3 ;  /* 0x92c00000080a7fae */ /* 0x0003e20009921844 */
[----:B------:R-:W-:Y:S02]  /*165ce0*/  IMAD.X R83, R83, 0x1, R0, P6 ;  /* 0x0000000153537824 */ /* 0x000fe400030e0600 */
[----:B-1----:R-:W-:-:S03]  /*165cf0*/  IMAD.MOV.U32 R8, RZ, RZ, R26 ;  /* 0x000000ffff087224 */ /* 0x002fc600078e001a */
[----:B------:R-:W-:Y:S01]  /*165d00*/  STL [R1+0x5fe8], R83 ;  /* 0x005fe85301007387 */ /* 0x000fe20000100800 */
[----:B------:R-:W3:Y:S01]  /*165d10*/  LDL.LU R25, [R1+0x5f64] ;  /* 0x005f640001197983 */ /* 0x000ee20000300800 */
[----:B------:R-:W-:Y:S01]  /*165d20*/  MOV R9, R83 ;  /* 0x0000005300097202 */ /* 0x000fe20000000f00 */
[----:B------:R-:W-:Y:S01]  /*165d30*/  STL [R1+0x5fec], R84 ;  /* 0x005fec5401007387 */ /* 0x000fe20000100800 */
[----:B------:R-:W3:Y:S04]  /*165d40*/  LDL.LU R26, [R1+0x5f58] ;  /* 0x005f5800011a7983 */ /* 0x000ee80000300800 */
[----:B------:R1:W-:Y:S01]  /*165d50*/  LDGSTS.E [R11+-0x6d300], [R8.64], P3 ;  /* 0x92d00000080b7fae */ /* 0x0003e20009921844 */
[----:B------:R-:W-:Y:S01]  /*165d60*/  IMAD.X R82, R82, 0x1, R0, P5 ;  /* 0x0000000152527824 */ /* 0x000fe200028e0600 */
[----:B------:R-:W-:Y:S01]  /*165d70*/  IADD3 R57, P5, R57, R199, RZ ;  /* 0x000000c739397210 */ /* 0x000fe20007fbe0ff */
[----:B-1----:R-:W-:-:S03]  /*165d80*/  IMAD.MOV.U32 R8, RZ, RZ, R84 ;  /* 0x000000ffff087224 */ /* 0x002fc600078e0054 */
[----:B------:R-:W-:Y:S01]  /*165d90*/  MOV R9, R82 ;  /* 0x0000005200097202 */ /* 0x000fe20000000f00 */
[----:B------:R-:W-:Y:S01]  /*165da0*/  STL [R1+0x5fe0], R82 ;  /* 0x005fe05201007387 */ /* 0x000fe20000100800 */
[----:B------:R1:W-:Y:S03]  /*165db0*/  STL [R1+0x5fe4], R57 ;  /* 0x005fe43901007387 */ /* 0x0003e60000100800 */
[----:B------:R1:W-:Y:S01]  /*165dc0*/  LDGSTS.E [R10+-0x6d200], [R8.64], P3 ;  /* 0x92e00000080a7fae */ /* 0x0003e20009921844 */
[----:B------:R-:W-:Y:S01]  /*165dd0*/  IMAD.X R59, R59, 0x1, R0, P5 ;  /* 0x000000013b3b7824 */ /* 0x000fe200028e0600 */
[----:B------:R-:W-:-:S04]  /*165de0*/  ISETP.GT.AND P5, PT, R3, 0x5b, PT ;  /* 0x0000005b0300780c */ /* 0x000fc80003fa4270 */
[----:B------:R1:W-:Y:S01]  /*165df0*/  STL [R1+0x5fd8], R59 ;  /* 0x005fd83b01007387 */ /* 0x0003e20000100800 */
[----:B------:R-:W3:Y:S01]  /*165e00*/  LDL.LU R76, [R1+0x5ef0] ;  /* 0x005ef000014c7983 */ /* 0x000ee20000300800 */
[----:B-1----:R-:W-:Y:S01]  /*165e10*/  SEL R10, RZ, 0x4, !P5 ;  /* 0x00000004ff0a7807 */ /* 0x002fe20006800000 */
[----:B------:R-:W-:Y:S02]  /*165e20*/  IMAD.MOV.U32 R8, RZ, RZ, R57 ;  /* 0x000000ffff087224 */ /* 0x000fe400078e0039 */
[----:B------:R-:W3:Y:S01]  /*165e30*/  LDL.LU R57, [R1+0x5efc] ;  /* 0x005efc0001397983 */ /* 0x000ee20000300800 */
[----:B------:R-:W-:Y:S01]  /*165e40*/  IMAD.MOV.U32 R9, RZ, RZ, R59 ;  /* 0x000000ffff097224 */ /* 0x000fe200078e003b */
[-C--:B------:R-:W-:Y:S01]  /*165e50*/  IADD3 R27, P5, R27, R199.reuse, RZ ;  /* 0x000000c71b1b7210 */ /* 0x080fe20007fbe0ff */
[----:B------:R-:W-:Y:S03]  /*165e60*/  HMMA.1688.F32.TF32 R72, R4, R186, R72 ;  /* 0x000000ba0448723c */ /* 0x000fe60000081048 */
[----:B------:R1:W-:Y:S04]  /*165e70*/  LDGSTS.E [R11+-0x6d100], [R8.64], P3 ;  /* 0x92f00000080b7fae */ /* 0x0003e80009921844 */
[----:B------:R-:W-:Y:S01]  /*165e80*/  STL [R1+0x5f7c], R27 ;  /* 0x005f7c1b01007387 */ /* 0x000fe20000100800 */
[----:B------:R-:W3:Y:S01]  /*165e90*/  LDL.LU R59, [R1+0x5ef4] ;  /* 0x005ef400013b7983 */ /* 0x000ee20000300800 */
[----:B------:R-:W-:-:S05]  /*165ea0*/  IADD3 R24, P3, R24, R199, RZ ;  /* 0x000000c718187210 */ /* 0x000fca0007f7e0ff */
[----:B------:R-:W-:Y:S01]  /*165eb0*/  STL [R1+0x5f74], R24 ;  /* 0x005f741801007387 */ /* 0x000fe20000100800 */
[----:B-1----:R-:W-:Y:S01]  /*165ec0*/  SEL R8, R10, RZ, !P0 ;  /* 0x000000ff0a087207 */ /* 0x002fe20004000000 */
[----:B------:R-:W-:Y:S01]  /*165ed0*/  IADD3 R10, R56, 0x100000, RZ ;  /* 0x00100000380a7810 */ /* 0x000fe20007ffe0ff */
[----:B----4-:R-:W-:Y:S01]  /*165ee0*/  IADD3.X R81, R81, R0, RZ, P5, !PT ;  /* 0x0000000051517210 */ /* 0x010fe20002ffe4ff */
[----:B--2---:R-:W-:Y:S02]  /*165ef0*/  IADD3 R58, P5, R58, R199, RZ ;  /* 0x000000c73a3a7210 */ /* 0x004fe40007fbe0ff */
[--C-:B------:R-:W-:Y:S02]  /*165f00*/  IMAD.X R80, R80, 0x1, R0.reuse, P3 ;  /* 0x0000000150507824 */ /* 0x100fe400018e0600 */
[----:B------:R-:W-:Y:S01]  /*165f10*/  STL [R1+0x5f70], R81 ;  /* 0x005f705101007387 */ /* 0x000fe20000100800 */
[----:B------:R-:W-:Y:S02]  /*165f20*/  STL [R1+0x5f6c], R58 ;  /* 0x005f6c3a01007387 */ /* 0x000fe40000100800 */
[----:B------:R-:W-:Y:S02]  /*165f30*/  STL [R1+0x5f68], R80 ;  /* 0x005f685001007387 */ /* 0x000fe40000100800 */
[----:B------:R-:W2:Y:S02]  /*165f40*/  LDL.LU R77, [R1+0x5eec] ;  /* 0x005eec00014d7983 */ /* 0x000ea40000300800 */
[----:B------:R-:W-:Y:S01]  /*165f50*/  IMAD.X R78, R78, 0x1, R0, P5 ;  /* 0x000000014e4e7824 */ /* 0x000fe200028e0600 */
[----:B------:R-:W-:Y:S01]  /*165f60*/  STL.64 [R1+0x830], R72 ;  /* 0x0008304801007387 */ /* 0x000fe20000100a00 */
[----:B------:R-:W-:Y:S01]  /*165f70*/  ISETP.NE.U32.AND P3, PT, R8, RZ, PT ;  /* 0x000000ff0800720c */ /* 0x000fe20003f65070 */
[----:B------:R1:W-:Y:S01]  /*165f80*/  STL.64 [R1+0x838], R74 ;  /* 0x0008384a01007387 */ /* 0x0003e20000100a00 */
[----:B------:R-:W-:Y:S01]  /*165f90*/  MOV R8, R27 ;  /* 0x0000001b00087202 */ /* 0x000fe20000000f00 */
[----:B------:R-:W-:-:S05]  /*165fa0*/  IMAD.MOV.U32 R9, RZ, RZ, R81 ;  /* 0x000000ffff097224 */ /* 0x000fca00078e0051 */
[----:B------:R4:W-:Y:S04]  /*165fb0*/  LDGSTS.E [R10+-0x6c400], [R8.64], P4 ;  /* 0x93c00000080a7fae */ /* 0x0009e8000a121844 */
[----:B-1----:R-:W2:Y:S01]  /*165fc0*/  LDL.LU R75, [R1+0x5ee8] ;  /* 0x005ee800014b7983 */ /* 0x002ea20000300800 */
[----:B------:R-:W-:Y:S02]  /*165fd0*/  STL [R1+0x5f60], R78 ;  /* 0x005f604e01007387 */ /* 0x000fe40000100800 */
[----:B------:R-:W2:Y:S01]  /*165fe0*/  LDL.LU R27, [R1+0x5ee4] ;  /* 0x005ee400011b7983 */ /* 0x000ea20000300800 */
[----:B---3--:R-:W-:Y:S02]  /*165ff0*/  IADD3 R25, P5, R25, R199, RZ ;  /* 0x000000c719197210 */ /* 0x008fe40007fbe0ff */
[----:B----4-:R-:W-:Y:S01]  /*166000*/  MOV R8, R24 ;  /* 0x0000001800087202 */ /* 0x010fe20000000f00 */
[----:B------:R-:W-:-:S02]  /*166010*/  IMAD.MOV.U32 R9, RZ, RZ, R80 ;  /* 0x000000ffff097224 */ /* 0x000fc400078e0050 */
[----:B------:R1:W-:Y:S01]  /*166020*/  STL [R1+0x5f64], R25 ;  /* 0x005f641901007387 */ /* 0x0003e20000100800 */
[----:B------:R-:W3:Y:S02]  /*166030*/  LDL.LU R73, [R1+0x5ee0] ;  /* 0x005ee00001497983 */ /* 0x000ee40000300800 */
[----:B------:R-:W-:Y:S01]  /*166040*/  IMAD.X R26, R26, 0x1, R0, P5 ;  /* 0x000000011a1a7824 */ /* 0x000fe200028e0600 */
[----:B------:R-:W-:Y:S01]  /*166050*/  ISETP.GT.AND P5, PT, R3, 0x5f, PT ;  /* 0x0000005f0300780c */ /* 0x000fe20003fa4270 */
[----:B------:R4:W-:Y:S04]  /*166060*/  LDGSTS.E [R10+-0x6c300], [R8.64], P4 ;  /* 0x93d00000080a7fae */ /* 0x0009e8000a121844 */
[----:B------:R1:W-:Y:S01]  /*166070*/  STL [R1+0x5f58], R26 ;  /* 0x005f581a01007387 */ /* 0x0003e20000100800 */
[----:B------:R-:W-:Y:S01]  /*166080*/  IADD3 R24, R56, 0x100000, RZ ;  /* 0x0010000038187810 */ /* 0x000fe20007ffe0ff */
[----:B------:R-:W3:Y:S02]  /*166090*/  LDL.LU R72, [R1+0x5ed8] ;  /* 0x005ed80001487983 */ /* 0x000ee40000300800 */
[----:B----4-:R-:W-:Y:S01]  /*1660a0*/  IMAD.MOV.U32 R8, RZ, RZ, R58 ;  /* 0x000000ffff087224 */ /* 0x010fe200078e003a */
[----:B------:R-:W-:-:S02]  /*1660b0*/  MOV R9, R78 ;  /* 0x0000004e00097202 */ /* 0x000fc40000000f00 */
[----:B------:R-:W-:-:S03]  /*1660c0*/  SEL R10, RZ, 0x4, !P5 ;  /* 0x00000004ff0a7807 */ /* 0x000fc60006800000 */
[----:B------:R4:W-:Y:S01]  /*1660d0*/  LDGSTS.E [R24+-0x6c200], [R8.64], P4 ;  /* 0x93e0000008187fae */ /* 0x0009e2000a121844 */
[-C--:B------:R-:W-:Y:S01]  /*1660e0*/  IADD3 R57, P5, R57, R199.reuse, RZ ;  /* 0x000000c739397210 */ /* 0x080fe20007fbe0ff */
[----:B----4-:R-:W-:Y:S02]  /*1660f0*/  IMAD.MOV.U32 R8, RZ, RZ, R25 ;  /* 0x000000ffff087224 */ /* 0x010fe400078e0019 */
[----:B-1----:R-:W4:Y:S01]  /*166100*/  LDL.LU R25, [R1+0x5e7c] ;  /* 0x005e7c0001197983 */ /* 0x002f220000300800 */
[----:B------:R-:W-:Y:S01]  /*166110*/  IADD3.X R76, R76, R0, RZ, P5, !PT ;  /* 0x000000004c4c7210 */ /* 0x000fe20002ffe4ff */
[----:B------:R-:W4:Y:S02]  /*166120*/  LDL.LU R24, [R1+0x5e74] ;  /* 0x005e740001187983 */ /* 0x000f240000300800 */
[----:B------:R-:W-:Y:S01]  /*166130*/  IMAD.MOV.U32 R9, RZ, RZ, R26 ;  /* 0x000000ffff097224 */ /* 0x000fe200078e001a */
[----:B------:R-:W-:Y:S01]  /*166140*/  IADD3 R59, P6, R59, R199, RZ ;  /* 0x000000c73b3b7210 */ /* 0x000fe20007fde0ff */
[----:B------:R-:W-:Y:S01]  /*166150*/  STL [R1+0x5efc], R57 ;  /* 0x005efc3901007387 */ /* 0x000fe20000100800 */
[----:B------:R-:W4:Y:S01]  /*166160*/  LDL.LU R26, [R1+0x5e6c] ;  /* 0x005e6c00011a7983 */ /* 0x000f220000300800 */
[----:B------:R-:W-:-:S02]  /*166170*/  SEL R10, R10, RZ, !P0 ;  /* 0x000000ff0a0a7207 */ /* 0x000fc40004000000 */
[----:B------:R1:W-:Y:S04]  /*166180*/  LDGSTS.E [R11+-0x6c100], [R8.64], P4 ;  /* 0x93f00000080b7fae */ /* 0x0003e8000a121844 */
[----:B------:R-:W-:Y:S01]  /*166190*/  STL [R1+0x5ef4], R59 ;  /* 0x005ef43b01007387 */ /* 0x000fe20000100800 */
[----:B------:R1:W-:Y:S02]  /*1661a0*/  STL [R1+0x5ef0], R76 ;  /* 0x005ef04c01007387 */ /* 0x0003e40000100800 */
[----:B------:R-:W4:Y:S02]  /*1661b0*/  LDL.LU R74, [R1+0x5e70] ;  /* 0x005e7000014a7983 */ /* 0x000f240000300800 */
[----:B------:R-:W4:Y:S01]  /*1661c0*/  LDL.LU R58, [R1+0x5e68] ;  /* 0x005e6800013a7983 */ /* 0x000f220000300800 */
[----:B------:R-:W-:Y:S01]  /*1661d0*/  ISETP.NE.U32.AND P4, PT, R10, RZ, PT ;  /* 0x000000ff0a00720c */ /* 0x000fe20003f85070 */
[----:B------:R-:W-:-:S02]  /*1661e0*/  IADD3 R10, R56, 0x100000, RZ ;  /* 0x00100000380a7810 */ /* 0x000fc40007ffe0ff */
[----:B-1----:R-:W-:Y:S01]  /*1661f0*/  IMAD.MOV.U32 R8, RZ, RZ, R57 ;  /* 0x000000ffff087224 */ /* 0x002fe200078e0039 */
[----:B------:R-:W-:Y:S02]  /*166200*/  MOV R9, R76 ;  /* 0x0000004c00097202 */ /* 0x000fe40000000f00 */
[----:B------:R-:W4:Y:S04]  /*166210*/  LDL.LU R76, [R1+0x5e60] ;  /* 0x005e6000014c7983 */ /* 0x000f280000300800 */
[----:B------:R1:W-:Y:S02]  /*166220*/  LDGSTS.E [R10+-0x6b400], [R8.64], P1 ;  /* 0x94c00000080a7fae */ /* 0x0003e40008921844 */
[----:B-1----:R-:W-:Y:S01]  /*166230*/  IMAD.MOV.U32 R8, RZ, RZ, R59 ;  /* 0x000000ffff087224 */ /* 0x002fe200078e003b */
[----:B--2---:R-:W-:Y:S01]  /*166240*/  IADD3 R77, P5, R77, R199, RZ ;  /* 0x000000c74d4d7210 */ /* 0x004fe20007fbe0ff */
[----:B------:R-:W-:-:S05]  /*166250*/  IMAD.X R75, R75, 0x1, R0, P6 ;  /* 0x000000014b4b7824 */ /* 0x000fca00030e0600 */
[----:B------:R1:W-:Y:S01]  /*166260*/  STL [R1+0x5ee8], R75 ;  /* 0x005ee84b01007387 */ /* 0x0003e20000100800 */
[----:B------:R-:W-:Y:S01]  /*166270*/  MOV R9, R75 ;  /* 0x0000004b00097202 */ /* 0x000fe20000000f00 */
[----:B------:R-:W2:Y:S02]  /*166280*/  LDL.LU R57, [R1+0x5e64] ;  /* 0x005e640001397983 */ /* 0x000ea40000300800 */
[----:B------:R-:W-:Y:S01]  /*166290*/  STL [R1+0x5eec], R77 ;  /* 0x005eec4d01007387 */ /* 0x000fe20000100800 */
[----:B------:R-:W2:Y:S04]  /*1662a0*/  LDL.LU R59, [R1+0x5e58] ;  /* 0x005e5800013b7983 */ /* 0x000ea80000300800 */
[----:B------:R1:W-:Y:S01]  /*1662b0*/  LDGSTS.E [R11+-0x6b300], [R8.64], P1 ;  /* 0x94d00000080b7fae */ /* 0x0003e20008921844 */
[----:B---3--:R-:W-:Y:S01]  /*1662c0*/  IMAD.X R73, R73, 0x1, R0, P5 ;  /* 0x0000000149497824 */ /* 0x008fe200028e0600 */
[----:B------:R-:W-:-:S05]  /*1662d0*/  IADD3 R27, P5, R27, R199, RZ ;  /* 0x000000c71b1b7210 */ /* 0x000fca0007fbe0ff */
[----:B------:R-:W-:Y:S02]  /*1662e0*/  IMAD.X R72, R72, 0x1, R0, P5 ;  /* 0x0000000148487824 */ /* 0x000fe400028e0600 */
[----:B-1----:R-:W-:Y:S01]  /*1662f0*/  IMAD.MOV.U32 R8, RZ, RZ, R77 ;  /* 0x000000ffff087224 */ /* 0x002fe200078e004d */
[----:B------:R-:W-:Y:S02]  /*166300*/  MOV R9, R73 ;  /* 0x0000004900097202 */ /* 0x000fe40000000f00 */
[----:B------:R-:W-:Y:S01]  /*166310*/  ISETP.GT.AND P5, PT, R3, 0x63, PT ;  /* 0x000000630300780c */ /* 0x000fe20003fa4270 */
[----:B------:R1:W-:Y:S04]  /*166320*/  STL [R1+0x5ee0], R73 ;  /* 0x005ee04901007387 */ /* 0x0003e80000100800 */
[----:B------:R3:W-:Y:S01]  /*166330*/  LDGSTS.E [R10+-0x6b200], [R8.64], P1 ;  /* 0x94e00000080a7fae */ /* 0x0007e20008921844 */
[----:B------:R-:W-:Y:S02]  /*166340*/  STL [R1+0x5ee4], R27 ;  /* 0x005ee41b01007387 */ /* 0x000fe40000100800 */
[----:B------:R3:W-:Y:S02]  /*166350*/  STL [R1+0x5ed8], R72 ;  /* 0x005ed84801007387 */ /* 0x0007e40000100800 */
[----:B------:R-:W2:Y:S01]  /*166360*/  LDL.LU R75, [R1+0x5df0] ;  /* 0x005df000014b7983 */ /* 0x000ea20000300800 */
[----:B-1----:R-:W2:Y:S01]  /*166370*/  LDL.LU R73, [R1+0x5dfc] ;  /* 0x005dfc0001497983 */ /* 0x002ea20000300800 */
[----:B---3--:R-:W-:-:S02]  /*166380*/  IMAD.MOV.U32 R8, RZ, RZ, R27 ;  /* 0x000000ffff087224 */ /* 0x008fc400078e001b */
[----:B------:R-:W-:Y:S01]  /*166390*/  IMAD.MOV.U32 R9, RZ, RZ, R72 ;  /* 0x000000ffff097224 */ /* 0x000fe200078e0048 */
[----:B------:R-:W-:-:S04]  /*1663a0*/  SEL R10, RZ, 0x4, !P5 ;  /* 0x00000004ff0a7807 */ /* 0x000fc80006800000 */
[----:B------:R1:W-:Y:S01]  /*1663b0*/  LDGSTS.E [R11+-0x6b100], [R8.64], P1 ;  /* 0x94f00000080b7fae */ /* 0x0003e20008921844 */
[-C--:B----4-:R-:W-:Y:S02]  /*1663c0*/  IADD3 R25, P5, R25, R199.reuse, RZ ;  /* 0x000000c719197210 */ /* 0x090fe40007fbe0ff */
[----:B------:R-:W-:-:S03]  /*1663d0*/  IADD3 R24, P1, R24, R199, RZ ;  /* 0x000000c718187210 */ /* 0x000fc60007f3e0ff */
[----:B------:R-:W-:Y:S01]  /*1663e0*/  STL [R1+0x5e7c], R25 ;  /* 0x005e7c1901007387 */ /* 0x000fe20000100800 */
[----:B------:R-:W3:Y:S02]  /*1663f0*/  LDL.LU R72, [R1+0x5df4] ;  /* 0x005df40001487983 */ /* 0x000ee40000300800 */
[----:B------:R-:W-:Y:S01]  /*166400*/  STL [R1+0x5e74], R24 ;  /* 0x005e741801007387 */ /* 0x000fe20000100800 */
[----:B------:R-:W-:Y:S01]  /*166410*/  IADD3.X R74, R74, R0, RZ, P5, !PT ;  /* 0x000000004a4a7210 */ /* 0x000fe20002ffe4ff */
[----:B------:R-:W-:Y:S02]  /*166420*/  IADD3 R26, P5, R26, R199, RZ ;  /* 0x000000c71a1a7210 */ /* 0x000fe40007fbe0ff */
[----:B------:R-:W-:Y:S02]  /*166430*/  IMAD.X R58, R58, 0x1, R0, P1 ;  /* 0x000000013a3a7824 */ /* 0x000fe400008e0600 */
[----:B------:R4:W-:Y:S01]  /*166440*/  STL [R1+0x5e70], R74 ;  /* 0x005e704a01007387 */ /* 0x0009e20000100800 */
[----:B------:R-:W-:Y:S02]  /*166450*/  STL [R1+0x5e6c], R26 ;  /* 0x005e6c1a01007387 */ /* 0x000fe40000100800 */
[----:B------:R2:W-:Y:S02]  /*166460*/  STL [R1+0x5e68], R58 ;  /* 0x005e683a01007387 */ /* 0x0005e40000100800 */
[----:B------:R-:W3:Y:S02]  /*166470*/  LDL.LU R27, [R1+0x5dec] ;  /* 0x005dec00011b7983 */ /* 0x000ee40000300800 */
[----:B-1----:R-:W-:-:S02]  /*166480*/  IMAD.MOV.U32 R9, RZ, RZ, R74 ;  /* 0x000000ffff097224 */ /* 0x002fc400078e004a */
[----:B----4-:R-:W4:Y:S01]  /*166490*/  LDL.LU R74, [R1+0x5de8] ;  /* 0x005de800014a7983 */ /* 0x010f220000300800 */
[----:B------:R-:W-:Y:S01]  /*1664a0*/  SEL R8, R10, RZ, !P0 ;  /* 0x000000ff0a087207 */ /* 0x000fe20004000000 */
[----:B------:R-:W-:Y:S01]  /*1664b0*/  IMAD.X R76, R76, 0x1, R0, P5 ;  /* 0x000000014c4c7824 */ /* 0x000fe200028e0600 */
[----:B------:R-:W-:Y:S02]  /*1664c0*/  IADD3 R10, R56, 0x100000, RZ ;  /* 0x00100000380a7810 */ /* 0x000fe40007ffe0ff */
[----:B------:R-:W-:Y:S01]  /*1664d0*/  ISETP.NE.U32.AND P1, PT, R8, RZ, PT ;  /* 0x000000ff0800720c */ /* 0x000fe20003f25070 */
[----:B------:R-:W-:Y:S01]  /*1664e0*/  MOV R8, R25 ;  /* 0x0000001900087202 */ /* 0x000fe20000000f00 */
[----:B------:R-:W-:Y:S01]  /*1664f0*/  STL [R1+0x5e60], R76 ;  /* 0x005e604c01007387 */ /* 0x000fe20000100800 */
[----:B------:R-:W4:Y:S03]  /*166500*/  LDL.LU R25, [R1+0x5de4] ;  /* 0x005de40001197983 */ /* 0x000f260000300800 */
[----:B------:R1:W-:Y:S02]  /*166510*/  LDGSTS.E [R10+-0x6a400], [R8.64], P2 ;  /* 0x95c00000080a7fae */ /* 0x0003e40009121844 */
[----:B-1----:R-:W-:Y:S01]  /*166520*/  IMAD.MOV.U32 R9, RZ, RZ, R58 ;  /* 0x000000ffff097224 */ /* 0x002fe200078e003a */
[----:B------:R-:W-:Y:S01]  /*166530*/  MOV R8, R24 ;  /* 0x0000001800087202 */ /* 0x000fe20000000f00 */
[----:B------:R-:W-:-:S04]  /*166540*/  IADD3 R24, R56, 0x100000, RZ ;  /* 0x0010000038187810 */ /* 0x000fc80007ffe0ff */
[----:B------:R1:W-:Y:S02]  /*166550*/  LDGSTS.E [R10+-0x6a300], [R8.64], P2 ;  /* 0x95d00000080a7fae */ /* 0x0003e40009121844 */
[----:B-1----:R-:W-:Y:S01]  /*166560*/  IMAD.MOV.U32 R8, RZ, RZ, R26 ;  /* 0x000000ffff087224 */ /* 0x002fe200078e001a */
[----:B------:R-:W-:-:S05]  /*166570*/  MOV R9, R76 ;  /* 0x0000004c00097202 */ /* 0x000fca0000000f00 */
[----:B------:R1:W-:Y:S01]  /*166580*/  LDGSTS.E [R24+-0x6a200], [R8.64], P2 ;  /* 0x95e0000008187fae */ /* 0x0003e20009121844 */
[----:B--2---:R-:W-:-:S05]  /*166590*/  IADD3 R57, P5, R57, R199, RZ ;  /* 0x000000c739397210 */ /* 0x004fca0007fbe0ff */
[----:B------:R-:W-:Y:S01]  /*1665a0*/  STL [R1+0x5e64], R57 ;  /* 0x005e643901007387 */ /* 0x000fe20000100800 */
[----:B------:R-:W2:Y:S02]  /*1665b0*/  LDL.LU R58, [R1+0x5de0] ;  /* 0x005de000013a7983 */ /* 0x000ea40000300800 */
[----:B------:R-:W-:Y:S01]  /*1665c0*/  IMAD.X R59, R59, 0x1, R0, P5 ;  /* 0x000000013b3b7824 */ /* 0x000fe200028e0600 */
[----:B------:R-:W-:-:S04]  /*1665d0*/  ISETP.GT.AND P5, PT, R3, 0x67, PT ;  /* 0x000000670300780c */ /* 0x000fc80003fa4270 */
[----:B------:R1:W-:Y:S01]  /*1665e0*/  STL [R1+0x5e58], R59 ;  /* 0x005e583b01007387 */ /* 0x0003e20000100800 */
[----:B------:R-:W2:Y:S01]  /*1665f0*/  LDL.LU R26, [R1+0x5dd8] ;  /* 0x005dd800011a7983 */ /* 0x000ea20000300800 */
[----:B------:R-:W-:Y:S01]  /*166600*/  SEL R10, RZ, 0x4, !P5 ;  /* 0x00000004ff0a7807 */ /* 0x000fe20006800000 */
[----:B-1----:R-:W-:Y:S02]  /*166610*/  IMAD.MOV.U32 R9, RZ, RZ, R59 ;  /* 0x000000ffff097224 */ /* 0x002fe400078e003b */
[----:B------:R-:W-:-:S05]  /*166620*/  IMAD.MOV.U32 R8, RZ, RZ, R57 ;  /* 0x000000ffff087224 */ /* 0x000fca00078e0039 */
[----:B------:R1:W-:Y:S04]  /*166630*/  LDGSTS.E [R11+-0x6a100], [R8.64], P2 ;  /* 0x95f00000080b7fae */ /* 0x0003e80009121844 */
[----:B------:R-:W2:Y:S01]  /*166640*/  LDL.LU R59, [R1+0x5d7c] ;  /* 0x005d7c00013b7983 */ /* 0x000ea20000300800 */
[----:B------:R-:W2:Y:S01]  /*166650*/  LDL.LU R57, [R1+0x5d74] ;  /* 0x005d740001397983 */ /* 0x000ea20000300800 */
[----:B------:R-:W-:-:S04]  /*166660*/  IADD3 R73, P5, R73, R199, RZ ;  /* 0x000000c749497210 */ /* 0x000fc80007fbe0ff */
[----:B------:R-:W-:Y:S01]  /*166670*/  IADD3.X R75, R75, R0, RZ, P5, !PT ;  /* 0x000000004b4b7210 */ /* 0x000fe20002ffe4ff */
[----:B------:R1:W-:Y:S01]  /*166680*/  STL [R1+0x5dfc], R73 ;  /* 0x005dfc4901007387 */ /* 0x0003e20000100800 */
[----:B------:R-:W2:Y:S01]  /*166690*/  LDL.LU R76, [R1+0x5d6c] ;  /* 0x005d6c00014c7983 */ /* 0x000ea20000300800 */
[----:B---3--:R-:W-:-:S05]  /*1666a0*/  IADD3 R72, P6, R72, R199, RZ ;  /* 0x000000c748487210 */ /* 0x008fca0007fde0ff */
[----:B------:R-:W-:Y:S01]  /*1666b0*/  STL [R1+0x5df4], R72 ;  /* 0x005df44801007387 */ /* 0x000fe20000100800 */
[----:B------:R3:W-:Y:S02]  /*1666c0*/  STL [R1+0x5df0], R75 ;  /* 0x005df04b01007387 */ /* 0x0007e40000100800 */
[----:B------:R-:W2:Y:S02]  /*1666d0*/  LDL.LU R80, [R1+0x5d70] ;  /* 0x005d700001507983 */ /* 0x000ea40000300800 */
[----:B------:R-:W2:Y:S01]  /*1666e0*/  LDL.LU R78, [R1+0x5d68] ;  /* 0x005d6800014e7983 */ /* 0x000ea20000300800 */
[----:B------:R-:W2:Y:S01]  /*1666f0*/  LDL.LU R77, [R1+0x5d60] ;  /* 0x005d6000014d7983 */ /* 0x000ea20000300800 */
[----:B-1----:R-:W-:Y:S02]  /*166700*/  IMAD.MOV.U32 R8, RZ, RZ, R73 ;  /* 0x000000ffff087224 */ /* 0x002fe400078e0049 */
[----:B----4-:R-:W-:-:S05]  /*166710*/  IMAD.X R74, R74, 0x1, R0, P6 ;  /* 0x000000014a4a7824 */ /* 0x010fca00030e0600 */
[----:B------:R1:W-:Y:S01]  /*166720*/  STL [R1+0x5de8], R74 ;  /* 0x005de84a01007387 */ /* 0x0003e20000100800 */
[----:B------:R-:W4:Y:S01]  /*166730*/  LDL.LU R73, [R1+0x5d64] ;  /* 0x005d640001497983 */ /* 0x000f220000300800 */
[----:B------:R-:W-:Y:S02]  /*166740*/  SEL R10, R10, RZ, !P0 ;  /* 0x000000ff0a0a7207 */ /* 0x000fe40004000000 */
[----:B------:R-:W-:Y:S02]  /*166750*/  MOV R9, R75 ;  /* 0x0000004b00097202 */ /* 0x000fe40000000f00 */
[----:B------:R-:W-:Y:S01]  /*166760*/  ISETP.NE.U32.AND P2, PT, R10, RZ, PT ;  /* 0x000000ff0a00720c */ /* 0x000fe20003f45070 */
[----:B------:R-:W-:Y:S01]  /*166770*/  IADD3 R10, R56, 0x100000, RZ ;  /* 0x00100000380a7810 */ /* 0x000fe20007ffe0ff */
[----:B------:R-:W-:-:S04]  /*166780*/  IADD3 R27, P5, R27, R199, RZ ;  /* 0x000000c71b1b7210 */ /* 0x000fc80007fbe0ff */
[----:B------:R1:W-:Y:S02]  /*166790*/  LDGSTS.E [R10+-0x69400], [R8.64], P3 ;  /* 0x96c00000080a7fae */ /* 0x0003e40009921844 */
[----:B-1----:R-:W-:Y:S01]  /*1667a0*/  IMAD.MOV.U32 R8, RZ, RZ, R72 ;  /* 0x000000ffff087224 */ /* 0x002fe200078e0048 */
[----:B------:R-:W-:-:S05]  /*1667b0*/  MOV R9, R74 ;  /* 0x0000004a00097202 */ /* 0x000fca0000000f00 */
[----:B------:R1:W-:Y:S04]  /*1667c0*/  LDGSTS.E [R11+-0x69300], [R8.64], P3 ;  /* 0x96d00000080b7fae */ /* 0x0003e80009921844 */
[----:B------:R-:W-:Y:S01]  /*1667d0*/  STL [R1+0x5dec], R27 ;  /* 0x005dec1b01007387 */ /* 0x000fe20000100800 */
[----:B---3--:R-:W4:Y:S02]  /*1667e0*/  LDL.LU R75, [R1+0x5d58] ;  /* 0x005d5800014b7983 */ /* 0x008f240000300800 */
[----:B-1----:R-:W-:Y:S02]  /*1667f0*/  IMAD.MOV.U32 R8, RZ, RZ, R27 ;  /* 0x000000ffff087224 */ /* 0x002fe400078e001b */
[----:B--2---:R-:W-:Y:S01]  /*166800*/  IMAD.X R58, R58, 0x1, R0, P5 ;  /* 0x000000013a3a7824 */ /* 0x004fe200028e0600 */
[----:B------:R-:W-:-:S04]  /*166810*/  IADD3 R25, P5, R25, R199, RZ ;  /* 0x000000c719197210 */ /* 0x000fc80007fbe0ff */
[----:B------:R-:W-:Y:S01]  /*166820*/  MOV R9, R58 ;  /* 0x0000003a00097202 */ /* 0x000fe20000000f00 */
[----:B------:R-:W-:Y:S01]  /*166830*/  IMAD.X R26, R26, 0x1, R0, P5 ;  /* 0x000000011a1a7824 */ /* 0x000fe200028e0600 */
[----:B------:R-:W-:-:S03]  /*166840*/  ISETP.GT.AND P5, PT, R3, 0x6b, PT ;  /* 0x0000006b0300780c */ /* 0x000fc60003fa4270 */
[----:B------:R1:W-:Y:S04]  /*166850*/  LDGSTS.E [R10+-0x69200], [R8.64], P3 ;  /* 0x96e00000080a7fae */ /* 0x0003e80009921844 */
[----:B------:R2:W-:Y:S01]  /*166860*/  STL [R1+0x5de0], R58 ;  /* 0x005de03a01007387 */ /* 0x0005e20000100800 */
[----:B------:R-:W-:Y:S02]  /*166870*/  STL [R1+0x5de4], R25 ;  /* 0x005de41901007387 */ /* 0x000fe40000100800 */
[----:B------:R2:W-:Y:S02]  /*166880*/  STL [R1+0x5dd8], R26 ;  /* 0x005dd81a01007387 */ /* 0x0005e40000100800 */
[----:B------:R-:W3:Y:S01]  /*166890*/  LDL.LU R74, [R1+0x5cfc] ;  /* 0x005cfc00014a7983 */ /* 0x000ee20000300800 */
[----:B--2---:R-:W2:Y:S01]  /*1668a0*/  LDL.LU R58, [R1+0x5cf4] ;  /* 0x005cf400013a7983 */ /* 0x004ea20000300800 */
[----:B-1----:R-:W-:-:S02]  /*1668b0*/  IMAD.MOV.U32 R8, RZ, RZ, R25 ;  /* 0x000000ffff087224 */ /* 0x002fc400078e0019 */
[----:B------:R-:W-:Y:S01]  /*1668c0*/  IMAD.MOV.U32 R9, RZ, RZ, R26 ;  /* 0x000000ffff097224 */ /* 0x000fe200078e001a */
[----:B------:R-:W-:Y:S01]  /*1668d0*/  SEL R10, RZ, 0x4, !P5 ;  /* 0x00000004ff0a7807 */ /* 0x000fe20006800000 */
[----:B------:R-:W-:-:S03]  /*1668e0*/  IADD3 R59, P5, R59, R199, RZ ;  /* 0x000000c73b3b7210 */ /* 0x000fc60007fbe0ff */
[----:B------:R1:W-:Y:S01]  /*1668f0*/  LDGSTS.E [R11+-0x69100], [R8.64], P3 ;  /* 0x96f00000080b7fae */ /* 0x0003e20009921844 */
[----:B------:R-:W-:-:S03]  /*166900*/  IADD3 R57, P3, R57, R199, RZ ;  /* 0x000000c739397210 */ /* 0x000fc60007f7e0ff */
[----:B------:R1:W-:Y:S04]  /*166910*/  STL [R1+0x5d7c], R59 ;  /* 0x005d7c3b01007387 */ /* 0x0003e80000100800 */
[----:B------:R-:W-:Y:S01]  /*166920*/  STL [R1+0x5d74], R57 ;  /* 0x005d743901007387 */ /* 0x000fe20000100800 */
[----:B-1----:R-:W-:Y:S01]  /*166930*/  SEL R8, R10, RZ, !P0 ;  /* 0x000000ff0a087207 */ /* 0x002fe20004000000 */
[----:B------:R-:W-:Y:S01]  /*166940*/  IADD3 R10, R56, 0x100000, RZ ;  /* 0x00100000380a7810 */ /* 0x000fe20007ffe0ff */
[----:B------:R-:W-:Y:S01]  /*166950*/  IADD3.X R80, R80, R0, RZ, P5, !PT ;  /* 0x0000000050507210 */ /* 0x000fe20002ffe4ff */
[----:B------:R-:W-:Y:S02]  /*166960*/  IADD3 R76, P5, R76, R199, RZ ;  /* 0x000000c74c4c7210 */ /* 0x000fe40007fbe0ff */
[--C-:B------:R-:W-:Y:S01]  /*166970*/  IMAD.X R78, R78, 0x1, R0.reuse, P3 ;  /* 0x000000014e4e7824 */ /* 0x100fe200018e0600 */
[----:B------:R-:W-:Y:S01]  /*166980*/  ISETP.NE.U32.AND P3, PT, R8, RZ, PT ;  /* 0x000000ff0800720c */ /* 0x000fe20003f65070 */
[----:B------:R-:W-:Y:S01]  /*166990*/  STL [R1+0x5d70], R80 ;  /* 0x005d705001007387 */ /* 0x000fe20000100800 */
[----:B------:R-:W-:Y:S02]  /*1669a0*/  STL [R1+0x5d6c], R76 ;  /* 0x005d6c4c01007387 */ /* 0x000fe40000100800 */
[----:B------:R1:W-:Y:S02]  /*1669b0*/  STL [R1+0x5d68], R78 ;  /* 0x005d684e01007387 */ /* 0x0003e40000100800 */
[----:B------:R-:W-:Y:S01]  /*1669c0*/  IMAD.X R77, R77, 0x1, R0, P5 ;  /* 0x000000014d4d7824 */ /* 0x000fe200028e0600 */
[----:B------:R-:W2:Y:S01]  /*1669d0*/  LDL.LU R79, [R1+0x5cf0] ;  /* 0x005cf000014f7983 */ /* 0x000ea20000300800 */
[----:B------:R-:W-:Y:S01]  /*1669e0*/  MOV R8, R59 ;  /* 0x0000003b00087202 */ /* 0x000fe20000000f00 */
[----:B------:R-:W-:Y:S01]  /*1669f0*/  IMAD.MOV.U32 R9, RZ, RZ, R80 ;  /* 0x000000ffff097224 */ /* 0x000fe200078e0050 */
[----:B------:R-:W-:Y:S01]  /*166a00*/  HMMA.1688.F32.TF32 R24, R4, R162, R68 ;  /* 0x000000a20418723c */ /* 0x000fe20000081044 */
[----:B------:R-:W2:Y:S01]  /*166a10*/  LDL.LU R72, [R1+0x5cec] ;  /* 0x005cec0001487983 */ /* 0x000ea20000300800 */
[----:B------:R-:W2:Y:S02]  /*166a20*/  LDL.LU R70, [R1+0x5ce8] ;  /* 0x005ce80001467983 */ /* 0x000ea40000300800 */
[----:B------:R1:W-:Y:S02]  /*166a30*/  STL [R1+0x5d60], R77 ;  /* 0x005d604d01007387 */ /* 0x0003e40000100800 */
[----:B------:R-:W2:Y:S01]  /*166a40*/  LDL.LU R59, [R1+0x5ce4] ;  /* 0x005ce400013b7983 */ /* 0x000ea20000300800 */
[----:B------:R1:W-:Y:S01]  /*166a50*/  LDGSTS.E [R10+-0x68400], [R8.64], P4 ;  /* 0x97c00000080a7fae */ /* 0x0003e2000a121844 */
[----:B----4-:R-:W-:-:S05]  /*166a60*/  IADD3 R73, P5, R73, R199, RZ ;  /* 0x000000c749497210 */ /* 0x010fca0007fbe0ff */
[----:B------:R-:W-:Y:S01]  /*166a70*/  STL [R1+0x5d64], R73 ;  /* 0x005d644901007387 */ /* 0x000fe20000100800 */
[----:B-1----:R-:W-:-:S03]  /*166a80*/  IMAD.MOV.U32 R9, RZ, RZ, R78 ;  /* 0x000000ffff097224 */ /* 0x002fc600078e004e */
[----:B------:R-:W4:Y:S01]  /*166a90*/  LDL.LU R78, [R1+0x5ce0] ;  /* 0x005ce000014e7983 */ /* 0x000f220000300800 */
[----:B------:R-:W-:Y:S01]  /*166aa0*/  MOV R8, R57 ;  /* 0x0000003900087202 */ /* 0x000fe20000000f00 */
[----:B------:R-:W-:-:S04]  /*166ab0*/  IADD3 R57, R56, 0x100000, RZ ;  /* 0x0010000038397810 */ /* 0x000fc80007ffe0ff */
[----:B------:R1:W-:Y:S01]  /*166ac0*/  LDGSTS.E [R10+-0x68300], [R8.64], P4 ;  /* 0x97d00000080a7fae */ /* 0x0003e2000a121844 */
[----:B------:R-:W-:Y:S01]  /*166ad0*/  IMAD.X R75, R75, 0x1, R0, P5 ;  /* 0x000000014b4b7824 */ /* 0x000fe200028e0600 */
[----:B------:R-:W-:Y:S01]  /*166ae0*/  ISETP.GT.AND P5, PT, R3, 0x6f, PT ;  /* 0x0000006f0300780c */ /* 0x000fe20003fa4270 */
[----:B-1----:R-:W-:Y:S01]  /*166af0*/  IMAD.MOV.U32 R8, RZ, RZ, R76 ;  /* 0x000000ffff087224 */ /* 0x002fe200078e004c */
[----:B------:R-:W-:Y:S02]  /*166b00*/  MOV R9, R77 ;  /* 0x0000004d00097202 */ /* 0x000fe40000000f00 */
[----:B------:R1:W-:Y:S01]  /*166b10*/  STL [R1+0x5d58], R75 ;  /* 0x005d584b01007387 */ /* 0x0003e20000100800 */
[----:B------:R-:W4:Y:S01]  /*166b20*/  LDL.LU R69, [R1+0x5cd8] ;  /* 0x005cd80001457983 */ /* 0x000f220000300800 */
[----:B------:R-:W-:Y:S01]  /*166b30*/  SEL R10, RZ, 0x4, !P5 ;  /* 0x00000004ff0a7807 */ /* 0x000fe20006800000 */
[----:B------:R-:W4:Y:S01]  /*166b40*/  LDL.LU R68, [R1+0x5c7c] ;  /* 0x005c7c0001447983 */ /* 0x000f220000300800 */
[----:B------:R1:W-:Y:S04]  /*166b50*/  LDGSTS.E [R57+-0x68200], [R8.64], P4 ;  /* 0x97e0000008397fae */ /* 0x0003e8000a121844 */
[----:B------:R-:W4:Y:S01]  /*166b60*/  LDL.LU R77, [R1+0x5c70] ;  /* 0x005c7000014d7983 */ /* 0x000f220000300800 */
[----:B------:R-:W-:Y:S01]  /*166b70*/  SEL R10, R10, RZ, !P0 ;  /* 0x000000ff0a0a7207 */ /* 0x000fe20004000000 */
[----:B-1----:R-:W-:-:S02]  /*166b80*/  IMAD.MOV.U32 R8, RZ, RZ, R73 ;  /* 0x000000ffff087224 */ /* 0x002fc400078e0049 */
[----:B------:R-:W-:Y:S02]  /*166b90*/  IMAD.MOV.U32 R9, RZ, RZ, R75 ;  /* 0x000000ffff097224 */ /* 0x000fe400078e004b */
[----:B------:R-:W4:Y:S04]  /*166ba0*/  LDL.LU R75, [R1+0x5c74] ;  /* 0x005c7400014b7983 */ /* 0x000f280000300800 */
[----:B------:R1:W-:Y:S01]  /*166bb0*/  LDGSTS.E [R11+-0x68100], [R8.64], P4 ;  /* 0x97f00000080b7fae */ /* 0x0003e2000a121844 */
[----:B------:R-:W-:Y:S01]  /*166bc0*/  ISETP.NE.U32.AND P4, PT, R10, RZ, PT ;  /* 0x000000ff0a00720c */ /* 0x000fe20003f85070 */
[----:B------:R-:W-:Y:S01]  /*166bd0*/  IADD3 R10, R56, 0x100000, RZ ;  /* 0x00100000380a7810 */ /* 0x000fe20007ffe0ff */
[-C--:B---3--:R-:W-:Y:S02]  /*166be0*/  IADD3 R74, P5, R74, R199.reuse, RZ ;  /* 0x000000c74a4a7210 */ /* 0x088fe40007fbe0ff */
[----:B--2---:R-:W-:-:S03]  /*166bf0*/  IADD3 R58, P6, R58, R199, RZ ;  /* 0x000000c73a3a7210 */ /* 0x004fc60007fde0ff */
[----:B------:R2:W-:Y:S01]  /*166c00*/  STL [R1+0x5cfc], R74 ;  /* 0x005cfc4a01007387 */ /* 0x0005e20000100800 */
[----:B------:R-:W3:Y:S02]  /*166c10*/  LDL.LU R73, [R1+0x5c6c] ;  /* 0x005c6c0001497983 */ /* 0x000ee40000300800 */
[----:B-1----:R-:W-:Y:S01]  /*166c20*/  IMAD.MOV.U32 R8, RZ, RZ, R74 ;  /* 0x000000ffff087224 */ /* 0x002fe200078e004a */
[----:B------:R-:W-:Y:S01]  /*166c30*/  STL [R1+0x5cf4], R58 ;  /* 0x005cf43a01007387 */ /* 0x000fe20000100800 */
[----:B------:R-:W-:Y:S02]  /*166c40*/  IADD3.X R79, R79, R0, RZ, P5, !PT ;  /* 0x000000004f4f7210 */ /* 0x000fe40002ffe4ff */
[----:B------:R-:W-:Y:S01]  /*166c50*/  IADD3 R72, P5, R72, R199, RZ ;  /* 0x000000c748487210 */ /* 0x000fe20007fbe0ff */
[--C-:B------:R-:W-:Y:S02]  /*166c60*/  IMAD.X R70, R70, 0x1, R0.reuse, P6 ;  /* 0x0000000146467824 */ /* 0x100fe400030e0600 */
[----:B------:R-:W-:Y:S01]  /*166c70*/  STL [R1+0x5cf0], R79 ;  /* 0x005cf04f01007387 */ /* 0x000fe20000100800 */
[----:B------:R-:W-:Y:S01]  /*166c80*/  MOV R9, R79 ;  /* 0x0000004f00097202 */ /* 0x000fe20000000f00 */
[----:B------:R-:W3:Y:S02]  /*166c90*/  LDL.LU R76, [R1+0x5c68] ;  /* 0x005c6800014c7983 */ /* 0x000ee40000300800 */
[----:B--2---:R-:W2:Y:S01]  /*166ca0*/  LDL.LU R74, [R1+0x5c60] ;  /* 0x005c6000014a7983 */ /* 0x004ea20000300800 */
[----:B------:R1:W-:Y:S01]  /*166cb0*/  STL [R1+0x5ce8], R70 ;  /* 0x005ce84601007387 */ /* 0x0003e20000100800 */
[----:B------:R-:W2:Y:S02]  /*166cc0*/  LDL.LU R57, [R1+0x5c64] ;  /* 0x005c640001397983 */ /* 0x000ea40000300800 */
[----:B------:R1:W-:Y:S01]  /*166cd0*/  STL [R1+0x5cec], R72 ;  /* 0x005cec4801007387 */ /* 0x0003e20000100800 */
[----:B------:R1:W-:Y:S01]  /*166ce0*/  LDGSTS.E [R10+-0x67400], [R8.64], P1 ;  /* 0x98c00000080a7fae */ /* 0x0003e20008921844 */
[----:B------:R-:W2:Y:S02]  /*166cf0*/  LDL.LU R71, [R1+0x5c58] ;  /* 0x005c580001477983 */ /* 0x000ea40000300800 */
[----:B----4-:R-:W-:Y:S01]  /*166d00*/  IMAD.X R78, R78, 0x1, R0, P5 ;  /* 0x000000014e4e7824 */ /* 0x010fe200028e0600 */
[----:B------:R-:W-:Y:S01]  /*166d10*/  IADD3 R59, P5, R59, R199, RZ ;  /* 0x000000c73b3b7210 */ /* 0x000fe20007fbe0ff */
[----:B-1----:R-:W-:Y:S01]  /*166d20*/  IMAD.MOV.U32 R8, RZ, RZ, R58 ;  /* 0x000000ffff087224 */ /* 0x002fe200078e003a */
[----:B------:R-:W-:-:S02]  /*166d30*/  MOV R9, R70 ;  /* 0x0000004600097202 */ /* 0x000fc40000000f00 */
[----:B------:R-:W-:Y:S01]  /*166d40*/  STL [R1+0x5ce0], R78 ;  /* 0x005ce04e01007387 */ /* 0x000fe20000100800 */
[----:B------:R-:W4:Y:S02]  /*166d50*/  LDL.LU R70, [R1+0x5bfc] ;  /* 0x005bfc0001467983 */ /* 0x000f240000300800 */
[----:B------:R-:W-:Y:S02]  /*166d60*/  STL [R1+0x5ce4], R59 ;  /* 0x005ce43b01007387 */ /* 0x000fe40000100800 */
[----:B------:R-:W4:Y:S01]  /*166d70*/  LDL.LU R58, [R1+0x5bf4] ;  /* 0x005bf400013a7983 */ /* 0x000f220000300800 */
[----:B------:R1:W-:Y:S02]  /*166d80*/  LDGSTS.E [R10+-0x67300], [R8.64], P1 ;  /* 0x98d00000080a7fae */ /* 0x0003e40008921844 */
[----:B-1----:R-:W-:Y:S02]  /*166d90*/  IMAD.MOV.U32 R8, RZ, RZ, R72 ;  /* 0x000000ffff087224 */ /* 0x002fe400078e0048 */
[----:B------:R-:W4:Y:S01]  /*166da0*/  LDL.LU R72, [R1+0x5bf0] ;  /* 0x005bf00001487983 */ /* 0x000f220000300800 */
[----:B------:R-:W-:Y:S01]  /*166db0*/  MOV R9, R78 ;  /* 0x0000004e00097202 */ /* 0x000fe20000000f00 */
[----:B------:R-:W-:Y:S01]  /*166dc0*/  IMAD.X R69, R69, 0x1, R0, P5 ;  /* 0x0000000145457824 */ /* 0x000fe200028e0600 */
[----:B------:R-:W-:-:S03]  /*166dd0*/  IADD3 R68, P5, R68, R199, RZ ;  /* 0x000000c744447210 */ /* 0x000fc60007fbe0ff */
[----:B------:R1:W-:Y:S02]  /*166de0*/  LDGSTS.E [R11+-0x67200], [R8.64], P1 ;  /* 0x98e00000080b7fae */ /* 0x0003e40008921844 */
[----:B------:R-:W-:Y:S02]  /*166df0*/  IMAD.X R77, R77, 0x1, R0, P5 ;  /* 0x000000014d4d7824 */ /* 0x000fe400028e0600 */
[----:B------:R1:W-:Y:S01]  /*166e00*/  STL [R1+0x5cd8], R69 ;  /* 0x005cd84501007387 */ /* 0x0003e20000100800 */
[----:B------:R1:W-:Y:S02]  /*166e10*/  STL [R1+0x5c7c], R68 ;  /* 0x005c7c4401007387 */ /* 0x0003e40000100800 */
[----:B-1----:R-:W-:Y:S01]  /*166e20*/  IMAD.MOV.U32 R8, RZ, RZ, R59 ;  /* 0x000000ffff087224 */ /* 0x002fe200078e003b */
[----:B------:R-:W-:Y:S02]  /*166e30*/  MOV R9, R69 ;  /* 0x0000004500097202 */ /* 0x000fe40000000f00 */
[----:B------:R-:W-:Y:S01]  /*166e40*/  IADD3 R75, P5, R75, R199, RZ ;  /* 0x000000c74b4b7210 */ /* 0x000fe20007fbe0ff */
[----:B------:R-:W4:Y:S04]  /*166e50*/  LDL.LU R69, [R1+0x5be8] ;  /* 0x005be80001457983 */ /* 0x000f280000300800 */
[----:B------:R1:W-:Y:S01]  /*166e60*/  LDGSTS.E [R10+-0x67100], [R8.64], P1 ;  /* 0x98f00000080a7fae */ /* 0x0003e20008921844 */
[----:B------:R-:W-:Y:S02]  /*166e70*/  STL [R1+0x5c70], R77 ;  /* 0x005c704d01007387 */ /* 0x000fe40000100800 */
[----:B------:R-:W4:Y:S02]  /*166e80*/  LDL.LU R59, [R1+0x5bec] ;  /* 0x005bec00013b7983 */ /* 0x000f240000300800 */
[----:B------:R-:W-:Y:S02]  /*166e90*/  STL [R1+0x5c74], R75 ;  /* 0x005c744b01007387 */ /* 0x000fe40000100800 */
[----:B-1----:R-:W-:Y:S01]  /*166ea0*/  IMAD.MOV.U32 R8, RZ, RZ, R68 ;  /* 0x000000ffff087224 */ /* 0x002fe200078e0044 */
[----:B------:R-:W-:Y:S01]  /*166eb0*/  MOV R9, R77 ;  /* 0x0000004d00097202 */ /* 0x000fe20000000f00 */
[----:B------:R-:W4:Y:S04]  /*166ec0*/  LDL.LU R68, [R1+0x5be0] ;  /* 0x005be00001447983 */ /* 0x000f280000300800 */
[----:B------:R1:W-:Y:S02]  /*166ed0*/  LDGSTS.E [R11+-0x66400], [R8.64], P2 ;  /* 0x99c00000080b7fae */ /* 0x0003e40009121844 */
[----:B-1----:R-:W-:Y:S01]  /*166ee0*/  IMAD.MOV.U32 R8, RZ, RZ, R75 ;  /* 0x000000ffff087224 */ /* 0x002fe200078e004b */
[----:B---3--:R-:W-:-:S05]  /*166ef0*/  IADD3 R73, P1, R73, R199, RZ ;  /* 0x000000c749497210 */ /* 0x008fca0007f3e0ff */
[----:B------:R-:W-:Y:S01]  /*166f00*/  STL [R1+0x5c6c], R73 ;  /* 0x005c6c4901007387 */ /* 0x000fe20000100800 */
[--C-:B------:R-:W-:Y:S02]  /*166f10*/  IMAD.X R76, R76, 0x1, R0.reuse, P5 ;  /* 0x000000014c4c7824 */ /* 0x100fe400028e0600 */
[--C-:B--2---:R-:W-:Y:S01]  /*166f20*/  IMAD.X R74, R74, 0x1, R0.reuse, P1 ;  /* 0x000000014a4a7824 */ /* 0x104fe200008e0600 */
[-C--:B------:R-:W-:Y:S02]  /*166f30*/  IADD3 R57, P5, R57, R199.reuse, RZ ;  /* 0x000000c739397210 */ /* 0x080fe40007fbe0ff */
[----:B------:R-:W-:Y:S01]  /*166f40*/  MOV R9, R76 ;  /* 0x0000004c00097202 */ /* 0x000fe20000000f00 */
[----:B------:R1:W-:Y:S01]  /*166f50*/  STL [R1+0x5c68], R76 ;  /* 0x005c684c01007387 */ /* 0x0003e20000100800 */
[----:B------:R-:W2:Y:S02]  /*166f60*/  LDL.LU R78, [R1+0x5be4] ;  /* 0x005be400014e7983 */ /* 0x000ea40000300800 */
[----:B------:R-:W3:Y:S02]  /*166f70*/  LDL.LU R79, [R1+0x5bd8] ;  /* 0x005bd800014f7983 */ /* 0x000ee40000300800 */
[----:B------:R-:W-:Y:S02]  /*166f80*/  STL [R1+0x5c64], R57 ;  /* 0x005c643901007387 */ /* 0x000fe40000100800 */
[----:B------:R-:W-:Y:S01]  /*166f90*/  IMAD.X R71, R71, 0x1, R0, P5 ;  /* 0x0000000147477824 */ /* 0x000fe200028e0600 */
[----:B------:R4:W-:Y:S04]  /*166fa0*/  STL [R1+0x5c60], R74 ;  /* 0x005c604a01007387 */ /* 0x0009e80000100800 */
[----:B------:R4:W-:Y:S04]  /*166fb0*/  LDGSTS.E [R10+-0x66300], [R8.64], P2 ;  /* 0x99d00000080a7fae */ /* 0x0009e80009121844 */
[----:B-1----:R-:W3:Y:S01]  /*166fc0*/  LDL.LU R76, [R1+0x5b7c] ;  /* 0x005b7c00014c7983 */ /* 0x002ee20000300800 */
[----:B----4-:R-:W-:-:S02]  /*166fd0*/  IADD3 R70, P1, R70, R199, RZ ;  /* 0x000000c746467210 */ /* 0x010fc40007f3e0ff */
[----:B------:R-:W-:Y:S01]  /*166fe0*/  IADD3 R58, P5, R58, R199, RZ ;  /* 0x000000c73a3a7210 */ /* 0x000fe20007fbe0ff */
[----:B------:R-:W-:Y:S01]  /*166ff0*/  IMAD.MOV.U32 R8, RZ, RZ, R73 ;  /* 0x000000ffff087224 */ /* 0x000fe200078e0049 */
[----:B------:R-:W-:Y:S01]  /*167000*/  MOV R9, R74 ;  /* 0x0000004a00097202 */ /* 0x000fe20000000f00 */
[----:B------:R-:W4:Y:S01]  /*167010*/  LDL.LU R73, [R1+0x5b74] ;  /* 0x005b740001497983 */ /* 0x000f220000300800 */
[----:B------:R-:W-:Y:S02]  /*167020*/  STL [R1+0x5bfc], R70 ;  /* 0x005bfc4601007387 */ /* 0x000fe40000100800 */
[----:B------:R1:W-:Y:S02]  /*167030*/  STL [R1+0x5c58], R71 ;  /* 0x005c584701007387 */ /* 0x0003e40000100800 */
[----:B------:R-:W4:Y:S01]  /*167040*/  LDL.LU R77, [R1+0x5b70] ;  /* 0x005b7000014d7983 */ /* 0x000f220000300800 */
[----:B------:R1:W-:Y:S04]  /*167050*/  LDGSTS.E [R11+-0x66200], [R8.64], P2 ;  /* 0x99e00000080b7fae */ /* 0x0003e80009121844 */
[----:B------:R-:W-:Y:S01]  /*167060*/  STL [R1+0x5bf4], R58 ;  /* 0x005bf43a01007387 */ /* 0x000fe20000100800 */
[----:B------:R-:W-:-:S02]  /*167070*/  IMAD.X R72, R72, 0x1, R0, P1 ;  /* 0x0000000148487824 */ /* 0x000fc400008e0600 */
[----:B-1----:R-:W-:Y:S01]  /*167080*/  IMAD.MOV.U32 R8, RZ, RZ, R57 ;  /* 0x000000ffff087224 */ /* 0x002fe200078e0039 */
[----:B------:R-:W-:Y:S02]  /*167090*/  MOV R9, R71 ;  /* 0x0000004700097202 */ /* 0x000fe40000000f00 */
[----:B------:R1:W-:Y:S01]  /*1670a0*/  STL [R1+0x5bf0], R72 ;  /* 0x005bf04801007387 */ /* 0x0003e20000100800 */
[----:B------:R-:W4:Y:S02]  /*1670b0*/  LDL.LU R74, [R1+0x5b68] ;  /* 0x005b6800014a7983 */ /* 0x000f240000300800 */
[----:B------:R-:W4:Y:S02]  /*1670c0*/  LDL.LU R71, [R1+0x5b6c] ;  /* 0x005b6c0001477983 */ /* 0x000f240000300800 */
[----:B------:R-:W4:Y:S01]  /*1670d0*/  LDL.LU R57, [R1+0x5b64] ;  /* 0x005b640001397983 */ /* 0x000f220000300800 */
[----:B------:R1:W-:Y:S02]  /*1670e0*/  LDGSTS.E [R10+-0x66100], [R8.64], P2 ;  /* 0x99f00000080a7fae */ /* 0x0003e40009121844 */
[----:B-1----:R-:W-:-:S02]  /*1670f0*/  MOV R9, R72 ;  /* 0x0000004800097202 */ /* 0x002fc40000000f00 */
[----:B------:R-:W4:Y:S01]  /*167100*/  LDL.LU R72, [R1+0x5b60] ;  /* 0x005b600001487983 */ /* 0x000f220000300800 */
[----:B------:R-:W-:Y:S01]  /*167110*/  IADD3 R59, P1, R59, R199, RZ ;  /* 0x000000c73b3b7210 */ /* 0x000fe20007f3e0ff */
[----:B------:R-:W-:Y:S02]  /*167120*/  IMAD.MOV.U32 R8, RZ, RZ, R70 ;  /* 0x000000ffff087224 */ /* 0x000fe400078e0046 */
[--C-:B------:R-:W-:Y:S02]  /*167130*/  IMAD.X R69, R69, 0x1, R0.reuse, P5 ;  /* 0x0000000145457824 */ /* 0x100fe400028e0600 */
[----:B------:R-:W-:Y:S04]  /*167140*/  STL [R1+0x5bec], R59 ;  /* 0x005bec3b01007387 */ /* 0x000fe80000100800 */
[----:B------:R1:W-:Y:S01]  /*167150*/  LDGSTS.E [R11+-0x65400], [R8.64], P3 ;  /* 0x9ac00000080b7fae */ /* 0x0003e20009921844 */
[----:B------:R-:W-:Y:S02]  /*167160*/  STL [R1+0x5be8], R69 ;  /* 0x005be84501007387 */ /* 0x000fe40000100800 */
[----:B------:R-:W4:Y:S02]  /*167170*/  LDL.LU R70, [R1+0x5b58] ;  /* 0x005b580001467983 */ /* 0x000f240000300800 */
[----:B------:R-:W-:-:S02]  /*167180*/  IMAD.X R68, R68, 0x1, R0, P1 ;  /* 0x0000000144447824 */ /* 0x000fc400008e0600 */
[----:B-1----:R-:W-:Y:S01]  /*167190*/  IMAD.MOV.U32 R8, RZ, RZ, R58 ;  /* 0x000000ffff087224 */ /* 0x002fe200078e003a */
[----:B------:R-:W-:-:S05]  /*1671a0*/  MOV R9, R69 ;  /* 0x0000004500097202 */ /* 0x000fca0000000f00 */
[----:B------:R1:W-:Y:S02]  /*1671b0*/  LDGSTS.E [R10+-0x65300], [R8.64], P3 ;  /* 0x9ad00000080a7fae */ /* 0x0003e40009921844 */
[----:B-1----:R-:W-:Y:S01]  /*1671c0*/  MOV R9, R68 ;  /* 0x0000004400097202 */ /* 0x002fe20000000f00 */
[----:B------:R-:W-:-:S05]  /*1671d0*/  IMAD.MOV.U32 R8, RZ, RZ, R59 ;  /* 0x000000ffff087224 */ /* 0x000fca00078e003b */
[----:B------:R1:W-:Y:S01]  /*1671e0*/  LDGSTS.E [R11+-0x65200], [R8.64], P3 ;  /* 0x9ae00000080b7fae */ /* 0x0003e20009921844 */
[----:B--2---:R-:W-:-:S05]  /*1671f0*/  IADD3 R78, P2, R78, R199, RZ ;  /* 0x000000c74e4e7210 */ /* 0x004fca0007f5e0ff */
[----:B------:R-:W-:Y:S01]  /*167200*/  STL [R1+0x5be4], R78 ;  /* 0x005be44e01007387 */ /* 0x000fe20000100800 */
[----:B------:R2:W-:Y:S02]  /*167210*/  STL [R1+0x5be0], R68 ;  /* 0x005be04401007387 */ /* 0x0005e40000100800 */
[----:B---3--:R-:W-:Y:S01]  /*167220*/  IMAD.X R79, R79, 0x1, R0, P2 ;  /* 0x000000014f4f7824 */ /* 0x008fe200010e0600 */
[----:B------:R-:W3:Y:S01]  /*167230*/  LDL.LU R58, [R1+0x5afc] ;  /* 0x005afc00013a7983 */ /* 0x000ee20000300800 */
[----:B------:R-:W-:-:S03]  /*167240*/  IADD3 R76, P1, R76, R199, RZ ;  /* 0x000000c74c4c7210 */ /* 0x000fc60007f3e0ff */
[----:B------:R-:W3:Y:S04]  /*167250*/  LDL.LU R75, [R1+0x5984] ;  /* 0x00598400014b7983 */ /* 0x000ee80000300800 */
[----:B--2---:R-:W2:Y:S01]  /*167260*/  LDL.LU.64 R68, [R1+0x4ca0] ;  /* 0x004ca00001447983 */ /* 0x004ea20000300a00 */
[----:B----4-:R-:W-:-:S03]  /*167270*/  IADD3 R73, P2, R73, R199, RZ ;  /* 0x000000c749497210 */ /* 0x010fc60007f5e0ff */
[----:B------:R-:W-:Y:S01]  /*167280*/  STL [R1+0x5b7c], R76 ;  /* 0x005b7c4c01007387 */ /* 0x000fe20000100800 */
[----:B------:R-:W-:Y:S02]  /*167290*/  IMAD.X R77, R77, 0x1, R0, P1 ;  /* 0x000000014d4d7824 */ /* 0x000fe400008e0600 */
[----:B------:R4:W-:Y:S01]  /*1672a0*/  STL [R1+0x5bd8], R79 ;  /* 0x005bd84f01007387 */ /* 0x0009e20000100800 */
[----:B------:R-:W2:Y:S01]  /*1672b0*/  LDL.LU R59, [R1+0x5af0] ;  /* 0x005af000013b7983 */ /* 0x000ea20000300800 */
[----:B------:R-:W2:Y:S02]  /*1672c0*/  LDL.LU R86, [R1+0x5978] ;  /* 0x0059780001567983 */ /* 0x000ea40000300800 */
[----:B------:R-:W-:Y:S02]  /*1672d0*/  STL [R1+0x5b74], R73 ;  /* 0x005b744901007387 */ /* 0x000fe40000100800 */
[----:B------:R-:W-:Y:S02]  /*1672e0*/  STL [R1+0x5b70], R77 ;  /* 0x005b704d01007387 */ /* 0x000fe40000100800 */
[----:B-1----:R-:W-:Y:S01]  /*1672f0*/  IMAD.MOV.U32 R8, RZ, RZ, R78 ;  /* 0x000000ffff087224 */ /* 0x002fe200078e004e */
[----:B------:R-:W-:Y:S01]  /*167300*/  MOV R9, R79 ;  /* 0x0000004f00097202 */ /* 0x000fe20000000f00 */
[----:B------:R-:W-:-:S04]  /*167310*/  IMAD.MOV.U32 R198, RZ, RZ, c[0x0][0x18c] ;  /* 0x00006300ffc67624 */ /* 0x000fc800078e00ff */
[----:B------:R1:W-:Y:S01]  /*167320*/  LDGSTS.E [R10+-0x65100], [R8.64], P3 ;  /* 0x9af00000080a7fae */ /* 0x0003e20009921844 */
[-C--:B------:R-:W-:Y:S01]  /*167330*/  IADD3 R71, P1, R71, R199.reuse, RZ ;  /* 0x000000c747477210 */ /* 0x080fe20007f3e0ff */
[----:B------:R-:W-:Y:S01]  /*167340*/  IMAD.X R74, R74, 0x1, R0, P2 ;  /* 0x000000014a4a7824 */ /* 0x000fe200010e0600 */
[----:B------:R-:W-:-:S03]  /*167350*/  IADD3 R57, P2, R57, R199, RZ ;  /* 0x000000c739397210 */ /* 0x000fc60007f5e0ff */
[----:B------:R-:W-:Y:S01]  /*167360*/  STL [R1+0x5b6c], R71 ;  /* 0x005b6c4701007387 */ /* 0x000fe20000100800 */
[----:B------:R1:W-:Y:S02]  /*167370*/  STL [R1+0x5b68], R74 ;  /* 0x005b684a01007387 */ /* 0x0003e40000100800 */
[----:B----4-:R-:W4:Y:S02]  /*167380*/  LDL.LU.64 R78, [R1+0x4ca8] ;  /* 0x004ca800014e7983 */ /* 0x010f240000300a00 */
[----:B------:R1:W-:Y:S02]  /*167390*/  STL [R1+0x5b64], R57 ;  /* 0x005b643901007387 */ /* 0x0003e40000100800 */
[----:B------:R-:W-:-:S05]  /*1673a0*/  IMAD.X R72, R72, 0x1, R0, P1 ;  /* 0x0000000148487824 */ /* 0x000fca00008e0600 */
[----:B------:R-:W-:Y:S01]  /*1673b0*/  STL [R1+0x5b60], R72 ;  /* 0x005b604801007387 */ /* 0x000fe20000100800 */
[----:B------:R-:W4:Y:S02]  /*1673c0*/  LDL.LU R84, [R1+0x5974] ;  /* 0x0059740001547983 */ /* 0x000f240000300800 */
[----:B------:R-:W4:Y:S02]  /*1673d0*/  LDL.LU R85, [R1+0x5490] ;  /* 0x0054900001557983 */ /* 0x000f240000300800 */
[----:B-1----:R-:W-:Y:S01]  /*1673e0*/  IMAD.MOV.U32 R8, RZ, RZ, R76 ;  /* 0x000000ffff087224 */ /* 0x002fe200078e004c */
[----:B------:R-:W-:Y:S01]  /*1673f0*/  MOV R9, R77 ;  /* 0x0000004d00097202 */ /* 0x000fe20000000f00 */
[----:B------:R-:W-:Y:S02]  /*167400*/  IMAD.SHL.U32 R198, R198, 0x80, RZ ;  /* 0x00000080c6c67824 */ /* 0x000fe400078e00ff */
[----:B------:R-:W-:Y:S02]  /*167410*/  IMAD.X R70, R70, 0x1, R0, P2 ;  /* 0x0000000146467824 */ /* 0x000fe400010e0600 */
[----:B------:R1:W-:Y:S01]  /*167420*/  LDGSTS.E [R11+-0x64400], [R8.64], P4 ;  /* 0x9bc00000080b7fae */ /* 0x0003e2000a121844 */
[----:B------:R-:W-:-:S03]  /*167430*/  SHF.L.U32 R198, R198, 0x2, RZ ;  /* 0x00000002c6c67819 */ /* 0x000fc600000006ff */
[----:B------:R4:W-:Y:S01]  /*167440*/  STL [R1+0x5b58], R70 ;  /* 0x005b584601007387 */ /* 0x0009e20000100800 */
[----:B-1----:R-:W-:Y:S01]  /*167450*/  IMAD.MOV.U32 R8, RZ, RZ, R73 ;  /* 0x000000ffff087224 */ /* 0x002fe200078e0049 */
[----:B------:R-:W-:-:S05]  /*167460*/  MOV R9, R74 ;  /* 0x0000004a00097202 */ /* 0x000fca0000000f00 */
[----:B------:R1:W-:Y:S02]  /*167470*/  LDGSTS.E [R10+-0x64300], [R8.64], P4 ;  /* 0x9bd00000080a7fae */ /* 0x0003e4000a121844 */
[----:B-1----:R-:W-:Y:S01]  /*167480*/  IMAD.MOV.U32 R8, RZ, RZ, R71 ;  /* 0x000000ffff087224 */ /* 0x002fe200078e0047 */
[----:B------:R-:W-:Y:S02]  /*167490*/  MOV R9, R72 ;  /* 0x0000004800097202 */ /* 0x000fe40000000f00 */
[----:B------:R-:W-:-:S03]  /*1674a0*/  LOP3.LUT R74, R207, 0x3f, RZ, 0xc0, !PT ;  /* 0x0000003fcf4a7812 */ /* 0x000fc600078ec0ff */
[----:B------:R1:W-:Y:S01]  /*1674b0*/  LDGSTS.E [R11+-0x64200], [R8.64], P4 ;  /* 0x9be00000080b7fae */ /* 0x0003e2000a121844 */
[C---:B------:R-:W-:Y:S02]  /*1674c0*/  ISETP.GT.AND P6, PT, R3.reuse, 0x77, PT ;  /* 0x000000770300780c */ /* 0x040fe40003fc4270 */
[----:B------:R-:W-:Y:S01]  /*1674d0*/  ISETP.GT.AND P3, PT, R3, 0x7f, PT ;  /* 0x0000007f0300780c */ /* 0x000fe20003f64270 */
[----:B-1----:R-:W-:Y:S02]  /*1674e0*/  IMAD.MOV.U32 R8, RZ, RZ, R57 ;  /* 0x000000ffff087224 */ /* 0x002fe400078e0039 */
[----:B------:R-:W-:Y:S01]  /*1674f0*/  IMAD.MOV.U32 R9, RZ, RZ, R70 ;  /* 0x000000ffff097224 */ /* 0x000fe200078e0046 */
[----:B------:R-:W-:-:S04]  /*167500*/  LOP3.LUT R57, R197, 0x40, RZ, 0xfc, !PT ;  /* 0x00000040c5397812 */ /* 0x000fc800078efcff */
[----:B------:R1:W-:Y:S01]  /*167510*/  LDGSTS.E [R10+-0x64100], [R8.64], P4 ;  /* 0x9bf00000080a7fae */ /* 0x0003e2000a121844 */
[----:B------:R-:W-:Y:S02]  /*167520*/  ISETP.GE.AND P4, PT, R57, R3, PT ;  /* 0x000000033900720c */ /* 0x000fe40003f86270 */
[-C--:B---3--:R-:W-:Y:S02]  /*167530*/  IADD3 R58, P1, R58, R199.reuse, RZ ;  /* 0x000000c73a3a7210 */ /* 0x088fe40007f3e0ff */
[----:B------:R-:W-:-:S03]  /*167540*/  IADD3 R75, P2, R75, R199, RZ ;  /* 0x000000c74b4b7210 */ /* 0x000fc60007f5e0ff */
[----:B------:R2:W-:Y:S01]  /*167550*/  STL [R1+0x5afc], R58 ;  /* 0x005afc3a01007387 */ /* 0x0005e20000100800 */
[----:B------:R-:W3:Y:S02]  /*167560*/  LDL.LU R73, [R1+0x548c] ;  /* 0x00548c0001497983 */ /* 0x000ee40000300800 */
[----:B------:R-:W-:Y:S01]  /*167570*/  STL [R1+0x5984], R75 ;  /* 0x0059844b01007387 */ /* 0x000fe20000100800 */
[----:B--2---:R-:W-:Y:S02]  /*167580*/  IADD3 R71, P5, R68, R198, RZ ;  /* 0x000000c644477210 */ /* 0x004fe40007fbe0ff */
[----:B------:R-:W-:Y:S01]  /*167590*/  IADD3.X R59, R59, R0, RZ, P1, !PT ;  /* 0x000000003b3b7210 */ /* 0x000fe20000ffe4ff */
[----:B------:R-:W-:Y:S02]  /*1675a0*/  IMAD.X R86, R86, 0x1, R0, P2 ;  /* 0x0000000156567824 */ /* 0x000fe400010e0600 */
[----:B------:R-:W-:Y:S02]  /*1675b0*/  IMAD.X R69, R69, 0x1, R2, P5 ;  /* 0x0000000145457824 */ /* 0x000fe400028e0602 */
[----:B------:R2:W-:Y:S01]  /*1675c0*/  STL [R1+0x5af0], R59 ;  /* 0x005af03b01007387 */ /* 0x0005e20000100800 */
[----:B------:R-:W-:Y:S02]  /*1675d0*/  STL [R1+0x5978], R86 ;  /* 0x0059785601007387 */ /* 0x000fe40000100800 */
[----:B------:R-:W3:Y:S01]  /*1675e0*/  LDL.LU R76, [R1+0x4d44] ;  /* 0x004d4400014c7983 */ /* 0x000ee20000300800 */
[----:B------:R-:W-:-:S02]  /*1675f0*/  ISETP.GT.AND P1, PT, R3, 0x73, PT ;  /* 0x000000730300780c */ /* 0x000fc40003f24270 */
[----:B------:R-:W-:Y:S02]  /*167600*/  ISETP.GT.AND P2, PT, R3, 0x7b, PT ;  /* 0x0000007b0300780c */ /* 0x000fe40003f44270 */
[----:B-1----:R-:W-:Y:S01]  /*167610*/  SEL R8, RZ, 0x4, !P1 ;  /* 0x00000004ff087807 */ /* 0x002fe20004800000 */
[----:B------:R-:W-:Y:S01]  /*167620*/  ISETP.GE.AND P1, PT, R74, R3, PT ;  /* 0x000000034a00720c */ /* 0x000fe20003f26270 */
[----:B------:R-:W-:Y:S02]  /*167630*/  SEL R3, RZ, 0x4, !P6 ;  /* 0x00000004ff037807 */ /* 0x000fe40007000000 */
[----:B----4-:R-:W-:Y:S02]  /*167640*/  IADD3 R70, P6, R78, R198, RZ ;  /* 0x000000c64e467210 */ /* 0x010fe40007fde0ff */
[----:B------:R-:W-:-:S05]  /*167650*/  IADD3 R84, P5, R84, R199, RZ ;  /* 0x000000c754547210 */ /* 0x000fca0007fbe0ff */
[----:B------:R-:W-:Y:S01]  /*167660*/  IMAD.X R85, R85, 0x1, R0, P5 ;  /* 0x0000000155557824 */ /* 0x000fe200028e0600 */
[----:B------:R-:W-:Y:S04]  /*167670*/  STL [R1+0x5974], R84 ;  /* 0x0059745401007387 */ /* 0x000fe80000100800 */
[----:B------:R-:W-:Y:S01]  /*167680*/  STL [R1+0x5490], R85 ;  /* 0x0054905501007387 */ /* 0x000fe20000100800 */
[----:B------:R-:W4:Y:S02]  /*167690*/  LDL.LU R83, [R1+0x5a90] ;  /* 0x005a900001537983 */ /* 0x000f240000300800 */
[----:B------:R-:W4:Y:S02]  /*1676a0*/  LDL.LU R78, [R1+0x5a9c] ;  /* 0x005a9c00014e7983 */ /* 0x000f240000300800 */
[----:B------:R-:W4:Y:S01]  /*1676b0*/  LDL.LU R82, [R1+0x5a88] ;  /* 0x005a880001527983 */ /* 0x000f220000300800 */
[----:B------:R-:W4:Y:S01]  /*1676c0*/  LDL.LU R80, [R1+0x5a94] ;  /* 0x005a940001507983 */ /* 0x000f220000300800 */
[----:B------:R-:W-:-:S02]  /*1676d0*/  IADD3.X R68, R79, R2, RZ, P6, !PT ;  /* 0x000000024f447210 */ /* 0x000fc400037fe4ff */
[----:B------:R-:W4:Y:S01]  /*1676e0*/  LDL.LU R79, [R1+0x5a8c] ;  /* 0x005a8c00014f7983 */ /* 0x000f220000300800 */
[----:B------:R-:W-:Y:S02]  /*1676f0*/  SEL R8, R8, RZ, !P0 ;  /* 0x000000ff08087207 */ /* 0x000fe40004000000 */
[----:B------:R-:W-:Y:S02]  /*167700*/  SEL R3, R3, RZ, !P0 ;  /* 0x000000ff03037207 */ /* 0x000fe40004000000 */
[----:B------:R-:W-:Y:S02]  /*167710*/  SEL R9, RZ, 0x4, !P2 ;  /* 0x00000004ff097807 */ /* 0x000fe40005000000 */
[----:B------:R-:W-:Y:S02]  /*167720*/  ISETP.NE.U32.AND P5, PT, R8, RZ, PT ;  /* 0x000000ff0800720c */ /* 0x000fe40003fa5070 */
[----:B------:R-:W-:Y:S01]  /*167730*/  ISETP.NE.U32.AND P2, PT, R3, RZ, PT ;  /* 0x000000ff0300720c */ /* 0x000fe20003f45070 */
[----:B------:R-:W-:Y:S01]  /*167740*/  SEL R3, R9, RZ, !P0 ;  /* 0x000000ff09037207 */ /* 0x000fe20004000000 */
[----:B------:R-:W-:-:S02]  /*167750*/  SEL R9, RZ, 0x4, P4 ;  /* 0x00000004ff097807 */ /* 0x000fc40002000000 */
[----:B------:R-:W-:Y:S02]  /*167760*/  SEL R8, RZ, 0x4, !P3 ;  /* 0x00000004ff087807 */ /* 0x000fe40005800000 */
[----:B------:R-:W-:Y:S02]  /*167770*/  IADD3 R72, R56, 0x100000, RZ ;  /* 0x0010000038487810 */ /* 0x000fe40007ffe0ff */
[----:B------:R-:W-:Y:S01]  /*167780*/  ISETP.NE.U32.AND P3, PT, R3, RZ, PT ;  /* 0x000000ff0300720c */ /* 0x000fe20003f65070 */
[----:B------:R-:W-:Y:S01]  /*167790*/  SEL R3, R9, RZ, !P0 ;  /* 0x000000ff09037207 */ /* 0x000fe20004000000 */
[----:B------:R-:W-:Y:S02]  /*1677a0*/  SEL R57, RZ, 0x4, P1 ;  /* 0x00000004ff397807 */ /* 0x000fe40000800000 */
[----:B------:R-:W-:Y:S02]  /*1677b0*/  SEL R8, R8, RZ, !P0 ;  /* 0x000000ff08087207 */ /* 0x000fe40004000000 */
[----:B------:R-:W-:Y:S01]  /*1677c0*/  ISETP.NE.U32.AND P1, PT, R3, RZ, PT ;  /* 0x000000ff0300720c */ /* 0x000fe20003f25070 */
[----:B------:R-:W-:Y:S01]  /*1677d0*/  IADD3 R3, R56, 0x100000, RZ ;  /* 0x0010000038037810 */ /* 0x000fe20007ffe0ff */
[----:B------:R1:W-:Y:S01]  /*1677e0*/  LDGSTS.E [R72+-0x63400], [R58.64], P5 ;  /* 0x9cc000003a487fae */ /* 0x0003e2000a921844 */
[----:B------:R-:W-:-:S02]  /*1677f0*/  ISETP.NE.U32.AND P4, PT, R8, RZ, PT ;  /* 0x000000ff0800720c */ /* 0x000fc40003f85070 */
[----:B------:R-:W-:Y:S01]  /*167800*/  HMMA.1688.F32.TF32 R8, R4, R150, R60 ;  /* 0x000000960408723c */ /* 0x000fe2000008103c */
[----:B-1----:R-:W-:Y:S01]  /*167810*/  MOV R58, R75 ;  /* 0x0000004b003a7202 */ /* 0x002fe20000000f00 */
[----:B--2---:R-:W-:-:S05]  /*167820*/  IMAD.MOV.U32 R59, RZ, RZ, R86 ;  /* 0x000000ffff3b7224 */ /* 0x004fca00078e0056 */
[C---:B------:R-:W-:Y:S01]  /*167830*/  IADD3 R61, R56.reuse, 0x100000, RZ ;  /* 0x00100000383d7810 */ /* 0x040fe20007ffe0ff */
[----:B------:R1:W-:Y:S01]  /*167840*/  LDGSTS.E [R3+-0x63300], [R58.64], P5 ;  /* 0x9cd000003a037fae */ /* 0x0003e2000a921844 */
[----:B------:R-:W-:Y:S01]  /*167850*/  IADD3 R60, R56, 0x100000, RZ ;  /* 0x00100000383c7810 */ /* 0x000fe20007ffe0ff */
[----:B-1----:R-:W-:Y:S01]  /*167860*/  IMAD.MOV.U32 R58, RZ, RZ, R84 ;  /* 0x000000ffff3a7224 */ /* 0x002fe200078e0054 */
[----:B------:R-:W-:Y:S02]  /*167870*/  MOV R59, R85 ;  /* 0x00000055003b7202 */ /* 0x000fe40000000f00 */
[----:B------:R-:W-:-:S03]  /*167880*/  SEL R3, R57, RZ, !P0 ;  /* 0x000000ff39037207 */ /* 0x000fc60004000000 */
[----:B------:R1:W-:Y:S01]  /*167890*/  LDGSTS.E [R61+-0x63200], [R58.64], P5 ;  /* 0x9ce000003a3d7fae */ /* 0x0003e2000a921844 */
[----:B---3--:R-:W-:-:S05]  /*1678a0*/  IADD3 R73, P6, R73, R199, RZ ;  /* 0x000000c749497210 */ /* 0x008fca0007fde0ff */
[----:B------:R2:W-:Y:S01]  /*1678b0*/  STL [R1+0x548c], R73 ;  /* 0x00548c4901007387 */ /* 0x0005e20000100800 */
[----:B-1----:R-:W-:Y:S02]  /*1678c0*/  IMAD.MOV.U32 R58, RZ, RZ, R73 ;  /* 0x000000ffff3a7224 */ /* 0x002fe400078e0049 */
[----:B------:R-:W-:-:S05]  /*1678d0*/  IMAD.X R76, R76, 0x1, R0, P6 ;  /* 0x000000014c4c7824 */ /* 0x000fca00030e0600 */
[----:B------:R1:W-:Y:S01]  /*1678e0*/  STL [R1+0x4d44], R76 ;  /* 0x004d444c01007387 */ /* 0x0003e20000100800 */
[----:B------:R-:W3:Y:S02]  /*1678f0*/  LDL.LU R77, [R1+0x5a84] ;  /* 0x005a8400014d7983 */ /* 0x000ee40000300800 */
[----:B------:R-:W3:Y:S02]  /*167900*/  LDL.LU R81, [R1+0x5a80] ;  /* 0x005a800001517983 */ /* 0x000ee40000300800 */
[----:B------:R-:W-:Y:S01]  /*167910*/  IMAD.MOV.U32 R59, RZ, RZ, R76 ;  /* 0x000000ffff3b7224 */ /* 0x000fe200078e004c */
[----:B------:R-:W3:Y:S01]  /*167920*/  LDL.LU R75, [R1+0x5a1c] ;  /* 0x005a1c00014b7983 */ /* 0x000ee20000300800 */
[----:B------:R-:W3:Y:S02]  /*167930*/  LDL.LU R63, [R1+0x5a78] ;  /* 0x005a7800013f7983 */ /* 0x000ee40000300800 */
[----:B------:R-:W3:Y:S02]  /*167940*/  LDL.LU R62, [R1+0x5a14] ;  /* 0x005a1400013e7983 */ /* 0x000ee40000300800 */
[----:B------:R-:W3:Y:S01]  /*167950*/  LDL.LU R61, [R1+0x5a10] ;  /* 0x005a1000013d7983 */ /* 0x000ee20000300800 */
[----:B------:R1:W-:Y:S01]  /*167960*/  LDGSTS.E [R60+-0x63100], [R58.64], P5 ;  /* 0x9cf000003a3c7fae */ /* 0x0003e2000a921844 */
[----:B----4-:R-:W-:-:S02]  /*167970*/  IADD3 R78, P0, R78, R199, RZ ;  /* 0x000000c74e4e7210 */ /* 0x010fc40007f1e0ff */
[----:B------:R-:W-:Y:S02]  /*167980*/  IADD3 R80, P5, R80, R199, RZ ;  /* 0x000000c750507210 */ /* 0x000fe40007fbe0ff */
[----:B------:R-:W-:Y:S01]  /*167990*/  IADD3.X R83, R83, R0, RZ, P0, !PT ;  /* 0x0000000053537210 */ /* 0x000fe200007fe4ff */
[----:B------:R4:W-:Y:S02]  /*1679a0*/  STL [R1+0x5a9c], R78 ;  /* 0x005a9c4e01007387 */ /* 0x0009e40000100800 */
[----:B------:R4:W-:Y:S01]  /*1679b0*/  STL [R1+0x5a94], R80 ;  /* 0x005a945001007387 */ /* 0x0009e20000100800 */
[----:B------:R-:W-:Y:S01]  /*1679c0*/  ISETP.NE.U32.AND P0, PT, R3, RZ, PT ;  /* 0x000000ff0300720c */ /* 0x000fe20003f05070 */
[----:B------:R-:W-:Y:S01]  /*1679d0*/  STL [R1+0x5a90], R83 ;  /* 0x005a905301007387 */ /* 0x000fe20000100800 */
[----:B--2---:R-:W2:Y:S02]  /*1679e0*/  LDL.LU R73, [R1+0x5a08] ;  /* 0x005a080001497983 */ /* 0x004ea40000300800 */
[----:B-1----:R-:W2:Y:S01]  /*1679f0*/  LDL.LU R76, [R1+0x5a0c] ;  /* 0x005a0c00014c7983 */ /* 0x002ea20000300800 */
[----:B------:R-:W-:Y:S01]  /*167a00*/  IADD3 R3, R56, 0x100000, RZ ;  /* 0x0010000038037810 */ /* 0x000fe20007ffe0ff */
[----:B------:R-:W-:-:S02]  /*167a10*/  IMAD.X R82, R82, 0x1, R0, P5 ;  /* 0x0000000152527824 */ /* 0x000fc400028e0600 */
[----:B------:R-:W-:Y:S01]  /*167a20*/  IMAD.MOV.U32 R58, RZ, RZ, R78 ;  /* 0x000000ffff3a7224 */ /* 0x000fe200078e004e */
[----:B------:R-:W-:Y:S02]  /*167a30*/  MOV R59, R83 ;  /* 0x00000053003b7202 */ /* 0x000fe40000000f00 */
[----:B------:R-:W-:Y:S01]  /*167a40*/  IADD3 R79, P5, R79, R199, RZ ;  /* 0x000000c74f4f7210 */ /* 0x000fe20007fbe0ff */
[----:B----4-:R-:W4:Y:S01]  /*167a50*/  LDL.LU R78, [R1+0x5a04] ;  /* 0x005a0400014e7983 */ /* 0x010f220000300800 */
[----:B------:R-:W-:Y:S03]  /*167a60*/  STL [R1+0x5a88], R82 ;  /* 0x005a885201007387 */ /* 0x000fe60000100800 */
[----:B------:R1:W-:Y:S04]  /*167a70*/  LDGSTS.E [R3+-0x62400], [R58.64], P2 ;  /* 0x9dc000003a037fae */ /* 0x0003e80009121844 */
[----:B------:R1:W-:Y:S02]  /*167a80*/  STL [R1+0x5a8c], R79 ;  /* 0x005a8c4f01007387 */ /* 0x0003e40000100800 */
[----:B-1----:R-:W-:-:S02]  /*167a90*/  IMAD.MOV.U32 R58, RZ, RZ, R80 ;  /* 0x000000ffff3a7224 */ /* 0x002fc400078e0050 */
[----:B------:R-:W4:Y:S01]  /*167aa0*/  LDL.LU R80, [R1+0x5a00] ;  /* 0x005a000001507983 */ /* 0x000f220000300800 */
[----:B------:R-:W-:Y:S02]  /*167ab0*/  IADD3 R57, R56, 0x100000, RZ ;  /* 0x0010000038397810 */ /* 0x000fe40007ffe0ff */
[----:B------:R-:W-:-:S05]  /*167ac0*/  MOV R59, R82 ;  /* 0x00000052003b7202 */ /* 0x000fca0000000f00 */
[----:B------:R1:W-:Y:S01]  /*167ad0*/  LDGSTS.E [R57+-0x62300], [R58.64], P2 ;  /* 0x9dd000003a397fae */ /* 0x0003e20009121844 */
[C---:B------:R-:W-:Y:S08]  /*167ae0*/  HMMA.1688.F32.TF32 R40, R4.reuse, R138, R40 ;  /* 0x0000008a0428723c */ /* 0x040ff00000081028 */
[C---:B------:R-:W-:Y:S08]  /*167af0*/  HMMA.1688.F32.TF32 R36, R4.reuse, R170, R36 ;  /* 0x000000aa0424723c */ /* 0x040ff00000081024 */
[C---:B------:R-:W-:Y:S08]  /*167b00*/  HMMA.1688.F32.TF32 R32, R4.reuse, R166, R32 ;  /* 0x000000a60420723c */ /* 0x040ff00000081020 */
[C---:B------:R-:W-:Y:S08]  /*167b10*/  HMMA.1688.F32.TF32 R28, R4.reuse, R218, R28 ;  /* 0x000000da041c723c */ /* 0x040ff0000008101c */
[C---:B------:R-:W-:Y:S08]  /*167b20*/  HMMA.1688.F32.TF32 R20, R4.reuse, R158, R20 ;  /* 0x0000009e0414723c */ /* 0x040ff00000081014 */
[----:B------:R-:W-:Y:S01]  /*167b30*/  HMMA.1688.F32.TF32 R16, R4, R214, R16 ;  /* 0x000000d60410723c */ /* 0x000fe20000081010 */
[----:B-1----:R-:W-:-:S07]  /*167b40*/  IMAD.MOV.U32 R58, RZ, RZ, R79 ;  /* 0x000000ffff3a7224 */ /* 0x002fce00078e004f */
[C---:B------:R-:W-:Y:S08]  /*167b50*/  HMMA.1688.F32.TF32 R12, R4.reuse, R154, R12 ;  /* 0x0000009a040c723c */ /* 0x040ff0000008100c */
[----:B------:R-:W-:Y:S01]  /*167b60*/  HMMA.1688.F32.TF32 R4, R4, R210, R64 ;  /* 0x000000d20404723c */ /* 0x000fe20000081040 */
[----:B---3--:R-:W-:Y:S01]  /*167b70*/  IMAD.X R81, R81, 0x1, R0, P5 ;  /* 0x0000000151517824 */ /* 0x008fe200028e0600 */
[----:B------:R-:W-:-:S04]  /*167b80*/  IADD3 R77, P5, R77, R199, RZ ;  /* 0x000000c74d4d7210 */ /* 0x000fc80007fbe0ff */
[----:B------:R-:W-:Y:S01]  /*167b90*/  MOV R59, R81 ;  /* 0x00000051003b7202 */ /* 0x000fe20000000f00 */
[--C-:B------:R-:W-:Y:S01]  /*167ba0*/  IMAD.X R63, R63, 0x1, R0.reuse, P5 ;  /* 0x000000013f3f7824 */ /* 0x100fe200028e0600 */
[----:B------:R-:W-:Y:S01]  /*167bb0*/  IADD3 R75, P5, R75, R199, RZ ;  /* 0x000000c74b4b7210 */ /* 0x000fe20007fbe0ff */
[----:B------:R-:W-:Y:S01]  /*167bc0*/  STL [R1+0x5a80], R81 ;  /* 0x005a805101007387 */ /* 0x000fe20000100800 */
[----:B------:R-:W3:Y:S02]  /*167bd0*/  LDL.LU R72, [R1+0x599c] ;  /* 0x00599c0001487983 */ /* 0x000ee40000300800 */
[----:B------:R1:W-:Y:S01]  /*167be0*/  STL [R1+0x5a84], R77 ;  /* 0x005a844d01007387 */ /* 0x0003e20000100800 */
[----:B------:R1:W-:Y:S01]  /*167bf0*/  LDGSTS.E [R3+-0x62200], [R58.64], P2 ;  /* 0x9de000003a037fae */ /* 0x0003e20009121844 */
[----:B------:R-:W3:Y:S02]  /*167c00*/  LDL.LU R79, [R1+0x59f8] ;  /* 0x0059f800014f7983 */ /* 0x000ee40000300800 */
[----:B------:R-:W-:-:S02]  /*167c10*/  IMAD.X R61, R61, 0x1, R0, P5 ;  /* 0x000000013d3d7824 */ /* 0x000fc400028e0600 */
[----:B------:R1:W-:Y:S01]  /*167c20*/  STL [R1+0x5a78], R63 ;  /* 0x005a783f01007387 */ /* 0x0003e20000100800 */
[----:B------:R-:W3:Y:S01]  /*167c30*/  LDL.LU R66, [R1+0x5994] ;  /* 0x0059940001427983 */ /* 0x000ee20000300800 */
[----:B------:R-:W-:Y:S01]  /*167c40*/  IADD3 R62, P5, R62, R199, RZ ;  /* 0x000000c73e3e7210 */ /* 0x000fe20007fbe0ff */
[----:B------:R-:W-:Y:S02]  /*167c50*/  STL [R1+0x5a1c], R75 ;  /* 0x005a1c4b01007387 */ /* 0x000fe40000100800 */
[----:B-1----:R-:W-:Y:S01]  /*167c60*/  IMAD.MOV.U32 R58, RZ, RZ, R77 ;  /* 0x000000ffff3a7224 */ /* 0x002fe200078e004d */
[----:B------:R-:W-:Y:S01]  /*167c70*/  MOV R59, R63 ;  /* 0x0000003f003b7202 */ /* 0x000fe20000000f00 */
[----:B------:R-:W3:Y:S01]  /*167c80*/  LDL.LU R77, [R1+0x5990] ;  /* 0x00599000014d7983 */ /* 0x000ee20000300800 */
[----:B------:R1:W-:Y:S02]  /*167c90*/  STL [R1+0x5a10], R61 ;  /* 0x005a103d01007387 */ /* 0x0003e40000100800 */
[----:B------:R-:W3:Y:S01]  /*167ca0*/  LDL.LU R67, [R1+0x5988] ;  /* 0x0059880001437983 */ /* 0x000ee20000300800 */
[----:B------:R1:W-:Y:S01]  /*167cb0*/  LDGSTS.E [R57+-0x62100], [R58.64], P2 ;  /* 0x9df000003a397fae */ /* 0x0003e20009121844 */
[----:B------:R1:W-:Y:S02]  /*167cc0*/  STL [R1+0x5a14], R62 ;  /* 0x005a143e01007387 */ /* 0x0003e40000100800 */
[----:B------:R-:W3:Y:S02]  /*167cd0*/  LDL.LU R60, [R1+0x598c] ;  /* 0x00598c00013c7983 */ /* 0x000ee40000300800 */
[----:B------:R-:W3:Y:S01]  /*167ce0*/  LDL.LU R63, [R1+0x597c] ;  /* 0x00597c00013f7983 */ /* 0x000ee20000300800 */
[----:B------:R-:W3:Y:S01]  /*167cf0*/  LDL.LU R65, [R1+0x5980] ;  /* 0x0059800001417983 */ /* 0x000ee20000300800 */
[----:B-1----:R-:W-:Y:S01]  /*167d00*/  IMAD.MOV.U32 R58, RZ, RZ, R75 ;  /* 0x000000ffff3a7224 */ /* 0x002fe200078e004b */
[----:B------:R-:W-:Y:S01]  /*167d10*/  MOV R59, R61 ;  /* 0x0000003d003b7202 */ /* 0x000fe20000000f00 */
[----:B--2---:R-:W-:Y:S01]  /*167d20*/  IMAD.X R73, R73, 0x1, R0, P5 ;  /* 0x0000000149497824 */ /* 0x004fe200028e0600 */
[----:B------:R-:W-:-:S03]  /*167d30*/  IADD3 R76, P2, R76, R199, RZ ;  /* 0x000000c74c4c7210 */ /* 0x000fc60007f5e0ff */
[----:B------:R1:W-:Y:S04]  /*167d40*/  LDGSTS.E [R3+-0x61400], [R58.64], P3 ;  /* 0x9ec000003a037fae */ /* 0x0003e80009921844 */
[----:B------:R-:W-:Y:S01]  /*167d50*/  STL [R1+0x5a0c], R76 ;  /* 0x005a0c4c01007387 */ /* 0x000fe20000100800 */
[----:B------:R2:W-:Y:S02]  /*167d60*/  STL [R1+0x5a08], R73 ;  /* 0x005a084901007387 */ /* 0x0005e40000100800 */
[----:B------:R-:W3:Y:S01]  /*167d70*/  LDL.LU R64, [R1+0x5660] ;  /* 0x0056600001407983 */ /* 0x000ee20000300800 */
[----:B----4-:R-:W-:Y:S01]  /*167d80*/  IADD3 R78, P5, R78, R199, RZ ;  /* 0x000000c74e4e7210 */ /* 0x010fe20007fbe0ff */
[----:B------:R-:W4:Y:S01]  /*167d90*/  LDL.LU R61, [R1+0x5668] ;  /* 0x00566800013d7983 */ /* 0x000f220000300800 */
[----:B------:R-:W4:Y:S02]  /*167da0*/  LDL.LU R75, [R1+0x5670] ;  /* 0x00567000014b7983 */ /* 0x000f240000300800 */
[----:B-1----:R-:W-:Y:S01]  /*167db0*/  IMAD.MOV.U32 R58, RZ, RZ, R62 ;  /* 0x000000ffff3a7224 */ /* 0x002fe200078e003e */
[----:B------:R-:W-:Y:S01]  /*167dc0*/  MOV R59, R73 ;  /* 0x00000049003b7202 */ /* 0x000fe20000000f00 */
[----:B------:R-:W4:Y:S01]  /*167dd0*/  LDL.LU R62, [R1+0x5664] ;  /* 0x00566400013e7983 */ /* 0x000f220000300800 */
[----:B------:R-:W-:Y:S03]  /*167de0*/  STL [R1+0x5a04], R78 ;  /* 0x005a044e01007387 */ /* 0x000fe60000100800 */
[----:B------:R1:W-:Y:S01]  /*167df0*/  LDGSTS.E [R57+-0x61300], [R58.64], P3 ;  /* 0x9ed000003a397fae */ /* 0x0003e20009921844 */
[----:B------:R-:W-:-:S05]  /*167e00*/  IMAD.X R80, R80, 0x1, R0, P2 ;  /* 0x0000000150507824 */ /* 0x000fca00010e0600 */
[----:B------:R-:W-:Y:S01]  /*167e10*/  STL [R1+0x5a00], R80 ;  /* 0x005a005001007387 */ /* 0x000fe20000100800 */
[----:B--2---:R-:W2:Y:S02]  /*167e20*/  LDL.LU R73, [R1+0x56e8] ;  /* 0x0056e80001497983 */ /* 0x004ea40000300800 */
[----:B-1----:R-:W-:Y:S02]  /*167e30*/  IMAD.MOV.U32 R58, RZ, RZ, R76 ;  /* 0x000000ffff3a7224 */ /* 0x002fe400078e004c */
[----:B------:R-:W2:Y:S01]  /*167e40*/  LDL.LU R76, [R1+0x566c] ;  /* 0x00566c00014c7983 */ /* 0x000ea20000300800 */
[----:B------:R-:W-:-:S05]  /*167e50*/  MOV R59, R80 ;  /* 0x00000050003b7202 */ /* 0x000fca0000000f00 */
[----:B------:R1:W-:Y:S02]  /*167e60*/  LDGSTS.E [R3+-0x61200], [R58.64], P3 ;  /* 0x9ee000003a037fae */ /* 0x0003e40009921844 */
[----:B-1----:R-:W-:Y:S01]  /*167e70*/  IMAD.MOV.U32 R58, RZ, RZ, R78 ;  /* 0x000000ffff3a7224 */ /* 0x002fe200078e004e */
[----:B---3--:R-:W-:Y:S01]  /*167e80*/  IADD3 R72, P2, R72, R199, RZ ;  /* 0x000000c748487210 */ /* 0x008fe20007f5e0ff */
[----:B------:R-:W-:-:S05]  /*167e90*/  IMAD.X R79, R79, 0x1, R0, P5 ;  /* 0x000000014f4f7824 */ /* 0x000fca00028e0600 */
[----:B------:R-:W-:Y:S02]  /*167ea0*/  MOV R59, R79 ;  /* 0x0000004f003b7202 */ /* 0x000fe40000000f00 */
[-C--:B------:R-:W-:Y:S01]  /*167eb0*/  IADD3 R66, P5, R66, R199.reuse, RZ ;  /* 0x000000c742427210 */ /* 0x080fe20007fbe0ff */
[----:B------:R1:W-:Y:S04]  /*167ec0*/  STL [R1+0x599c], R72 ;  /* 0x00599c4801007387 */ /* 0x0003e80000100800 */
[----:B------:R3:W-:Y:S01]  /*167ed0*/  LDGSTS.E [R57+-0x61100], [R58.64], P3 ;  /* 0x9ef000003a397fae */ /* 0x0007e20009921844 */
[--C-:B------:R-:W-:Y:S01]  /*167ee0*/  IMAD.X R77, R77, 0x1, R0.reuse, P2 ;  /* 0x000000014d4d7824 */ /* 0x100fe200010e0600 */
[-C--:B------:R-:W-:Y:S02]  /*167ef0*/  IADD3 R60, P2, R60, R199.reuse, RZ ;  /* 0x000000c73c3c7210 */ /* 0x080fe40007f5e0ff */
[----:B------:R-:W-:Y:S01]  /*167f00*/  IADD3 R63, P3, R63, R199, RZ ;  /* 0x000000c73f3f7210 */ /* 0x000fe20007f7e0ff */
[--C-:B------:R-:W-:Y:S01]  /*167f10*/  IMAD.X R67, R67, 0x1, R0.reuse, P5 ;  /* 0x0000000143437824 */ /* 0x100fe200028e0600 */
[----:B------:R-:W-:Y:S01]  /*167f20*/  STL [R1+0x59f8], R79 ;  /* 0x0059f84f01007387 */ /* 0x000fe20000100800 */
[----:B------:R-:W-:-:S02]  /*167f30*/  IMAD.X R65, R65, 0x1, R0, P2 ;  /* 0x0000000141417824 */ /* 0x000fc400010e0600 */
[----:B------:R-:W-:Y:S01]  /*167f40*/  STL [R1+0x5994], R66 ;  /* 0x0059944201007387 */ /* 0x000fe20000100800 */
[----:B------:R-:W-:Y:S01]  /*167f50*/  STL [R1+0x5990], R77 ;  /* 0x0059904d01007387 */ /* 0x000fe20000100800 */
[----:B------:R-:W-:Y:S02]  /*167f60*/  STL [R1+0x598c], R60 ;  /* 0x00598c3c01007387 */ /* 0x000fe40000100800 */
[----:B------:R1:W-:Y:S02]  /*167f70*/  STL [R1+0x5988], R67 ;  /* 0x0059884301007387 */ /* 0x0003e40000100800 */
[----:B------:R-:W-:Y:S01]  /*167f80*/  STL [R1+0x597c], R63 ;  /* 0x00597c3f01007387 */ /* 0x000fe20000100800 */
[----:B------:R1:W-:Y:S01]  /*167f90*/  STL [R1+0x5980], R65 ;  /* 0x0059804101007387 */ /* 0x0003e20000100800 */
[----:B---3--:R-:W-:Y:S01]  /*167fa0*/  IMAD.MOV.U32 R58, RZ, RZ, R72 ;  /* 0x000000ffff3a7224 */ /* 0x008fe200078e0048 */
[----:B------:R-:W-:Y:S01]  /*167fb0*/  MOV R59, R77 ;  /* 0x0000004d003b7202 */ /* 0x000fe20000000f00 */
[----:B------:R-:W-:-:S04]  /*167fc0*/  IMAD.SHL.U32 R199, R74, 0x4, RZ ;  /* 0x000000044ac77824 */ /* 0x000fc800078e00ff */
[----:B------:R3:W-:Y:S01]  /*167fd0*/  LDGSTS.E [R3+-0x60400], [R58.64], P4 ;  /* 0x9fc000003a037fae */ /* 0x0007e2000a121844 */
[----:B------:R-:W-:Y:S01]  /*167fe0*/  IMAD.X R64, R64, 0x1, R0, P3 ;  /* 0x0000000140407824 */ /* 0x000fe200018e0600 */
[-C--:B----4-:R-:W-:Y:S02]  /*167ff0*/  IADD3 R61, P2, R61, R198.reuse, RZ ;  /* 0x000000c63d3d7210 */ /* 0x090fe40007f5e0ff */
[----:B------:R-:W-:-:S03]  /*168000*/  IADD3 R75, P3, R75, R198, RZ ;  /* 0x000000c64b4b7210 */ /* 0x000fc60007f7e0ff */
[----:B------:R-:W-:Y:S01]  /*168010*/  IMAD.X R62, R62, 0x1, R2, P2 ;  /* 0x000000013e3e7824 */ /* 0x000fe200010e0602 */
[----:B------:R-:W-:Y:S01]  /*168020*/  STL [R1+0x5668], R61 ;  /* 0x0056683d01007387 */ /* 0x000fe20000100800 */
[----:B------:R4:W-:Y:S02]  /*168030*/  STL [R1+0x5660], R64 ;  /* 0x0056604001007387 */ /* 0x0009e40000100800 */
[----:B------:R-:W-:Y:S01]  /*168040*/  STL [R1+0x5670], R75 ;  /* 0x0056704b01007387 */ /* 0x000fe20000100800 */
[----:B------:R1:W-:Y:S01]  /*168050*/  STL [R1+0x5664], R62 ;  /* 0x0056643e01007387 */ /* 0x0003e20000100800 */
[----:B--2---:R-:W-:Y:S02]  /*168060*/  IADD3 R73, P2, R73, R198, RZ ;  /* 0x000000c649497210 */ /* 0x004fe40007f5e0ff */
[----:B------:R-:W-:-:S03]  /*168070*/  IADD3.X R76, R76, R2, RZ, P3, !PT ;  /* 0x000000024c4c7210 */ /* 0x000fc60001ffe4ff */
[----:B------:R-:W-:Y:S01]  /*168080*/  STL [R1+0x56e8], R73 ;  /* 0x0056e84901007387 */ /* 0x000fe20000100800 */
[----:B---3--:R-:W-:-:S03]  /*168090*/  MOV R59, R67 ;  /* 0x00000043003b7202 */ /* 0x008fc60000000f00 */
[----:B------:R-:W-:Y:S01]  /*1680a0*/  STL [R1+0x566c], R76 ;  /* 0x00566c4c01007387 */ /* 0x000fe20000100800 */
[----:B------:R-:W2:Y:S02]  /*1680b0*/  LDL.LU R74, [R1+0x56e4] ;  /* 0x0056e400014a7983 */ /* 0x000ea40000300800 */
[----:B-1----:R-:W3:Y:S02]  /*1680c0*/  LDL.LU R72, [R1+0x56ec] ;  /* 0x0056ec0001487983 */ /* 0x002ee40000300800 */
[----:B------:R-:W3:Y:S02]  /*1680d0*/  LDL.LU R67, [R1+0x56f0] ;  /* 0x0056f00001437983 */ /* 0x000ee40000300800 */
[----:B------:R-:W-:Y:S02]  /*1680e0*/  IMAD.MOV.U32 R58, RZ, RZ, R66 ;  /* 0x000000ffff3a7224 */ /* 0x000fe400078e0042 */
[----:B------:R-:W3:Y:S04]  /*1680f0*/  LDL.LU R66, [R1+0x5764] ;  /* 0x0057640001427983 */ /* 0x000ee80000300800 */
[----:B------:R1:W-:Y:S02]  /*168100*/  LDGSTS.E [R57+-0x60300], [R58.64], P4 ;  /* 0x9fd000003a397fae */ /* 0x0003e4000a121844 */
[----:B-1----:R-:W-:-:S02]  /*168110*/  MOV R59, R65 ;  /* 0x00000041003b7202 */ /* 0x002fc40000000f00 */
[----:B------:R-:W3:Y:S01]  /*168120*/  LDL.LU R65, [R1+0x5768] ;  /* 0x0057680001417983 */ /* 0x000ee20000300800 */
[----:B------:R-:W-:Y:S01]  /*168130*/  IMAD.MOV.U32 R58, RZ, RZ, R60 ;  /* 0x000000ffff3a7224 */ /* 0x000fe200078e003c */
[----:B------:R-:W-:Y:S01]  /*168140*/  IADD3 R60, R56, 0x100000, RZ ;  /* 0x00100000383c7810 */ /* 0x000fe20007ffe0ff */
[----:B------:R-:W-:Y:S01]  /*168150*/  IMAD.MOV.U32 R57, RZ, RZ, R64 ;  /* 0x000000ffff397224 */ /* 0x000fe200078e0040 */
[----:B------:R-:W-:Y:S01]  /*168160*/  MOV R56, R63 ;  /* 0x0000003f00387202 */ /* 0x000fe20000000f00 */
[----:B----4-:R-:W4:Y:S01]  /*168170*/  LDL.LU R64, [R1+0x576c] ;  /* 0x00576c0001407983 */ /* 0x010f220000300800 */
[----:B------:R-:W4:Y:S03]  /*168180*/  LDL.LU R63, [R1+0x5770] ;  /* 0x00577000013f7983 */ /* 0x000f260000300800 */
[----:B------:R1:W-:Y:S01]  /*168190*/  LDGSTS.E [R3+-0x60200], [R58.64], P4 ;  /* 0x9fe000003a037fae */ /* 0x0003e2000a121844 */
[----:B------:R1:W-:Y:S02]  /*1681a0*/  LDGSTS.E [R60+-0x60100], [R56.64], P4 ;  /* 0x9ff00000383c7fae */ /* 0x0003e4000a121844 */
[----:B------:R-:W0:Y:S02]  /*1681b0*/  LDGDEPBAR ;  /* 0x00000000000079af */ /* 0x000e240000000000 */
[----:B-1----:R-:W-:-:S02]  /*1681c0*/  IMAD.MOV.U32 R59, RZ, RZ, R62 ;  /* 0x000000ffff3b7224 */ /* 0x002fc400078e003e */
[----:B------:R-:W-:Y:S01]  /*1681d0*/  IMAD.MOV.U32 R58, RZ, RZ, R61 ;  /* 0x000000ffff3a7224 */ /* 0x000fe200078e003d */
[----:B------:R-:W4:Y:S01]  /*1681e0*/  LDL.LU R62, [R1+0x57e4] ;  /* 0x0057e400013e7983 */ /* 0x000f220000300800 */
[----:B------:R-:W4:Y:S02]  /*1681f0*/  LDL.LU R61, [R1+0x57e8] ;  /* 0x0057e800013d7983 */ /* 0x000f240000300800 */
[----:B------:R-:W4:Y:S02]  /*168200*/  LDL.LU R60, [R1+0x57ec] ;  /* 0x0057ec00013c7983 */ /* 0x000f240000300800 */
[----:B------:R-:W4:Y:S01]  /*168210*/  LDL.LU R3, [R1+0x57f0] ;  /* 0x0057f00001037983 */ /* 0x000f220000300800 */
[----:B------:R-:W4:Y:S01]  /*168220*/  LDL.LU R57, [R1+0x5868] ;  /* 0x0058680001397983 */ /* 0x000f220000300800 */
        /* <DEDUP_REMOVED lines=43> */
[----:B-1----:R-:W4:Y:S01]  /*1684e0*/  LDL.LU R4, [R1+0x5864] ;  /* 0x0058640001047983 */ /* 0x002f220000300800 */
[----:B--2---:R-:W-:-:S02]  /*1684f0*/  IADD3.X R74, R74, R2, RZ, P2, !PT ;  /* 0x000000024a4a7210 */ /* 0x004fc400017fe4ff */
[----:B---3--:R-:W-:-:S05]  /*168500*/  IADD3 R67, P3, R67, R198, RZ ;  /* 0x000000c643437210 */ /* 0x008fca0007f7e0ff */
[----:B------:R-:W-:Y:S01]  /*168510*/  STL [R1+0x56f0], R67 ;  /* 0x0056f04301007387 */ /* 0x000fe20000100800 */
[----:B------:R-:W-:Y:S02]  /*168520*/  STL [R1+0x56e4], R74 ;  /* 0x0056e44a01007387 */ /* 0x000fe40000100800 */
[----:B------:R-:W2:Y:S01]  /*168530*/  LDL.LU R7, [R1+0x5870] ;  /* 0x0058700001077983 */ /* 0x000ea20000300800 */
[----:B------:R-:W-:Y:S01]  /*168540*/  IADD3.X R72, R72, R2, RZ, P3, !PT ;  /* 0x0000000248487210 */ /* 0x000fe20001ffe4ff */
[----:B------:R-:W3:Y:S01]  /*168550*/  LDL.LU R6, [R1+0x58e8] ;  /* 0x0058e80001067983 */ /* 0x000ee20000300800 */
[----:B------:R-:W-:-:S04]  /*168560*/  IADD3 R65, P2, R65, R198, RZ ;  /* 0x000000c641417210 */ /* 0x000fc80007f5e0ff */
[----:B------:R-:W-:Y:S01]  /*168570*/  IADD3.X R66, R66, R2, RZ, P2, !PT ;  /* 0x0000000242427210 */ /* 0x000fe200017fe4ff */
[----:B------:R-:W-:Y:S01]  /*168580*/  STL [R1+0x5768], R65 ;  /* 0x0057684101007387 */ /* 0x000fe20000100800 */
[----:B----4-:R-:W-:-:S03]  /*168590*/  IADD3 R63, P3, R63, R198, RZ ;  /* 0x000000c63f3f7210 */ /* 0x010fc60007f7e0ff */
[----:B------:R-:W-:Y:S01]  /*1685a0*/  STL [R1+0x56ec], R72 ;  /* 0x0056ec4801007387 */ /* 0x000fe20000100800 */
[----:B------:R-:W4:Y:S03]  /*1685b0*/  LDL.LU R16, [R1+0x586c] ;  /* 0x00586c0001107983 */ /* 0x000f260000300800 */
[----:B------:R-:W-:Y:S01]  /*1685c0*/  STL [R1+0x5770], R63 ;  /* 0x0057703f01007387 */ /* 0x000fe20000100800 */
[----:B------:R-:W-:Y:S02]  /*1685d0*/  STL [R1+0x5764], R66 ;  /* 0x0057644201007387 */ /* 0x000fe40000100800 */
[----:B------:R-:W4:Y:S01]  /*1685e0*/  LDL.LU R10, [R1+0x58f0] ;  /* 0x0058f000010a7983 */ /* 0x000f220000300800 */
[----:B------:R-:W-:Y:S01]  /*1685f0*/  IADD3.X R64, R64, R2, RZ, P3, !PT ;  /* 0x0000000240407210 */ /* 0x000fe20001ffe4ff */
[----:B------:R-:W4:Y:S01]  /*168600*/  LDL.LU R9, [R1+0x58e4] ;  /* 0x0058e40001097983 */ /* 0x000f220000300800 */
[----:B------:R-:W-:-:S05]  /*168610*/  IADD3 R61, P2, R61, R198, RZ ;  /* 0x000000c63d3d7210 */ /* 0x000fca0007f5e0ff */
[----:B------:R-:W-:Y:S01]  /*168620*/  STL [R1+0x57e8], R61 ;  /* 0x0057e83d01007387 */ /* 0x000fe20000100800 */
[----:B------:R-:W-:Y:S02]  /*168630*/  STL [R1+0x576c], R64 ;  /* 0x00576c4001007387 */ /* 0x000fe40000100800 */
[----:B------:R-:W4:Y:S02]  /*168640*/  LDL.LU R8, [R1+0x5968] ;  /* 0x0059680001087983 */ /* 0x000f240000300800 */
[----:B------:R-:W4:Y:S02]  /*168650*/  LDL.LU R13, [R1+0x58ec] ;  /* 0x0058ec00010d7983 */ /* 0x000f240000300800 */
[----:B------:R-:W-:-:S05]  /*168660*/  IMAD R56, R252, 0x40000, R199 ;  /* 0x00040000fc387824 */ /* 0x000fca00078e02c7 */
[----:B------:R1:W-:Y:S02]  /*168670*/  LDGSTS.E [R56], [R58.64], P0 ;  /* 0x000000003a387fae */ /* 0x0003e40008121844 */
[----:B-1----:R-:W-:Y:S02]  /*168680*/  IMAD.MOV.U32 R58, RZ, RZ, R75 ;  /* 0x000000ffff3a7224 */ /* 0x002fe400078e004b */
[----:B------:R-:W-:-:S05]  /*168690*/  IMAD.MOV.U32 R59, RZ, RZ, R76 ;  /* 0x000000ffff3b7224 */ /* 0x000fca00078e004c */
[----:B------:R1:W-:Y:S02]  /*1686a0*/  LDGSTS.E [R56+0x100], [R58.64], P1 ;  /* 0x001000003a387fae */ /* 0x0003e40008921844 */
[----:B-1----:R-:W-:Y:S02]  /*1686b0*/  IMAD.MOV.U32 R58, RZ, RZ, R73 ;  /* 0x000000ffff3a7224 */ /* 0x002fe400078e0049 */
[----:B------:R-:W-:-:S05]  /*1686c0*/  IMAD.MOV.U32 R59, RZ, RZ, R74 ;  /* 0x000000ffff3b7224 */ /* 0x000fca00078e004a */
[----:B------:R1:W-:Y:S01]  /*1686d0*/  LDGSTS.E [R56+0x1000], [R58.64], P0 ;  /* 0x010000003a387fae */ /* 0x0003e20008121844 */
[----:B------:R-:W-:Y:S01]  /*1686e0*/  IADD3 R3, P3, R3, R198, RZ ;  /* 0x000000c603037210 */ /* 0x000fe20007f7e0ff */
[----:B-1----:R-:W-:Y:S02]  /*1686f0*/  IMAD.MOV.U32 R58, RZ, RZ, R67 ;  /* 0x000000ffff3a7224 */ /* 0x002fe400078e0043 */
[----:B------:R-:W-:-:S05]  /*168700*/  IMAD.MOV.U32 R59, RZ, RZ, R72 ;  /* 0x000000ffff3b7224 */ /* 0x000fca00078e0048 */
[----:B------:R1:W-:Y:S01]  /*168710*/  LDGSTS.E [R56+0x1100], [R58.64], P1 ;  /* 0x011000003a387fae */ /* 0x0003e20008921844 */
[----:B------:R-:W-:-:S03]  /*168720*/  IADD3.X R62, R62, R2, RZ, P2, !PT ;  /* 0x000000023e3e7210 */ /* 0x000fc600017fe4ff */
[----:B------:R1:W-:Y:S02]  /*168730*/  STL [R1+0x57f0], R3 ;  /* 0x0057f00301007387 */ /* 0x0003e40000100800 */
[----:B-1----:R-:W-:Y:S02]  /*168740*/  IMAD.MOV.U32 R58, RZ, RZ, R65 ;  /* 0x000000ffff3a7224 */ /* 0x002fe400078e0041 */
[----:B------:R-:W-:-:S05]  /*168750*/  IMAD.MOV.U32 R59, RZ, RZ, R66 ;  /* 0x000000ffff3b7224 */ /* 0x000fca00078e0042 */
[----:B------:R1:W-:Y:S04]  /*168760*/  LDGSTS.E [R56+0x2000], [R58.64], P0 ;  /* 0x020000003a387fae */ /* 0x0003e80008121844 */
[----:B------:R-:W-:Y:S01]  /*168770*/  STL [R1+0x57e4], R62 ;  /* 0x0057e43e01007387 */ /* 0x000fe20000100800 */
[----:B------:R-:W-:Y:S01]  /*168780*/  IADD3 R57, P2, R57, R198, RZ ;  /* 0x000000c639397210 */ /* 0x000fe20007f5e0ff */
[----:B------:R-:W4:Y:S01]  /*168790*/  LDL.LU R5, [R1+0x5970] ;  /* 0x0059700001057983 */ /* 0x000f220000300800 */
[-C--:B------:R-:W-:Y:S01]  /*1687a0*/  IADD3.X R60, R60, R2.reuse, RZ, P3, !PT ;  /* 0x000000023c3c7210 */ /* 0x080fe20001ffe4ff */
[----:B------:R-:W4:Y:S01]  /*1687b0*/  LDL.LU R17, [R1+0x5964] ;  /* 0x0059640001117983 */ /* 0x000f220000300800 */
[----:B-1----:R-:W-:Y:S02]  /*1687c0*/  IMAD.MOV.U32 R58, RZ, RZ, R63 ;  /* 0x000000ffff3a7224 */ /* 0x002fe400078e003f */
[----:B------:R-:W-:Y:S01]  /*1687d0*/  IMAD.MOV.U32 R59, RZ, RZ, R64 ;  /* 0x000000ffff3b7224 */ /* 0x000fe200078e0040 */
[----:B------:R-:W-:Y:S04]  /*1687e0*/  STL [R1+0x5868], R57 ;  /* 0x0058683901007387 */ /* 0x000fe80000100800 */
[----:B------:R1:W-:Y:S01]  /*1687f0*/  LDGSTS.E [R56+0x2100], [R58.64], P1 ;  /* 0x021000003a387fae */ /* 0x0003e20008921844 */
[----:B------:R-:W-:Y:S01]  /*168800*/  IADD3.X R4, R4, R2, RZ, P2, !PT ;  /* 0x0000000204047210 */ /* 0x000fe200017fe4ff */
[----:B------:R-:W-:Y:S02]  /*168810*/  STL [R1+0x57ec], R60 ;  /* 0x0057ec3c01007387 */ /* 0x000fe40000100800 */
[----:B------:R-:W4:Y:S01]  /*168820*/  LDL.LU R11, [R1+0x5508] ;  /* 0x00550800010b7983 */ /* 0x000f220000300800 */
[----:B------:R-:W4:Y:S01]  /*168830*/  LDL.LU R15, [R1+0x596c] ;  /* 0x00596c00010f7983 */ /* 0x000f220000300800 */
[----:B-1----:R-:W-:-:S02]  /*168840*/  IMAD.MOV.U32 R58, RZ, RZ, R61 ;  /* 0x000000ffff3a7224 */ /* 0x002fc400078e003d */
[----:B------:R-:W-:-:S05]  /*168850*/  IMAD.MOV.U32 R59, RZ, RZ, R62 ;  /* 0x000000ffff3b7224 */ /* 0x000fca00078e003e */
[----:B------:R1:W-:Y:S02]  /*168860*/  LDGSTS.E [R56+0x3000], [R58.64], P0 ;  /* 0x030000003a387fae */ /* 0x0003e40008121844 */
[----:B-1----:R-:W-:Y:S02]  /*168870*/  IMAD.MOV.U32 R58, RZ, RZ, R3 ;  /* 0x000000ffff3a7224 */ /* 0x002fe400078e0003 */
[----:B------:R-:W-:-:S05]  /*168880*/  IMAD.MOV.U32 R59, RZ, RZ, R60 ;  /* 0x000000ffff3b7224 */ /* 0x000fca00078e003c */
[----:B------:R1:W-:Y:S02]  /*168890*/  LDGSTS.E [R56+0x3100], [R58.64], P1 ;  /* 0x031000003a387fae */ /* 0x0003e40008921844 */
[----:B-1----:R-:W-:Y:S02]  /*1688a0*/  IMAD.MOV.U32 R58, RZ, RZ, R57 ;  /* 0x000000ffff3a7224 */ /* 0x002fe400078e0039 */
[----:B------:R-:W-:-:S05]  /*1688b0*/  IMAD.MOV.U32 R59, RZ, RZ, R4 ;  /* 0x000000ffff3b7224 */ /* 0x000fca00078e0004 */
[----:B------:R1:W-:Y:S01]  /*1688c0*/  LDGSTS.E [R56+0x4000], [R58.64], P0 ;  /* 0x040000003a387fae */ /* 0x0003e20008121844 */
[-C--:B--2---:R-:W-:Y:S02]  /*1688d0*/  IADD3 R7, P3, R7, R198.reuse, RZ ;  /* 0x000000c607077210 */ /* 0x084fe40007f7e0ff */
[----:B---3--:R-:W-:-:S03]  /*1688e0*/  IADD3 R6, P2, R6, R198, RZ ;  /* 0x000000c606067210 */ /* 0x008fc60007f5e0ff */
[----:B------:R-:W-:Y:S01]  /*1688f0*/  STL [R1+0x5870], R7 ;  /* 0x0058700701007387 */ /* 0x000fe20000100800 */
[----:B------:R2:W-:Y:S02]  /*168900*/  STL [R1+0x5864], R4 ;  /* 0x0058640401007387 */ /* 0x0005e40000100800 */
[----:B------:R-:W3:Y:S02]  /*168910*/  LDL.LU R14, [R1+0x5504] ;  /* 0x00550400010e7983 */ /* 0x000ee40000300800 */
[----:B------:R-:W3:Y:S01]  /*168920*/  LDL.LU R3, [R1+0x5510] ;  /* 0x0055100001037983 */ /* 0x000ee20000300800 */
[----:B------:R-:W3:Y:S01]  /*168930*/  LDL.LU R12, [R1+0x550c] ;  /* 0x00550c00010c7983 */ /* 0x000ee20000300800 */
[----:B------:R-:W-:Y:S02]  /*168940*/  STL [R1+0x58e8], R6 ;  /* 0x0058e80601007387 */ /* 0x000fe40000100800 */
[----:B-1----:R-:W-:Y:S01]  /*168950*/  IMAD.MOV.U32 R58, RZ, RZ, R7 ;  /* 0x000000ffff3a7224 */ /* 0x002fe200078e0007 */
[----:B----4-:R-:W-:-:S05]  /*168960*/  IADD3.X R16, R16, R2, RZ, P3, !PT ;  /* 0x0000000210107210 */ /* 0x010fca0001ffe4ff */
[----:B------:R1:W-:Y:S01]  /*168970*/  STL [R1+0x586c], R16 ;  /* 0x00586c1001007387 */ /* 0x0003e20000100800 */
[----:B------:R-:W-:Y:S01]  /*168980*/  IADD3 R10, P3, R10, R198, RZ ;  /* 0x000000c60a0a7210 */ /* 0x000fe20007f7e0ff */
[----:B--2---:R-:W2:Y:S01]  /*168990*/  LDL.LU R4, [R1+0x5588] ;  /* 0x0055880001047983 */ /* 0x004ea20000300800 */
[----:B------:R-:W-:Y:S01]  /*1689a0*/  IADD3.X R9, R9, R2, RZ, P2, !PT ;  /* 0x0000000209097210 */ /* 0x000fe200017fe4ff */
[----:B------:R-:W-:-:S05]  /*1689b0*/  IMAD.MOV.U32 R59, RZ, RZ, R16 ;  /* 0x000000ffff3b7224 */ /* 0x000fca00078e0010 */
[----:B------:R4:W-:Y:S04]  /*1689c0*/  LDGSTS.E [R56+0x4100], [R58.64], P1 ;  /* 0x041000003a387fae */ /* 0x0009e80008921844 */
[----:B-1----:R-:W2:Y:S01]  /*1689d0*/  LDL.LU R16, [R1+0x5584] ;  /* 0x0055840001107983 */ /* 0x002ea20000300800 */
[----:B------:R-:W-:Y:S02]  /*1689e0*/  STL [R1+0x58f0], R10 ;  /* 0x0058f00a01007387 */ /* 0x000fe40000100800 */
[----:B------:R1:W-:Y:S02]  /*1689f0*/  STL [R1+0x58e4], R9 ;  /* 0x0058e40901007387 */ /* 0x0003e40000100800 */
[----:B------:R-:W2:Y:S01]  /*168a00*/  LDL.LU R7, [R1+0x5590] ;  /* 0x0055900001077983 */ /* 0x000ea20000300800 */
[----:B------:R-:W-:-:S02]  /*168a10*/  IADD3 R8, P2, R8, R198, RZ ;  /* 0x000000c608087210 */ /* 0x000fc40007f5e0ff */
[----:B------:R-:W-:Y:S01]  /*168a20*/  IADD3.X R13, R13, R2, RZ, P3, !PT ;  /* 0x000000020d0d7210 */ /* 0x000fe20001ffe4ff */
[----:B----4-:R-:W-:Y:S02]  /*168a30*/  IMAD.MOV.U32 R59, RZ, RZ, R9 ;  /* 0x000000ffff3b7224 */ /* 0x010fe400078e0009 */
[----:B-1----:R-:W4:Y:S01]  /*168a40*/  LDL.LU R9, [R1+0x558c] ;  /* 0x00558c0001097983 */ /* 0x002f220000300800 */
[----:B------:R-:W-:Y:S02]  /*168a50*/  STL [R1+0x5968], R8 ;  /* 0x0059680801007387 */ /* 0x000fe40000100800 */
[----:B------:R-:W-:Y:S02]  /*168a60*/  IMAD.MOV.U32 R58, RZ, RZ, R6 ;  /* 0x000000ffff3a7224 */ /* 0x000fe400078e0006 */
[----:B------:R1:W-:Y:S01]  /*168a70*/  STL [R1+0x58ec], R13 ;  /* 0x0058ec0d01007387 */ /* 0x0003e20000100800 */
[----:B------:R-:W4:Y:S04]  /*168a80*/  LDL.LU R6, [R1+0x5608] ;  /* 0x0056080001067983 */ /* 0x000f280000300800 */
[----:B------:R1:W-:Y:S02]  /*168a90*/  LDGSTS.E [R56+0x5000], [R58.64], P0 ;  /* 0x050000003a387fae */ /* 0x0003e40008121844 */
[----:B-1----:R-:W-:-:S02]  /*168aa0*/  IMAD.MOV.U32 R58, RZ, RZ, R10 ;  /* 0x000000ffff3a7224 */ /* 0x002fc400078e000a */
[----:B------:R-:W-:Y:S01]  /*168ab0*/  IMAD.MOV.U32 R59, RZ, RZ, R13 ;  /* 0x000000ffff3b7224 */ /* 0x000fe200078e000d */
[----:B------:R-:W4:Y:S04]  /*168ac0*/  LDL.LU R10, [R1+0x5604] ;  /* 0x00560400010a7983 */ /* 0x000f280000300800 */
[----:B------:R1:W-:Y:S02]  /*168ad0*/  LDGSTS.E [R56+0x5100], [R58.64], P1 ;  /* 0x051000003a387fae */ /* 0x0003e40008921844 */
[----:B-1----:R-:W-:Y:S01]  /*168ae0*/  IMAD.MOV.U32 R58, RZ, RZ, R8 ;  /* 0x000000ffff3a7224 */ /* 0x002fe200078e0008 */
[----:B------:R-:W-:Y:S02]  /*168af0*/  IADD3 R5, P3, R5, R198, RZ ;  /* 0x000000c605057210 */ /* 0x000fe40007f7e0ff */
[----:B------:R-:W-:-:S03]  /*168b00*/  IADD3.X R17, R17, R2, RZ, P2, !PT ;  /* 0x0000000211117210 */ /* 0x000fc600017fe4ff */
[----:B------:R-:W-:Y:S02]  /*168b10*/  STL [R1+0x5970], R5 ;  /* 0x0059700501007387 */ /* 0x000fe40000100800 */
[----:B------:R-:W-:Y:S02]  /*168b20*/  STL [R1+0x5964], R17 ;  /* 0x0059641101007387 */ /* 0x000fe40000100800 */
[----:B------:R-:W-:Y:S02]  /*168b30*/  IMAD.MOV.U32 R59, RZ, RZ, R17 ;  /* 0x000000ffff3b7224 */ /* 0x000fe400078e0011 */
[----:B------:R-:W4:Y:S01]  /*168b40*/  LDL.LU R13, [R1+0x5610] ;  /* 0x00561000010d7983 */ /* 0x000f220000300800 */
[----:B------:R-:W4:Y:S04]  /*168b50*/  LDL.LU R8, [R1+0x4ec0] ;  /* 0x004ec00001087983 */ /* 0x000f280000300800 */
[----:B------:R1:W-:Y:S01]  /*168b60*/  LDGSTS.E [R56+0x6000], [R58.64], P0 ;  /* 0x060000003a387fae */ /* 0x0003e20008121844 */
[----:B------:R-:W-:-:S02]  /*168b70*/  IADD3 R11, P2, R11, R198, RZ ;  /* 0x000000c60b0b7210 */ /* 0x000fc40007f5e0ff */
[----:B------:R-:W-:Y:S01]  /*168b80*/  IADD3.X R15, R15, R2, RZ, P3, !PT ;  /* 0x000000020f0f7210 */ /* 0x000fe20001ffe4ff */
[----:B-1----:R-:W-:Y:S02]  /*168b90*/  IMAD.MOV.U32 R58, RZ, RZ, R5 ;  /* 0x000000ffff3a7224 */ /* 0x002fe400078e0005 */
[----:B------:R-:W-:Y:S02]  /*168ba0*/  STL [R1+0x5508], R11 ;  /* 0x0055080b01007387 */ /* 0x000fe40000100800 */
[----:B------:R1:W-:Y:S02]  /*168bb0*/  STL [R1+0x596c], R15 ;  /* 0x00596c0f01007387 */ /* 0x0003e40000100800 */
[----:B------:R-:W-:-:S05]  /*168bc0*/  IMAD.MOV.U32 R59, RZ, RZ, R15 ;  /* 0x000000ffff3b7224 */ /* 0x000fca00078e000f */
[----:B------:R1:W-:Y:S04]  /*168bd0*/  LDGSTS.E [R56+0x6100], [R58.64], P1 ;  /* 0x061000003a387fae */ /* 0x0003e80008921844 */
[----:B-1----:R-:W4:Y:S01]  /*168be0*/  LDL.LU R15, [R1+0x560c] ;  /* 0x00560c00010f7983 */ /* 0x002f220000300800 */
[----:B------:R-:W-:Y:S01]  /*168bf0*/  IMAD.MOV.U32 R58, RZ, RZ, R11 ;  /* 0x000000ffff3a7224 */ /* 0x000fe200078e000b */
[----:B---3--:R-:W-:Y:S02]  /*168c00*/  IADD3.X R14, R14, R2, RZ, P2, !PT ;  /* 0x000000020e0e7210 */ /* 0x008fe400017fe4ff */
[----:B------:R-:W-:-:S05]  /*168c10*/  IADD3 R3, P3, R3, R198, RZ ;  /* 0x000000c603037210 */ /* 0x000fca0007f7e0ff */
[----:B------:R-:W-:Y:S01]  /*168c20*/  STL [R1+0x5510], R3 ;  /* 0x0055100301007387 */ /* 0x000fe20000100800 */
[----:B------:R1:W-:Y:S02]  /*168c30*/  STL [R1+0x5504], R14 ;  /* 0x0055040e01007387 */ /* 0x0003e40000100800 */
[----:B------:R-:W3:Y:S01]  /*168c40*/  LDL.LU R5, [R1+0x4ec8] ;  /* 0x004ec80001057983 */ /* 0x000ee20000300800 */
[----:B------:R-:W-:Y:S01]  /*168c50*/  IADD3.X R12, R12, R2, RZ, P3, !PT ;  /* 0x000000020c0c7210 */ /* 0x000fe20001ffe4ff */
[----:B------:R-:W-:-:S05]  /*168c60*/  IMAD.MOV.U32 R59, RZ, RZ, R14 ;  /* 0x000000ffff3b7224 */ /* 0x000fca00078e000e */
[----:B------:R2:W-:Y:S04]  /*168c70*/  LDGSTS.E [R56+0x7000], [R58.64], P0 ;  /* 0x070000003a387fae */ /* 0x0005e80008121844 */
[----:B-1----:R-:W3:Y:S01]  /*168c80*/  LDL.LU R14, [R1+0x4ebc] ;  /* 0x004ebc00010e7983 */ /* 0x002ee20000300800 */
[----:B--2---:R-:W-:-:S05]  /*168c90*/  IADD3 R4, P2, R4, R198, RZ ;  /* 0x000000c604047210 */ /* 0x004fca0007f5e0ff */
[----:B------:R-:W-:Y:S01]  /*168ca0*/  STL [R1+0x5588], R4 ;  /* 0x0055880401007387 */ /* 0x000fe20000100800 */
[----:B------:R1:W-:Y:S02]  /*168cb0*/  STL [R1+0x550c], R12 ;  /* 0x00550c0c01007387 */ /* 0x0003e40000100800 */
[----:B------:R-:W2:Y:S01]  /*168cc0*/  LDL.LU R11, [R1+0x4f40] ;  /* 0x004f4000010b7983 */ /* 0x000ea20000300800 */
[----:B------:R-:W-:Y:S01]  /*168cd0*/  IADD3.X R16, R16, R2, RZ, P2, !PT ;  /* 0x0000000210107210 */ /* 0x000fe200017fe4ff */
[----:B------:R-:W-:Y:S02]  /*168ce0*/  IMAD.MOV.U32 R58, RZ, RZ, R3 ;  /* 0x000000ffff3a7224 */ /* 0x000fe400078e0003 */
[----:B------:R-:W-:Y:S01]  /*168cf0*/  IMAD.MOV.U32 R59, RZ, RZ, R12 ;  /* 0x000000ffff3b7224 */ /* 0x000fe200078e000c */
[----:B------:R-:W-:-:S04]  /*168d00*/  IADD3 R7, P3, R7, R198, RZ ;  /* 0x000000c607077210 */ /* 0x000fc80007f7e0ff */
[----:B------:R4:W-:Y:S04]  /*168d10*/  LDGSTS.E [R56+0x7100], [R58.64], P1 ;  /* 0x071000003a387fae */ /* 0x0009e80008921844 */
[----:B-1----:R-:W2:Y:S01]  /*168d20*/  LDL.LU R12, [R1+0x4ec4] ;  /* 0x004ec400010c7983 */ /* 0x002ea20000300800 */
[----:B------:R-:W-:Y:S02]  /*168d30*/  STL [R1+0x5590], R7 ;  /* 0x0055900701007387 */ /* 0x000fe40000100800 */
[----:B------:R-:W-:Y:S02]  /*168d40*/  STL [R1+0x5584], R16 ;  /* 0x0055841001007387 */ /* 0x000fe40000100800 */
[----:B------:R-:W2:Y:S01]  /*168d50*/  LDL.LU R3, [R1+0x4f48] ;  /* 0x004f480001037983 */ /* 0x000ea20000300800 */
[----:B------:R-:W2:Y:S01]  /*168d60*/  LDL.LU R17, [R1+0x4f3c] ;  /* 0x004f3c0001117983 */ /* 0x000ea20000300800 */
[----:B----4-:R-:W-:-:S02]  /*168d70*/  IADD3.X R9, R9, R2, RZ, P3, !PT ;  /* 0x0000000209097210 */ /* 0x010fc40001ffe4ff */
[----:B------:R-:W-:Y:S01]  /*168d80*/  IADD3 R6, P2, R6, R198, RZ ;  /* 0x000000c606067210 */ /* 0x000fe20007f5e0ff */
[----:B------:R-:W-:Y:S02]  /*168d90*/  IMAD.MOV.U32 R58, RZ, RZ, R4 ;  /* 0x000000ffff3a7224 */ /* 0x000fe400078e0004 */
[----:B------:R-:W-:Y:S02]  /*168da0*/  IMAD.MOV.U32 R59, RZ, RZ, R16 ;  /* 0x000000ffff3b7224 */ /* 0x000fe400078e0010 */
[----:B------:R-:W-:Y:S01]  /*168db0*/  STL [R1+0x5608], R6 ;  /* 0x0056080601007387 */ /* 0x000fe20000100800 */
[----:B------:R1:W-:Y:S03]  /*168dc0*/  STL [R1+0x558c], R9 ;  /* 0x00558c0901007387 */ /* 0x0003e60000100800 */
[----:B------:R4:W-:Y:S01]  /*168dd0*/  LDGSTS.E [R56+0x8000], [R58.64], P0 ;  /* 0x080000003a387fae */ /* 0x0009e20008121844 */
[----:B------:R-:W2:Y:S02]  /*168de0*/  LDL.LU R4, [R1+0x4fc0] ;  /* 0x004fc00001047983 */ /* 0x000ea40000300800 */
[----:B----4-:R-:W-:-:S02]  /*168df0*/  IMAD.MOV.U32 R59, RZ, RZ, R9 ;  /* 0x000000ffff3b7224 */ /* 0x010fc400078e0009 */
[----:B-1----:R-:W4:Y:S01]  /*168e00*/  LDL.LU R9, [R1+0x4f44] ;  /* 0x004f440001097983 */ /* 0x002f220000300800 */
[----:B------:R-:W-:Y:S01]  /*168e10*/  IMAD.MOV.U32 R58, RZ, RZ, R7 ;  /* 0x000000ffff3a7224 */ /* 0x000fe200078e0007 */
[----:B------:R-:W-:-:S04]  /*168e20*/  IADD3.X R10, R10, R2, RZ, P2, !PT ;  /* 0x000000020a0a7210 */ /* 0x000fc800017fe4ff */
[----:B------:R1:W-:Y:S02]  /*168e30*/  LDGSTS.E [R56+0x8100], [R58.64], P1 ;  /* 0x081000003a387fae */ /* 0x0003e40008921844 */
[----:B-1----:R-:W-:Y:S02]  /*168e40*/  IMAD.MOV.U32 R58, RZ, RZ, R6 ;  /* 0x000000ffff3a7224 */ /* 0x002fe400078e0006 */
[----:B------:R-:W-:-:S05]  /*168e50*/  IMAD.MOV.U32 R59, RZ, RZ, R10 ;  /* 0x000000ffff3b7224 */ /* 0x000fca00078e000a */
[----:B------:R1:W-:Y:S01]  /*168e60*/  LDGSTS.E [R56+0x9000], [R58.64], P0 ;  /* 0x090000003a387fae */ /* 0x0003e20008121844 */
[-C--:B------:R-:W-:Y:S02]  /*168e70*/  IADD3 R13, P3, R13, R198.reuse, RZ ;  /* 0x000000c60d0d7210 */ /* 0x080fe40007f7e0ff */
[----:B------:R-:W-:-:S03]  /*168e80*/  IADD3 R8, P2, R8, R198, RZ ;  /* 0x000000c608087210 */ /* 0x000fc60007f5e0ff */
[----:B------:R-:W-:Y:S01]  /*168e90*/  STL [R1+0x5610], R13 ;  /* 0x0056100d01007387 */ /* 0x000fe20000100800 */
[----:B------:R1:W-:Y:S02]  /*168ea0*/  STL [R1+0x5604], R10 ;  /* 0x0056040a01007387 */ /* 0x0003e40000100800 */
[----:B------:R-:W4:Y:S02]  /*168eb0*/  LDL.LU R16, [R1+0x4fbc] ;  /* 0x004fbc0001107983 */ /* 0x000f240000300800 */
[----:B------:R-:W4:Y:S02]  /*168ec0*/  LDL.LU R7, [R1+0x4fc8] ;  /* 0x004fc80001077983 */ /* 0x000f240000300800 */
[----:B-1----:R-:W-:Y:S01]  /*168ed0*/  IMAD.MOV.U32 R58, RZ, RZ, R13 ;  /* 0x000000ffff3a7224 */ /* 0x002fe200078e000d */
[----:B------:R-:W4:Y:S01]  /*168ee0*/  LDL.LU R10, [R1+0x4fc4] ;  /* 0x004fc400010a7983 */ /* 0x000f220000300800 */
[----:B------:R-:W-:Y:S01]  /*168ef0*/  STL [R1+0x4ec0], R8 ;  /* 0x004ec00801007387 */ /* 0x000fe20000100800 */
[----:B------:R-:W-:-:S05]  /*168f00*/  IADD3.X R15, R15, R2, RZ, P3, !PT ;  /* 0x000000020f0f7210 */ /* 0x000fca0001ffe4ff */
[----:B------:R-:W-:Y:S01]  /*168f10*/  IMAD.MOV.U32 R59, RZ, RZ, R15 ;  /* 0x000000ffff3b7224 */ /* 0x000fe200078e000f */
[----:B------:R1:W-:Y:S01]  /*168f20*/  STL [R1+0x560c], R15 ;  /* 0x00560c0f01007387 */ /* 0x0003e20000100800 */
[----:B------:R-:W4:Y:S03]  /*168f30*/  LDL.LU R6, [R1+0x5040] ;  /* 0x0050400001067983 */ /* 0x000f260000300800 */
[----:B------:R1:W-:Y:S04]  /*168f40*/  LDGSTS.E [R56+0x9100], [R58.64], P1 ;  /* 0x091000003a387fae */ /* 0x0003e80008921844 */
[----:B-1----:R-:W4:Y:S01]  /*168f50*/  LDL.LU R15, [R1+0x503c] ;  /* 0x00503c00010f7983 */ /* 0x002f220000300800 */
[----:B------:R-:W-:Y:S01]  /*168f60*/  IMAD.MOV.U32 R58, RZ, RZ, R8 ;  /* 0x000000ffff3a7224 */ /* 0x000fe200078e0008 */
[----:B---3--:R-:W-:-:S02]  /*168f70*/  IADD3 R5, P3, R5, R198, RZ ;  /* 0x000000c605057210 */ /* 0x008fc40007f7e0ff */
[----:B------:R-:W-:-:S03]  /*168f80*/  IADD3.X R14, R14, R2, RZ, P2, !PT ;  /* 0x000000020e0e7210 */ /* 0x000fc600017fe4ff */
[----:B------:R-:W-:Y:S02]  /*168f90*/  STL [R1+0x4ec8], R5 ;  /* 0x004ec80501007387 */ /* 0x000fe40000100800 */
[----:B------:R-:W-:Y:S02]  /*168fa0*/  IMAD.MOV.U32 R59, RZ, RZ, R14 ;  /* 0x000000ffff3b7224 */ /* 0x000fe400078e000e */
[----:B------:R1:W-:Y:S01]  /*168fb0*/  STL [R1+0x4ebc], R14 ;  /* 0x004ebc0e01007387 */ /* 0x0003e20000100800 */
[----:B------:R-:W3:Y:S01]  /*168fc0*/  LDL.LU R13, [R1+0x5048] ;  /* 0x00504800010d7983 */ /* 0x000ee20000300800 */
[----:B--2---:R-:W-:Y:S02]  /*168fd0*/  IADD3 R11, P2, R11, R198, RZ ;  /* 0x000000c60b0b7210 */ /* 0x004fe40007f5e0ff */
[----:B------:R2:W-:Y:S04]  /*168fe0*/  LDGSTS.E [R56+0xa000], [R58.64], P0 ;  /* 0x0a0000003a387fae */ /* 0x0005e80008121844 */
[----:B-1----:R-:W3:Y:S01]  /*168ff0*/  LDL.LU R14, [R1+0x5044] ;  /* 0x00504400010e7983 */ /* 0x002ee20000300800 */
[----:B------:R-:W-:-:S03]  /*169000*/  IADD3.X R12, R12, R2, RZ, P3, !PT ;  /* 0x000000020c0c7210 */ /* 0x000fc60001ffe4ff */
[----:B------:R-:W-:Y:S01]  /*169010*/  STL [R1+0x4f40], R11 ;  /* 0x004f400b01007387 */ /* 0x000fe20000100800 */
[----:B------:R-:W-:Y:S01]  /*169020*/  IADD3 R3, P3, R3, R198, RZ ;  /* 0x000000c603037210 */ /* 0x000fe20007f7e0ff */
[----:B--2---:R-:W-:Y:S02]  /*169030*/  IMAD.MOV.U32 R58, RZ, RZ, R5 ;  /* 0x000000ffff3a7224 */ /* 0x004fe400078e0005 */
[----:B------:R-:W-:Y:S01]  /*169040*/  IMAD.MOV.U32 R59, RZ, RZ, R12 ;  /* 0x000000ffff3b7224 */ /* 0x000fe200078e000c */
[----:B------:R-:W-:Y:S01]  /*169050*/  IADD3.X R17, R17, R2, RZ, P2, !PT ;  /* 0x0000000211117210 */ /* 0x000fe200017fe4ff */
[----:B------:R1:W-:Y:S01]  /*169060*/  STL [R1+0x4ec4], R12 ;  /* 0x004ec40c01007387 */ /* 0x0003e20000100800 */
[----:B------:R-:W2:Y:S03]  /*169070*/  LDL.LU R8, [R1+0x50c0] ;  /* 0x0050c00001087983 */ /* 0x000ea60000300800 */
[----:B------:R1:W-:Y:S04]  /*169080*/  LDGSTS.E [R56+0xa100], [R58.64], P1 ;  /* 0x0a1000003a387fae */ /* 0x0003e80008921844 */
[----:B-1----:R-:W2:Y:S01]  /*169090*/  LDL.LU R12, [R1+0x50bc] ;  /* 0x0050bc00010c7983 */ /* 0x002ea20000300800 */
[----:B------:R-:W-:Y:S02]  /*1690a0*/  STL [R1+0x4f48], R3 ;  /* 0x004f480301007387 */ /* 0x000fe40000100800 */
[----:B------:R-:W-:Y:S01]  /*1690b0*/  STL [R1+0x4f3c], R17 ;  /* 0x004f3c1101007387 */ /* 0x000fe20000100800 */
[----:B------:R-:W-:Y:S01]  /*1690c0*/  IADD3 R4, P2, R4, R198, RZ ;  /* 0x000000c604047210 */ /* 0x000fe20007f5e0ff */
[----:B------:R-:W-:-:S02]  /*1690d0*/  IMAD.MOV.U32 R58, RZ, RZ, R11 ;  /* 0x000000ffff3a7224 */ /* 0x000fc400078e000b */
[----:B------:R-:W-:Y:S01]  /*1690e0*/  IMAD.MOV.U32 R59, RZ, RZ, R17 ;  /* 0x000000ffff3b7224 */ /* 0x000fe200078e0011 */
[----:B------:R-:W2:Y:S01]  /*1690f0*/  LDL.LU R5, [R1+0x50c8] ;  /* 0x0050c80001057983 */ /* 0x000ea20000300800 */
[----:B------:R-:W2:Y:S02]  /*169100*/  LDL.LU R11, [R1+0x5140] ;  /* 0x00514000010b7983 */ /* 0x000ea40000300800 */
[----:B------:R-:W-:Y:S01]  /*169110*/  STL [R1+0x4fc0], R4 ;  /* 0x004fc00401007387 */ /* 0x000fe20000100800 */
[----:B------:R1:W-:Y:S01]  /*169120*/  LDGSTS.E [R56+0xb000], [R58.64], P0 ;  /* 0x0b0000003a387fae */ /* 0x0003e20008121844 */
[----:B----4-:R-:W-:-:S05]  /*169130*/  IADD3.X R9, R9, R2, RZ, P3, !PT ;  /* 0x0000000209097210 */ /* 0x010fca0001ffe4ff */
[----:B------:R4:W-:Y:S01]  /*169140*/  STL [R1+0x4f44], R9 ;  /* 0x004f440901007387 */ /* 0x0009e20000100800 */
[----:B-1----:R-:W-:-:S03]  /*169150*/  IMAD.MOV.U32 R59, RZ, RZ, R9 ;  /* 0x000000ffff3b7224 */ /* 0x002fc600078e0009 */
[----:B----4-:R-:W3:Y:S01]  /*169160*/  LDL.LU R9, [R1+0x50c4] ;  /* 0x0050c40001097983 */ /* 0x010ee20000300800 */
[----:B------:R-:W-:-:S05]  /*169170*/  IMAD.MOV.U32 R58, RZ, RZ, R3 ;  /* 0x000000ffff3a7224 */ /* 0x000fca00078e0003 */
[----:B------:R1:W-:Y:S02]  /*169180*/  LDGSTS.E [R56+0xb100], [R58.64], P1 ;  /* 0x0b1000003a387fae */ /* 0x0003e40008921844 */
[----:B-1----:R-:W-:Y:S01]  /*169190*/  IMAD.MOV.U32 R58, RZ, RZ, R4 ;  /* 0x000000ffff3a7224 */ /* 0x002fe200078e0004 */
[----:B------:R-:W-:Y:S02]  /*1691a0*/  IADD3.X R16, R16, R2, RZ, P2, !PT ;  /* 0x0000000210107210 */ /* 0x000fe400017fe4ff */
[----:B------:R-:W-:-:S05]  /*1691b0*/  IADD3 R7, P3, R7, R198, RZ ;  /* 0x000000c607077210 */ /* 0x000fca0007f7e0ff */
[----:B------:R1:W-:Y:S01]  /*1691c0*/  STL [R1+0x4fc8], R7 ;  /* 0x004fc80701007387 */ /* 0x0003e20000100800 */
[----:B------:R-:W-:Y:S02]  /*1691d0*/  STL [R1+0x4fbc], R16 ;  /* 0x004fbc1001007387 */ /* 0x000fe40000100800 */
[----:B------:R-:W3:Y:S01]  /*1691e0*/  LDL.LU R3, [R1+0x5148] ;  /* 0x0051480001037983 */ /* 0x000ee20000300800 */
[----:B------:R-:W-:Y:S01]  /*1691f0*/  IADD3.X R10, R10, R2, RZ, P3, !PT ;  /* 0x000000020a0a7210 */ /* 0x000fe20001ffe4ff */
[----:B------:R-:W-:Y:S01]  /*169200*/  IMAD.MOV.U32 R59, RZ, RZ, R16 ;  /* 0x000000ffff3b7224 */ /* 0x000fe200078e0010 */
[----:B------:R-:W3:Y:S04]  /*169210*/  LDL.LU R18, [R1+0x513c] ;  /* 0x00513c0001127983 */ /* 0x000ee80000300800 */
[----:B------:R1:W-:Y:S01]  /*169220*/  LDGSTS.E [R56+0xc000], [R58.64], P0 ;  /* 0x0c0000003a387fae */ /* 0x0003e20008121844 */
[----:B------:R-:W-:Y:S01]  /*169230*/  IADD3 R6, P2, R6, R198, RZ ;  /* 0x000000c606067210 */ /* 0x000fe20007f5e0ff */
[----:B-1----:R-:W-:-:S04]  /*169240*/  IMAD.MOV.U32 R58, RZ, RZ, R7 ;  /* 0x000000ffff3a7224 */ /* 0x002fc800078e0007 */
[----:B------:R-:W-:Y:S01]  /*169250*/  STL [R1+0x5040], R6 ;  /* 0x0050400601007387 */ /* 0x000fe20000100800 */
[----:B------:R1:W-:Y:S02]  /*169260*/  STL [R1+0x4fc4], R10 ;  /* 0x004fc40a01007387 */ /* 0x0003e40000100800 */
[----:B------:R-:W3:Y:S02]  /*169270*/  LDL.LU R4, [R1+0x51c0] ;  /* 0x0051c00001047983 */ /* 0x000ee40000300800 */
[----:B------:R-:W3:Y:S01]  /*169280*/  LDL.LU R7, [R1+0x5144] ;  /* 0x0051440001077983 */ /* 0x000ee20000300800 */
[----:B------:R-:W-:Y:S01]  /*169290*/  IADD3.X R15, R15, R2, RZ, P2, !PT ;  /* 0x000000020f0f7210 */ /* 0x000fe200017fe4ff */
[----:B------:R-:W-:-:S05]  /*1692a0*/  IMAD.MOV.U32 R59, RZ, RZ, R10 ;  /* 0x000000ffff3b7224 */ /* 0x000fca00078e000a */
[----:B------:R1:W-:Y:S02]  /*1692b0*/  LDGSTS.E [R56+0xc100], [R58.64], P1 ;  /* 0x0c1000003a387fae */ /* 0x0003e40008921844 */
[----:B-1----:R-:W-:Y:S02]  /*1692c0*/  IMAD.MOV.U32 R58, RZ, RZ, R6 ;  /* 0x000000ffff3a7224 */ /* 0x002fe400078e0006 */
[----:B------:R-:W-:-:S05]  /*1692d0*/  IMAD.MOV.U32 R59, RZ, RZ, R15 ;  /* 0x000000ffff3b7224 */ /* 0x000fca00078e000f */
[----:B------:R1:W-:Y:S01]  /*1692e0*/  LDGSTS.E [R56+0xd000], [R58.64], P0 ;  /* 0x0d0000003a387fae */ /* 0x0003e20008121844 */
[----:B---3--:R-:W-:-:S05]  /*1692f0*/  IADD3 R13, P3, R13, R198, RZ ;  /* 0x000000c60d0d7210 */ /* 0x008fca0007f7e0ff */
[----:B------:R-:W-:Y:S01]  /*169300*/  STL [R1+0x5048], R13 ;  /* 0x0050480d01007387 */ /* 0x000fe20000100800 */
[----:B------:R3:W-:Y:S02]  /*169310*/  STL [R1+0x503c], R15 ;  /* 0x00503c0f01007387 */ /* 0x0007e40000100800 */
[----:B------:R-:W4:Y:S02]  /*169320*/  LDL.LU R10, [R1+0x51c8] ;  /* 0x0051c800010a7983 */ /* 0x000f240000300800 */
[----:B------:R-:W4:Y:S01]  /*169330*/  LDL.LU R17, [R1+0x51bc] ;  /* 0x0051bc0001117983 */ /* 0x000f220000300800 */
[----:B------:R-:W-:Y:S01]  /*169340*/  IADD3.X R14, R14, R2, RZ, P3, !PT ;  /* 0x000000020e0e7210 */ /* 0x000fe20001ffe4ff */
[----:B-1----:R-:W-:Y:S01]  /*169350*/  IMAD.MOV.U32 R58, RZ, RZ, R13 ;  /* 0x000000ffff3a7224 */ /* 0x002fe200078e000d */
[----:B--2---:R-:W-:-:S03]  /*169360*/  IADD3 R8, P2, R8, R198, RZ ;  /* 0x000000c608087210 */ /* 0x004fc60007f5e0ff */
[----:B------:R-:W-:Y:S02]  /*169370*/  IMAD.MOV.U32 R59, RZ, RZ, R14 ;  /* 0x000000ffff3b7224 */ /* 0x000fe400078e000e */
[----:B------:R-:W-:Y:S01]  /*169380*/  STL [R1+0x50c0], R8 ;  /* 0x0050c00801007387 */ /* 0x000fe20000100800 */
[----:B------:R1:W-:Y:S02]  /*169390*/  STL [R1+0x5044], R14 ;  /* 0x0050440e01007387 */ /* 0x0003e40000100800 */
[----:B------:R-:W2:Y:S02]  /*1693a0*/  LDL.LU R6, [R1+0x5240] ;  /* 0x0052400001067983 */ /* 0x000ea40000300800 */
[----:B------:R-:W2:Y:S01]  /*1693b0*/  LDL.LU R16, [R1+0x51c4] ;  /* 0x0051c40001107983 */ /* 0x000ea20000300800 */
[----:B------:R-:W-:Y:S01]  /*1693c0*/  IADD3.X R12, R12, R2, RZ, P2, !PT ;  /* 0x000000020c0c7210 */ /* 0x000fe200017fe4ff */
[----:B------:R1:W-:Y:S01]  /*1693d0*/  LDGSTS.E [R56+0xd100], [R58.64], P1 ;  /* 0x0d1000003a387fae */ /* 0x0003e20008921844 */
[----:B------:R-:W-:-:S02]  /*1693e0*/  IADD3 R5, P3, R5, R198, RZ ;  /* 0x000000c605057210 */ /* 0x000fc40007f7e0ff */
[----:B------:R-:W-:-:S03]  /*1693f0*/  IADD3 R11, P2, R11, R198, RZ ;  /* 0x000000c60b0b7210 */ /* 0x000fc60007f5e0ff */
[----:B------:R-:W-:Y:S01]  /*169400*/  STL [R1+0x50c8], R5 ;  /* 0x0050c80501007387 */ /* 0x000fe20000100800 */
[----:B------:R3:W-:Y:S02]  /*169410*/  STL [R1+0x50bc], R12 ;  /* 0x0050bc0c01007387 */ /* 0x0007e40000100800 */
[----:B---3--:R-:W3:Y:S02]  /*169420*/  LDL.LU R15, [R1+0x523c] ;  /* 0x00523c00010f7983 */ /* 0x008ee40000300800 */
[----:B------:R-:W3:Y:S01]  /*169430*/  LDL.LU R13, [R1+0x5248] ;  /* 0x00524800010d7983 */ /* 0x000ee20000300800 */
[----:B-1----:R-:W3:Y:S01]  /*169440*/  LDL.LU R14, [R1+0x5244] ;  /* 0x00524400010e7983 */ /* 0x002ee20000300800 */
[----:B------:R-:W-:Y:S02]  /*169450*/  STL [R1+0x5140], R11 ;  /* 0x0051400b01007387 */ /* 0x000fe40000100800 */
[----:B------:R-:W-:Y:S01]  /*169460*/  IMAD.MOV.U32 R58, RZ, RZ, R8 ;  /* 0x000000ffff3a7224 */ /* 0x000fe200078e0008 */
[----:B------:R-:W-:-:S05]  /*169470*/  IADD3.X R9, R9, R2, RZ, P3, !PT ;  /* 0x0000000209097210 */ /* 0x000fca0001ffe4ff */
[----:B------:R1:W-:Y:S01]  /*169480*/  STL [R1+0x50c4], R9 ;  /* 0x0050c40901007387 */ /* 0x0003e20000100800 */
[----:B------:R-:W3:Y:S02]  /*169490*/  LDL.LU R8, [R1+0x52c0] ;  /* 0x0052c00001087983 */ /* 0x000ee40000300800 */
[----:B------:R-:W-:Y:S02]  /*1694a0*/  IMAD.MOV.U32 R59, RZ, RZ, R12 ;  /* 0x000000ffff3b7224 */ /* 0x000fe400078e000c */
[----:B------:R-:W3:Y:S04]  /*1694b0*/  LDL.LU R12, [R1+0x52bc] ;  /* 0x0052bc00010c7983 */ /* 0x000ee80000300800 */
[----:B------:R1:W-:Y:S02]  /*1694c0*/  LDGSTS.E [R56+0xe000], [R58.64], P0 ;  /* 0x0e0000003a387fae */ /* 0x0003e40008121844 */
[----:B-1----:R-:W-:-:S02]  /*1694d0*/  IMAD.MOV.U32 R58, RZ, RZ, R5 ;  /* 0x000000ffff3a7224 */ /* 0x002fc400078e0005 */
[----:B------:R-:W-:-:S05]  /*1694e0*/  IMAD.MOV.U32 R59, RZ, RZ, R9 ;  /* 0x000000ffff3b7224 */ /* 0x000fca00078e0009 */
[----:B------:R1:W-:Y:S02]  /*1694f0*/  LDGSTS.E [R56+0xe100], [R58.64], P1 ;  /* 0x0e1000003a387fae */ /* 0x0003e40008921844 */
[----:B-1----:R-:W-:Y:S01]  /*169500*/  IMAD.MOV.U32 R58, RZ, RZ, R11 ;  /* 0x000000ffff3a7224 */ /* 0x002fe200078e000b */
[----:B------:R-:W-:Y:S02]  /*169510*/  IADD3 R3, P3, R3, R198, RZ ;  /* 0x000000c603037210 */ /* 0x000fe40007f7e0ff */
[----:B------:R-:W-:-:S03]  /*169520*/  IADD3.X R18, R18, R2, RZ, P2, !PT ;  /* 0x0000000212127210 */ /* 0x000fc600017fe4ff */
[----:B------:R-:W-:Y:S02]  /*169530*/  STL [R1+0x5148], R3 ;  /* 0x0051480301007387 */ /* 0x000fe40000100800 */
[----:B------:R-:W-:Y:S02]  /*169540*/  STL [R1+0x513c], R18 ;  /* 0x00513c1201007387 */ /* 0x000fe40000100800 */
[----:B------:R-:W3:Y:S02]  /*169550*/  LDL.LU R9, [R1+0x52c8] ;  /* 0x0052c80001097983 */ /* 0x000ee40000300800 */
[----:B------:R-:W-:Y:S01]  /*169560*/  IMAD.MOV.U32 R59, RZ, RZ, R18 ;  /* 0x000000ffff3b7224 */ /* 0x000fe200078e0012 */
[----:B------:R-:W3:Y:S01]  /*169570*/  LDL.LU R5, [R1+0x5340] ;  /* 0x0053400001057983 */ /* 0x000ee20000300800 */
[----:B------:R-:W3:Y:S03]  /*169580*/  LDL.LU R11, [R1+0x52c4] ;  /* 0x0052c400010b7983 */ /* 0x000ee60000300800 */
[----:B------:R1:W-:Y:S01]  /*169590*/  LDGSTS.E [R56+0xf000], [R58.64], P0 ;  /* 0x0f0000003a387fae */ /* 0x0003e20008121844 */
[----:B------:R-:W-:-:S02]  /*1695a0*/  IADD3.X R7, R7, R2, RZ, P3, !PT ;  /* 0x0000000207077210 */ /* 0x000fc40001ffe4ff */
[-C--:B------:R-:W-:Y:S01]  /*1695b0*/  IADD3 R4, P2, R4, R198.reuse, RZ ;  /* 0x000000c604047210 */ /* 0x080fe20007f5e0ff */
[----:B-1----:R-:W-:Y:S02]  /*1695c0*/  IMAD.MOV.U32 R58, RZ, RZ, R3 ;  /* 0x000000ffff3a7224 */ /* 0x002fe400078e0003 */
[----:B------:R-:W-:Y:S02]  /*1695d0*/  IMAD.MOV.U32 R59, RZ, RZ, R7 ;  /* 0x000000ffff3b7224 */ /* 0x000fe400078e0007 */
[----:B------:R-:W-:Y:S01]  /*1695e0*/  STL [R1+0x51c0], R4 ;  /* 0x0051c00401007387 */ /* 0x000fe20000100800 */
[----:B------:R1:W-:Y:S03]  /*1695f0*/  STL [R1+0x5144], R7 ;  /* 0x0051440701007387 */ /* 0x0003e60000100800 */
[----:B------:R1:W-:Y:S04]  /*169600*/  LDGSTS.E [R56+0xf100], [R58.64], P1 ;  /* 0x0f1000003a387fae */ /* 0x0003e80008921844 */
[----:B-1----:R-:W3:Y:S01]  /*169610*/  LDL.LU R7, [R1+0x533c] ;  /* 0x00533c0001077983 */ /* 0x002ee20000300800 */
[----:B------:R-:W-:Y:S01]  /*169620*/  IMAD.MOV.U32 R58, RZ, RZ, R4 ;  /* 0x000000ffff3a7224 */ /* 0x000fe200078e0004 */
[----:B----4-:R-:W-:-:S02]  /*169630*/  IADD3 R10, P3, R10, R198, RZ ;  /* 0x000000c60a0a7210 */ /* 0x010fc40007f7e0ff */
[----:B------:R-:W-:-:S03]  /*169640*/  IADD3.X R17, R17, R2, RZ, P2, !PT ;  /* 0x0000000211117210 */ /* 0x000fc600017fe4ff */
[----:B------:R1:W-:Y:S02]  /*169650*/  STL [R1+0x51c8], R10 ;  /* 0x0051c80a01007387 */ /* 0x0003e40000100800 */
[----:B------:R-:W-:Y:S02]  /*169660*/  STL [R1+0x51bc], R17 ;  /* 0x0051bc1101007387 */ /* 0x000fe40000100800 */
[----:B------:R-:W-:Y:S02]  /*169670*/  IMAD.MOV.U32 R59, RZ, RZ, R17 ;  /* 0x000000ffff3b7224 */ /* 0x000fe400078e0011 */
[----:B------:R-:W4:Y:S01]  /*169680*/  LDL.LU R3, [R1+0x5348] ;  /* 0x0053480001037983 */ /* 0x000f220000300800 */
[----:B------:R-:W4:Y:S04]  /*169690*/  LDL.LU R4, [R1+0x53c0] ;  /* 0x0053c00001047983 */ /* 0x000f280000300800 */
[----:B------:R1:W-:Y:S01]  /*1696a0*/  LDGSTS.E [R56+0x10000], [R58.64], P0 ;  /* 0x100000003a387fae */ /* 0x0003e20008121844 */
[----:B--2---:R-:W-:-:S02]  /*1696b0*/  IADD3 R6, P2, R6, R198, RZ ;  /* 0x000000c606067210 */ /* 0x004fc40007f5e0ff */
[-C--:B------:R-:W-:Y:S01]  /*1696c0*/  IADD3.X R16, R16, R2.reuse, RZ, P3, !PT ;  /* 0x0000000210107210 */ /* 0x080fe20001ffe4ff */
[----:B-1----:R-:W-:Y:S02]  /*1696d0*/  IMAD.MOV.U32 R58, RZ, RZ, R10 ;  /* 0x000000ffff3a7224 */ /* 0x002fe400078e000a */
[----:B------:R1:W-:Y:S02]  /*1696e0*/  STL [R1+0x5240], R6 ;  /* 0x0052400601007387 */ /* 0x0003e40000100800 */
[----:B------:R-:W-:Y:S02]  /*1696f0*/  IMAD.MOV.U32 R59, RZ, RZ, R16 ;  /* 0x000000ffff3b7224 */ /* 0x000fe400078e0010 */
[----:B------:R-:W-:Y:S02]  /*169700*/  STL [R1+0x51c4], R16 ;  /* 0x0051c41001007387 */ /* 0x000fe40000100800 */
[----:B------:R-:W2:Y:S01]  /*169710*/  LDL.LU R10, [R1+0x5344] ;  /* 0x00534400010a7983 */ /* 0x000ea20000300800 */
[----:B------:R1:W-:Y:S01]  /*169720*/  LDGSTS.E [R56+0x10100], [R58.64], P1 ;  /* 0x101000003a387fae */ /* 0x0003e20008921844 */
[----:B---3--:R-:W-:-:S02]  /*169730*/  IADD3.X R15, R15, R2, RZ, P2, !PT ;  /* 0x000000020f0f7210 */ /* 0x008fc400017fe4ff */
[----:B------:R-:W-:-:S04]  /*169740*/  IADD3 R13, P3, R13, R198, RZ ;  /* 0x000000c60d0d7210 */ /* 0x000fc80007f7e0ff */
[----:B------:R-:W-:Y:S01]  /*169750*/  IADD3.X R14, R14, R2, RZ, P3, !PT ;  /* 0x000000020e0e7210 */ /* 0x000fe20001ffe4ff */
[----:B------:R-:W-:Y:S01]  /*169760*/  STL [R1+0x5248], R13 ;  /* 0x0052480d01007387 */ /* 0x000fe20000100800 */
[----:B------:R3:W-:Y:S02]  /*169770*/  STL [R1+0x523c], R15 ;  /* 0x00523c0f01007387 */ /* 0x0007e40000100800 */
[----:B------:R-:W2:Y:S02]  /*169780*/  LDL.LU R19, [R1+0x53c8] ;  /* 0x0053c80001137983 */ /* 0x000ea40000300800 */
[----:B-1----:R-:W-:Y:S02]  /*169790*/  IMAD.MOV.U32 R58, RZ, RZ, R6 ;  /* 0x000000ffff3a7224 */ /* 0x002fe400078e0006 */
[----:B------:R-:W2:Y:S01]  /*1697a0*/  LDL.LU R6, [R1+0x53bc] ;  /* 0x0053bc0001067983 */ /* 0x000ea20000300800 */
[----:B------:R-:W-:-:S05]  /*1697b0*/  IADD3 R8, P2, R8, R198, RZ ;  /* 0x000000c608087210 */ /* 0x000fca0007f5e0ff */
[----:B------:R1:W-:Y:S01]  /*1697c0*/  STL [R1+0x52c0], R8 ;  /* 0x0052c00801007387 */ /* 0x0003e20000100800 */
[----:B------:R-:W-:Y:S02]  /*1697d0*/  STL [R1+0x5244], R14 ;  /* 0x0052440e01007387 */ /* 0x000fe40000100800 */
[----:B------:R-:W2:Y:S02]  /*1697e0*/  LDL.LU R17, [R1+0x5440] ;  /* 0x0054400001117983 */ /* 0x000ea40000300800 */
[----:B------:R-:W2:Y:S02]  /*1697f0*/  LDL.LU R20, [R1+0x53c4] ;  /* 0x0053c40001147983 */ /* 0x000ea40000300800 */
[----:B------:R-:W-:Y:S01]  /*169800*/  IMAD.MOV.U32 R59, RZ, RZ, R15 ;  /* 0x000000ffff3b7224 */ /* 0x000fe200078e000f */
[----:B------:R-:W-:-:S04]  /*169810*/  IADD3.X R12, R12, R2, RZ, P2, !PT ;  /* 0x000000020c0c7210 */ /* 0x000fc800017fe4ff */
[----:B------:R1:W-:Y:S02]  /*169820*/  LDGSTS.E [R56+0x11000], [R58.64], P0 ;  /* 0x110000003a387fae */ /* 0x0003e40008121844 */
[----:B-1----:R-:W-:Y:S02]  /*169830*/  IMAD.MOV.U32 R58, RZ, RZ, R13 ;  /* 0x000000ffff3a7224 */ /* 0x002fe400078e000d */
[----:B------:R-:W-:-:S05]  /*169840*/  IMAD.MOV.U32 R59, RZ, RZ, R14 ;  /* 0x000000ffff3b7224 */ /* 0x000fca00078e000e */
[----:B------:R1:W-:Y:S02]  /*169850*/  LDGSTS.E [R56+0x11100], [R58.64], P1 ;  /* 0x111000003a387fae */ /* 0x0003e40008921844 */
[----:B-1----:R-:W-:Y:S02]  /*169860*/  IMAD.MOV.U32 R58, RZ, RZ, R8 ;  /* 0x000000ffff3a7224 */ /* 0x002fe400078e0008 */
[----:B------:R-:W-:-:S05]  /*169870*/  IMAD.MOV.U32 R59, RZ, RZ, R12 ;  /* 0x000000ffff3b7224 */ /* 0x000fca00078e000c */
[----:B------:R1:W-:Y:S01]  /*169880*/  LDGSTS.E [R56+0x12000], [R58.64], P0 ;  /* 0x120000003a387fae */ /* 0x0003e20008121844 */
[-C--:B------:R-:W-:Y:S02]  /*169890*/  IADD3 R9, P3, R9, R198.reuse, RZ ;  /* 0x000000c609097210 */ /* 0x080fe40007f7e0ff */
[----:B------:R-:W-:Y:S02]  /*1698a0*/  IADD3 R5, P2, R5, R198, RZ ;  /* 0x000000c605057210 */ /* 0x000fe40007f5e0ff */
[----:B------:R-:W-:Y:S01]  /*1698b0*/  IADD3.X R11, R11, R2, RZ, P3, !PT ;  /* 0x000000020b0b7210 */ /* 0x000fe20001ffe4ff */
[----:B------:R3:W-:Y:S01]  /*1698c0*/  STL [R1+0x52c8], R9 ;  /* 0x0052c80901007387 */ /* 0x0007e20000100800 */
[----:B------:R-:W-:Y:S02]  /*1698d0*/  STL [R1+0x52bc], R12 ;  /* 0x0052bc0c01007387 */ /* 0x000fe40000100800 */
[----:B------:R-:W2:Y:S02]  /*1698e0*/  LDL.LU R18, [R1+0x543c] ;  /* 0x00543c0001127983 */ /* 0x000ea40000300800 */
[----:B------:R-:W-:Y:S01]  /*1698f0*/  STL [R1+0x5340], R5 ;  /* 0x0053400501007387 */ /* 0x000fe20000100800 */
[----:B------:R3:W-:Y:S02]  /*169900*/  STL [R1+0x52c4], R11 ;  /* 0x0052c40b01007387 */ /* 0x0007e40000100800 */
[----:B---3--:R-:W2:Y:S02]  /*169910*/  LDL.LU R15, [R1+0x5448] ;  /* 0x00544800010f7983 */ /* 0x008ea40000300800 */
[----:B------:R-:W2:Y:S01]  /*169920*/  LDL.LU R8, [R1+0x4d7c] ;  /* 0x004d7c0001087983 */ /* 0x000ea20000300800 */
[----:B-1----:R-:W-:-:S02]  /*169930*/  IMAD.MOV.U32 R58, RZ, RZ, R9 ;  /* 0x000000ffff3a7224 */ /* 0x002fc400078e0009 */
[----:B------:R-:W-:Y:S01]  /*169940*/  IMAD.MOV.U32 R59, RZ, RZ, R11 ;  /* 0x000000ffff3b7224 */ /* 0x000fe200078e000b */
[----:B------:R-:W2:Y:S04]  /*169950*/  LDL.LU R16, [R1+0x5444] ;  /* 0x0054440001107983 */ /* 0x000ea80000300800 */
[----:B------:R1:W-:Y:S01]  /*169960*/  LDGSTS.E [R56+0x12100], [R58.64], P1 ;  /* 0x121000003a387fae */ /* 0x0003e20008921844 */
[----:B------:R-:W-:Y:S01]  /*169970*/  IADD3.X R7, R7, R2, RZ, P2, !PT ;  /* 0x0000000207077210 */ /* 0x000fe200017fe4ff */
[----:B-1----:R-:W-:-:S04]  /*169980*/  IMAD.MOV.U32 R58, RZ, RZ, R5 ;  /* 0x000000ffff3a7224 */ /* 0x002fc800078e0005 */
[----:B------:R-:W-:-:S05]  /*169990*/  IMAD.MOV.U32 R59, RZ, RZ, R7 ;  /* 0x000000ffff3b7224 */ /* 0x000fca00078e0007 */
[----:B------:R1:W-:Y:S01]  /*1699a0*/  LDGSTS.E [R56+0x13000], [R58.64], P0 ;  /* 0x130000003a387fae */ /* 0x0003e20008121844 */
[-C--:B----4-:R-:W-:Y:S02]  /*1699b0*/  IADD3 R3, P3, R3, R198.reuse, RZ ;  /* 0x000000c603037210 */ /* 0x090fe40007f7e0ff */
[----:B------:R-:W-:-:S03]  /*1699c0*/  IADD3 R4, P2, R4, R198, RZ ;  /* 0x000000c604047210 */ /* 0x000fc60007f5e0ff */
[----:B------:R-:W-:Y:S01]  /*1699d0*/  STL [R1+0x5348], R3 ;  /* 0x0053480301007387 */ /* 0x000fe20000100800 */
[----:B------:R4:W-:Y:S02]  /*1699e0*/  STL [R1+0x533c], R7 ;  /* 0x00533c0701007387 */ /* 0x0009e40000100800 */
[----:B------:R-:W3:Y:S02]  /*1699f0*/  LDL.LU R9, [R1+0x4d78] ;  /* 0x004d780001097983 */ /* 0x000ee40000300800 */
[----:B------:R-:W3:Y:S01]  /*169a00*/  LDL.LU R13, [R1+0x4d84] ;  /* 0x004d8400010d7983 */ /* 0x000ee20000300800 */
[----:B------:R-:W3:Y:S01]  /*169a10*/  LDL.LU R11, [R1+0x4dfc] ;  /* 0x004dfc00010b7983 */ /* 0x000ee20000300800 */
[----:B------:R-:W3:Y:S02]  /*169a20*/  LDL.LU R14, [R1+0x4d80] ;  /* 0x004d8000010e7983 */ /* 0x000ee40000300800 */
[----:B------:R-:W-:Y:S02]  /*169a30*/  STL [R1+0x53c0], R4 ;  /* 0x0053c00401007387 */ /* 0x000fe40000100800 */
[----:B-1----:R-:W-:Y:S01]  /*169a40*/  IMAD.MOV.U32 R58, RZ, RZ, R3 ;  /* 0x000000ffff3a7224 */ /* 0x002fe200078e0003 */
[----:B--2---:R-:W-:-:S05]  /*169a50*/  IADD3.X R10, R10, R2, RZ, P3, !PT ;  /* 0x000000020a0a7210 */ /* 0x004fca0001ffe4ff */
[----:B------:R1:W-:Y:S01]  /*169a60*/  STL [R1+0x5344], R10 ;  /* 0x0053440a01007387 */ /* 0x0003e20000100800 */
[----:B----4-:R-:W2:Y:S02]  /*169a70*/  LDL.LU R7, [R1+0x4e04] ;  /* 0x004e040001077983 */ /* 0x010ea40000300800 */
[----:B------:R-:W3:Y:S02]  /*169a80*/  LDL.LU R5, [R1+0x4e7c] ;  /* 0x004e7c0001057983 */ /* 0x000ee40000300800 */
[----:B------:R-:W-:Y:S01]  /*169a90*/  IMAD.MOV.U32 R59, RZ, RZ, R10 ;  /* 0x000000ffff3b7224 */ /* 0x000fe200078e000a */
[----:B------:R-:W3:Y:S04]  /*169aa0*/  LDL.LU R12, [R1+0x4df8] ;  /* 0x004df800010c7983 */ /* 0x000ee80000300800 */
[----:B------:R1:W-:Y:S01]  /*169ab0*/  LDGSTS.E [R56+0x13100], [R58.64], P1 ;  /* 0x131000003a387fae */ /* 0x0003e20008921844 */
[----:B------:R-:W-:-:S02]  /*169ac0*/  IADD3 R19, P3, R19, R198, RZ ;  /* 0x000000c613137210 */ /* 0x000fc40007f7e0ff */
[----:B------:R-:W-:-:S03]  /*169ad0*/  IADD3.X R6, R6, R2, RZ, P2, !PT ;  /* 0x0000000206067210 */ /* 0x000fc600017fe4ff */
[----:B------:R-:W-:Y:S02]  /*169ae0*/  STL [R1+0x53c8], R19 ;  /* 0x0053c81301007387 */ /* 0x000fe40000100800 */
[----:B------:R1:W-:Y:S02]  /*169af0*/  STL [R1+0x53bc], R6 ;  /* 0x0053bc0601007387 */ /* 0x0003e40000100800 */
[----:B------:R-:W3:Y:S02]  /*169b00*/  LDL.LU R3, [R1+0x4e84] ;  /* 0x004e840001037983 */ /* 0x000ee40000300800 */
[----:B-1----:R-:W3:Y:S02]  /*169b10*/  LDL.LU R10, [R1+0x4e00] ;  /* 0x004e0000010a7983 */ /* 0x002ee40000300800 */
[----:B------:R-:W-:Y:S02]  /*169b20*/  IMAD.MOV.U32 R59, RZ, RZ, R6 ;  /* 0x000000ffff3b7224 */ /* 0x000fe400078e0006 */
[----:B------:R-:W-:-:S05]  /*169b30*/  IMAD.MOV.U32 R58, RZ, RZ, R4 ;  /* 0x000000ffff3a7224 */ /* 0x000fca00078e0004 */
[----:B------:R1:W-:Y:S01]  /*169b40*/  LDGSTS.E [R56+0x14000], [R58.64], P0 ;  /* 0x140000003a387fae */ /* 0x0003e20008121844 */
[----:B------:R-:W-:Y:S02]  /*169b50*/  IADD3 R17, P2, R17, R198, RZ ;  /* 0x000000c611117210 */ /* 0x000fe40007f5e0ff */
[----:B------:R-:W-:-:S03]  /*169b60*/  IADD3.X R20, R20, R2, RZ, P3, !PT ;  /* 0x0000000214147210 */ /* 0x000fc60001ffe4ff */
[----:B------:R-:W-:Y:S02]  /*169b70*/  STL [R1+0x5440], R17 ;  /* 0x0054401101007387 */ /* 0x000fe40000100800 */
[----:B------:R-:W-:Y:S02]  /*169b80*/  STL [R1+0x53c4], R20 ;  /* 0x0053c41401007387 */ /* 0x000fe40000100800 */
[----:B------:R-:W3:Y:S02]  /*169b90*/  LDL.LU R6, [R1+0x4e78] ;  /* 0x004e780001067983 */ /* 0x000ee40000300800 */
[----:B------:R-:W3:Y:S02]  /*169ba0*/  LDL.LU R4, [R1+0x4e80] ;  /* 0x004e800001047983 */ /* 0x000ee40000300800 */
[----:B-1----:R-:W-:Y:S02]  /*169bb0*/  IMAD.MOV.U32 R58, RZ, RZ, R19 ;  /* 0x000000ffff3a7224 */ /* 0x002fe400078e0013 */
[----:B------:R-:W-:-:S05]  /*169bc0*/  IMAD.MOV.U32 R59, RZ, RZ, R20 ;  /* 0x000000ffff3b7224 */ /* 0x000fca00078e0014 */
[----:B------:R1:W-:Y:S02]  /*169bd0*/  LDGSTS.E [R56+0x14100], [R58.64], P1 ;  /* 0x141000003a387fae */ /* 0x0003e40008921844 */
[----:B-1----:R-:W-:Y:S01]  /*169be0*/  IMAD.MOV.U32 R58, RZ, RZ, R17 ;  /* 0x000000ffff3a7224 */ /* 0x002fe200078e0011 */
[----:B------:R-:W-:Y:S02]  /*169bf0*/  IADD3.X R18, R18, R2, RZ, P2, !PT ;  /* 0x0000000212127210 */ /* 0x000fe400017fe4ff */
[----:B------:R-:W-:-:S03]  /*169c00*/  IADD3 R15, P3, R15, R198, RZ ;  /* 0x000000c60f0f7210 */ /* 0x000fc60007f7e0ff */
[----:B------:R-:W-:Y:S01]  /*169c10*/  IMAD.MOV.U32 R59, RZ, RZ, R18 ;  /* 0x000000ffff3b7224 */ /* 0x000fe200078e0012 */
[----:B------:R-:W-:Y:S02]  /*169c20*/  IADD3.X R16, R16, R2, RZ, P3, !PT ;  /* 0x0000000210107210 */ /* 0x000fe40001ffe4ff */
[----:B------:R-:W-:Y:S02]  /*169c30*/  IADD3 R8, P2, R8, R198, RZ ;  /* 0x000000c608087210 */ /* 0x000fe40007f5e0ff */
[----:B------:R1:W-:Y:S04]  /*169c40*/  LDGSTS.E [R56+0x15000], [R58.64], P0 ;  /* 0x150000003a387fae */ /* 0x0003e80008121844 */
[----:B------:R-:W-:Y:S01]  /*169c50*/  STL [R1+0x5448], R15 ;  /* 0x0054480f01007387 */ /* 0x000fe20000100800 */
[----:B------:R-:W-:Y:S02]  /*169c60*/  STL [R1+0x543c], R18 ;  /* 0x00543c1201007387 */ /* 0x000fe40000100800 */
[----:B------:R-:W-:Y:S02]  /*169c70*/  STL [R1+0x4d7c], R8 ;  /* 0x004d7c0801007387 */ /* 0x000fe40000100800 */
[----:B------:R-:W-:Y:S02]  /*169c80*/  STL [R1+0x5444], R16 ;  /* 0x0054441001007387 */ /* 0x000fe40000100800 */
[----:B-1----:R-:W-:-:S02]  /*169c90*/  IMAD.MOV.U32 R58, RZ, RZ, R15 ;  /* 0x000000ffff3a7224 */ /* 0x002fc400078e000f */
[----:B------:R-:W-:-:S05]  /*169ca0*/  IMAD.MOV.U32 R59, RZ, RZ, R16 ;  /* 0x000000ffff3b7224 */ /* 0x000fca00078e0010 */
[----:B------:R1:W-:Y:S02]  /*169cb0*/  LDGSTS.E [R56+0x15100], [R58.64], P1 ;  /* 0x151000003a387fae */ /* 0x0003e40008921844 */
[----:B-1----:R-:W-:Y:S01]  /*169cc0*/  IMAD.MOV.U32 R58, RZ, RZ, R8 ;  /* 0x000000ffff3a7224 */ /* 0x002fe200078e0008 */
[----:B---3--:R-:W-:Y:S02]  /*169cd0*/  IADD3.X R9, R9, R2, RZ, P2, !PT ;  /* 0x0000000209097210 */ /* 0x008fe400017fe4ff */
[-C--:B------:R-:W-:Y:S02]  /*169ce0*/  IADD3 R13, P3, R13, R198.reuse, RZ ;  /* 0x000000c60d0d7210 */ /* 0x080fe40007f7e0ff */
[----:B------:R-:W-:Y:S02]  /*169cf0*/  IADD3 R11, P2, R11, R198, RZ ;  /* 0x000000c60b0b7210 */ /* 0x000fe40007f5e0ff */
[----:B------:R-:W-:Y:S01]  /*169d00*/  IADD3.X R14, R14, R2, RZ, P3, !PT ;  /* 0x000000020e0e7210 */ /* 0x000fe20001ffe4ff */
[----:B------:R-:W-:Y:S01]  /*169d10*/  STL [R1+0x4d84], R13 ;  /* 0x004d840d01007387 */ /* 0x000fe20000100800 */
[----:B------:R-:W-:-:S02]  /*169d20*/  IMAD.MOV.U32 R59, RZ, RZ, R9 ;  /* 0x000000ffff3b7224 */ /* 0x000fc400078e0009 */
[----:B------:R1:W-:Y:S03]  /*169d30*/  STL [R1+0x4d78], R9 ;  /* 0x004d780901007387 */ /* 0x0003e60000100800 */
[----:B------:R3:W-:Y:S04]  /*169d40*/  LDGSTS.E [R56+0x16000], [R58.64], P0 ;  /* 0x160000003a387fae */ /* 0x0007e80008121844 */
[----:B-1----:R-:W4:Y:S01]  /*169d50*/  LDL.LU R9, [R1+0x5678] ;  /* 0x0056780001097983 */ /* 0x002f220000300800 */
[-C--:B--2---:R-:W-:Y:S02]  /*169d60*/  IADD3 R7, P3, R7, R198.reuse, RZ ;  /* 0x000000c607077210 */ /* 0x084fe40007f7e0ff */
[----:B---3--:R-:W-:Y:S01]  /*169d70*/  IADD3 R5, P4, R5, R198, RZ ;  /* 0x000000c605057210 */ /* 0x008fe20007f9e0ff */
[----:B------:R-:W-:Y:S01]  /*169d80*/  STL [R1+0x4dfc], R11 ;  /* 0x004dfc0b01007387 */ /* 0x000fe20000100800 */
[----:B------:R-:W-:-:S03]  /*169d90*/  IADD3.X R12, R12, R2, RZ, P2, !PT ;  /* 0x000000020c0c7210 */ /* 0x000fc600017fe4ff */
[----:B------:R-:W-:Y:S01]  /*169da0*/  STL [R1+0x4d80], R14 ;  /* 0x004d800e01007387 */ /* 0x000fe20000100800 */
[----:B------:R-:W2:Y:S02]  /*169db0*/  LDL.LU R8, [R1+0x5680] ;  /* 0x0056800001087983 */ /* 0x000ea40000300800 */
[----:B------:R-:W-:Y:S02]  /*169dc0*/  IMAD.MOV.U32 R58, RZ, RZ, R13 ;  /* 0x000000ffff3a7224 */ /* 0x000fe400078e000d */
[----:B------:R-:W-:Y:S01]  /*169dd0*/  STL [R1+0x4e04], R7 ;  /* 0x004e040701007387 */ /* 0x000fe20000100800 */
[----:B------:R-:W3:Y:S01]  /*169de0*/  LDL.LU R13, [R1+0x5674] ;  /* 0x00567400010d7983 */ /* 0x000ee20000300800 */
[----:B------:R-:W-:Y:S02]  /*169df0*/  STL [R1+0x4df8], R12 ;  /* 0x004df80c01007387 */ /* 0x000fe40000100800 */
[----:B------:R-:W-:Y:S01]  /*169e00*/  STL [R1+0x4e7c], R5 ;  /* 0x004e7c0501007387 */ /* 0x000fe20000100800 */
[----:B------:R-:W-:-:S02]  /*169e10*/  IADD3 R3, P2, R3, R198, RZ ;  /* 0x000000c603037210 */ /* 0x000fc40007f5e0ff */
[----:B------:R-:W-:-:S03]  /*169e20*/  IADD3.X R10, R10, R2, RZ, P3, !PT ;  /* 0x000000020a0a7210 */ /* 0x000fc60001ffe4ff */
[----:B------:R-:W-:Y:S02]  /*169e30*/  STL [R1+0x4e84], R3 ;  /* 0x004e840301007387 */ /* 0x000fe40000100800 */
[----:B------:R1:W-:Y:S02]  /*169e40*/  STL [R1+0x4e00], R10 ;  /* 0x004e000a01007387 */ /* 0x0003e40000100800 */
[--C-:B------:R-:W-:Y:S02]  /*169e50*/  IMAD.X R6, R6, 0x1, R2.reuse, P4 ;  /* 0x0000000106067824 */ /* 0x100fe400020e0602 */
[----:B------:R-:W-:-:S03]  /*169e60*/  IMAD.X R4, R4, 0x1, R2, P2 ;  /* 0x0000000104047824 */ /* 0x000fc600010e0602 */
[----:B------:R1:W-:Y:S02]  /*169e70*/  STL [R1+0x4e78], R6 ;  /* 0x004e780601007387 */ /* 0x0003e40000100800 */
        /* <DEDUP_REMOVED lines=29> */
[----:B----4-:R-:W-:-:S02]  /*16a050*/  IADD3 R9, P2, R9, R198, RZ ;  /* 0x000000c609097210 */ /* 0x010fc40007f5e0ff */
[----:B--2---:R-:W-:-:S03]  /*16a060*/  IADD3 R8, P3, R8, R198, RZ ;  /* 0x000000c608087210 */ /* 0x004fc60007f7e0ff */
[----:B---3--:R-:W-:Y:S01]  /*16a070*/  IMAD.X R13, R13, 0x1, R2, P2 ;  /* 0x000000010d0d7824 */ /* 0x008fe200010e0602 */
[----:B------:R-:W-:Y:S01]  /*16a080*/  STL [R1+0x5678], R9 ;  /* 0x0056780901007387 */ /* 0x000fe20000100800 */
[----:B------:R-:W-:Y:S03]  /*16a090*/  STL [R1+0x5680], R8 ;  /* 0x0056800801007387 */ /* 0x000fe60000100800 */
[----:B------:R-:W-:Y:S01]  /*16a0a0*/  STL [R1+0x5674], R13 ;  /* 0x0056740d01007387 */ /* 0x000fe20000100800 */
[----:B------:R-:W-:Y:S01]  /*16a0b0*/  IMAD.MOV.U32 R169, RZ, RZ, R218 ;  /* 0x000000ffffa97224 */ /* 0x000fe200078e00da */
[----:B------:R-:W-:Y:S02]  /*16a0c0*/  MOV R168, R219 ;  /* 0x000000db00a87202 */ /* 0x000fe40000000f00 */
[----:B------:R-:W-:Y:S01]  /*16a0d0*/  MOV R167, R160 ;  /* 0x000000a000a77202 */ /* 0x000fe20000000f00 */
[----:B------:R-:W-:-:S02]  /*16a0e0*/  IMAD.MOV.U32 R166, RZ, RZ, R161 ;  /* 0x000000ffffa67224 */ /* 0x000fc400078e00a1 */
[----:B------:R-:W-:Y:S02]  /*16a0f0*/  IMAD.MOV.U32 R165, RZ, RZ, R162 ;  /* 0x000000ffffa57224 */ /* 0x000fe400078e00a2 */
[----:B------:R-:W-:Y:S02]  /*16a100*/  IMAD.MOV.U32 R164, RZ, RZ, R163 ;  /* 0x000000ffffa47224 */ /* 0x000fe400078e00a3 */
[----:B------:R-:W-:Y:S01]  /*16a110*/  IMAD.MOV.U32 R163, RZ, RZ, R156 ;  /* 0x000000ffffa37224 */ /* 0x000fe200078e009c */
[----:B------:R-:W-:Y:S02]  /*16a120*/  MOV R162, R157 ;  /* 0x0000009d00a27202 */ /* 0x000fe40000000f00 */
[----:B------:R-:W-:Y:S01]  /*16a130*/  MOV R161, R158 ;  /* 0x0000009e00a17202 */ /* 0x000fe20000000f00 */
[----:B------:R-:W-:Y:S01]  /*16a140*/  IMAD.MOV.U32 R160, RZ, RZ, R159 ;  /* 0x000000ffffa07224 */ /* 0x000fe200078e009f */
[----:B------:R-:W-:Y:S02]  /*16a150*/  LOP3.LUT R155, R155, R154, RZ, 0x3c, !PT ;  /* 0x0000009a9b9b7212 */ /* 0x000fe400078e3cff */
[----:B------:R-:W-:-:S02]  /*16a160*/  LOP3.LUT R153, R153, R152, RZ, 0x3c, !PT ;  /* 0x0000009899997212 */ /* 0x000fc400078e3cff */
[----:B------:R-:W-:Y:S02]  /*16a170*/  LOP3.LUT R154, R155, R154, RZ, 0x3c, !PT ;  /* 0x0000009a9b9a7212 */ /* 0x000fe400078e3cff */
[----:B------:R-:W-:Y:S02]  /*16a180*/  LOP3.LUT R151, R151, R150, RZ, 0x3c, !PT ;  /* 0x0000009697977212 */ /* 0x000fe400078e3cff */
[----:B------:R-:W-:Y:S01]  /*16a190*/  LOP3.LUT R152, R153, R152, RZ, 0x3c, !PT ;  /* 0x0000009899987212 */ /* 0x000fe200078e3cff */
[----:B------:R-:W-:Y:S01]  /*16a1a0*/  STL.64 [R1+0x4a68], R168 ;  /* 0x004a68a801007387 */ /* 0x000fe20000100a00 */
[----:B------:R-:W-:Y:S02]  /*16a1b0*/  IMAD.MOV.U32 R158, RZ, RZ, R213 ;  /* 0x000000ffff9e7224 */ /* 0x000fe400078e00d5 */
[----:B------:R-:W-:Y:S02]  /*16a1c0*/  IMAD.MOV.U32 R159, RZ, RZ, R212 ;  /* 0x000000ffff9f7224 */ /* 0x000fe400078e00d4 */
[----:B------:R-:W-:Y:S01]  /*16a1d0*/  STL.64 [R1+0x4a60], R166 ;  /* 0x004a60a601007387 */ /* 0x000fe20000100a00 */
[----:B------:R-:W-:Y:S01]  /*16a1e0*/  MOV R156, R215 ;  /* 0x000000d7009c7202 */ /* 0x000fe20000000f00 */
[----:B------:R-:W-:Y:S01]  /*16a1f0*/  IMAD.MOV.U32 R157, RZ, RZ, R214 ;  /* 0x000000ffff9d7224 */ /* 0x000fe200078e00d6 */
[----:B------:R-:W-:Y:S01]  /*16a200*/  STL.64 [R1+0x4a58], R164 ;  /* 0x004a58a401007387 */ /* 0x000fe20000100a00 */
[----:B------:R-:W-:-:S02]  /*16a210*/  LOP3.LUT R155, R155, R154, RZ, 0x3c, !PT ;  /* 0x0000009a9b9b7212 */ /* 0x000fc400078e3cff */
[----:B------:R-:W-:Y:S01]  /*16a220*/  LOP3.LUT R150, R151, R150, RZ, 0x3c, !PT ;  /* 0x0000009697967212 */ /* 0x000fe200078e3cff */
[----:B------:R-:W-:Y:S01]  /*16a230*/  STL.64 [R1+0x4a50], R162 ;  /* 0x004a50a201007387 */ /* 0x000fe20000100a00 */
[----:B------:R-:W-:Y:S01]  /*16a240*/  LOP3.LUT R153, R153, R152, RZ, 0x3c, !PT ;  /* 0x0000009899997212 */ /* 0x000fe200078e3cff */
[----:B------:R-:W-:Y:S01]  /*16a250*/  STL.64 [R1+0x4a48], R160 ;  /* 0x004a48a001007387 */ /* 0x000fe20000100a00 */
[----:B------:R-:W-:Y:S01]  /*16a260*/  STL.64 [R1+0x4a40], R158 ;  /* 0x004a409e01007387 */ /* 0x000fe20000100a00 */
[----:B------:R-:W-:Y:S01]  /*16a270*/  LOP3.LUT R151, R151, R150, RZ, 0x3c, !PT ;  /* 0x0000009697977212 */ /* 0x000fe200078e3cff */
[----:B------:R-:W-:Y:S01]  /*16a280*/  STL.64 [R1+0x4a38], R156 ;  /* 0x004a389c01007387 */ /* 0x000fe20000100a00 */
[----:B------:R-:W-:Y:S01]  /*16a290*/  STL.64 [R1+0x4a30], R154 ;  /* 0x004a309a01007387 */ /* 0x000fe20000100a00 */
[----:B------:R-:W-:Y:S02]  /*16a2a0*/  STL.64 [R1+0x4c98], R152 ;  /* 0x004c989801007387 */ /* 0x000fe40000100a00 */
[----:B------:R-:W-:-:S02]  /*16a2b0*/  IMAD.MOV.U32 R145, RZ, RZ, R210 ;  /* 0x000000ffff917224 */ /* 0x000fc400078e00d2 */
[----:B------:R-:W-:Y:S01]  /*16a2c0*/  IMAD.MOV.U32 R144, RZ, RZ, R211 ;  /* 0x000000ffff907224 */ /* 0x000fe200078e00d3 */
[----:B------:R-:W2:Y:S01]  /*16a2d0*/  LDL.LU R210, [R1+0x1bc4] ;  /* 0x001bc40001d27983 */ /* 0x000ea20000300800 */
[----:B------:R-:W3:Y:S02]  /*16a2e0*/  LDL.LU R211, [R1+0x1bc8] ;  /* 0x001bc80001d37983 */ /* 0x000ee40000300800 */
[----:B------:R-:W-:Y:S02]  /*16a2f0*/  STL.64 [R1+0x4c90], R150 ;  /* 0x004c909601007387 */ /* 0x000fe40000100a00 */
        /* <DEDUP_REMOVED lines=23> */
[----:B------:R-:W-:Y:S01]  /*16a470*/  MOV R147, R208 ;  /* 0x000000d000937202 */ /* 0x000fe20000000f00 */
[----:B------:R-:W4:Y:S02]  /*16a480*/  LDL.LU R215, [R1+0x1a80] ;  /* 0x001a800001d77983 */ /* 0x000f240000300800 */
[----:B------:R-:W-:Y:S01]  /*16a490*/  IMAD.MOV.U32 R146, RZ, RZ, R209 ;  /* 0x000000ffff927224 */ /* 0x000fe200078e00d1 */
[----:B------:R-:W4:Y:S01]  /*16a4a0*/  LDL.LU R208, [R1+0x19e8] ;  /* 0x0019e80001d07983 */ /* 0x000f220000300800 */
[----:B------:R-:W-:-:S02]  /*16a4b0*/  IMAD.MOV.U32 R143, RZ, RZ, R207 ;  /* 0x000000ffff8f7224 */ /* 0x000fc400078e00cf */
[----:B------:R-:W4:Y:S01]  /*16a4c0*/  LDL.LU R209, [R1+0x1a2c] ;  /* 0x001a2c0001d17983 */ /* 0x000f220000300800 */
[----:B------:R-:W-:Y:S01]  /*16a4d0*/  MOV R142, R197 ;  /* 0x000000c5008e7202 */ /* 0x000fe20000000f00 */
[----:B------:R-:W4:Y:S01]  /*16a4e0*/  LDL.LU R207, [R1+0x19ec] ;  /* 0x0019ec0001cf7983 */ /* 0x000f220000300800 */
[----:B------:R-:W4:Y:S01]  /*16a4f0*/  LDL.LU R197, [R1+0x1a30] ;  /* 0x001a300001c57983 */ /* 0x000f220000300800 */
[----:B------:R-:W-:-:S04]  /*16a500*/  LOP3.LUT R149, R149, R148, RZ, 0x3c, !PT ;  /* 0x0000009495957212 */ /* 0x000fc800078e3cff */
[----:B------:R-:W-:-:S04]  /*16a510*/  LOP3.LUT R148, R149, R148, RZ, 0x3c, !PT ;  /* 0x0000009495947212 */ /* 0x000fc800078e3cff */
[----:B------:R-:W-:-:S05]  /*16a520*/  LOP3.LUT R149, R149, R148, RZ, 0x3c, !PT ;  /* 0x0000009495957212 */ /* 0x000fca00078e3cff */
[----:B------:R-:W-:Y:S01]  /*16a530*/  STL.64 [R1+0x4c88], R148 ;  /* 0x004c889401007387 */ /* 0x000fe20000100a00 */
[----:B--2---:R-:W-:Y:S01]  /*16a540*/  MOV R141, R210 ;  /* 0x000000d2008d7202 */ /* 0x004fe20000000f00 */
[----:B---3--:R-:W-:Y:S02]  /*16a550*/  IMAD.MOV.U32 R140, RZ, RZ, R211 ;  /* 0x000000ffff8c7224 */ /* 0x008fe400078e00d3 */
[----:B------:R-:W2:Y:S01]  /*16a560*/  LDL.LU R210, [R1+0x19f0] ;  /* 0x0019f00001d27983 */ /* 0x000ea20000300800 */
[----:B------:R-:W3:Y:S02]  /*16a570*/  LDL.LU R211, [R1+0x1a34] ;  /* 0x001a340001d37983 */ /* 0x000ee40000300800 */
[----:B----4-:R-:W-:Y:S02]  /*16a580*/  IMAD.MOV.U32 R138, RZ, RZ, R188 ;  /* 0x000000ffff8a7224 */ /* 0x010fe400078e00bc */
[----:B------:R-:W-:Y:S01]  /*16a590*/  IMAD.MOV.U32 R139, RZ, RZ, R183 ;  /* 0x000000ffff8b7224 */ /* 0x000fe200078e00b7 */
[----:B------:R-:W-:Y:S01]  /*16a5a0*/  STL.64 [R1+0x4c80], R146 ;  /* 0x004c809201007387 */ /* 0x000fe20000100a00 */
[----:B------:R-:W-:Y:S01]  /*16a5b0*/  MOV R136, R190 ;  /* 0x000000be00887202 */ /* 0x000fe20000000f00 */
[----:B------:R-:W-:-:S02]  /*16a5c0*/  IMAD.MOV.U32 R137, RZ, RZ, R189 ;  /* 0x000000ffff897224 */ /* 0x000fc400078e00bd */
[----:B------:R-:W-:Y:S02]  /*16a5d0*/  STL.64 [R1+0x4c78], R144 ;  /* 0x004c789001007387 */ /* 0x000fe40000100a00 */
[----:B------:R-:W-:Y:S01]  /*16a5e0*/  IMAD.MOV.U32 R134, RZ, RZ, R184 ;  /* 0x000000ffff867224 */ /* 0x000fe200078e00b8 */
[----:B------:R-:W-:Y:S01]  /*16a5f0*/  MOV R135, R191 ;  /* 0x000000bf00877202 */ /* 0x000fe20000000f00 */
[----:B------:R-:W-:Y:S01]  /*16a600*/  STL.64 [R1+0x4c70], R142 ;  /* 0x004c708e01007387 */ /* 0x000fe20000100a00 */
[----:B------:R-:W-:Y:S02]  /*16a610*/  IMAD.MOV.U32 R132, RZ, RZ, R186 ;  /* 0x000000ffff847224 */ /* 0x000fe400078e00ba */
[----:B------:R-:W-:Y:S02]  /*16a620*/  IMAD.MOV.U32 R133, RZ, RZ, R185 ;  /* 0x000000ffff857224 */ /* 0x000fe400078e00b9 */
[----:B------:R-:W-:Y:S01]  /*16a630*/  STL.64 [R1+0x4c68], R140 ;  /* 0x004c688c01007387 */ /* 0x000fe20000100a00 */
[----:B------:R-:W-:Y:S01]  /*16a640*/  MOV R130, R178 ;  /* 0x000000b200827202 */ /* 0x000fe20000000f00 */
[----:B------:R-:W-:Y:S01]  /*16a650*/  IMAD.MOV.U32 R131, RZ, RZ, R187 ;  /* 0x000000ffff837224 */ /* 0x000fe200078e00bb */
[----:B------:R-:W-:Y:S01]  /*16a660*/  STL.64 [R1+0x4c60], R138 ;  /* 0x004c608a01007387 */ /* 0x000fe20000100a00 */
[----:B------:R-:W-:Y:S01]  /*16a670*/  IMAD.MOV.U32 R128, RZ, RZ, R172 ;  /* 0x000000ffff807224 */ /* 0x000fe200078e00ac */
[----:B------:R-:W-:Y:S01]  /*16a680*/  MOV R129, R179 ;  /* 0x000000b300817202 */ /* 0x000fe20000000f00 */
[----:B------:R-:W-:Y:S02]  /*16a690*/  STL.64 [R1+0x4c58], R136 ;  /* 0x004c588801007387 */ /* 0x000fe40000100a00 */
[----:B------:R-:W-:-:S02]  /*16a6a0*/  IMAD.MOV.U32 R126, RZ, RZ, R175 ;  /* 0x000000ffff7e7224 */ /* 0x000fc400078e00af */
[----:B------:R-:W-:Y:S01]  /*16a6b0*/  IMAD.MOV.U32 R127, RZ, RZ, R173 ;  /* 0x000000ffff7f7224 */ /* 0x000fe200078e00ad */
[----:B------:R-:W-:Y:S01]  /*16a6c0*/  STL.64 [R1+0x4c50], R134 ;  /* 0x004c508601007387 */ /* 0x000fe20000100a00 */
[----:B------:R-:W-:Y:S01]  /*16a6d0*/  MOV R124, R171 ;  /* 0x000000ab007c7202 */ /* 0x000fe20000000f00 */
[----:B------:R-:W-:Y:S02]  /*16a6e0*/  IMAD.MOV.U32 R125, RZ, RZ, R170 ;  /* 0x000000ffff7d7224 */ /* 0x000fe400078e00aa */
[----:B------:R-:W-:Y:S02]  /*16a6f0*/  STL.64 [R1+0x4c48], R132 ;  /* 0x004c488401007387 */ /* 0x000fe40000100a00 */
[----:B------:R-:W-:Y:S01]  /*16a700*/  IMAD.MOV.U32 R122, RZ, RZ, R217 ;  /* 0x000000ffff7a7224 */ /* 0x000fe200078e00d9 */
[----:B------:R-:W-:Y:S01]  /*16a710*/  MOV R123, R216 ;  /* 0x000000d8007b7202 */ /* 0x000fe20000000f00 */
[----:B------:R-:W-:Y:S01]  /*16a720*/  STL.64 [R1+0x4c40], R130 ;  /* 0x004c408201007387 */ /* 0x000fe20000100a00 */
[----:B------:R-:W-:-:S02]  /*16a730*/  IMAD.MOV.U32 R120, RZ, RZ, R219 ;  /* 0x000000ffff787224 */ /* 0x000fc400078e00db */
[----:B------:R-:W-:Y:S02]  /*16a740*/  IMAD.MOV.U32 R121, RZ, RZ, R218 ;  /* 0x000000ffff797224 */ /* 0x000fe400078e00da */
[----:B------:R-:W-:Y:S01]  /*16a750*/  STL.64 [R1+0x4c38], R128 ;  /* 0x004c388001007387 */ /* 0x000fe20000100a00 */
[----:B------:R-:W-:Y:S01]  /*16a760*/  STL.64 [R1+0x4c30], R126 ;  /* 0x004c307e01007387 */ /* 0x000fe20000100a00 */
[----:B------:R-:W-:Y:S02]  /*16a770*/  STL.64 [R1+0x4c28], R124 ;  /* 0x004c287c01007387 */ /* 0x000fe40000100a00 */
[----:B------:R-:W-:Y:S02]  /*16a780*/  STL.64 [R1+0x4c20], R122 ;  /* 0x004c207a01007387 */ /* 0x000fe40000100a00 */
[----:B------:R-:W-:Y:S02]  /*16a790*/  STL.64 [R1+0x4c18], R120 ;  /* 0x004c187801007387 */ /* 0x000fe40000100a00 */
[----:B------:R-:W-:Y:S01]  /*16a7a0*/  IMAD.MOV.U32 R113, RZ, RZ, R207 ;  /* 0x000000ffff717224 */ /* 0x000fe200078e00cf */
[----:B------:R-:W-:Y:S01]  /*16a7b0*/  MOV R112, R197 ;  /* 0x000000c500707202 */ /* 0x000fe20000000f00 */
[----:B------:R-:W4:Y:S01]  /*16a7c0*/  LDL.LU R207, [R1+0x19f4] ;  /* 0x0019f40001cf7983 */ /* 0x000f220000300800 */
[----:B------:R-:W4:Y:S01]  /*16a7d0*/  LDL.LU R197, [R1+0x1a38] ;  /* 0x001a380001c57983 */ /* 0x000f220000300800 */
[----:B------:R-:W-:Y:S01]  /*16a7e0*/  MOV R118, R213 ;  /* 0x000000d500767202 */ /* 0x000fe20000000f00 */
[----:B------:R-:W-:-:S05]  /*16a7f0*/  IMAD.MOV.U32 R119, RZ, RZ, R212 ;  /* 0x000000ffff777224 */ /* 0x000fca00078e00d4 */
[----:B------:R-:W-:Y:S01]  /*16a800*/  STL.64 [R1+0x4c10], R118 ;  /* 0x004c107601007387 */ /* 0x000fe20000100a00 */
        /* <DEDUP_REMOVED lines=26> */
[----:B------:R-:W4:Y:S02]  /*16a9b0*/  LDL.LU R215, [R1+0x1960] ;  /* 0x0019600001d77983 */ /* 0x000f240000300800 */
[----:B------:R-:W-:Y:S01]  /*16a9c0*/  IMAD.MOV.U32 R114, RZ, RZ, R209 ;  /* 0x000000ffff727224 */ /* 0x000fe200078e00d1 */
[----:B------:R-:W4:Y:S01]  /*16a9d0*/  LDL.LU R208, [R1+0x1920] ;  /* 0x0019200001d07983 */ /* 0x000f220000300800 */
[----:B------:R-:W4:Y:S01]  /*16a9e0*/  LDL.LU R209, [R1+0x1964] ;  /* 0x0019640001d17983 */ /* 0x000f220000300800 */
[----:B--2---:R-:W-:Y:S01]  /*16a9f0*/  MOV R111, R210 ;  /* 0x000000d2006f7202 */ /* 0x004fe20000000f00 */
[----:B---3--:R-:W-:Y:S01]  /*16aa00*/  IMAD.MOV.U32 R110, RZ, RZ, R211 ;  /* 0x000000ffff6e7224 */ /* 0x008fe200078e00d3 */
[----:B------:R-:W2:Y:S01]  /*16aa10*/  LDL.LU R210, [R1+0x1924] ;  /* 0x0019240001d27983 */ /* 0x000ea20000300800 */
[----:B------:R-:W3:Y:S02]  /*16aa20*/  LDL.LU R211, [R1+0x1968] ;  /* 0x0019680001d37983 */ /* 0x000ee40000300800 */
[----:B------:R-:W-:Y:S02]  /*16aa30*/  STL.64 [R1+0x4c08], R116 ;  /* 0x004c087401007387 */ /* 0x000fe40000100a00 */
[----:B----4-:R-:W-:-:S02]  /*16aa40*/  IMAD.MOV.U32 R109, RZ, RZ, R207 ;  /* 0x000000ffff6d7224 */ /* 0x010fc400078e00cf */
[----:B------:R-:W-:Y:S01]  /*16aa50*/  IMAD.MOV.U32 R108, RZ, RZ, R197 ;  /* 0x000000ffff6c7224 */ /* 0x000fe200078e00c5 */
[----:B------:R-:W4:Y:S01]  /*16aa60*/  LDL.LU R207, [R1+0x18e0] ;  /* 0x0018e00001cf7983 */ /* 0x000f220000300800 */
[----:B------:R-:W4:Y:S02]  /*16aa70*/  LDL.LU R197, [R1+0x1928] ;  /* 0x0019280001c57983 */ /* 0x000f240000300800 */
[----:B------:R-:W-:Y:S02]  /*16aa80*/  STL.64 [R1+0x4c00], R114 ;  /* 0x004c007201007387 */ /* 0x000fe40000100a00 */
[----:B------:R-:W-:Y:S01]  /*16aa90*/  STL.64 [R1+0x4bf8], R112 ;  /* 0x004bf87001007387 */ /* 0x000fe20000100a00 */
[----:B------:R-:W-:Y:S01]  /*16aaa0*/  STL.64 [R1+0x4bf0], R110 ;  /* 0x004bf06e01007387 */ /* 0x000fe20000100a00 */
[----:B------:R-:W-:Y:S01]  /*16aab0*/  IMAD.MOV.U32 R107, RZ, RZ, R183 ;  /* 0x000000ffff6b7224 */ /* 0x000fe200078e00b7 */
[----:B------:R-:W-:Y:S02]  /*16aac0*/  MOV R106, R188 ;  /* 0x000000bc006a7202 */ /* 0x000fe40000000f00 */
[----:B------:R-:W-:Y:S01]  /*16aad0*/  MOV R105, R189 ;  /* 0x000000bd00697202 */ /* 0x000fe20000000f00 */
[----:B------:R-:W-:-:S02]  /*16aae0*/  IMAD.MOV.U32 R104, RZ, RZ, R190 ;  /* 0x000000ffff687224 */ /* 0x000fc400078e00be */
[----:B------:R-:W-:Y:S02]  /*16aaf0*/  IMAD.MOV.U32 R103, RZ, RZ, R191 ;  /* 0x000000ffff677224 */ /* 0x000fe400078e00bf */
[----:B------:R-:W-:Y:S02]  /*16ab00*/  IMAD.MOV.U32 R102, RZ, RZ, R184 ;  /* 0x000000ffff667224 */ /* 0x000fe400078e00b8 */
[----:B------:R-:W-:Y:S01]  /*16ab10*/  IMAD.MOV.U32 R101, RZ, RZ, R185 ;  /* 0x000000ffff657224 */ /* 0x000fe200078e00b9 */
[----:B------:R-:W-:Y:S01]  /*16ab20*/  MOV R100, R186 ;  /* 0x000000ba00647202 */ /* 0x000fe20000000f00 */
        /* <DEDUP_REMOVED lines=16> */
[----:B------:R-:W-:Y:S01]  /*16ac30*/  MOV R88, R219 ;  /* 0x000000db00587202 */ /* 0x000fe20000000f00 */
[----:B------:R-:W-:Y:S01]  /*16ac40*/  IMAD.MOV.U32 R89, RZ, RZ, R218 ;  /* 0x000000ffff597224 */ /* 0x000fe200078e00da */
[----:B------:R-:W-:Y:S01]  /*16ac50*/  STL.64 [R1+0x4bb8], R96 ;  /* 0x004bb86001007387 */ /* 0x000fe20000100a00 */
[----:B------:R-:W-:Y:S02]  /*16ac60*/  STL.64 [R1+0x4bb0], R94 ;  /* 0x004bb05e01007387 */ /* 0x000fe40000100a00 */
[----:B------:R-:W-:Y:S01]  /*16ac70*/  IMAD.MOV.U32 R86, RZ, RZ, R213 ;  /* 0x000000ffff567224 */ /* 0x000fe200078e00d5 */
[----:B------:R-:W-:Y:S01]  /*16ac80*/  MOV R87, R212 ;  /* 0x000000d400577202 */ /* 0x000fe20000000f00 */
[----:B------:R-:W-:Y:S01]  /*16ac90*/  STL.64 [R1+0x4ba8], R92 ;  /* 0x004ba85c01007387 */ /* 0x000fe20000100a00 */
[----:B------:R-:W-:Y:S02]  /*16aca0*/  STL.64 [R1+0x4ba0], R90 ;  /* 0x004ba05a01007387 */ /* 0x000fe40000100a00 */
[----:B------:R-:W-:Y:S02]  /*16acb0*/  STL.64 [R1+0x4b98], R88 ;  /* 0x004b985801007387 */ /* 0x000fe40000100a00 */
[----:B------:R-:W-:-:S02]  /*16acc0*/  IMAD.MOV.U32 R85, RZ, RZ, R214 ;  /* 0x000000ffff557224 */ /* 0x000fc400078e00d6 */
[----:B------:R-:W-:Y:S02]  /*16acd0*/  IMAD.MOV.U32 R84, RZ, RZ, R215 ;  /* 0x000000ffff547224 */ /* 0x000fe400078e00d7 */
[----:B------:R-:W-:Y:S01]  /*16ace0*/  IMAD.MOV.U32 R83, RZ, RZ, R208 ;  /* 0x000000ffff537224 */ /* 0x000fe200078e00d0 */
[----:B------:R-:W-:Y:S02]  /*16acf0*/  MOV R82, R209 ;  /* 0x000000d100527202 */ /* 0x000fe40000000f00 */
[----:B--2---:R-:W-:Y:S01]  /*16ad00*/  MOV R81, R210 ;  /* 0x000000d200517202 */ /* 0x004fe20000000f00 */
[----:B---3--:R-:W-:Y:S01]  /*16ad10*/  IMAD.MOV.U32 R80, RZ, RZ, R211 ;  /* 0x000000ffff507224 */ /* 0x008fe200078e00d3 */
[----:B------:R-:W3:Y:S01]  /*16ad20*/  LDL.LU R210, [R1+0x18e4] ;  /* 0x0018e40001d27983 */ /* 0x000ee20000300800 */
[----:B------:R-:W3:Y:S02]  /*16ad30*/  LDL.LU R211, [R1+0x192c] ;  /* 0x00192c0001d37983 */ /* 0x000ee40000300800 */
[----:B------:R-:W-:Y:S02]  /*16ad40*/  STL.64 [R1+0x4b90], R86 ;  /* 0x004b905601007387 */ /* 0x000fe40000100a00 */
        /* <DEDUP_REMOVED lines=21> */
[----:B------:R-:W1:Y:S01]  /*16aea0*/  LDL.LU R213, [R1+0x1880] ;  /* 0x0018800001d57983 */ /* 0x000e620000300800 */
[----:B------:R-:W3:Y:S02]  /*16aeb0*/  LDL.LU R214, [R1+0x1290] ;  /* 0x0012900001d67983 */ /* 0x000ee40000300800 */
[----:B------:R-:W3:Y:S02]  /*16aec0*/  LDL.LU R215, [R1+0x1884] ;  /* 0x0018840001d77983 */ /* 0x000ee40000300800 */
[----:B------:R-:W3:Y:S01]  /*16aed0*/  LDL.LU R208, [R1+0x1204] ;  /* 0x0012040001d07983 */ /* 0x000ee20000300800 */
[----:B------:R-:W3:Y:S01]  /*16aee0*/  LDL.LU R209, [R1+0x1294] ;  /* 0x0012940001d17983 */ /* 0x000ee20000300800 */
[----:B----4-:R-:W-:-:S02]  /*16aef0*/  IMAD.MOV.U32 R79, RZ, RZ, R207 ;  /* 0x000000ffff4f7224 */ /* 0x010fc400078e00cf */
[----:B------:R-:W-:Y:S01]  /*16af00*/  IMAD.MOV.U32 R78, RZ, RZ, R197 ;  /* 0x000000ffff4e7224 */ /* 0x000fe200078e00c5 */
[----:B------:R-:W4:Y:S01]  /*16af10*/  LDL.LU R207, [R1+0x1210] ;  /* 0x0012100001cf7983 */ /* 0x000f220000300800 */
[----:B------:R-:W4:Y:S02]  /*16af20*/  LDL.LU R197, [R1+0x12a0] ;  /* 0x0012a00001c57983 */ /* 0x000f240000300800 */
[----:B------:R-:W-:-:S05]  /*16af30*/  IMAD.MOV.U32 R59, RZ, RZ, R14 ;  /* 0x000000ffff3b7224 */ /* 0x000fca00078e000e */
[----:B------:R2:W-:Y:S02]  /*16af40*/  LDGSTS.E [R56+0x16100], [R58.64], P1 ;  /* 0x161000003a387fae */ /* 0x0005e40008921844 */
[----:B--2---:R-:W-:Y:S01]  /*16af50*/  IMAD.MOV.U32 R58, RZ, RZ, R11 ;  /* 0x000000ffff3a7224 */ /* 0x004fe200078e000b */
[----:B------:R-:W-:-:S05]  /*16af60*/  MOV R59, R12 ;  /* 0x0000000c003b7202 */ /* 0x000fca0000000f00 */
[----:B------:R2:W-:Y:S04]  /*16af70*/  LDGSTS.E [R56+0x17000], [R58.64], P0 ;  /* 0x170000003a387fae */ /* 0x0005e80008121844 */
[----:B------:R-:W-:Y:S01]  /*16af80*/  STL.64 [R1+0x4b88], R84 ;  /* 0x004b885401007387 */ /* 0x000fe20000100a00 */
[----:B--2---:R-:W-:Y:S01]  /*16af90*/  IMAD.MOV.U32 R58, RZ, RZ, R7 ;  /* 0x000000ffff3a7224 */ /* 0x004fe200078e0007 */
[----:B------:R-:W-:-:S05]  /*16afa0*/  MOV R59, R10 ;  /* 0x0000000a003b7202 */ /* 0x000fca0000000f00 */
[----:B------:R2:W-:Y:S02]  /*16afb0*/  LDGSTS.E [R56+0x17100], [R58.64], P1 ;  /* 0x171000003a387fae */ /* 0x0005e40008921844 */
[----:B--2---:R-:W-:Y:S02]  /*16afc0*/  IMAD.MOV.U32 R58, RZ, RZ, R5 ;  /* 0x000000ffff3a7224 */ /* 0x004fe400078e0005 */
[----:B------:R-:W-:-:S05]  /*16afd0*/  IMAD.MOV.U32 R59, RZ, RZ, R6 ;  /* 0x000000ffff3b7224 */ /* 0x000fca00078e0006 */
[----:B------:R2:W-:Y:S02]  /*16afe0*/  LDGSTS.E [R56+0x18000], [R58.64], P0 ;  /* 0x180000003a387fae */ /* 0x0005e40008121844 */
[----:B--2---:R-:W-:Y:S01]  /*16aff0*/  MOV R58, R3 ;  /* 0x00000003003a7202 */ /* 0x004fe20000000f00 */
[----:B------:R-:W-:-:S05]  /*16b000*/  IMAD.MOV.U32 R59, RZ, RZ, R4 ;  /* 0x000000ffff3b7224 */ /* 0x000fca00078e0004 */
        /* <DEDUP_REMOVED lines=47> */
[----:B---3--:R-:W-:Y:S01]  /*16b300*/  IMAD.MOV.U32 R77, RZ, RZ, R210 ;  /* 0x000000ffff4d7224 */ /* 0x008fe200078e00d2 */
[----:B------:R-:W-:Y:S01]  /*16b310*/  MOV R76, R211 ;  /* 0x000000d3004c7202 */ /* 0x000fe20000000f00 */
[----:B------:R-:W3:Y:S01]  /*16b320*/  LDL.LU R210, [R1+0x1214] ;  /* 0x0012140001d27983 */ /* 0x000ee20000300800 */
[----:B------:R-:W3:Y:S02]  /*16b330*/  LDL.LU R211, [R1+0x12a4] ;  /* 0x0012a40001d37983 */ /* 0x000ee40000300800 */
        /* <DEDUP_REMOVED lines=18> */
[----:B--2---:R-:W-:Y:S01]  /*16b460*/  IMAD.MOV.U32 R58, RZ, RZ, R175 ;  /* 0x000000ffff3a7224 */ /* 0x004fe200078e00af */
        /* <DEDUP_REMOVED lines=10> */
[----:B------:R-:W-:Y:S01]  /*16b510*/  STL.64 [R1+0x4b38], R60 ;  /* 0x004b383c01007387 */ /* 0x000fe20000100a00 */
[----:B------:R-:W-:Y:S01]  /*16b520*/  STL.64 [R1+0x4b30], R58 ;  /* 0x004b303a01007387 */ /* 0x000fe20000100a00 */
[----:B------:R-:W-:Y:S02]  /*16b530*/  STL.64 [R1+0x4b28], R54 ;  /* 0x004b283601007387 */ /* 0x000fe40000100a00 */
[----:B------:R-:W-:Y:S02]  /*16b540*/  STL.64 [R1+0x4b20], R52 ;  /* 0x004b203401007387 */ /* 0x000fe40000100a00 */
[----:B------:R-:W-:Y:S02]  /*16b550*/  STL.64 [R1+0x4b18], R50 ;  /* 0x004b183201007387 */ /* 0x000fe40000100a00 */
[----:B----4-:R-:W-:-:S02]  /*16b560*/  IMAD.MOV.U32 R47, RZ, RZ, R207 ;  /* 0x000000ffff2f7224 */ /* 0x010fc400078e00cf */
[----:B------:R-:W-:Y:S01]  /*16b570*/  IMAD.MOV.U32 R46, RZ, RZ, R197 ;  /* 0x000000ffff2e7224 */ /* 0x000fe200078e00c5 */
[----:B------:R-:W2:Y:S01]  /*16b580*/  LDL.LU R207, [R1+0x11b4] ;  /* 0x0011b40001cf7983 */ /* 0x000ea20000300800 */
[----:B------:R-:W4:Y:S02]  /*16b590*/  LDL.LU R197, [R1+0x1220] ;  /* 0x0012200001c57983 */ /* 0x000f240000300800 */
[----:B-1----:R-:W-:Y:S02]  /*16b5a0*/  IMAD.MOV.U32 R10, RZ, RZ, R213 ;  /* 0x000000ffff0a7224 */ /* 0x002fe400078e00d5 */
[----:B------:R-:W-:Y:S02]  /*16b5b0*/  IMAD.MOV.U32 R11, RZ, RZ, R212 ;  /* 0x000000ffff0b7224 */ /* 0x000fe400078e00d4 */
[----:B------:R-:W-:Y:S01]  /*16b5c0*/  IMAD.MOV.U32 R49, RZ, RZ, R214 ;  /* 0x000000ffff317224 */ /* 0x000fe200078e00d6 */
[----:B------:R-:W-:Y:S02]  /*16b5d0*/  MOV R48, R215 ;  /* 0x000000d700307202 */ /* 0x000fe40000000f00 */
[----:B------:R-:W-:Y:S01]  /*16b5e0*/  MOV R19, R208 ;  /* 0x000000d000137202 */ /* 0x000fe20000000f00 */
[----:B------:R-:W-:Y:S01]  /*16b5f0*/  IMAD.MOV.U32 R18, RZ, RZ, R209 ;  /* 0x000000ffff127224 */ /* 0x000fe200078e00d1 */
        /* <DEDUP_REMOVED lines=46> */
[----:B------:R-:W-:Y:S01]  /*16b8e0*/  STL.64 [R1+0x4b08], R48 ;  /* 0x004b083001007387 */ /* 0x000fe20000100a00 */
[----:B------:R1:W-:Y:S01]  /*16b8f0*/  LDGSTS.E [R56+0x37100], [R6.64], P1 ;  /* 0x3710000006387fae */ /* 0x0003e20008921844 */
[----:B--2---:R-:W-:Y:S01]  /*16b900*/  MOV R45, R207 ;  /* 0x000000cf002d7202 */ /* 0x004fe20000000f00 */
[----:B----4-:R-:W-:-:S02]  /*16b910*/  IMAD.MOV.U32 R44, RZ, RZ, R197 ;  /* 0x000000ffff2c7224 */ /* 0x010fc400078e00c5 */
[----:B------:R-:W2:Y:S01]  /*16b920*/  LDL.LU R207, [R1+0x1114] ;  /* 0x0011140001cf7983 */ /* 0x000ea20000300800 */
[----:B------:R-:W4:Y:S02]  /*16b930*/  LDL.LU R197, [R1+0x1140] ;  /* 0x0011400001c57983 */ /* 0x000f240000300800 */
[----:B------:R1:W-:Y:S02]  /*16b940*/  STL.64 [R1+0x4b00], R18 ;  /* 0x004b001201007387 */ /* 0x0003e40000100a00 */
[----:B------:R-:W-:Y:S01]  /*16b950*/  STL.64 [R1+0x4af8], R46 ;  /* 0x004af82e01007387 */ /* 0x000fe20000100a00 */
[----:B------:R1:W-:Y:S01]  /*16b960*/  STL.64 [R1+0x4af0], R6 ;  /* 0x004af00601007387 */ /* 0x0003e20000100a00 */
[----:B------:R-:W-:Y:S02]  /*16b970*/  IMAD.MOV.U32 R43, RZ, RZ, R183 ;  /* 0x000000ffff2b7224 */ /* 0x000fe400078e00b7 */
[----:B------:R-:W-:Y:S02]  /*16b980*/  IMAD.MOV.U32 R42, RZ, RZ, R188 ;  /* 0x000000ffff2a7224 */ /* 0x000fe400078e00bc */
[----:B------:R-:W-:Y:S01]  /*16b990*/  IMAD.MOV.U32 R17, RZ, RZ, R189 ;  /* 0x000000ffff117224 */ /* 0x000fe200078e00bd */
[----:B------:R-:W-:-:S02]  /*16b9a0*/  MOV R16, R190 ;  /* 0x000000be00107202 */ /* 0x000fc40000000f00 */
[----:B------:R-:W-:Y:S01]  /*16b9b0*/  MOV R41, R191 ;  /* 0x000000bf00297202 */ /* 0x000fe20000000f00 */
[----:B------:R-:W-:Y:S02]  /*16b9c0*/  IMAD.MOV.U32 R40, RZ, RZ, R184 ;  /* 0x000000ffff287224 */ /* 0x000fe400078e00b8 */
[----:B------:R-:W-:Y:S02]  /*16b9d0*/  IMAD.MOV.U32 R39, RZ, RZ, R185 ;  /* 0x000000ffff277224 */ /* 0x000fe400078e00b9 */
[----:B------:R-:W-:Y:S01]  /*16b9e0*/  IMAD.MOV.U32 R38, RZ, RZ, R186 ;  /* 0x000000ffff267224 */ /* 0x000fe200078e00ba */
[----:B------:R-:W-:Y:S01]  /*16b9f0*/  STL.64 [R1+0x4ae8], R44 ;  /* 0x004ae82c01007387 */ /* 0x000fe20000100a00 */
[----:B------:R-:W-:Y:S01]  /*16ba00*/  MOV R36, R178 ;  /* 0x000000b200247202 */ /* 0x000fe20000000f00 */
[----:B------:R-:W-:Y:S02]  /*16ba10*/  IMAD.MOV.U32 R37, RZ, RZ, R187 ;  /* 0x000000ffff257224 */ /* 0x000fe400078e00bb */
[----:B------:R-:W-:Y:S02]  /*16ba20*/  STL.64 [R1+0x4ae0], R42 ;  /* 0x004ae02a01007387 */ /* 0x000fe40000100a00 */
[----:B------:R-:W-:Y:S01]  /*16ba30*/  IMAD.MOV.U32 R34, RZ, RZ, R172 ;  /* 0x000000ffff227224 */ /* 0x000fe200078e00ac */
[----:B------:R-:W-:Y:S01]  /*16ba40*/  MOV R35, R179 ;  /* 0x000000b300237202 */ /* 0x000fe20000000f00 */
[----:B------:R1:W-:Y:S01]  /*16ba50*/  STL.64 [R1+0x4ad8], R16 ;  /* 0x004ad81001007387 */ /* 0x0003e20000100a00 */
        /* <DEDUP_REMOVED lines=20> */
[----:B------:R1:W-:Y:S01]  /*16bba0*/  STL.64 [R1+0x4aa0], R14 ;  /* 0x004aa00e01007387 */ /* 0x0003e20000100a00 */
[----:B------:R1:W-:Y:S01]  /*16bbb0*/  STL.64 [R1+0x4a98], R4 ;  /* 0x004a980401007387 */ /* 0x0003e20000100a00 */
[----:B------:R-:W-:Y:S02]  /*16bbc0*/  STL.64 [R1+0x4a90], R28 ;  /* 0x004a901c01007387 */ /* 0x000fe40000100a00 */
[----:B------:R-:W-:Y:S02]  /*16bbd0*/  STL.64 [R1+0x4a88], R26 ;  /* 0x004a881a01007387 */ /* 0x000fe40000100a00 */
[----:B------:R-:W-:Y:S01]  /*16bbe0*/  STL.64 [R1+0x4a80], R24 ;  /* 0x004a801801007387 */ /* 0x000fe20000100a00 */
        /* <DEDUP_REMOVED lines=11> */
[----:B------:R-:W-:Y:S01]  /*16bca0*/  LOP3.LUT R3, R204, 0x10, RZ, 0x3c, !PT ;  /* 0x00000010cc037812 */ /* 0x000fe200078e3cff */
[----:B------:R1:W-:Y:S01]  /*16bcb0*/  LDGSTS.E [R56+0x3d100], [R28.64], P1 ;  /* 0x3d1000001c387fae */ /* 0x0003e20008921844 */
[----:B------:R1:W-:Y:S02]  /*16bcc0*/  LDGSTS.E [R56+0x3e000], [R26.64], P0 ;  /* 0x3e0000001a387fae */ /* 0x0003e40008121844 */
[----:B------:R1:W-:Y:S02]  /*16bcd0*/  LDGSTS.E [R56+0x3e100], [R24.64], P1 ;  /* 0x3e10000018387fae */ /* 0x0003e40008921844 */
[----:B---3--:R-:W-:Y:S01]  /*16bce0*/  IMAD.MOV.U32 R23, RZ, RZ, R210 ;  /* 0x000000ffff177224 */ /* 0x008fe200078e00d2 */
[----:B------:R-:W-:-:S05]  /*16bcf0*/  MOV R22, R211 ;  /* 0x000000d300167202 */ /* 0x000fca0000000f00 */
[----:B------:R-:W-:Y:S04]  /*16bd00*/  STL.64 [R1+0x4a78], R22 ;  /* 0x004a781601007387 */ /* 0x000fe80000100a00 */
[----:B------:R3:W-:Y:S01]  /*16bd10*/  LDGSTS.E [R56+0x3f000], [R22.64], P0 ;  /* 0x3f00000016387fae */ /* 0x0007e20008121844 */
[----:B--2---:R-:W-:Y:S01]  /*16bd20*/  MOV R21, R207 ;  /* 0x000000cf00157202 */ /* 0x004fe20000000f00 */
[----:B----4-:R-:W-:-:S05]  /*16bd30*/  IMAD.MOV.U32 R20, RZ, RZ, R197 ;  /* 0x000000ffff147224 */ /* 0x010fca00078e00c5 */
[----:B------:R-:W-:Y:S01]  /*16bd40*/  STL.64 [R1+0x4a70], R20 ;  /* 0x004a701401007387 */ /* 0x000fe20000100a00 */
[----:B-1----:R-:W2:Y:S02]  /*16bd50*/  LDL.LU R11, [R1+0x56f8] ;  /* 0x0056f800010b7983 */ /* 0x002ea40000300800 */
        /* <DEDUP_REMOVED lines=10> */
[----:B------:R-:W-:-:S02]  /*16be00*/  IMAD R3, R252, 0x40000, R3 ;  /* 0x00040000fc037824 */ /* 0x000fc400078e0203 */
[----:B------:R-:W4:Y:S02]  /*16be10*/  LDL.LU R5, [R1+0x5800] ;  /* 0x0058000001057983 */ /* 0x000f240000300800 */
[----:B------:R-:W-:Y:S01]  /*16be20*/  IMAD.MOV.U32 R57, RZ, RZ, R13 ;  /* 0x000000ffff397224 */ /* 0x000fe200078e000d */
[----:B------:R-:W4:Y:S01]  /*16be30*/  LDL.LU R15, [R1+0x57f4] ;  /* 0x0057f400010f7983 */ /* 0x000f220000300800 */
[----:B------:R-:W4:Y:S01]  /*16be40*/  LDL.LU R13, [R1+0x57fc] ;  /* 0x0057fc00010d7983 */ /* 0x000f220000300800 */
[----:B---3--:R-:W-:-:S05]  /*16be50*/  MOV R56, R9 ;  /* 0x0000000900387202 */ /* 0x008fca0000000f00 */
[----:B------:R1:W-:Y:S02]  /*16be60*/  LDGSTS.E [R3+0x200], [R56.64], P0 ;  /* 0x0020000038037fae */ /* 0x0003e40008121844 */
[----:B-1----:R-:W-:Y:S02]  /*16be70*/  MOV R56, R8 ;  /* 0x0000000800387202 */ /* 0x002fe40000000f00 */
[-C--:B--2---:R-:W-:Y:S01]  /*16be80*/  IADD3 R11, P2, R11, R198.reuse, RZ ;  /* 0x000000c60b0b7210 */ /* 0x084fe20007f5e0ff */
[----:B----4-:R-:W-:Y:S01]  /*16be90*/  IMAD.X R18, R18, 0x1, R2, P3 ;  /* 0x0000000112127824 */ /* 0x010fe200018e0602 */
[----:B------:R-:W-:-:S03]  /*16bea0*/  IADD3 R6, P3, R6, R198, RZ ;  /* 0x000000c606067210 */ /* 0x000fc60007f7e0ff */
[----:B------:R-:W-:Y:S01]  /*16beb0*/  STL [R1+0x56f8], R11 ;  /* 0x0056f80b01007387 */ /* 0x000fe20000100800 */
[----:B------:R-:W-:Y:S02]  /*16bec0*/  STL [R1+0x567c], R18 ;  /* 0x00567c1201007387 */ /* 0x000fe40000100800 */
[----:B------:R-:W2:Y:S02]  /*16bed0*/  LDL.LU R9, [R1+0x5878] ;  /* 0x0058780001097983 */ /* 0x000ea40000300800 */
[----:B------:R-:W-:Y:S02]  /*16bee0*/  IMAD.MOV.U32 R57, RZ, RZ, R18 ;  /* 0x000000ffff397224 */ /* 0x000fe400078e0012 */
[----:B------:R-:W-:Y:S01]  /*16bef0*/  IMAD.X R17, R17, 0x1, R2, P2 ;  /* 0x0000000111117824 */ /* 0x000fe200010e0602 */
[----:B------:R-:W3:Y:S01]  /*16bf00*/  LDL.LU R8, [R1+0x5880] ;  /* 0x0058800001087983 */ /* 0x000ee20000300800 */
[----:B------:R-:W-:Y:S03]  /*16bf10*/  STL [R1+0x5700], R6 ;  /* 0x0057000601007387 */ /* 0x000fe60000100800 */
[----:B------:R1:W-:Y:S01]  /*16bf20*/  LDGSTS.E [R3+0x300], [R56.64], P1 ;  /* 0x0030000038037fae */ /* 0x0003e20008921844 */
[----:B------:R-:W-:-:S03]  /*16bf30*/  IADD3 R7, P2, R7, R198, RZ ;  /* 0x000000c607077210 */ /* 0x000fc60007f5e0ff */
[----:B------:R4:W-:Y:S01]  /*16bf40*/  STL [R1+0x56f4], R17 ;  /* 0x0056f41101007387 */ /* 0x0009e20000100800 */
[--C-:B------:R-:W-:Y:S01]  /*16bf50*/  IMAD.X R10, R10, 0x1, R2.reuse, P3 ;  /* 0x000000010a0a7824 */ /* 0x100fe200018e0602 */
[----:B------:R-:W-:Y:S01]  /*16bf60*/  IADD3 R12, P3, R12, R198, RZ ;  /* 0x000000c60c0c7210 */ /* 0x000fe20007f7e0ff */
[----:B------:R-:W-:Y:S01]  /*16bf70*/  IMAD.X R14, R14, 0x1, R2, P2 ;  /* 0x000000010e0e7824 */ /* 0x000fe200010e0602 */
[----:B-1----:R-:W-:Y:S01]  /*16bf80*/  MOV R56, R11 ;  /* 0x0000000b00387202 */ /* 0x002fe20000000f00 */
[----:B------:R-:W-:Y:S02]  /*16bf90*/  IMAD.MOV.U32 R57, RZ, RZ, R17 ;  /* 0x000000ffff397224 */ /* 0x000fe400078e0011 */
[----:B----4-:R-:W4:Y:S01]  /*16bfa0*/  LDL.LU R17, [R1+0x5874] ;  /* 0x0058740001117983 */ /* 0x010f220000300800 */
[----:B------:R-:W-:Y:S02]  /*16bfb0*/  STL [R1+0x5778], R7 ;  /* 0x0057780701007387 */ /* 0x000fe40000100800 */
[----:B------:R1:W-:Y:S01]  /*16bfc0*/  STL [R1+0x56fc], R10 ;  /* 0x0056fc0a01007387 */ /* 0x0003e20000100800 */
[----:B------:R1:W-:Y:S01]  /*16bfd0*/  LDGSTS.E [R3+0x1200], [R56.64], P0 ;  /* 0x0120000038037fae */ /* 0x0003e20008121844 */
[----:B------:R-:W4:Y:S01]  /*16bfe0*/  LDL.LU R11, [R1+0x58f8] ;  /* 0x0058f800010b7983 */ /* 0x000f220000300800 */
[----:B-1----:R-:W-:Y:S01]  /*16bff0*/  MOV R56, R6 ;  /* 0x0000000600387202 */ /* 0x002fe20000000f00 */
[----:B------:R-:W-:-:S02]  /*16c000*/  IMAD.MOV.U32 R57, RZ, RZ, R10 ;  /* 0x000000ffff397224 */ /* 0x000fc400078e000a */
[----:B------:R-:W4:Y:S01]  /*16c010*/  LDL.LU R10, [R1+0x587c] ;  /* 0x00587c00010a7983 */ /* 0x000f220000300800 */
[----:B------:R-:W-:Y:S02]  /*16c020*/  STL [R1+0x5780], R12 ;  /* 0x0057800c01007387 */ /* 0x000fe40000100800 */
[----:B------:R1:W-:Y:S01]  /*16c030*/  STL [R1+0x5774], R14 ;  /* 0x0057740e01007387 */ /* 0x0003e20000100800 */
[----:B------:R1:W-:Y:S01]  /*16c040*/  LDGSTS.E [R3+0x1300], [R56.64], P1 ;  /* 0x0130000038037fae */ /* 0x0003e20008921844 */
[----:B------:R-:W4:Y:S02]  /*16c050*/  LDL.LU R6, [R1+0x5900] ;  /* 0x0059000001067983 */ /* 0x000f240000300800 */
[----:B-1----:R-:W-:Y:S02]  /*16c060*/  IMAD.MOV.U32 R57, RZ, RZ, R14 ;  /* 0x000000ffff397224 */ /* 0x002fe400078e000e */
[----:B------:R-:W4:Y:S01]  /*16c070*/  LDL.LU R14, [R1+0x58f4] ;  /* 0x0058f400010e7983 */ /* 0x000f220000300800 */
[----:B------:R-:W-:Y:S01]  /*16c080*/  IADD3 R4, P2, R4, R198, RZ ;  /* 0x000000c604047210 */ /* 0x000fe20007f5e0ff */
[----:B------:R-:W-:Y:S01]  /*16c090*/  IMAD.X R16, R16, 0x1, R2, P3 ;  /* 0x0000000110107824 */ /* 0x000fe200018e0602 */
[----:B------:R-:W-:-:S02]  /*16c0a0*/  MOV R56, R7 ;  /* 0x0000000700387202 */ /* 0x000fc40000000f00 */
[----:B------:R-:W-:Y:S01]  /*16c0b0*/  IADD3 R5, P3, R5, R198, RZ ;  /* 0x000000c605057210 */ /* 0x000fe20007f7e0ff */
[----:B------:R-:W-:Y:S01]  /*16c0c0*/  STL [R1+0x57f8], R4 ;  /* 0x0057f80401007387 */ /* 0x000fe20000100800 */
[----:B------:R1:W-:Y:S02]  /*16c0d0*/  STL [R1+0x577c], R16 ;  /* 0x00577c1001007387 */ /* 0x0003e40000100800 */
[----:B------:R-:W4:Y:S01]  /*16c0e0*/  LDL.LU R7, [R1+0x5498] ;  /* 0x0054980001077983 */ /* 0x000f220000300800 */
[----:B------:R1:W-:Y:S01]  /*16c0f0*/  LDGSTS.E [R3+0x2200], [R56.64], P0 ;  /* 0x0220000038037fae */ /* 0x0003e20008121844 */
[--C-:B------:R-:W-:Y:S02]  /*16c100*/  IMAD.X R15, R15, 0x1, R2.reuse, P2 ;  /* 0x000000010f0f7824 */ /* 0x100fe400010e0602 */
[----:B------:R-:W4:Y:S02]  /*16c110*/  LDL.LU R18, [R1+0x58fc] ;  /* 0x0058fc0001127983 */ /* 0x000f240000300800 */
[----:B------:R-:W-:Y:S02]  /*16c120*/  STL [R1+0x5800], R5 ;  /* 0x0058000501007387 */ /* 0x000fe40000100800 */
[----:B------:R-:W-:Y:S01]  /*16c130*/  IMAD.X R13, R13, 0x1, R2, P3 ;  /* 0x000000010d0d7824 */ /* 0x000fe200018e0602 */
[----:B------:R2:W-:Y:S01]  /*16c140*/  STL [R1+0x57f4], R15 ;  /* 0x0057f40f01007387 */ /* 0x0005e20000100800 */
[----:B-1----:R-:W-:Y:S01]  /*16c150*/  MOV R56, R12 ;  /* 0x0000000c00387202 */ /* 0x002fe20000000f00 */
[----:B------:R-:W-:-:S02]  /*16c160*/  IMAD.MOV.U32 R57, RZ, RZ, R16 ;  /* 0x000000ffff397224 */ /* 0x000fc400078e0010 */
[----:B------:R-:W4:Y:S01]  /*16c170*/  LDL.LU R12, [R1+0x54a0] ;  /* 0x0054a000010c7983 */ /* 0x000f220000300800 */
[----:B------:R-:W4:Y:S03]  /*16c180*/  LDL.LU R16, [R1+0x5494] ;  /* 0x0054940001107983 */ /* 0x000f260000300800 */
[----:B------:R1:W-:Y:S02]  /*16c190*/  LDGSTS.E [R3+0x2300], [R56.64], P1 ;  /* 0x0230000038037fae */ /* 0x0003e40008921844 */
[----:B-1----:R-:W-:Y:S01]  /*16c1a0*/  MOV R56, R4 ;  /* 0x0000000400387202 */ /* 0x002fe20000000f00 */
[----:B------:R-:W-:-:S05]  /*16c1b0*/  IMAD.MOV.U32 R57, RZ, RZ, R15 ;  /* 0x000000ffff397224 */ /* 0x000fca00078e000f */
[----:B------:R1:W-:Y:S02]  /*16c1c0*/  LDGSTS.E [R3+0x3200], [R56.64], P0 ;  /* 0x0320000038037fae */ /* 0x0003e40008121844 */
[----:B-1----:R-:W-:Y:S01]  /*16c1d0*/  MOV R56, R5 ;  /* 0x0000000500387202 */ /* 0x002fe20000000f00 */
        /* <DEDUP_REMOVED lines=8> */
[----:B-1----:R-:W-:Y:S01]  /*16c260*/  MOV R56, R9 ;  /* 0x0000000900387202 */ /* 0x002fe20000000f00 */
[----:B--2---:R-:W2:Y:S01]  /*16c270*/  LDL.LU R13, [R1+0x5514] ;  /* 0x00551400010d7983 */ /* 0x004ea20000300800 */
[----:B----4-:R-:W-:-:S03]  /*16c280*/  IMAD.X R17, R17, 0x1, R2, P2 ;  /* 0x0000000111117824 */ /* 0x010fc600010e0602 */
[----:B------:R-:W-:Y:S01]  /*16c290*/  STL [R1+0x5880], R8 ;  /* 0x0058800801007387 */ /* 0x000fe20000100800 */
[----:B------:R-:W-:-:S03]  /*16c2a0*/  IADD3 R11, P2, R11, R198, RZ ;  /* 0x000000c60b0b7210 */ /* 0x000fc60007f5e0ff */
[----:B------:R1:W-:Y:S01]  /*16c2b0*/  STL [R1+0x5874], R17 ;  /* 0x0058741101007387 */ /* 0x0003e20000100800 */
[----:B------:R-:W4:Y:S02]  /*16c2c0*/  LDL.LU R5, [R1+0x5520] ;  /* 0x0055200001057983 */ /* 0x000f240000300800 */
[----:B------:R-:W-:-:S05]  /*16c2d0*/  IMAD.MOV.U32 R57, RZ, RZ, R17 ;  /* 0x000000ffff397224 */ /* 0x000fca00078e0011 */
[----:B------:R1:W-:Y:S04]  /*16c2e0*/  LDGSTS.E [R3+0x4200], [R56.64], P0 ;  /* 0x0420000038037fae */ /* 0x0003e80008121844 */
[----:B-1----:R-:W4:Y:S01]  /*16c2f0*/  LDL.LU R17, [R1+0x551c] ;  /* 0x00551c0001117983 */ /* 0x002f220000300800 */
[----:B------:R-:W-:Y:S02]  /*16c300*/  STL [R1+0x58f8], R11 ;  /* 0x0058f80b01007387 */ /* 0x000fe40000100800 */
[----:B------:R-:W-:Y:S01]  /*16c310*/  IMAD.X R10, R10, 0x1, R2, P3 ;  /* 0x000000010a0a7824 */ /* 0x000fe200018e0602 */
[----:B------:R-:W-:-:S04]  /*16c320*/  IADD3 R6, P3, R6, R198, RZ ;  /* 0x000000c606067210 */ /* 0x000fc80007f7e0ff */
[----:B------:R1:W-:Y:S01]  /*16c330*/  STL [R1+0x587c], R10 ;  /* 0x00587c0a01007387 */ /* 0x0003e20000100800 */
[----:B------:R-:W4:Y:S02]  /*16c340*/  LDL.LU R9, [R1+0x5598] ;  /* 0x0055980001097983 */ /* 0x000f240000300800 */
[----:B------:R-:W-:Y:S01]  /*16c350*/  IMAD.MOV.U32 R57, RZ, RZ, R10 ;  /* 0x000000ffff397224 */ /* 0x000fe200078e000a */
[----:B------:R-:W-:-:S05]  /*16c360*/  MOV R56, R8 ;  /* 0x0000000800387202 */ /* 0x000fca0000000f00 */
[----:B------:R1:W-:Y:S04]  /*16c370*/  LDGSTS.E [R3+0x4300], [R56.64], P1 ;  /* 0x0430000038037fae */ /* 0x0003e80008921844 */
[----:B-1----:R-:W4:Y:S01]  /*16c380*/  LDL.LU R10, [R1+0x5594] ;  /* 0x00559400010a7983 */ /* 0x002f220000300800 */
[----:B------:R-:W-:-:S03]  /*16c390*/  IMAD.X R14, R14, 0x1, R2, P2 ;  /* 0x000000010e0e7824 */ /* 0x000fc600010e0602 */
[----:B------:R-:W-:Y:S04]  /*16c3a0*/  STL [R1+0x5900], R6 ;  /* 0x0059000601007387 */ /* 0x000fe80000100800 */
[----:B------:R1:W-:Y:S01]  /*16c3b0*/  STL [R1+0x58f4], R14 ;  /* 0x0058f40e01007387 */ /* 0x0003e20000100800 */
[----:B------:R-:W4:Y:S01]  /*16c3c0*/  LDL.LU R8, [R1+0x55a0] ;  /* 0x0055a00001087983 */ /* 0x000f220000300800 */
[-C--:B------:R-:W-:Y:S02]  /*16c3d0*/  IADD3 R7, P2, R7, R198.reuse, RZ ;  /* 0x000000c607077210 */ /* 0x080fe40007f5e0ff */
[----:B------:R-:W-:Y:S01]  /*16c3e0*/  MOV R56, R11 ;  /* 0x0000000b00387202 */ /* 0x000fe20000000f00 */
[----:B------:R-:W-:Y:S02]  /*16c3f0*/  IMAD.MOV.U32 R57, RZ, RZ, R14 ;  /* 0x000000ffff397224 */ /* 0x000fe400078e000e */
[--C-:B------:R-:W-:Y:S01]  /*16c400*/  IMAD.X R18, R18, 0x1, R2.reuse, P3 ;  /* 0x0000000112127824 */ /* 0x100fe200018e0602 */
[----:B------:R-:W4:Y:S01]  /*16c410*/  LDL.LU R11, [R1+0x559c] ;  /* 0x00559c00010b7983 */ /* 0x000f220000300800 */
[----:B------:R-:W-:Y:S03]  /*16c420*/  STL [R1+0x5498], R7 ;  /* 0x0054980701007387 */ /* 0x000fe60000100800 */
[----:B------:R1:W-:Y:S04]  /*16c430*/  LDGSTS.E [R3+0x5200], [R56.64], P0 ;  /* 0x0520000038037fae */ /* 0x0003e80008121844 */
[----:B------:R-:W-:Y:S01]  /*16c440*/  STL [R1+0x58fc], R18 ;  /* 0x0058fc1201007387 */ /* 0x000fe20000100800 */
[----:B-1----:R-:W4:Y:S01]  /*16c450*/  LDL.LU R14, [R1+0x5618] ;  /* 0x00561800010e7983 */ /* 0x002f220000300800 */
[----:B------:R-:W-:Y:S01]  /*16c460*/  IADD3 R12, P3, R12, R198, RZ ;  /* 0x000000c60c0c7210 */ /* 0x000fe20007f7e0ff */
[----:B------:R-:W-:Y:S01]  /*16c470*/  IMAD.X R16, R16, 0x1, R2, P2 ;  /* 0x0000000110107824 */ /* 0x000fe200010e0602 */
[----:B------:R-:W-:Y:S01]  /*16c480*/  MOV R56, R6 ;  /* 0x0000000600387202 */ /* 0x000fe20000000f00 */
[----:B------:R-:W-:Y:S01]  /*16c490*/  IMAD.MOV.U32 R57, RZ, RZ, R18 ;  /* 0x000000ffff397224 */ /* 0x000fe200078e0012 */
[----:B------:R-:W4:Y:S01]  /*16c4a0*/  LDL.LU R6, [R1+0x5620] ;  /* 0x0056200001067983 */ /* 0x000f220000300800 */
[----:B------:R-:W-:Y:S02]  /*16c4b0*/  STL [R1+0x54a0], R12 ;  /* 0x0054a00c01007387 */ /* 0x000fe40000100800 */
[----:B------:R1:W-:Y:S01]  /*16c4c0*/  STL [R1+0x5494], R16 ;  /* 0x0054941001007387 */ /* 0x0003e20000100800 */
[----:B------:R1:W-:Y:S02]  /*16c4d0*/  LDGSTS.E [R3+0x5300], [R56.64], P1 ;  /* 0x0530000038037fae */ /* 0x0003e40008921844 */
[----:B-1----:R-:W-:Y:S01]  /*16c4e0*/  MOV R56, R7 ;  /* 0x0000000700387202 */ /* 0x002fe20000000f00 */
[----:B------:R-:W-:-:S02]  /*16c4f0*/  IMAD.MOV.U32 R57, RZ, RZ, R16 ;  /* 0x000000ffff397224 */ /* 0x000fc400078e0010 */
[----:B------:R-:W4:Y:S04]  /*16c500*/  LDL.LU R16, [R1+0x5614] ;  /* 0x0056140001107983 */ /* 0x000f280000300800 */
[----:B------:R1:W-:Y:S02]  /*16c510*/  LDGSTS.E [R3+0x6200], [R56.64], P0 ;  /* 0x0620000038037fae */ /* 0x0003e40008121844 */
[----:B-1----:R-:W-:Y:S01]  /*16c520*/  MOV R56, R12 ;  /* 0x0000000c00387202 */ /* 0x002fe20000000f00 */
[----:B---3--:R-:W-:Y:S01]  /*16c530*/  IMAD.X R15, R15, 0x1, R2, P3 ;  /* 0x000000010f0f7824 */ /* 0x008fe200018e0602 */
[----:B------:R-:W-:-:S03]  /*16c540*/  IADD3 R4, P2, R4, R198, RZ ;  /* 0x000000c604047210 */ /* 0x000fc60007f5e0ff */
[----:B------:R-:W-:Y:S02]  /*16c550*/  IMAD.MOV.U32 R57, RZ, RZ, R15 ;  /* 0x000000ffff397224 */ /* 0x000fe400078e000f */
[----:B------:R-:W-:Y:S01]  /*16c560*/  STL [R1+0x5518], R4 ;  /* 0x0055180401007387 */ /* 0x000fe20000100800 */
[----:B------:R1:W-:Y:S02]  /*16c570*/  STL [R1+0x549c], R15 ;  /* 0x00549c0f01007387 */ /* 0x0003e40000100800 */
[----:B------:R-:W3:Y:S02]  /*16c580*/  LDL.LU R7, [R1+0x4ed0] ;  /* 0x004ed00001077983 */ /* 0x000ee40000300800 */
[----:B--2---:R-:W-:Y:S01]  /*16c590*/  IMAD.X R13, R13, 0x1, R2, P2 ;  /* 0x000000010d0d7824 */ /* 0x004fe200010e0602 */
[----:B------:R2:W-:Y:S04]  /*16c5a0*/  LDGSTS.E [R3+0x6300], [R56.64], P1 ;  /* 0x0630000038037fae */ /* 0x0005e80008921844 */
[----:B-1----:R-:W3:Y:S01]  /*16c5b0*/  LDL.LU R15, [R1+0x561c] ;  /* 0x00561c00010f7983 */ /* 0x002ee20000300800 */
[----:B----4-:R-:W-:Y:S01]  /*16c5c0*/  IADD3 R5, P3, R5, R198, RZ ;  /* 0x000000c605057210 */ /* 0x010fe20007f7e0ff */
[----:B--2---:R-:W-:-:S04]  /*16c5d0*/  IMAD.MOV.U32 R56, RZ, RZ, R4 ;  /* 0x000000ffff387224 */ /* 0x004fc800078e0004 */
[----:B------:R-:W-:Y:S01]  /*16c5e0*/  STL [R1+0x5520], R5 ;  /* 0x0055200501007387 */ /* 0x000fe20000100800 */
[----:B------:R1:W-:Y:S02]  /*16c5f0*/  STL [R1+0x5514], R13 ;  /* 0x0055140d01007387 */ /* 0x0003e40000100800 */
[----:B------:R-:W2:Y:S01]  /*16c600*/  LDL.LU R12, [R1+0x4ed8] ;  /* 0x004ed800010c7983 */ /* 0x000ea20000300800 */
[----:B------:R-:W-:Y:S02]  /*16c610*/  IADD3.X R17, R17, R2, RZ, P3, !PT ;  /* 0x0000000211117210 */ /* 0x000fe40001ffe4ff */
[----:B------:R-:W-:-:S05]  /*16c620*/  MOV R57, R13 ;  /* 0x0000000d00397202 */ /* 0x000fca0000000f00 */
[----:B------:R4:W-:Y:S04]  /*16c630*/  LDGSTS.E [R3+0x7200], [R56.64], P0 ;  /* 0x0720000038037fae */ /* 0x0009e80008121844 */
[----:B-1----:R-:W2:Y:S01]  /*16c640*/  LDL.LU R13, [R1+0x4ecc] ;  /* 0x004ecc00010d7983 */ /* 0x002ea20000300800 */
[----:B------:R-:W-:-:S05]  /*16c650*/  IADD3 R9, P2, R9, R198, RZ ;  /* 0x000000c609097210 */ /* 0x000fca0007f5e0ff */
[----:B------:R1:W-:Y:S01]  /*16c660*/  STL [R1+0x5598], R9 ;  /* 0x0055980901007387 */ /* 0x0003e20000100800 */
[----:B------:R1:W-:Y:S02]  /*16c670*/  STL [R1+0x551c], R17 ;  /* 0x00551c1101007387 */ /* 0x0003e40000100800 */
[----:B------:R-:W2:Y:S02]  /*16c680*/  LDL.LU R4, [R1+0x4f50] ;  /* 0x004f500001047983 */ /* 0x000ea40000300800 */
[----:B------:R-:W-:Y:S01]  /*16c690*/  IMAD.X R10, R10, 0x1, R2, P2 ;  /* 0x000000010a0a7824 */ /* 0x000fe200010e0602 */
[----:B----4-:R-:W-:Y:S01]  /*16c6a0*/  MOV R56, R5 ;  /* 0x0000000500387202 */ /* 0x010fe20000000f00 */
[----:B------:R-:W-:Y:S01]  /*16c6b0*/  IMAD.MOV.U32 R57, RZ, RZ, R17 ;  /* 0x000000ffff397224 */ /* 0x000fe200078e0011 */
[----:B------:R-:W4:Y:S04]  /*16c6c0*/  LDL.LU R18, [R1+0x4ed4] ;  /* 0x004ed40001127983 */ /* 0x000f280000300800 */
[----:B------:R1:W-:Y:S01]  /*16c6d0*/  LDGSTS.E [R3+0x7300], [R56.64], P1 ;  /* 0x0730000038037fae */ /* 0x0003e20008921844 */
[----:B------:R-:W-:-:S05]  /*16c6e0*/  IADD3 R8, P3, R8, R198, RZ ;  /* 0x000000c608087210 */ /* 0x000fca0007f7e0ff */
[----:B------:R-:W-:Y:S01]  /*16c6f0*/  STL [R1+0x55a0], R8 ;  /* 0x0055a00801007387 */ /* 0x000fe20000100800 */
[----:B------:R1:W-:Y:S02]  /*16c700*/  STL [R1+0x5594], R10 ;  /* 0x0055940a01007387 */ /* 0x0003e40000100800 */
[----:B------:R-:W4:Y:S02]  /*16c710*/  LDL.LU R5, [R1+0x4f58] ;  /* 0x004f580001057983 */ /* 0x000f240000300800 */
[----:B-1----:R-:W-:Y:S02]  /*16c720*/  IMAD.MOV.U32 R56, RZ, RZ, R9 ;  /* 0x000000ffff387224 */ /* 0x002fe400078e0009 */
[----:B------:R-:W4:Y:S01]  /*16c730*/  LDL.LU R9, [R1+0x4f4c] ;  /* 0x004f4c0001097983 */ /* 0x000f220000300800 */
[----:B------:R-:W-:Y:S02]  /*16c740*/  MOV R57, R10 ;  /* 0x0000000a00397202 */ /* 0x000fe40000000f00 */
[----:B------:R-:W-:-:S02]  /*16c750*/  IADD3 R14, P2, R14, R198, RZ ;  /* 0x000000c60e0e7210 */ /* 0x000fc40007f5e0ff */
[----:B------:R-:W-:Y:S01]  /*16c760*/  IADD3.X R11, R11, R2, RZ, P3, !PT ;  /* 0x000000020b0b7210 */ /* 0x000fe20001ffe4ff */
[----:B------:R1:W-:Y:S04]  /*16c770*/  LDGSTS.E [R3+0x8200], [R56.64], P0 ;  /* 0x0820000038037fae */ /* 0x0003e80008121844 */
[----:B------:R-:W-:Y:S01]  /*16c780*/  STL [R1+0x5618], R14 ;  /* 0x0056180e01007387 */ /* 0x000fe20000100800 */
[----:B------:R1:W-:Y:S02]  /*16c790*/  STL [R1+0x559c], R11 ;  /* 0x00559c0b01007387 */ /* 0x0003e40000100800 */
[----:B------:R-:W4:Y:S01]  /*16c7a0*/  LDL.LU R17, [R1+0x4f54] ;  /* 0x004f540001117983 */ /* 0x000f220000300800 */
[----:B------:R-:W-:Y:S01]  /*16c7b0*/  IADD3 R6, P3, R6, R198, RZ ;  /* 0x000000c606067210 */ /* 0x000fe20007f7e0ff */
[----:B------:R-:W4:Y:S01]  /*16c7c0*/  LDL.LU R10, [R1+0x4fd0] ;  /* 0x004fd000010a7983 */ /* 0x000f220000300800 */
[----:B-1----:R-:W-:Y:S01]  /*16c7d0*/  MOV R56, R8 ;  /* 0x0000000800387202 */ /* 0x002fe20000000f00 */
[----:B------:R-:W-:-:S02]  /*16c7e0*/  IMAD.MOV.U32 R57, RZ, RZ, R11 ;  /* 0x000000ffff397224 */ /* 0x000fc400078e000b */
[----:B------:R-:W4:Y:S04]  /*16c7f0*/  LDL.LU R11, [R1+0x4fcc] ;  /* 0x004fcc00010b7983 */ /* 0x000f280000300800 */
[----:B------:R1:W-:Y:S01]  /*16c800*/  LDGSTS.E [R3+0x8300], [R56.64], P1 ;  /* 0x0830000038037fae */ /* 0x0003e20008921844 */
[----:B------:R-:W-:Y:S02]  /*16c810*/  STL [R1+0x5620], R6 ;  /* 0x0056200601007387 */ /* 0x000fe40000100800 */
[----:B------:R-:W-:Y:S02]  /*16c820*/  IMAD.X R16, R16, 0x1, R2, P2 ;  /* 0x0000000110107824 */ /* 0x000fe400010e0602 */
[----:B-1----:R-:W-:-:S03]  /*16c830*/  IMAD.MOV.U32 R56, RZ, RZ, R14 ;  /* 0x000000ffff387224 */ /* 0x002fc600078e000e */
[----:B------:R-:W-:Y:S01]  /*16c840*/  MOV R57, R16 ;  /* 0x0000001000397202 */ /* 0x000fe20000000f00 */
[----:B------:R1:W-:Y:S01]  /*16c850*/  STL [R1+0x5614], R16 ;  /* 0x0056141001007387 */ /* 0x0003e20000100800 */
[----:B------:R-:W4:Y:S03]  /*16c860*/  LDL.LU R8, [R1+0x4fd8] ;  /* 0x004fd80001087983 */ /* 0x000f260000300800 */
[----:B------:R1:W-:Y:S04]  /*16c870*/  LDGSTS.E [R3+0x9200], [R56.64], P0 ;  /* 0x0920000038037fae */ /* 0x0003e80008121844 */
[----:B-1----:R-:W4:Y:S01]  /*16c880*/  LDL.LU R16, [R1+0x4fd4] ;  /* 0x004fd40001107983 */ /* 0x002f220000300800 */
[----:B------:R-:W-:-:S02]  /*16c890*/  MOV R56, R6 ;  /* 0x0000000600387202 */ /* 0x000fc40000000f00 */
[----:B---3--:R-:W-:Y:S02]  /*16c8a0*/  IADD3 R7, P2, R7, R198, RZ ;  /* 0x000000c607077210 */ /* 0x008fe40007f5e0ff */
        /* <DEDUP_REMOVED lines=8> */
[----:B------:R-:W-:-:S03]  /*16c930*/  IMAD.X R13, R13, 0x1, R2, P2 ;  /* 0x000000010d0d7824 */ /* 0x000fc600010e0602 */
[----:B------:R-:W-:Y:S01]  /*16c940*/  STL [R1+0x4ed8], R12 ;  /* 0x004ed80c01007387 */ /* 0x000fe20000100800 */
[----:B--2---:R-:W-:Y:S01]  /*16c950*/  IMAD.MOV.U32 R56, RZ, RZ, R7 ;  /* 0x000000ffff387224 */ /* 0x004fe200078e0007 */
[----:B------:R-:W-:Y:S02]  /*16c960*/  MOV R57, R13 ;  /* 0x0000000d00397202 */ /* 0x000fe40000000f00 */
[----:B------:R1:W-:Y:S01]  /*16c970*/  STL [R1+0x4ecc], R13 ;  /* 0x004ecc0d01007387 */ /* 0x0003e20000100800 */
[----:B------:R-:W2:Y:S01]  /*16c980*/  LDL.LU R6, [R1+0x5058] ;  /* 0x0050580001067983 */ /* 0x000ea20000300800 */
[----:B------:R-:W-:Y:S02]  /*16c990*/  IADD3 R4, P2, R4, R198, RZ ;  /* 0x000000c604047210 */ /* 0x000fe40007f5e0ff */
[----:B------:R4:W-:Y:S02]  /*16c9a0*/  LDGSTS.E [R3+0xa200], [R56.64], P0 ;  /* 0x0a20000038037fae */ /* 0x0009e40008121844 */
[----:B----4-:R-:W-:-:S02]  /*16c9b0*/  IADD3.X R18, R18, R2, RZ, P3, !PT ;  /* 0x0000000212127210 */ /* 0x010fc40001ffe4ff */
[----:B-1----:R-:W3:Y:S01]  /*16c9c0*/  LDL.LU R13, [R1+0x5054] ;  /* 0x00505400010d7983 */ /* 0x002ee20000300800 */
[----:B------:R-:W-:Y:S03]  /*16c9d0*/  STL [R1+0x4f50], R4 ;  /* 0x004f500401007387 */ /* 0x000fe60000100800 */
[----:B------:R-:W-:Y:S01]  /*16c9e0*/  STL [R1+0x4ed4], R18 ;  /* 0x004ed41201007387 */ /* 0x000fe20000100800 */
[----:B------:R-:W3:Y:S01]  /*16c9f0*/  LDL.LU R7, [R1+0x50d0] ;  /* 0x0050d00001077983 */ /* 0x000ee20000300800 */
[----:B------:R-:W-:Y:S01]  /*16ca00*/  MOV R56, R12 ;  /* 0x0000000c00387202 */ /* 0x000fe20000000f00 */
[----:B------:R-:W-:Y:S01]  /*16ca10*/  IMAD.MOV.U32 R57, RZ, RZ, R18 ;  /* 0x000000ffff397224 */ /* 0x000fe200078e0012 */
[----:B------:R-:W3:Y:S01]  /*16ca20*/  LDL.LU R12, [R1+0x50d8] ;  /* 0x0050d800010c7983 */ /* 0x000ee20000300800 */
[----:B------:R-:W-:-:S03]  /*16ca30*/  IADD3 R5, P3, R5, R198, RZ ;  /* 0x000000c605057210 */ /* 0x000fc60007f7e0ff */
[----:B------:R1:W-:Y:S01]  /*16ca40*/  LDGSTS.E [R3+0xa300], [R56.64], P1 ;  /* 0x0a30000038037fae */ /* 0x0003e20008921844 */
[----:B------:R-:W-:-:S03]  /*16ca50*/  IMAD.X R9, R9, 0x1, R2, P2 ;  /* 0x0000000109097824 */ /* 0x000fc600010e0602 */
[----:B------:R-:W-:Y:S04]  /*16ca60*/  STL [R1+0x4f58], R5 ;  /* 0x004f580501007387 */ /* 0x000fe80000100800 */
[----:B------:R1:W-:Y:S02]  /*16ca70*/  STL [R1+0x4f4c], R9 ;  /* 0x004f4c0901007387 */ /* 0x0003e40000100800 */
[----:B-1----:R-:W-:Y:S02]  /*16ca80*/  MOV R57, R9 ;  /* 0x0000000900397202 */ /* 0x002fe40000000f00 */
[----:B------:R-:W3:Y:S01]  /*16ca90*/  LDL.LU R9, [R1+0x50cc] ;  /* 0x0050cc0001097983 */ /* 0x000ee20000300800 */
[----:B------:R-:W-:Y:S02]  /*16caa0*/  IADD3 R10, P2, R10, R198, RZ ;  /* 0x000000c60a0a7210 */ /* 0x000fe40007f5e0ff */
[----:B------:R-:W-:Y:S01]  /*16cab0*/  IADD3.X R17, R17, R2, RZ, P3, !PT ;  /* 0x0000000211117210 */ /* 0x000fe20001ffe4ff */
[----:B------:R-:W-:-:S02]  /*16cac0*/  IMAD.MOV.U32 R56, RZ, RZ, R4 ;  /* 0x000000ffff387224 */ /* 0x000fc400078e0004 */
[----:B------:R1:W-:Y:S02]  /*16cad0*/  STL [R1+0x4fd0], R10 ;  /* 0x004fd00a01007387 */ /* 0x0003e40000100800 */
[----:B------:R-:W-:Y:S02]  /*16cae0*/  STL [R1+0x4f54], R17 ;  /* 0x004f541101007387 */ /* 0x000fe40000100800 */
[----:B------:R1:W-:Y:S01]  /*16caf0*/  LDGSTS.E [R3+0xb200], [R56.64], P0 ;  /* 0x0b20000038037fae */ /* 0x0003e20008121844 */
[----:B------:R-:W3:Y:S02]  /*16cb00*/  LDL.LU R4, [R1+0x5150] ;  /* 0x0051500001047983 */ /* 0x000ee40000300800 */
[----:B------:R-:W-:Y:S02]  /*16cb10*/  IMAD.X R11, R11, 0x1, R2, P2 ;  /* 0x000000010b0b7824 */ /* 0x000fe400010e0602 */
[----:B------:R-:W3:Y:S01]  /*16cb20*/  LDL.LU R19, [R1+0x50d4] ;  /* 0x0050d40001137983 */ /* 0x000ee20000300800 */
[----:B-1----:R-:W-:Y:S01]  /*16cb30*/  MOV R56, R5 ;  /* 0x0000000500387202 */ /* 0x002fe20000000f00 */
[----:B------:R-:W-:Y:S01]  /*16cb40*/  IMAD.MOV.U32 R57, RZ, RZ, R17 ;  /* 0x000000ffff397224 */ /* 0x000fe200078e0011 */
[----:B------:R-:W-:-:S04]  /*16cb50*/  IADD3 R8, P3, R8, R198, RZ ;  /* 0x000000c608087210 */ /* 0x000fc80007f7e0ff */
[----:B------:R1:W-:Y:S04]  /*16cb60*/  LDGSTS.E [R3+0xb300], [R56.64], P1 ;  /* 0x0b30000038037fae */ /* 0x0003e80008921844 */
[----:B------:R-:W-:Y:S01]  /*16cb70*/  STL [R1+0x4fd8], R8 ;  /* 0x004fd80801007387 */ /* 0x000fe20000100800 */
[----:B------:R1:W-:Y:S02]  /*16cb80*/  STL [R1+0x4fcc], R11 ;  /* 0x004fcc0b01007387 */ /* 0x0003e40000100800 */
[----:B------:R-:W3:Y:S01]  /*16cb90*/  LDL.LU R5, [R1+0x5158] ;  /* 0x0051580001057983 */ /* 0x000ee20000300800 */
[----:B------:R-:W-:Y:S01]  /*16cba0*/  IADD3.X R16, R16, R2, RZ, P3, !PT ;  /* 0x0000000210107210 */ /* 0x000fe20001ffe4ff */
[----:B-1----:R-:W-:Y:S01]  /*16cbb0*/  IMAD.MOV.U32 R56, RZ, RZ, R10 ;  /* 0x000000ffff387224 */ /* 0x002fe200078e000a */
[----:B------:R-:W-:Y:S01]  /*16cbc0*/  MOV R57, R11 ;  /* 0x0000000b00397202 */ /* 0x000fe20000000f00 */
[----:B------:R-:W3:Y:S04]  /*16cbd0*/  LDL.LU R10, [R1+0x514c] ;  /* 0x00514c00010a7983 */ /* 0x000ee80000300800 */
[----:B------:R1:W-:Y:S02]  /*16cbe0*/  LDGSTS.E [R3+0xc200], [R56.64], P0 ;  /* 0x0c20000038037fae */ /* 0x0003e40008121844 */
[----:B-1----:R-:W-:Y:S01]  /*16cbf0*/  MOV R56, R8 ;  /* 0x0000000800387202 */ /* 0x002fe20000000f00 */
[----:B------:R-:W-:-:S05]  /*16cc00*/  IMAD.MOV.U32 R57, RZ, RZ, R16 ;  /* 0x000000ffff397224 */ /* 0x000fca00078e0010 */
[----:B------:R1:W-:Y:S01]  /*16cc10*/  LDGSTS.E [R3+0xc300], [R56.64], P1 ;  /* 0x0c30000038037fae */ /* 0x0003e20008921844 */
[----:B---3--:R-:W-:-:S05]  /*16cc20*/  IADD3 R14, P2, R14, R198, RZ ;  /* 0x000000c60e0e7210 */ /* 0x008fca0007f5e0ff */
[----:B------:R-:W-:Y:S01]  /*16cc30*/  STL [R1+0x5050], R14 ;  /* 0x0050500e01007387 */ /* 0x000fe20000100800 */
[----:B------:R3:W-:Y:S02]  /*16cc40*/  STL [R1+0x4fd4], R16 ;  /* 0x004fd41001007387 */ /* 0x0007e40000100800 */
[----:B------:R-:W4:Y:S02]  /*16cc50*/  LDL.LU R11, [R1+0x51d0] ;  /* 0x0051d000010b7983 */ /* 0x000f240000300800 */
[----:B------:R-:W4:Y:S02]  /*16cc60*/  LDL.LU R18, [R1+0x5154] ;  /* 0x0051540001127983 */ /* 0x000f240000300800 */
[----:B------:R-:W-:Y:S01]  /*16cc70*/  IMAD.X R15, R15, 0x1, R2, P2 ;  /* 0x000000010f0f7824 */ /* 0x000fe200010e0602 */
[----:B--2---:R-:W-:Y:S01]  /*16cc80*/  IADD3 R6, P3, R6, R198, RZ ;  /* 0x000000c606067210 */ /* 0x004fe20007f7e0ff */
[----:B-1----:R-:W-:-:S04]  /*16cc90*/  IMAD.MOV.U32 R56, RZ, RZ, R14 ;  /* 0x000000ffff387224 */ /* 0x002fc800078e000e */
[----:B------:R-:W-:Y:S01]  /*16cca0*/  STL [R1+0x5058], R6 ;  /* 0x0050580601007387 */ /* 0x000fe20000100800 */
[----:B------:R1:W-:Y:S02]  /*16ccb0*/  STL [R1+0x504c], R15 ;  /* 0x00504c0f01007387 */ /* 0x0003e40000100800 */
[----:B------:R-:W2:Y:S02]  /*16ccc0*/  LDL.LU R8, [R1+0x51d8] ;  /* 0x0051d80001087983 */ /* 0x000ea40000300800 */
[----:B------:R-:W2:Y:S01]  /*16ccd0*/  LDL.LU R17, [R1+0x51cc] ;  /* 0x0051cc0001117983 */ /* 0x000ea20000300800 */
[----:B---3--:R-:W-:Y:S02]  /*16cce0*/  IADD3.X R13, R13, R2, RZ, P3, !PT ;  /* 0x000000020d0d7210 */ /* 0x008fe40001ffe4ff */
[----:B------:R-:W-:Y:S02]  /*16ccf0*/  IADD3 R7, P2, R7, R198, RZ ;  /* 0x000000c607077210 */ /* 0x000fe40007f5e0ff */
[----:B------:R-:W-:-:S03]  /*16cd00*/  MOV R57, R15 ;  /* 0x0000000f00397202 */ /* 0x000fc60000000f00 */
[----:B------:R-:W-:Y:S01]  /*16cd10*/  STL [R1+0x50d0], R7 ;  /* 0x0050d00701007387 */ /* 0x000fe20000100800 */
[----:B------:R-:W-:Y:S01]  /*16cd20*/  IADD3 R12, P3, R12, R198, RZ ;  /* 0x000000c60c0c7210 */ /* 0x000fe20007f7e0ff */
[----:B------:R3:W-:Y:S02]  /*16cd30*/  STL [R1+0x5054], R13 ;  /* 0x0050540d01007387 */ /* 0x0007e40000100800 */
[----:B------:R-:W2:Y:S01]  /*16cd40*/  LDL.LU R16, [R1+0x51d4] ;  /* 0x0051d40001107983 */ /* 0x000ea20000300800 */
[----:B------:R-:W2:Y:S01]  /*16cd50*/  LDL.LU R14, [R1+0x5250] ;  /* 0x00525000010e7983 */ /* 0x000ea20000300800 */
[----:B-1----:R-:W2:Y:S03]  /*16cd60*/  LDL.LU R15, [R1+0x524c] ;  /* 0x00524c00010f7983 */ /* 0x002ea60000300800 */
[----:B------:R1:W-:Y:S01]  /*16cd70*/  LDGSTS.E [R3+0xd200], [R56.64], P0 ;  /* 0x0d20000038037fae */ /* 0x0003e20008121844 */
[----:B------:R-:W-:Y:S02]  /*16cd80*/  STL [R1+0x50d8], R12 ;  /* 0x0050d80c01007387 */ /* 0x000fe40000100800 */
[----:B------:R-:W-:Y:S01]  /*16cd90*/  IMAD.X R9, R9, 0x1, R2, P2 ;  /* 0x0000000109097824 */ /* 0x000fe200010e0602 */
[----:B-1----:R-:W-:-:S04]  /*16cda0*/  MOV R56, R6 ;  /* 0x0000000600387202 */ /* 0x002fc80000000f00 */
[----:B------:R1:W-:Y:S01]  /*16cdb0*/  STL [R1+0x50cc], R9 ;  /* 0x0050cc0901007387 */ /* 0x0003e20000100800 */
[----:B------:R-:W2:Y:S02]  /*16cdc0*/  LDL.LU R6, [R1+0x5258] ;  /* 0x0052580001067983 */ /* 0x000ea40000300800 */
[----:B------:R-:W-:Y:S01]  /*16cdd0*/  IMAD.MOV.U32 R57, RZ, RZ, R13 ;  /* 0x000000ffff397224 */ /* 0x000fe200078e000d */
[----:B------:R-:W-:Y:S01]  /*16cde0*/  IADD3 R4, P2, R4, R198, RZ ;  /* 0x000000c604047210 */ /* 0x000fe20007f5e0ff */
[----:B---3--:R-:W3:Y:S04]  /*16cdf0*/  LDL.LU R13, [R1+0x5254] ;  /* 0x00525400010d7983 */ /* 0x008ee80000300800 */
[----:B------:R1:W-:Y:S01]  /*16ce00*/  LDGSTS.E [R3+0xd300], [R56.64], P1 ;  /* 0x0d30000038037fae */ /* 0x0003e20008921844 */
[----:B------:R-:W-:-:S03]  /*16ce10*/  IADD3.X R19, R19, R2, RZ, P3, !PT ;  /* 0x0000000213137210 */ /* 0x000fc60001ffe4ff */
[----:B------:R-:W-:Y:S01]  /*16ce20*/  STL [R1+0x5150], R4 ;  /* 0x0051500401007387 */ /* 0x000fe20000100800 */
[----:B-1----:R-:W-:Y:S01]  /*16ce30*/  IMAD.MOV.U32 R56, RZ, RZ, R7 ;  /* 0x000000ffff387224 */ /* 0x002fe200078e0007 */
[----:B------:R-:W-:Y:S02]  /*16ce40*/  MOV R57, R9 ;  /* 0x0000000900397202 */ /* 0x000fe40000000f00 */
[----:B------:R-:W-:Y:S01]  /*16ce50*/  STL [R1+0x50d4], R19 ;  /* 0x0050d41301007387 */ /* 0x000fe20000100800 */
[----:B------:R-:W3:Y:S02]  /*16ce60*/  LDL.LU R9, [R1+0x52d0] ;  /* 0x0052d00001097983 */ /* 0x000ee40000300800 */
[----:B------:R-:W3:Y:S01]  /*16ce70*/  LDL.LU R7, [R1+0x52d8] ;  /* 0x0052d80001077983 */ /* 0x000ee20000300800 */
[----:B------:R1:W-:Y:S01]  /*16ce80*/  LDGSTS.E [R3+0xe200], [R56.64], P0 ;  /* 0x0e20000038037fae */ /* 0x0003e20008121844 */
[----:B------:R-:W-:Y:S01]  /*16ce90*/  IADD3 R5, P3, R5, R198, RZ ;  /* 0x000000c605057210 */ /* 0x000fe20007f7e0ff */
[----:B------:R-:W-:Y:S01]  /*16cea0*/  IMAD.X R10, R10, 0x1, R2, P2 ;  /* 0x000000010a0a7824 */ /* 0x000fe200010e0602 */
[----:B-1----:R-:W-:Y:S01]  /*16ceb0*/  MOV R56, R12 ;  /* 0x0000000c00387202 */ /* 0x002fe20000000f00 */
[----:B------:R-:W-:Y:S01]  /*16cec0*/  IMAD.MOV.U32 R57, RZ, RZ, R19 ;  /* 0x000000ffff397224 */ /* 0x000fe200078e0013 */
[----:B------:R-:W3:Y:S01]  /*16ced0*/  LDL.LU R12, [R1+0x52cc] ;  /* 0x0052cc00010c7983 */ /* 0x000ee20000300800 */
[----:B------:R-:W-:Y:S03]  /*16cee0*/  STL [R1+0x5158], R5 ;  /* 0x0051580501007387 */ /* 0x000fe60000100800 */
[----:B------:R1:W-:Y:S01]  /*16cef0*/  LDGSTS.E [R3+0xe300], [R56.64], P1 ;  /* 0x0e30000038037fae */ /* 0x0003e20008921844 */
[----:B------:R1:W-:Y:S02]  /*16cf00*/  STL [R1+0x514c], R10 ;  /* 0x00514c0a01007387 */ /* 0x0003e40000100800 */
[----:B-1----:R-:W-:Y:S01]  /*16cf10*/  IMAD.MOV.U32 R56, RZ, RZ, R4 ;  /* 0x000000ffff387224 */ /* 0x002fe200078e0004 */
[----:B------:R-:W-:-:S02]  /*16cf20*/  MOV R57, R10 ;  /* 0x0000000a00397202 */ /* 0x000fc40000000f00 */
[----:B------:R-:W3:Y:S04]  /*16cf30*/  LDL.LU R10, [R1+0x52d4] ;  /* 0x0052d400010a7983 */ /* 0x000ee80000300800 */
[----:B------:R1:W-:Y:S02]  /*16cf40*/  LDGSTS.E [R3+0xf200], [R56.64], P0 ;  /* 0x0f20000038037fae */ /* 0x0003e40008121844 */
[----:B-1----:R-:W-:Y:S02]  /*16cf50*/  MOV R56, R5 ;  /* 0x0000000500387202 */ /* 0x002fe40000000f00 */
[----:B----4-:R-:W-:Y:S02]  /*16cf60*/  IADD3 R11, P2, R11, R198, RZ ;  /* 0x000000c60b0b7210 */ /* 0x010fe40007f5e0ff */
[----:B------:R-:W-:-:S03]  /*16cf70*/  IADD3.X R18, R18, R2, RZ, P3, !PT ;  /* 0x0000000212127210 */ /* 0x000fc60001ffe4ff */
[----:B------:R1:W-:Y:S02]  /*16cf80*/  STL [R1+0x51d0], R11 ;  /* 0x0051d00b01007387 */ /* 0x0003e40000100800 */
[----:B------:R-:W-:Y:S02]  /*16cf90*/  STL [R1+0x5154], R18 ;  /* 0x0051541201007387 */ /* 0x000fe40000100800 */
[----:B------:R-:W-:Y:S02]  /*16cfa0*/  IMAD.MOV.U32 R57, RZ, RZ, R18 ;  /* 0x000000ffff397224 */ /* 0x000fe400078e0012 */
[----:B------:R-:W4:Y:S01]  /*16cfb0*/  LDL.LU R4, [R1+0x5350] ;  /* 0x0053500001047983 */ /* 0x000f220000300800 */
[----:B------:R-:W4:Y:S04]  /*16cfc0*/  LDL.LU R5, [R1+0x5358] ;  /* 0x0053580001057983 */ /* 0x000f280000300800 */
[----:B------:R1:W-:Y:S01]  /*16cfd0*/  LDGSTS.E [R3+0xf300], [R56.64], P1 ;  /* 0x0f30000038037fae */ /* 0x0003e20008921844 */
[----:B--2---:R-:W-:Y:S01]  /*16cfe0*/  IADD3 R8, P3, R8, R198, RZ ;  /* 0x000000c608087210 */ /* 0x004fe20007f7e0ff */
[----:B------:R-:W-:-:S02]  /*16cff0*/  IMAD.X R17, R17, 0x1, R2, P2 ;  /* 0x0000000111117824 */ /* 0x000fc400010e0602 */
[----:B-1----:R-:W-:Y:S02]  /*16d000*/  IMAD.MOV.U32 R56, RZ, RZ, R11 ;  /* 0x000000ffff387224 */ /* 0x002fe400078e000b */
[----:B------:R1:W-:Y:S01]  /*16d010*/  STL [R1+0x51d8], R8 ;  /* 0x0051d80801007387 */ /* 0x0003e20000100800 */
[----:B------:R-:W-:Y:S01]  /*16d020*/  MOV R57, R17 ;  /* 0x0000001100397202 */ /* 0x000fe20000000f00 */
[----:B------:R-:W-:Y:S02]  /*16d030*/  STL [R1+0x51cc], R17 ;  /* 0x0051cc1101007387 */ /* 0x000fe40000100800 */
[----:B------:R-:W2:Y:S02]  /*16d040*/  LDL.LU R11, [R1+0x534c] ;  /* 0x00534c00010b7983 */ /* 0x000ea40000300800 */
[----:B------:R1:W-:Y:S01]  /*16d050*/  LDGSTS.E [R3+0x10200], [R56.64], P0 ;  /* 0x1020000038037fae */ /* 0x0003e20008121844 */
[----:B------:R-:W-:Y:S02]  /*16d060*/  IADD3.X R16, R16, R2, RZ, P3, !PT ;  /* 0x0000000210107210 */ /* 0x000fe40001ffe4ff */
[----:B------:R-:W-:-:S05]  /*16d070*/  IADD3 R14, P2, R14, R198, RZ ;  /* 0x000000c60e0e7210 */ /* 0x000fca0007f5e0ff */
[----:B------:R-:W-:Y:S01]  /*16d080*/  STL [R1+0x5250], R14 ;  /* 0x0052500e01007387 */ /* 0x000fe20000100800 */
[----:B------:R-:W-:Y:S02]  /*16d090*/  IMAD.X R15, R15, 0x1, R2, P2 ;  /* 0x000000010f0f7824 */ /* 0x000fe400010e0602 */
[----:B------:R3:W-:Y:S02]  /*16d0a0*/  STL [R1+0x51d4], R16 ;  /* 0x0051d41001007387 */ /* 0x0007e40000100800 */
[----:B------:R-:W2:Y:S01]  /*16d0b0*/  LDL.LU R20, [R1+0x53d0] ;  /* 0x0053d00001147983 */ /* 0x000ea20000300800 */
[----:B-1----:R-:W-:Y:S02]  /*16d0c0*/  MOV R56, R8 ;  /* 0x0000000800387202 */ /* 0x002fe40000000f00 */
[----:B------:R-:W2:Y:S01]  /*16d0d0*/  LDL.LU R8, [R1+0x5354] ;  /* 0x0053540001087983 */ /* 0x000ea20000300800 */
[----:B------:R-:W-:-:S05]  /*16d0e0*/  IADD3 R6, P3, R6, R198, RZ ;  /* 0x000000c606067210 */ /* 0x000fca0007f7e0ff */
[----:B------:R1:W-:Y:S01]  /*16d0f0*/  STL [R1+0x5258], R6 ;  /* 0x0052580601007387 */ /* 0x0003e20000100800 */
[----:B------:R-:W-:Y:S02]  /*16d100*/  STL [R1+0x524c], R15 ;  /* 0x00524c0f01007387 */ /* 0x000fe40000100800 */
[----:B------:R-:W2:Y:S02]  /*16d110*/  LDL.LU R18, [R1+0x53d8] ;  /* 0x0053d80001127983 */ /* 0x000ea40000300800 */
[----:B------:R-:W2:Y:S02]  /*16d120*/  LDL.LU R21, [R1+0x53cc] ;  /* 0x0053cc0001157983 */ /* 0x000ea40000300800 */
[----:B------:R-:W-:Y:S01]  /*16d130*/  IMAD.MOV.U32 R57, RZ, RZ, R16 ;  /* 0x000000ffff397224 */ /* 0x000fe200078e0010 */
[----:B---3--:R-:W-:-:S04]  /*16d140*/  IADD3.X R13, R13, R2, RZ, P3, !PT ;  /* 0x000000020d0d7210 */ /* 0x008fc80001ffe4ff */
[----:B------:R3:W-:Y:S01]  /*16d150*/  LDGSTS.E [R3+0x10300], [R56.64], P1 ;  /* 0x1030000038037fae */ /* 0x0007e20008921844 */
[-C--:B------:R-:W-:Y:S02]  /*16d160*/  IADD3 R9, P2, R9, R198.reuse, RZ ;  /* 0x000000c609097210 */ /* 0x080fe40007f5e0ff */
[----:B------:R-:W-:Y:S01]  /*16d170*/  IADD3 R7, P3, R7, R198, RZ ;  /* 0x000000c607077210 */ /* 0x000fe20007f7e0ff */
[----:B---3--:R-:W-:Y:S01]  /*16d180*/  IMAD.MOV.U32 R56, RZ, RZ, R14 ;  /* 0x000000ffff387224 */ /* 0x008fe200078e000e */
[----:B------:R-:W-:Y:S01]  /*16d190*/  MOV R57, R15 ;  /* 0x0000000f00397202 */ /* 0x000fe20000000f00 */
[----:B------:R3:W-:Y:S01]  /*16d1a0*/  STL [R1+0x52d0], R9 ;  /* 0x0052d00901007387 */ /* 0x0007e20000100800 */
[----:B------:R-:W-:Y:S02]  /*16d1b0*/  STL [R1+0x5254], R13 ;  /* 0x0052540d01007387 */ /* 0x000fe40000100800 */
[----:B------:R-:W2:Y:S01]  /*16d1c0*/  LDL.LU R19, [R1+0x53d4] ;  /* 0x0053d40001137983 */ /* 0x000ea20000300800 */
[----:B------:R1:W-:Y:S01]  /*16d1d0*/  LDGSTS.E [R3+0x11200], [R56.64], P0 ;  /* 0x1120000038037fae */ /* 0x0003e20008121844 */
[----:B------:R-:W-:Y:S02]  /*16d1e0*/  STL [R1+0x52d8], R7 ;  /* 0x0052d80701007387 */ /* 0x000fe40000100800 */
[----:B------:R-:W-:-:S05]  /*16d1f0*/  IMAD.X R12, R12, 0x1, R2, P2 ;  /* 0x000000010c0c7824 */ /* 0x000fca00010e0602 */
[----:B------:R3:W-:Y:S01]  /*16d200*/  STL [R1+0x52cc], R12 ;  /* 0x0052cc0c01007387 */ /* 0x0007e20000100800 */
[----:B------:R-:W2:Y:S01]  /*16d210*/  LDL.LU R16, [R1+0x5450] ;  /* 0x0054500001107983 */ /* 0x000ea20000300800 */
[----:B-1----:R-:W-:Y:S01]  /*16d220*/  MOV R56, R6 ;  /* 0x0000000600387202 */ /* 0x002fe20000000f00 */
[----:B------:R-:W-:Y:S01]  /*16d230*/  IMAD.MOV.U32 R57, RZ, RZ, R13 ;  /* 0x000000ffff397224 */ /* 0x000fe200078e000d */
[----:B------:R-:W2:Y:S01]  /*16d240*/  LDL.LU R6, [R1+0x5458] ;  /* 0x0054580001067983 */ /* 0x000ea20000300800 */
[----:B------:R-:W2:Y:S03]  /*16d250*/  LDL.LU R17, [R1+0x544c] ;  /* 0x00544c0001117983 */ /* 0x000ea60000300800 */
[----:B------:R1:W-:Y:S01]  /*16d260*/  LDGSTS.E [R3+0x11300], [R56.64], P1 ;  /* 0x1130000038037fae */ /* 0x0003e20008921844 */
[----:B------:R-:W-:Y:S01]  /*16d270*/  IADD3.X R10, R10, R2, RZ, P3, !PT ;  /* 0x000000020a0a7210 */ /* 0x000fe20001ffe4ff */
[----:B-1----:R-:W-:Y:S01]  /*16d280*/  IMAD.MOV.U32 R56, RZ, RZ, R9 ;  /* 0x000000ffff387224 */ /* 0x002fe200078e0009 */
[----:B------:R-:W-:-:S05]  /*16d290*/  MOV R57, R12 ;  /* 0x0000000c00397202 */ /* 0x000fca0000000f00 */
[----:B------:R1:W-:Y:S02]  /*16d2a0*/  LDGSTS.E [R3+0x12200], [R56.64], P0 ;  /* 0x1220000038037fae */ /* 0x0003e40008121844 */
[----:B-1----:R-:W-:Y:S01]  /*16d2b0*/  MOV R56, R7 ;  /* 0x0000000700387202 */ /* 0x002fe20000000f00 */
[----:B------:R-:W-:-:S05]  /*16d2c0*/  IMAD.MOV.U32 R57, RZ, RZ, R10 ;  /* 0x000000ffff397224 */ /* 0x000fca00078e000a */
[----:B------:R1:W-:Y:S01]  /*16d2d0*/  LDGSTS.E [R3+0x12300], [R56.64], P1 ;  /* 0x1230000038037fae */ /* 0x0003e20008921844 */
[-C--:B----4-:R-:W-:Y:S02]  /*16d2e0*/  IADD3 R4, P2, R4, R198.reuse, RZ ;  /* 0x000000c604047210 */ /* 0x090fe40007f5e0ff */
[----:B------:R-:W-:-:S03]  /*16d2f0*/  IADD3 R5, P3, R5, R198, RZ ;  /* 0x000000c605057210 */ /* 0x000fc60007f7e0ff */
[----:B------:R-:W-:Y:S01]  /*16d300*/  STL [R1+0x5350], R4 ;  /* 0x0053500401007387 */ /* 0x000fe20000100800 */
[----:B------:R4:W-:Y:S02]  /*16d310*/  STL [R1+0x52d4], R10 ;  /* 0x0052d40a01007387 */ /* 0x0009e40000100800 */
[----:B---3--:R-:W3:Y:S02]  /*16d320*/  LDL.LU R9, [R1+0x5454] ;  /* 0x0054540001097983 */ /* 0x008ee40000300800 */
[----:B------:R-:W3:Y:S01]  /*16d330*/  LDL.LU R14, [R1+0x4d8c] ;  /* 0x004d8c00010e7983 */ /* 0x000ee20000300800 */
[----:B------:R-:W3:Y:S01]  /*16d340*/  LDL.LU R12, [R1+0x4d94] ;  /* 0x004d9400010c7983 */ /* 0x000ee20000300800 */
[----:B------:R-:W3:Y:S02]  /*16d350*/  LDL.LU R15, [R1+0x4d88] ;  /* 0x004d8800010f7983 */ /* 0x000ee40000300800 */
[----:B------:R-:W-:Y:S02]  /*16d360*/  STL [R1+0x5358], R5 ;  /* 0x0053580501007387 */ /* 0x000fe40000100800 */
[----:B--2---:R-:W-:-:S02]  /*16d370*/  IMAD.X R11, R11, 0x1, R2, P2 ;  /* 0x000000010b0b7824 */ /* 0x004fc400010e0602 */
[----:B-1----:R-:W-:-:S03]  /*16d380*/  IMAD.MOV.U32 R56, RZ, RZ, R4 ;  /* 0x000000ffff387224 */ /* 0x002fc600078e0004 */
[----:B------:R1:W-:Y:S01]  /*16d390*/  STL [R1+0x534c], R11 ;  /* 0x00534c0b01007387 */ /* 0x0003e20000100800 */
[----:B----4-:R-:W2:Y:S02]  /*16d3a0*/  LDL.LU R10, [R1+0x4e0c] ;  /* 0x004e0c00010a7983 */ /* 0x010ea40000300800 */
[----:B------:R-:W4:Y:S01]  /*16d3b0*/  LDL.LU R7, [R1+0x4e14] ;  /* 0x004e140001077983 */ /* 0x000f220000300800 */
[----:B------:R-:W-:Y:S01]  /*16d3c0*/  MOV R57, R11 ;  /* 0x0000000b00397202 */ /* 0x000fe20000000f00 */
[----:B------:R-:W4:Y:S04]  /*16d3d0*/  LDL.LU R13, [R1+0x4d90] ;  /* 0x004d9000010d7983 */ /* 0x000f280000300800 */
[----:B------:R1:W-:Y:S01]  /*16d3e0*/  LDGSTS.E [R3+0x13200], [R56.64], P0 ;  /* 0x1320000038037fae */ /* 0x0003e20008121844 */
[----:B------:R-:W-:-:S02]  /*16d3f0*/  IADD3 R20, P2, R20, R198, RZ ;  /* 0x000000c614147210 */ /* 0x000fc40007f5e0ff */
[----:B------:R-:W-:-:S03]  /*16d400*/  IADD3.X R8, R8, R2, RZ, P3, !PT ;  /* 0x0000000208087210 */ /* 0x000fc60001ffe4ff */
[----:B------:R-:W-:Y:S02]  /*16d410*/  STL [R1+0x53d0], R20 ;  /* 0x0053d01401007387 */ /* 0x000fe40000100800 */
[----:B------:R1:W-:Y:S02]  /*16d420*/  STL [R1+0x5354], R8 ;  /* 0x0053540801007387 */ /* 0x0003e40000100800 */
[----:B------:R-:W4:Y:S02]  /*16d430*/  LDL.LU R4, [R1+0x4e8c] ;  /* 0x004e8c0001047983 */ /* 0x000f240000300800 */
[----:B-1----:R-:W4:Y:S02]  /*16d440*/  LDL.LU R11, [R1+0x4e08] ;  /* 0x004e0800010b7983 */ /* 0x002f240000300800 */
[----:B------:R-:W-:Y:S01]  /*16d450*/  IMAD.MOV.U32 R57, RZ, RZ, R8 ;  /* 0x000000ffff397224 */ /* 0x000fe200078e0008 */
[----:B------:R-:W-:-:S05]  /*16d460*/  MOV R56, R5 ;  /* 0x0000000500387202 */ /* 0x000fca0000000f00 */
[----:B------:R1:W-:Y:S01]  /*16d470*/  LDGSTS.E [R3+0x13300], [R56.64], P1 ;  /* 0x1330000038037fae */ /* 0x0003e20008921844 */
[----:B------:R-:W-:Y:S01]  /*16d480*/  IADD3 R18, P3, R18, R198, RZ ;  /* 0x000000c612127210 */ /* 0x000fe20007f7e0ff */
[----:B------:R-:W-:-:S04]  /*16d490*/  IMAD.X R21, R21, 0x1, R2, P2 ;  /* 0x0000000115157824 */ /* 0x000fc800010e0602 */
[----:B------:R-:W-:Y:S01]  /*16d4a0*/  STL [R1+0x53d8], R18 ;  /* 0x0053d81201007387 */ /* 0x000fe20000100800 */
[----:B------:R-:W-:Y:S02]  /*16d4b0*/  STL [R1+0x53cc], R21 ;  /* 0x0053cc1501007387 */ /* 0x000fe40000100800 */
[----:B------:R-:W4:Y:S02]  /*16d4c0*/  LDL.LU R8, [R1+0x4e10] ;  /* 0x004e100001087983 */ /* 0x000f240000300800 */
[----:B------:R-:W4:Y:S02]  /*16d4d0*/  LDL.LU R5, [R1+0x4e88] ;  /* 0x004e880001057983 */ /* 0x000f240000300800 */
[----:B-1----:R-:W-:Y:S01]  /*16d4e0*/  IMAD.MOV.U32 R56, RZ, RZ, R20 ;  /* 0x000000ffff387224 */ /* 0x002fe200078e0014 */
[----:B------:R-:W-:-:S05]  /*16d4f0*/  MOV R57, R21 ;  /* 0x0000001500397202 */ /* 0x000fca0000000f00 */
[----:B------:R1:W-:Y:S01]  /*16d500*/  LDGSTS.E [R3+0x14200], [R56.64], P0 ;  /* 0x1420000038037fae */ /* 0x0003e20008121844 */
[----:B------:R-:W-:Y:S02]  /*16d510*/  IADD3.X R19, R19, R2, RZ, P3, !PT ;  /* 0x0000000213137210 */ /* 0x000fe40001ffe4ff */
[----:B-1----:R-:W-:-:S03]  /*16d520*/  MOV R56, R18 ;  /* 0x0000001200387202 */ /* 0x002fc60000000f00 */
[----:B------:R-:W-:-:S05]  /*16d530*/  IMAD.MOV.U32 R57, RZ, RZ, R19 ;  /* 0x000000ffff397224 */ /* 0x000fca00078e0013 */
[----:B------:R1:W-:Y:S01]  /*16d540*/  LDGSTS.E [R3+0x14300], [R56.64], P1 ;  /* 0x1430000038037fae */ /* 0x0003e20008921844 */
[-C--:B------:R-:W-:Y:S02]  /*16d550*/  IADD3 R16, P2, R16, R198.reuse, RZ ;  /* 0x000000c610107210 */ /* 0x080fe40007f5e0ff */
[----:B------:R-:W-:-:S03]  /*16d560*/  IADD3 R6, P3, R6, R198, RZ ;  /* 0x000000c606067210 */ /* 0x000fc60007f7e0ff */
[----:B------:R-:W-:Y:S01]  /*16d570*/  IMAD.X R17, R17, 0x1, R2, P2 ;  /* 0x0000000111117824 */ /* 0x000fe200010e0602 */
[----:B------:R-:W-:Y:S01]  /*16d580*/  STL [R1+0x5450], R16 ;  /* 0x0054501001007387 */ /* 0x000fe20000100800 */
[----:B------:R-:W-:Y:S02]  /*16d590*/  STL [R1+0x53d4], R19 ;  /* 0x0053d41301007387 */ /* 0x000fe40000100800 */
[----:B-1----:R-:W-:Y:S01]  /*16d5a0*/  IMAD.MOV.U32 R56, RZ, RZ, R16 ;  /* 0x000000ffff387224 */ /* 0x002fe200078e0010 */
[----:B------:R-:W-:Y:S01]  /*16d5b0*/  MOV R57, R17 ;  /* 0x0000001100397202 */ /* 0x000fe20000000f00 */
[----:B------:R1:W-:Y:S01]  /*16d5c0*/  STL [R1+0x5458], R6 ;  /* 0x0054580601007387 */ /* 0x0003e20000100800 */
[----:B------:R-:W-:Y:S03]  /*16d5d0*/  STL [R1+0x544c], R17 ;  /* 0x00544c1101007387 */ /* 0x000fe60000100800 */
[----:B------:R1:W-:Y:S02]  /*16d5e0*/  LDGSTS.E [R3+0x15200], [R56.64], P0 ;  /* 0x1520000038037fae */ /* 0x0003e40008121844 */
[----:B-1----:R-:W-:-:S02]  /*16d5f0*/  MOV R56, R6 ;  /* 0x0000000600387202 */ /* 0x002fc40000000f00 */
[----:B---3--:R-:W-:Y:S02]  /*16d600*/  IADD3 R14, P2, R14, R198, RZ ;  /* 0x000000c60e0e7210 */ /* 0x008fe40007f5e0ff */
[----:B------:R-:W-:Y:S01]  /*16d610*/  IADD3.X R9, R9, R2, RZ, P3, !PT ;  /* 0x0000000209097210 */ /* 0x000fe20001ffe4ff */
[-C--:B------:R-:W-:Y:S02]  /*16d620*/  IADD3 R12, P3, R12, R198.reuse, RZ ;  /* 0x000000c60c0c7210 */ /* 0x080fe40007f7e0ff */
[----:B------:R-:W-:Y:S01]  /*16d630*/  IMAD.X R15, R15, 0x1, R2, P2 ;  /* 0x000000010f0f7824 */ /* 0x000fe200010e0602 */
[----:B------:R-:W-:Y:S01]  /*16d640*/  STL [R1+0x4d8c], R14 ;  /* 0x004d8c0e01007387 */ /* 0x000fe20000100800 */
[----:B------:R1:W-:Y:S02]  /*16d650*/  STL [R1+0x5454], R9 ;  /* 0x0054540901007387 */ /* 0x0003e40000100800 */
[----:B------:R-:W3:Y:S02]  /*16d660*/  LDL.LU R6, [R1+0x5688] ;  /* 0x0056880001067983 */ /* 0x000ee40000300800 */
[----:B------:R-:W-:Y:S02]  /*16d670*/  STL [R1+0x4d94], R12 ;  /* 0x004d940c01007387 */ /* 0x000fe40000100800 */
[----:B------:R-:W-:Y:S01]  /*16d680*/  IMAD.MOV.U32 R57, RZ, RZ, R9 ;  /* 0x000000ffff397224 */ /* 0x000fe200078e0009 */
[----:B------:R-:W-:Y:S04]  /*16d690*/  STL [R1+0x4d88], R15 ;  /* 0x004d880f01007387 */ /* 0x000fe80000100800 */
[----:B------:R3:W-:Y:S01]  /*16d6a0*/  LDGSTS.E [R3+0x15300], [R56.64], P1 ;  /* 0x1530000038037fae */ /* 0x0007e20008921844 */
[----:B--2---:R-:W-:-:S02]  /*16d6b0*/  IADD3 R10, P2, R10, R198, RZ ;  /* 0x000000c60a0a7210 */ /* 0x004fc40007f5e0ff */
[----:B----4-:R-:W-:Y:S01]  /*16d6c0*/  IADD3 R7, P4, R7, R198, RZ ;  /* 0x000000c607077210 */ /* 0x010fe20007f9e0ff */
[----:B-1----:R-:W2:Y:S01]  /*16d6d0*/  LDL.LU R9, [R1+0x5690] ;  /* 0x0056900001097983 */ /* 0x002ea20000300800 */
[----:B------:R-:W-:Y:S01]  /*16d6e0*/  IADD3.X R13, R13, R2, RZ, P3, !PT ;  /* 0x000000020d0d7210 */ /* 0x000fe20001ffe4ff */
[----:B------:R-:W-:Y:S02]  /*16d6f0*/  STL [R1+0x4e0c], R10 ;  /* 0x004e0c0a01007387 */ /* 0x000fe40000100800 */
[----:B------:R-:W4:Y:S02]  /*16d700*/  LDL.LU R18, [R1+0x5684] ;  /* 0x0056840001127983 */ /* 0x000f240000300800 */
[----:B------:R-:W-:Y:S01]  /*16d710*/  STL [R1+0x4d90], R13 ;  /* 0x004d900d01007387 */ /* 0x000fe20000100800 */
[----:B------:R-:W-:Y:S01]  /*16d720*/  STL [R1+0x4e14], R7 ;  /* 0x004e140701007387 */ /* 0x000fe20000100800 */
[----:B------:R-:W-:Y:S01]  /*16d730*/  IADD3 R4, P3, R4, R198, RZ ;  /* 0x000000c604047210 */ /* 0x000fe20007f7e0ff */
[----:B------:R-:W-:-:S04]  /*16d740*/  IMAD.X R11, R11, 0x1, R2, P2 ;  /* 0x000000010b0b7824 */ /* 0x000fc800010e0602 */
[----:B------:R-:W-:Y:S01]  /*16d750*/  STL [R1+0x4e8c], R4 ;  /* 0x004e8c0401007387 */ /* 0x000fe20000100800 */
[----:B------:R-:W-:Y:S01]  /*16d760*/  STL [R1+0x4e08], R11 ;  /* 0x004e080b01007387 */ /* 0x000fe20000100800 */
[----:B------:R-:W-:Y:S01]  /*16d770*/  IADD3.X R8, R8, R2, RZ, P4, !PT ;  /* 0x0000000208087210 */ /* 0x000fe200027fe4ff */
[----:B------:R-:W-:-:S04]  /*16d780*/  IMAD.X R5, R5, 0x1, R2, P3 ;  /* 0x0000000105057824 */ /* 0x000fc800018e0602 */
[----:B------:R-:W-:Y:S01]  /*16d790*/  STL [R1+0x4e10], R8 ;  /* 0x004e100801007387 */ /* 0x000fe20000100800 */
[----:B------:R2:W-:Y:S02]  /*16d7a0*/  STL [R1+0x4e88], R5 ;  /* 0x004e880501007387 */ /* 0x0005e40000100800 */
        /* <DEDUP_REMOVED lines=30> */
[----:B---3--:R-:W-:-:S05]  /*16d990*/  IADD3 R6, P2, R6, R198, RZ ;  /* 0x000000c606067210 */ /* 0x008fca0007f5e0ff */
[----:B------:R-:W-:Y:S01]  /*16d9a0*/  STL [R1+0x5688], R6 ;  /* 0x0056880601007387 */ /* 0x000fe20000100800 */
[----:B--2---:R-:W-:Y:S02]  /*16d9b0*/  IADD3 R9, P3, R9, R198, RZ ;  /* 0x000000c609097210 */ /* 0x004fe40007f7e0ff */
[----:B----4-:R-:W-:-:S03]  /*16d9c0*/  IADD3.X R18, R18, R2, RZ, P2, !PT ;  /* 0x0000000212127210 */ /* 0x010fc600017fe4ff */
[----:B------:R-:W-:Y:S04]  /*16d9d0*/  STL [R1+0x5690], R9 ;  /* 0x0056900901007387 */ /* 0x000fe80000100800 */
[----:B------:R-:W-:Y:S01]  /*16d9e0*/  STL [R1+0x5684], R18 ;  /* 0x0056841201007387 */ /* 0x000fe20000100800 */
        /* <DEDUP_REMOVED lines=10> */
[----:B------:R-:W-:Y:S01]  /*16da90*/  STL.64 [R1+0x40f8], R172 ;  /* 0x0040f8ac01007387 */ /* 0x000fe20000100a00 */
[----:B------:R-:W-:Y:S01]  /*16daa0*/  IMAD.MOV.U32 R162, RZ, RZ, R212 ;  /* 0x000000ffffa27224 */ /* 0x000fe200078e00d4 */
[----:B------:R-:W-:Y:S01]  /*16dab0*/  MOV R163, R159 ;  /* 0x0000009f00a37202 */ /* 0x000fe20000000f00 */
[----:B------:R-:W-:Y:S02]  /*16dac0*/  STL.64 [R1+0x4108], R170 ;  /* 0x004108aa01007387 */ /* 0x000fe40000100a00 */
[----:B------:R-:W-:Y:S01]  /*16dad0*/  IMAD.MOV.U32 R160, RZ, RZ, R214 ;  /* 0x000000ffffa07224 */ /* 0x000fe200078e00d6 */
[----:B------:R-:W-:Y:S01]  /*16dae0*/  MOV R161, R213 ;  /* 0x000000d500a17202 */ /* 0x000fe20000000f00 */
[----:B------:R-:W-:Y:S01]  /*16daf0*/  STL.64 [R1+0x4100], R168 ;  /* 0x004100a801007387 */ /* 0x000fe20000100a00 */
[----:B------:R-:W-:Y:S01]  /*16db00*/  IMAD.MOV.U32 R158, RZ, RZ, R152 ;  /* 0x000000ffff9e7224 */ /* 0x000fe200078e0098 */
[----:B------:R-:W-:Y:S01]  /*16db10*/  MOV R159, R215 ;  /* 0x000000d7009f7202 */ /* 0x000fe20000000f00 */
[----:B------:R-:W-:Y:S02]  /*16db20*/  STL.64 [R1+0x4118], R166 ;  /* 0x004118a601007387 */ /* 0x000fe40000100a00 */
[----:B------:R-:W-:Y:S01]  /*16db30*/  IMAD.MOV.U32 R156, RZ, RZ, R154 ;  /* 0x000000ffff9c7224 */ /* 0x000fe200078e009a */
[----:B------:R-:W-:Y:S01]  /*16db40*/  MOV R157, R153 ;  /* 0x00000099009d7202 */ /* 0x000fe20000000f00 */
[----:B------:R-:W-:Y:S01]  /*16db50*/  STL.64 [R1+0x4110], R164 ;  /* 0x004110a401007387 */ /* 0x000fe20000100a00 */
[----:B------:R-:W-:Y:S02]  /*16db60*/  STL.64 [R1+0x4128], R162 ;  /* 0x004128a201007387 */ /* 0x000fe40000100a00 */
[----:B------:R-:W-:Y:S02]  /*16db70*/  STL.64 [R1+0x4120], R160 ;  /* 0x004120a001007387 */ /* 0x000fe40000100a00 */
[----:B------:R-:W-:Y:S01]  /*16db80*/  IMAD.MOV.U32 R153, RZ, RZ, R149 ;  /* 0x000000ffff997224 */ /* 0x000fe200078e0095 */
[----:B------:R-:W-:Y:S01]  /*16db90*/  STL.64 [R1+0x4938], R158 ;  /* 0x0049389e01007387 */ /* 0x000fe20000100a00 */
[----:B------:R-:W-:-:S02]  /*16dba0*/  IMAD.MOV.U32 R154, RZ, RZ, R148 ;  /* 0x000000ffff9a7224 */ /* 0x000fc400078e0094 */
[----:B------:R-:W-:Y:S01]  /*16dbb0*/  STL.64 [R1+0x4930], R156 ;  /* 0x0049309c01007387 */ /* 0x000fe20000100a00 */
[----:B------:R-:W-:Y:S01]  /*16dbc0*/  MOV R149, R207 ;  /* 0x000000cf00957202 */ /* 0x000fe20000000f00 */
[----:B------:R-:W-:Y:S01]  /*16dbd0*/  IMAD.MOV.U32 R148, RZ, RZ, R197 ;  /* 0x000000ffff947224 */ /* 0x000fe200078e00c5 */
[----:B------:R-:W2:Y:S01]  /*16dbe0*/  LDL.LU R207, [R1+0x3094] ;  /* 0x0030940001cf7983 */ /* 0x000ea20000300800 */
[----:B------:R-:W3:Y:S01]  /*16dbf0*/  LDL.LU R197, [R1+0x3148] ;  /* 0x0031480001c57983 */ /* 0x000ee20000300800 */
[----:B------:R-:W-:Y:S01]  /*16dc00*/  MOV R152, R150 ;  /* 0x0000009600987202 */ /* 0x000fe20000000f00 */
[----:B------:R-:W-:Y:S04]  /*16dc10*/  STL.64 [R1+0x4928], R154 ;  /* 0x0049289a01007387 */ /* 0x000fe80000100a00 */
        /* <DEDUP_REMOVED lines=23> */
[----:B------:R-:W-:Y:S01]  /*16dd90*/  MOV R150, R208 ;  /* 0x000000d000967202 */ /* 0x000fe20000000f00 */
[----:B------:R-:W4:Y:S01]  /*16dda0*/  LDL.LU R215, [R1+0x1b88] ;  /* 0x001b880001d77983 */ /* 0x000f220000300800 */
[----:B------:R-:W4:Y:S01]  /*16ddb0*/  LDL.LU R208, [R1+0x1c5c] ;  /* 0x001c5c0001d07983 */ /* 0x000f220000300800 */
[----:B------:R-:W-:Y:S01]  /*16ddc0*/  MOV R147, R209 ;  /* 0x000000d100937202 */ /* 0x000fe20000000f00 */
[----:B------:R-:W-:Y:S01]  /*16ddd0*/  IMAD.MOV.U32 R146, RZ, RZ, R210 ;  /* 0x000000ffff927224 */ /* 0x000fe200078e00d2 */
[----:B------:R-:W4:Y:S01]  /*16dde0*/  LDL.LU R209, [R1+0x1b8c] ;  /* 0x001b8c0001d17983 */ /* 0x000f220000300800 */
[----:B------:R-:W4:Y:S01]  /*16ddf0*/  LDL.LU R210, [R1+0x25f0] ;  /* 0x0025f00001d27983 */ /* 0x000f220000300800 */
[----:B------:R-:W-:Y:S01]  /*16de00*/  MOV R145, R211 ;  /* 0x000000d300917202 */ /* 0x000fe20000000f00 */
[----:B------:R-:W-:Y:S02]  /*16de10*/  STL.64 [R1+0x4918], R150 ;  /* 0x0049189601007387 */ /* 0x000fe40000100a00 */
        /* <DEDUP_REMOVED lines=8> */
[----:B------:R-:W-:Y:S01]  /*16dea0*/  STL.64 [R1+0x4908], R146 ;  /* 0x0049089201007387 */ /* 0x000fe20000100a00 */
[----:B----4-:R-:W-:Y:S01]  /*16deb0*/  MOV R141, R180 ;  /* 0x000000b4008d7202 */ /* 0x010fe20000000f00 */
        /* <DEDUP_REMOVED lines=32> */
[----:B------:R-:W-:Y:S01]  /*16e0c0*/  STL.64 [R1+0x48b8], R126 ;  /* 0x0048b87e01007387 */ /* 0x000fe20000100a00 */
        /* <DEDUP_REMOVED lines=29> */
[----:B------:R-:W-:Y:S01]  /*16e2a0*/  MOV R119, R209 ;  /* 0x000000d100777202 */ /* 0x000fe20000000f00 */
[----:B------:R-:W4:Y:S02]  /*16e2b0*/  LDL.LU R208, [R1+0x1a10] ;  /* 0x001a100001d07983 */ /* 0x000f240000300800 */
[----:B------:R-:W-:Y:S01]  /*16e2c0*/  IMAD.MOV.U32 R118, RZ, RZ, R210 ;  /* 0x000000ffff767224 */ /* 0x000fe200078e00d2 */
[----:B------:R-:W4:Y:S01]  /*16e2d0*/  LDL.LU R209, [R1+0x1a14] ;  /* 0x001a140001d17983 */ /* 0x000f220000300800 */
[----:B------:R-:W-:Y:S01]  /*16e2e0*/  MOV R117, R211 ;  /* 0x000000d300757202 */ /* 0x000fe20000000f00 */
        /* <DEDUP_REMOVED lines=10> */
[----:B------:R-:W-:Y:S01]  /*16e390*/  STL.64 [R1+0x4888], R114 ;  /* 0x0048887201007387 */ /* 0x000fe20000100a00 */
[----:B----4-:R-:W-:Y:S01]  /*16e3a0*/  MOV R113, R194 ;  /* 0x000000c200717202 */ /* 0x010fe20000000f00 */
        /* <DEDUP_REMOVED lines=74> */
[----:B------:R-:W2:Y:S02]  /*16e850*/  LDL.LU R197, [R1+0x142c] ;  /* 0x00142c0001c57983 */ /* 0x000ea40000300800 */
[----:B------:R-:W-:Y:S02]  /*16e860*/  STL.64 [R1+0x4820], R88 ;  /* 0x0048205801007387 */ /* 0x000fe40000100a00 */
[----:B------:R-:W-:Y:S01]  /*16e870*/  STL.64 [R1+0x4818], R86 ;  /* 0x0048185601007387 */ /* 0x000fe20000100a00 */
[----:B------:R-:W-:Y:S01]  /*16e880*/  STL.64 [R1+0x4810], R84 ;  /* 0x0048105401007387 */ /* 0x000fe20000100a00 */
[----:B------:R-:W-:Y:S02]  /*16e890*/  STL.64 [R1+0x4808], R82 ;  /* 0x0048085201007387 */ /* 0x000fe40000100a00 */
[----:B------:R-:W-:Y:S01]  /*16e8a0*/  IMAD.MOV.U32 R56, RZ, RZ, R14 ;  /* 0x000000ffff387224 */ /* 0x000fe200078e000e */
[----:B------:R-:W-:-:S05]  /*16e8b0*/  MOV R57, R15 ;  /* 0x0000000f00397202 */ /* 0x000fca0000000f00 */
[----:B------:R3:W-:Y:S02]  /*16e8c0*/  LDGSTS.E [R3+0x16200], [R56.64], P0 ;  /* 0x1620000038037fae */ /* 0x0007e40008121844 */
[----:B---3--:R-:W-:Y:S01]  /*16e8d0*/  IMAD.MOV.U32 R56, RZ, RZ, R12 ;  /* 0x000000ffff387224 */ /* 0x008fe200078e000c */
[----:B------:R-:W-:-:S05]  /*16e8e0*/  MOV R57, R13 ;  /* 0x0000000d00397202 */ /* 0x000fca0000000f00 */
[----:B------:R3:W-:Y:S02]  /*16e8f0*/  LDGSTS.E [R3+0x16300], [R56.64], P1 ;  /* 0x1630000038037fae */ /* 0x0007e40008921844 */
[----:B---3--:R-:W-:Y:S01]  /*16e900*/  MOV R56, R10 ;  /* 0x0000000a00387202 */ /* 0x008fe20000000f00 */
[----:B------:R-:W-:-:S05]  /*16e910*/  IMAD.MOV.U32 R57, RZ, RZ, R11 ;  /* 0x000000ffff397224 */ /* 0x000fca00078e000b */
[----:B------:R3:W-:Y:S01]  /*16e920*/  LDGSTS.E [R3+0x17200], [R56.64], P0 ;  /* 0x1720000038037fae */ /* 0x0007e20008121844 */
        /* <DEDUP_REMOVED lines=33> */
[----:B------:R4:W-:Y:S02]  /*16eb40*/  STL.64 [R1+0x49f0], R58 ;  /* 0x0049f03a01007387 */ /* 0x0009e40000100a00 */
        /* <DEDUP_REMOVED lines=24> */
[----:B---3--:R-:W-:Y:S01]  /*16ecd0*/  MOV R56, R7 ;  /* 0x0000000700387202 */ /* 0x008fe20000000f00 */
[----:B------:R-:W-:Y:S01]  /*16ece0*/  IMAD.MOV.U32 R57, RZ, RZ, R8 ;  /* 0x000000ffff397224 */ /* 0x000fe200078e0008 */
[----:B------:R-:W3:Y:S01]  /*16ecf0*/  LDL.LU R213, [R1+0x1108] ;  /* 0x0011080001d57983 */ /* 0x000ee20000300800 */
[----:B------:R-:W-:Y:S01]  /*16ed00*/  MOV R51, R215 ;  /* 0x000000d700337202 */ /* 0x000fe20000000f00 */
[----:B------:R-:W3:Y:S02]  /*16ed10*/  LDL.LU R214, [R1+0x1270] ;  /* 0x0012700001d67983 */ /* 0x000ee40000300800 */
[----:B------:R-:W-:Y:S01]  /*16ed20*/  IMAD.MOV.U32 R50, RZ, RZ, R208 ;  /* 0x000000ffff327224 */ /* 0x000fe200078e00d0 */
[----:B------:R-:W3:Y:S01]  /*16ed30*/  LDL.LU R215, [R1+0x10e0] ;  /* 0x0010e00001d77983 */ /* 0x000ee20000300800 */
[----:B------:R-:W-:Y:S01]  /*16ed40*/  MOV R49, R209 ;  /* 0x000000d100317202 */ /* 0x000fe20000000f00 */
[----:B------:R-:W3:Y:S02]  /*16ed50*/  LDL.LU R208, [R1+0x110c] ;  /* 0x00110c0001d07983 */ /* 0x000ee40000300800 */
[----:B------:R-:W-:Y:S01]  /*16ed60*/  IMAD.MOV.U32 R48, RZ, RZ, R210 ;  /* 0x000000ffff307224 */ /* 0x000fe200078e00d2 */
[----:B------:R-:W3:Y:S04]  /*16ed70*/  LDL.LU R209, [R1+0x10e4] ;  /* 0x0010e40001d17983 */ /* 0x000ee80000300800 */
[----:B------:R1:W-:Y:S01]  /*16ed80*/  LDGSTS.E [R3+0x17300], [R56.64], P1 ;  /* 0x1730000038037fae */ /* 0x0003e20008921844 */
[----:B------:R-:W-:Y:S01]  /*16ed90*/  MOV R17, R211 ;  /* 0x000000d300117202 */ /* 0x000fe20000000f00 */
[----:B------:R-:W3:Y:S02]  /*16eda0*/  LDL.LU R210, [R1+0x11f0] ;  /* 0x0011f00001d27983 */ /* 0x000ee40000300800 */
[----:B------:R-:W-:Y:S01]  /*16edb0*/  IMAD.MOV.U32 R16, RZ, RZ, R204 ;  /* 0x000000ffff107224 */ /* 0x000fe200078e00cc */
[----:B------:R-:W3:Y:S01]  /*16edc0*/  LDL.LU R211, [R1+0x10e8] ;  /* 0x0010e80001d37983 */ /* 0x000ee20000300800 */
[----:B------:R-:W3:Y:S02]  /*16edd0*/  LDL.LU R204, [R1+0x11f4] ;  /* 0x0011f40001cc7983 */ /* 0x000ee40000300800 */
[----:B-1----:R-:W-:Y:S01]  /*16ede0*/  IMAD.MOV.U32 R57, RZ, RZ, R5 ;  /* 0x000000ffff397224 */ /* 0x002fe200078e0005 */
[----:B------:R-:W-:-:S05]  /*16edf0*/  MOV R56, R4 ;  /* 0x0000000400387202 */ /* 0x000fca0000000f00 */
        /* <DEDUP_REMOVED lines=61> */
[----:B------:R1:W-:Y:S01]  /*16f1d0*/  LDGSTS.E [R3+0x36300], [R16.64], P1 ;  /* 0x3630000010037fae */ /* 0x0003e20008921844 */
[----:B--2---:R-:W-:Y:S01]  /*16f1e0*/  MOV R5, R207 ;  /* 0x000000cf00057202 */ /* 0x004fe20000000f00 */
[----:B------:R-:W-:Y:S01]  /*16f1f0*/  IMAD.MOV.U32 R4, RZ, RZ, R197 ;  /* 0x000000ffff047224 */ /* 0x000fe200078e00c5 */
[----:B------:R-:W2:Y:S01]  /*16f200*/  LDL.LU R207, [R1+0x10ec] ;  /* 0x0010ec0001cf7983 */ /* 0x000ea20000300800 */
[----:B------:R-:W2:Y:S02]  /*16f210*/  LDL.LU R197, [R1+0x1200] ;  /* 0x0012000001c57983 */ /* 0x000ea40000300800 */
[----:B------:R-:W-:Y:S02]  /*16f220*/  STL.64 [R1+0x49d8], R50 ;  /* 0x0049d83201007387 */ /* 0x000fe40000100a00 */
[----:B------:R-:W-:Y:S01]  /*16f230*/  STL.64 [R1+0x49d0], R48 ;  /* 0x0049d03001007387 */ /* 0x000fe20000100a00 */
[----:B------:R1:W-:Y:S01]  /*16f240*/  STL.64 [R1+0x49c8], R16 ;  /* 0x0049c81001007387 */ /* 0x0003e20000100a00 */
[----:B------:R1:W-:Y:S03]  /*16f250*/  STL.64 [R1+0x49c0], R4 ;  /* 0x0049c00401007387 */ /* 0x0003e60000100a00 */
        /* <DEDUP_REMOVED lines=17> */
[----:B------:R4:W-:Y:S01]  /*16f370*/  STL.64 [R1+0x49a8], R10 ;  /* 0x0049a80a01007387 */ /* 0x0009e20000100a00 */
        /* <DEDUP_REMOVED lines=11> */
[----:B------:R1:W-:Y:S01]  /*16f430*/  STL.64 [R1+0x4988], R12 ;  /* 0x0049880c01007387 */ /* 0x0003e20000100a00 */
[----:B---3--:R-:W-:Y:S01]  /*16f440*/  IMAD.MOV.U32 R30, RZ, RZ, R214 ;  /* 0x000000ffff1e7224 */ /* 0x008fe200078e00d6 */
[----:B------:R-:W-:Y:S01]  /*16f450*/  MOV R31, R213 ;  /* 0x000000d5001f7202 */ /* 0x000fe20000000f00 */
[----:B------:R3:W-:Y:S02]  /*16f460*/  STL.64 [R1+0x4980], R14 ;  /* 0x0049800e01007387 */ /* 0x0007e40000100a00 */
        /* <DEDUP_REMOVED lines=11> */
[----:B------:R-:W-:Y:S01]  /*16f520*/  STL.64 [R1+0x4950], R26 ;  /* 0x0049501a01007387 */ /* 0x000fe20000100a00 */
[----:B------:R-:W-:Y:S04]  /*16f530*/  STL.64 [R1+0x4948], R24 ;  /* 0x0049481801007387 */ /* 0x000fe80000100a00 */
        /* <DEDUP_REMOVED lines=12> */
[----:B-1----:R-:W-:Y:S01]  /*16f600*/  IMAD R56, R252, 0x40000, R174 ;  /* 0x00040000fc387824 */ /* 0x002fe200078e02ae */
[----:B------:R1:W-:Y:S01]  /*16f610*/  LDGSTS.E [R3+0x3d300], [R28.64], P1 ;  /* 0x3d3000001c037fae */ /* 0x0003e20008921844 */
[----:B------:R-:W-:Y:S01]  /*16f620*/  IMAD.MOV.U32 R58, RZ, RZ, R6 ;  /* 0x000000ffff3a7224 */ /* 0x000fe200078e0006 */
[----:B------:R-:W-:Y:S01]  /*16f630*/  MOV R59, R18 ;  /* 0x00000012003b7202 */ /* 0x000fe20000000f00 */
[----:B------:R1:W-:Y:S01]  /*16f640*/  LDGSTS.E [R3+0x3e200], [R26.64], P0 ;  /* 0x3e2000001a037fae */ /* 0x0003e20008121844 */
[----:B------:R1:W-:Y:S01]  /*16f650*/  LDGSTS.E [R3+0x3e300], [R24.64], P1 ;  /* 0x3e30000018037fae */ /* 0x0003e20008921844 */
[----:B--2---:R-:W-:Y:S01]  /*16f660*/  MOV R23, R207 ;  /* 0x000000cf00177202 */ /* 0x004fe20000000f00 */
[----:B------:R-:W-:-:S05]  /*16f670*/  IMAD.MOV.U32 R22, RZ, RZ, R197 ;  /* 0x000000ffff167224 */ /* 0x000fca00078e00c5 */
[----:B------:R-:W-:Y:S01]  /*16f680*/  STL.64 [R1+0x4940], R22 ;  /* 0x0049401601007387 */ /* 0x000fe20000100a00 */
[----:B------:R-:W2:Y:S02]  /*16f690*/  LDL.LU R8, [R1+0x5708] ;  /* 0x0057080001087983 */ /* 0x000ea40000300800 */
[----:B------:R-:W2:Y:S02]  /*16f6a0*/  LDL.LU R16, [R1+0x568c] ;  /* 0x00568c0001107983 */ /* 0x000ea40000300800 */
[----:B------:R-:W2:Y:S01]  /*16f6b0*/  LDL.LU R5, [R1+0x5710] ;  /* 0x0057100001057983 */ /* 0x000ea20000300800 */
[----:B----4-:R-:W4:Y:S01]  /*16f6c0*/  LDL.LU R10, [R1+0x5704] ;  /* 0x00570400010a7983 */ /* 0x010f220000300800 */
[----:B------:R-:W4:Y:S02]  /*16f6d0*/  LDL.LU R11, [R1+0x5788] ;  /* 0x00578800010b7983 */ /* 0x000f240000300800 */
[----:B------:R-:W4:Y:S02]  /*16f6e0*/  LDL.LU R13, [R1+0x570c] ;  /* 0x00570c00010d7983 */ /* 0x000f240000300800 */
[----:B---3--:R-:W3:Y:S01]  /*16f6f0*/  LDL.LU R14, [R1+0x5790] ;  /* 0x00579000010e7983 */ /* 0x008ee20000300800 */
[----:B------:R-:W3:Y:S01]  /*16f700*/  LDL.LU R17, [R1+0x5784] ;  /* 0x0057840001117983 */ /* 0x000ee20000300800 */
[----:B------:R-:W3:Y:S02]  /*16f710*/  LDL.LU R4, [R1+0x5808] ;  /* 0x0058080001047983 */ /* 0x000ee40000300800 */
[----:B------:R-:W3:Y:S02]  /*16f720*/  LDL.LU R15, [R1+0x578c] ;  /* 0x00578c00010f7983 */ /* 0x000ee40000300800 */
[----:B------:R-:W3:Y:S01]  /*16f730*/  LDL.LU R7, [R1+0x5810] ;  /* 0x0058100001077983 */ /* 0x000ee20000300800 */
[----:B------:R-:W3:Y:S04]  /*16f740*/  LDL.LU R12, [R1+0x5804] ;  /* 0x00580400010c7983 */ /* 0x000ee80000300800 */
[----:B------:R1:W-:Y:S01]  /*16f750*/  LDGSTS.E [R3+0x3f200], [R22.64], P0 ;  /* 0x3f20000016037fae */ /* 0x0003e20008121844 */
[----:B------:R1:W-:Y:S02]  /*16f760*/  LDGSTS.E [R3+0x3f300], [R20.64], P1 ;  /* 0x3f30000014037fae */ /* 0x0003e40008921844 */
[----:B------:R-:W3:Y:S02]  /*16f770*/  LDL.LU R6, [R1+0x5888] ;  /* 0x0058880001067983 */ /* 0x000ee40000300800 */
[----:B------:R1:W-:Y:S02]  /*16f780*/  LDGSTS.E [R56+0x400], [R58.64], P0 ;  /* 0x004000003a387fae */ /* 0x0003e40008121844 */
[----:B-1----:R-:W-:-:S02]  /*16f790*/  MOV R58, R9 ;  /* 0x00000009003a7202 */ /* 0x002fc40000000f00 */
[----:B--2---:R-:W-:Y:S02]  /*16f7a0*/  IADD3 R8, P2, R8, R198, RZ ;  /* 0x000000c608087210 */ /* 0x004fe40007f5e0ff */
[----:B------:R-:W-:Y:S01]  /*16f7b0*/  IADD3.X R16, R16, R2, RZ, P3, !PT ;  /* 0x0000000210107210 */ /* 0x000fe20001ffe4ff */
[-C--:B------:R-:W-:Y:S02]  /*16f7c0*/  IADD3 R5, P3, R5, R198.reuse, RZ ;  /* 0x000000c605057210 */ /* 0x080fe40007f7e0ff */
[----:B------:R-:W-:Y:S02]  /*16f7d0*/  STL [R1+0x5708], R8 ;  /* 0x0057080801007387 */ /* 0x000fe40000100800 */
[----:B------:R1:W-:Y:S02]  /*16f7e0*/  STL [R1+0x568c], R16 ;  /* 0x00568c1001007387 */ /* 0x0003e40000100800 */
[----:B----4-:R-:W-:Y:S02]  /*16f7f0*/  IMAD.X R10, R10, 0x1, R2, P2 ;  /* 0x000000010a0a7824 */ /* 0x010fe400010e0602 */
[----:B------:R-:W-:Y:S01]  /*16f800*/  IMAD.MOV.U32 R59, RZ, RZ, R16 ;  /* 0x000000ffff3b7224 */ /* 0x000fe200078e0010 */
[----:B------:R-:W-:-:S02]  /*16f810*/  IADD3 R11, P2, R11, R198, RZ ;  /* 0x000000c60b0b7210 */ /* 0x000fc40007f5e0ff */
[----:B------:R-:W-:Y:S02]  /*16f820*/  IADD3.X R13, R13, R2, RZ, P3, !PT ;  /* 0x000000020d0d7210 */ /* 0x000fe40001ffe4ff */
[----:B------:R2:W-:Y:S04]  /*16f830*/  LDGSTS.E [R56+0x500], [R58.64], P1 ;  /* 0x005000003a387fae */ /* 0x0005e80008921844 */
[----:B-1----:R-:W4:Y:S01]  /*16f840*/  LDL.LU R16, [R1+0x580c] ;  /* 0x00580c0001107983 */ /* 0x002f220000300800 */
[----:B------:R-:W-:Y:S02]  /*16f850*/  STL [R1+0x5710], R5 ;  /* 0x0057100501007387 */ /* 0x000fe40000100800 */
[----:B------:R1:W-:Y:S02]  /*16f860*/  STL [R1+0x5704], R10 ;  /* 0x0057040a01007387 */ /* 0x0003e40000100800 */
[----:B------:R-:W4:Y:S02]  /*16f870*/  LDL.LU R9, [R1+0x5890] ;  /* 0x0058900001097983 */ /* 0x000f240000300800 */
[----:B--2---:R-:W-:Y:S01]  /*16f880*/  IMAD.MOV.U32 R58, RZ, RZ, R8 ;  /* 0x000000ffff3a7224 */ /* 0x004fe200078e0008 */
[----:B------:R-:W-:-:S02]  /*16f890*/  MOV R59, R10 ;  /* 0x0000000a003b7202 */ /* 0x000fc40000000f00 */
[----:B-1----:R-:W2:Y:S01]  /*16f8a0*/  LDL.LU R10, [R1+0x5884] ;  /* 0x00588400010a7983 */ /* 0x002ea20000300800 */
[----:B------:R-:W-:Y:S02]  /*16f8b0*/  STL [R1+0x5788], R11 ;  /* 0x0057880b01007387 */ /* 0x000fe40000100800 */
[----:B------:R1:W-:Y:S01]  /*16f8c0*/  STL [R1+0x570c], R13 ;  /* 0x00570c0d01007387 */ /* 0x0003e20000100800 */
[----:B------:R1:W-:Y:S01]  /*16f8d0*/  LDGSTS.E [R56+0x1400], [R58.64], P0 ;  /* 0x014000003a387fae */ /* 0x0003e20008121844 */
[----:B------:R-:W2:Y:S02]  /*16f8e0*/  LDL.LU R8, [R1+0x5908] ;  /* 0x0059080001087983 */ /* 0x000ea40000300800 */
[----:B-1----:R-:W-:Y:S02]  /*16f8f0*/  IMAD.MOV.U32 R59, RZ, RZ, R13 ;  /* 0x000000ffff3b7224 */ /* 0x002fe400078e000d */
[----:B------:R-:W2:Y:S01]  /*16f900*/  LDL.LU R13, [R1+0x588c] ;  /* 0x00588c00010d7983 */ /* 0x000ea20000300800 */
[----:B---3--:R-:W-:Y:S01]  /*16f910*/  IADD3 R14, P3, R14, R198, RZ ;  /* 0x000000c60e0e7210 */ /* 0x008fe20007f7e0ff */
[----:B------:R-:W-:Y:S01]  /*16f920*/  IMAD.X R17, R17, 0x1, R2, P2 ;  /* 0x0000000111117824 */ /* 0x000fe200010e0602 */
[----:B------:R-:W-:-:S02]  /*16f930*/  MOV R58, R5 ;  /* 0x00000005003a7202 */ /* 0x000fc40000000f00 */
[----:B------:R-:W-:Y:S01]  /*16f940*/  IADD3 R4, P2, R4, R198, RZ ;  /* 0x000000c604047210 */ /* 0x000fe20007f5e0ff */
[----:B------:R-:W-:Y:S01]  /*16f950*/  STL [R1+0x5790], R14 ;  /* 0x0057900e01007387 */ /* 0x000fe20000100800 */
[----:B------:R1:W-:Y:S03]  /*16f960*/  STL [R1+0x5784], R17 ;  /* 0x0057841101007387 */ /* 0x0003e60000100800 */
[----:B------:R3:W-:Y:S01]  /*16f970*/  LDGSTS.E [R56+0x1500], [R58.64], P1 ;  /* 0x015000003a387fae */ /* 0x0007e20008921844 */
[----:B------:R-:W2:Y:S01]  /*16f980*/  LDL.LU R5, [R1+0x5910] ;  /* 0x0059100001057983 */ /* 0x000ea20000300800 */
[----:B------:R-:W-:Y:S01]  /*16f990*/  IADD3.X R15, R15, R2, RZ, P3, !PT ;  /* 0x000000020f0f7210 */ /* 0x000fe20001ffe4ff */
[----:B------:R-:W-:Y:S02]  /*16f9a0*/  IADD3 R7, P3, R7, R198, RZ ;  /* 0x000000c607077210 */ /* 0x000fe40007f7e0ff */
[----:B------:R-:W-:-:S02]  /*16f9b0*/  IMAD.X R12, R12, 0x1, R2, P2 ;  /* 0x000000010c0c7824 */ /* 0x000fc400010e0602 */
[----:B---3--:R-:W-:Y:S01]  /*16f9c0*/  IMAD.MOV.U32 R58, RZ, RZ, R11 ;  /* 0x000000ffff3a7224 */ /* 0x008fe200078e000b */
[----:B------:R-:W-:Y:S02]  /*16f9d0*/  MOV R59, R17 ;  /* 0x00000011003b7202 */ /* 0x000fe40000000f00 */
[----:B-1----:R-:W3:Y:S01]  /*16f9e0*/  LDL.LU R17, [R1+0x5904] ;  /* 0x0059040001117983 */ /* 0x002ee20000300800 */
[----:B------:R-:W-:Y:S02]  /*16f9f0*/  STL [R1+0x5808], R4 ;  /* 0x0058080401007387 */ /* 0x000fe40000100800 */
[----:B------:R1:W-:Y:S01]  /*16fa00*/  STL [R1+0x578c], R15 ;  /* 0x00578c0f01007387 */ /* 0x0003e20000100800 */
[----:B------:R1:W-:Y:S01]  /*16fa10*/  LDGSTS.E [R56+0x2400], [R58.64], P0 ;  /* 0x024000003a387fae */ /* 0x0003e20008121844 */
[----:B------:R-:W3:Y:S01]  /*16fa20*/  LDL.LU R11, [R1+0x54a8] ;  /* 0x0054a800010b7983 */ /* 0x000ee20000300800 */
[----:B------:R-:W-:Y:S01]  /*16fa30*/  IADD3 R6, P2, R6, R198, RZ ;  /* 0x000000c606067210 */ /* 0x000fe20007f5e0ff */
[----:B-1----:R-:W-:Y:S01]  /*16fa40*/  IMAD.MOV.U32 R59, RZ, RZ, R15 ;  /* 0x000000ffff3b7224 */ /* 0x002fe200078e000f */
[----:B------:R-:W-:Y:S01]  /*16fa50*/  MOV R58, R14 ;  /* 0x0000000e003a7202 */ /* 0x000fe20000000f00 */
[----:B------:R-:W3:Y:S01]  /*16fa60*/  LDL.LU R15, [R1+0x590c] ;  /* 0x00590c00010f7983 */ /* 0x000ee20000300800 */
[----:B------:R-:W-:Y:S02]  /*16fa70*/  STL [R1+0x5810], R7 ;  /* 0x0058100701007387 */ /* 0x000fe40000100800 */
[----:B------:R1:W-:Y:S02]  /*16fa80*/  STL [R1+0x5804], R12 ;  /* 0x0058040c01007387 */ /* 0x0003e40000100800 */
[----:B------:R-:W3:Y:S01]  /*16fa90*/  LDL.LU R14, [R1+0x54a4] ;  /* 0x0054a400010e7983 */ /* 0x000ee20000300800 */
[----:B------:R-:W3:Y:S04]  /*16faa0*/  LDL.LU R3, [R1+0x54b0] ;  /* 0x0054b00001037983 */ /* 0x000ee80000300800 */
[----:B------:R1:W-:Y:S02]  /*16fab0*/  LDGSTS.E [R56+0x2500], [R58.64], P1 ;  /* 0x025000003a387fae */ /* 0x0003e40008921844 */
[----:B-1----:R-:W-:Y:S01]  /*16fac0*/  IMAD.MOV.U32 R58, RZ, RZ, R4 ;  /* 0x000000ffff3a7224 */ /* 0x002fe200078e0004 */
[----:B------:R-:W-:-:S02]  /*16fad0*/  MOV R59, R12 ;  /* 0x0000000c003b7202 */ /* 0x000fc40000000f00 */
[----:B------:R-:W3:Y:S01]  /*16fae0*/  LDL.LU R12, [R1+0x54ac] ;  /* 0x0054ac00010c7983 */ /* 0x000ee20000300800 */
[----:B------:R-:W-:Y:S03]  /*16faf0*/  STL [R1+0x5888], R6 ;  /* 0x0058880601007387 */ /* 0x000fe60000100800 */
[----:B------:R1:W-:Y:S02]  /*16fb00*/  LDGSTS.E [R56+0x3400], [R58.64], P0 ;  /* 0x034000003a387fae */ /* 0x0003e40008121844 */
[----:B-1----:R-:W-:Y:S02]  /*16fb10*/  MOV R58, R7 ;  /* 0x00000007003a7202 */ /* 0x002fe40000000f00 */
[----:B----4-:R-:W-:Y:S02]  /*16fb20*/  IADD3.X R16, R16, R2, RZ, P3, !PT ;  /* 0x0000000210107210 */ /* 0x010fe40001ffe4ff */
[----:B------:R-:W-:-:S03]  /*16fb30*/  IADD3 R9, P3, R9, R198, RZ ;  /* 0x000000c609097210 */ /* 0x000fc60007f7e0ff */
[----:B------:R1:W-:Y:S01]  /*16fb40*/  STL [R1+0x580c], R16 ;  /* 0x00580c1001007387 */ /* 0x0003e20000100800 */
[----:B------:R-:W4:Y:S02]  /*16fb50*/  LDL.LU R4, [R1+0x5528] ;  /* 0x0055280001047983 */ /* 0x000f240000300800 */
[----:B------:R-:W-:-:S05]  /*16fb60*/  IMAD.MOV.U32 R59, RZ, RZ, R16 ;  /* 0x000000ffff3b7224 */ /* 0x000fca00078e0010 */
[----:B------:R2:W-:Y:S04]  /*16fb70*/  LDGSTS.E [R56+0x3500], [R58.64], P1 ;  /* 0x035000003a387fae */ /* 0x0005e80008921844 */
[----:B-1----:R-:W4:Y:S01]  /*16fb80*/  LDL.LU R16, [R1+0x5524] ;  /* 0x0055240001107983 */ /* 0x002f220000300800 */
[----:B--2---:R-:W-:-:S03]  /*16fb90*/  IMAD.X R10, R10, 0x1, R2, P2 ;  /* 0x000000010a0a7824 */ /* 0x004fc600010e0602 */
[----:B------:R-:W-:Y:S01]  /*16fba0*/  STL [R1+0x5890], R9 ;  /* 0x0058900901007387 */ /* 0x000fe20000100800 */
[----:B------:R-:W-:-:S03]  /*16fbb0*/  IADD3 R8, P2, R8, R198, RZ ;  /* 0x000000c608087210 */ /* 0x000fc60007f5e0ff */
[----:B------:R1:W-:Y:S01]  /*16fbc0*/  STL [R1+0x5884], R10 ;  /* 0x0058840a01007387 */ /* 0x0003e20000100800 */
[----:B------:R-:W2:Y:S01]  /*16fbd0*/  LDL.LU R7, [R1+0x5530] ;  /* 0x0055300001077983 */ /* 0x000ea20000300800 */
[----:B------:R-:W-:Y:S01]  /*16fbe0*/  MOV R59, R10 ;  /* 0x0000000a003b7202 */ /* 0x000fe20000000f00 */
[----:B------:R-:W-:Y:S01]  /*16fbf0*/  IMAD.MOV.U32 R58, RZ, RZ, R6 ;  /* 0x000000ffff3a7224 */ /* 0x000fe200078e0006 */
[----:B-1----:R-:W2:Y:S01]  /*16fc00*/  LDL.LU R10, [R1+0x552c] ;  /* 0x00552c00010a7983 */ /* 0x002ea20000300800 */
[----:B------:R-:W-:Y:S01]  /*16fc10*/  IADD3.X R13, R13, R2, RZ, P3, !PT ;  /* 0x000000020d0d7210 */ /* 0x000fe20001ffe4ff */
[----:B------:R-:W-:Y:S02]  /*16fc20*/  STL [R1+0x5908], R8 ;  /* 0x0059080801007387 */ /* 0x000fe40000100800 */
[----:B------:R1:W-:Y:S04]  /*16fc30*/  LDGSTS.E [R56+0x4400], [R58.64], P0 ;  /* 0x044000003a387fae */ /* 0x0003e80008121844 */
[----:B------:R1:W-:Y:S01]  /*16fc40*/  STL [R1+0x588c], R13 ;  /* 0x00588c0d01007387 */ /* 0x0003e20000100800 */
[----:B------:R-:W2:Y:S01]  /*16fc50*/  LDL.LU R6, [R1+0x55a8] ;  /* 0x0055a80001067983 */ /* 0x000ea20000300800 */
[----:B------:R-:W-:-:S02]  /*16fc60*/  IADD3 R5, P3, R5, R198, RZ ;  /* 0x000000c605057210 */ /* 0x000fc40007f7e0ff */
[----:B-1----:R-:W-:Y:S01]  /*16fc70*/  MOV R58, R9 ;  /* 0x00000009003a7202 */ /* 0x002fe20000000f00 */
[----:B------:R-:W-:Y:S01]  /*16fc80*/  IMAD.MOV.U32 R59, RZ, RZ, R13 ;  /* 0x000000ffff3b7224 */ /* 0x000fe200078e000d */
[----:B------:R-:W2:Y:S01]  /*16fc90*/  LDL.LU R9, [R1+0x55a4] ;  /* 0x0055a40001097983 */ /* 0x000ea20000300800 */
[----:B------:R-:W-:Y:S03]  /*16fca0*/  STL [R1+0x5910], R5 ;  /* 0x0059100501007387 */ /* 0x000fe60000100800 */
[----:B------:R1:W-:Y:S01]  /*16fcb0*/  LDGSTS.E [R56+0x4500], [R58.64], P1 ;  /* 0x045000003a387fae */ /* 0x0003e20008921844 */
[----:B---3--:R-:W-:Y:S01]  /*16fcc0*/  IMAD.X R17, R17, 0x1, R2, P2 ;  /* 0x0000000111117824 */ /* 0x008fe200010e0602 */
[----:B------:R-:W-:-:S04]  /*16fcd0*/  IADD3 R11, P2, R11, R198, RZ ;  /* 0x000000c60b0b7210 */ /* 0x000fc80007f5e0ff */
[----:B------:R-:W-:Y:S01]  /*16fce0*/  STL [R1+0x5904], R17 ;  /* 0x0059041101007387 */ /* 0x000fe20000100800 */
[----:B------:R-:W2:Y:S02]  /*16fcf0*/  LDL.LU R13, [R1+0x55b0] ;  /* 0x0055b000010d7983 */ /* 0x000ea40000300800 */
[----:B-1----:R-:W-:Y:S01]  /*16fd00*/  IMAD.MOV.U32 R58, RZ, RZ, R8 ;  /* 0x000000ffff3a7224 */ /* 0x002fe200078e0008 */
[----:B------:R-:W-:Y:S01]  /*16fd10*/  MOV R59, R17 ;  /* 0x00000011003b7202 */ /* 0x000fe20000000f00 */
[----:B------:R-:W2:Y:S01]  /*16fd20*/  LDL.LU R8, [R1+0x5628] ;  /* 0x0056280001087983 */ /* 0x000ea20000300800 */
[----:B------:R-:W-:Y:S03]  /*16fd30*/  STL [R1+0x54a8], R11 ;  /* 0x0054a80b01007387 */ /* 0x000fe60000100800 */
[----:B------:R1:W-:Y:S01]  /*16fd40*/  LDGSTS.E [R56+0x5400], [R58.64], P0 ;  /* 0x054000003a387fae */ /* 0x0003e20008121844 */
[----:B------:R-:W-:Y:S01]  /*16fd50*/  IADD3.X R15, R15, R2, RZ, P3, !PT ;  /* 0x000000020f0f7210 */ /* 0x000fe20001ffe4ff */
[----:B------:R-:W-:Y:S01]  /*16fd60*/  IMAD.X R14, R14, 0x1, R2, P2 ;  /* 0x000000010e0e7824 */ /* 0x000fe200010e0602 */
[----:B------:R-:W-:-:S03]  /*16fd70*/  IADD3 R3, P3, R3, R198, RZ ;  /* 0x000000c603037210 */ /* 0x000fc60007f7e0ff */
[----:B------:R1:W-:Y:S02]  /*16fd80*/  STL [R1+0x590c], R15 ;  /* 0x00590c0f01007387 */ /* 0x0003e40000100800 */
[----:B-1----:R-:W-:Y:S01]  /*16fd90*/  MOV R58, R5 ;  /* 0x00000005003a7202 */ /* 0x002fe20000000f00 */
[----:B------:R-:W-:Y:S02]  /*16fda0*/  IMAD.MOV.U32 R59, RZ, RZ, R15 ;  /* 0x000000ffff3b7224 */ /* 0x000fe400078e000f */
[----:B------:R-:W2:Y:S01]  /*16fdb0*/  LDL.LU R15, [R1+0x55ac] ;  /* 0x0055ac00010f7983 */ /* 0x000ea20000300800 */
[----:B------:R-:W-:Y:S02]  /*16fdc0*/  STL [R1+0x54b0], R3 ;  /* 0x0054b00301007387 */ /* 0x000fe40000100800 */
[----:B------:R1:W-:Y:S01]  /*16fdd0*/  STL [R1+0x54a4], R14 ;  /* 0x0054a40e01007387 */ /* 0x0003e20000100800 */
[----:B------:R1:W-:Y:S01]  /*16fde0*/  LDGSTS.E [R56+0x5500], [R58.64], P1 ;  /* 0x055000003a387fae */ /* 0x0003e20008921844 */
[----:B------:R-:W2:Y:S01]  /*16fdf0*/  LDL.LU R5, [R1+0x5630] ;  /* 0x0056300001057983 */ /* 0x000ea20000300800 */
[----:B------:R-:W-:Y:S01]  /*16fe00*/  IADD3.X R12, R12, R2, RZ, P3, !PT ;  /* 0x000000020c0c7210 */ /* 0x000fe20001ffe4ff */
[----:B-1----:R-:W-:Y:S01]  /*16fe10*/  IMAD.MOV.U32 R58, RZ, RZ, R11 ;  /* 0x000000ffff3a7224 */ /* 0x002fe200078e000b */
[----:B------:R-:W-:-:S02]  /*16fe20*/  MOV R59, R14 ;  /* 0x0000000e003b7202 */ /* 0x000fc40000000f00 */
[----:B------:R-:W2:Y:S04]  /*16fe30*/  LDL.LU R14, [R1+0x5624] ;  /* 0x00562400010e7983 */ /* 0x000ea80000300800 */
[----:B------:R1:W-:Y:S02]  /*16fe40*/  LDGSTS.E [R56+0x6400], [R58.64], P0 ;  /* 0x064000003a387fae */ /* 0x0003e40008121844 */
[----:B-1----:R-:W-:Y:S01]  /*16fe50*/  MOV R58, R3 ;  /* 0x00000003003a7202 */ /* 0x002fe20000000f00 */
[----:B------:R-:W-:-:S05]  /*16fe60*/  IMAD.MOV.U32 R59, RZ, RZ, R12 ;  /* 0x000000ffff3b7224 */ /* 0x000fca00078e000c */
[----:B------:R1:W-:Y:S01]  /*16fe70*/  LDGSTS.E [R56+0x6500], [R58.64], P1 ;  /* 0x065000003a387fae */ /* 0x0003e20008921844 */
[----:B----4-:R-:W-:-:S05]  /*16fe80*/  IADD3 R4, P2, R4, R198, RZ ;  /* 0x000000c604047210 */ /* 0x010fca0007f5e0ff */
[----:B------:R-:W-:Y:S01]  /*16fe90*/  STL [R1+0x5528], R4 ;  /* 0x0055280401007387 */ /* 0x000fe20000100800 */
[----:B------:R4:W-:Y:S02]  /*16fea0*/  STL [R1+0x54ac], R12 ;  /* 0x0054ac0c01007387 */ /* 0x0009e40000100800 */
[----:B------:R-:W3:Y:S02]  /*16feb0*/  LDL.LU R11, [R1+0x4ee0] ;  /* 0x004ee000010b7983 */ /* 0x000ee40000300800 */
[----:B------:R-:W-:Y:S01]  /*16fec0*/  IMAD.X R16, R16, 0x1, R2, P2 ;  /* 0x0000000110107824 */ /* 0x000fe200010e0602 */
[----:B--2---:R-:W-:Y:S01]  /*16fed0*/  IADD3 R7, P3, R7, R198, RZ ;  /* 0x000000c607077210 */ /* 0x004fe20007f7e0ff */
[----:B----4-:R-:W2:Y:S04]  /*16fee0*/  LDL.LU R12, [R1+0x562c] ;  /* 0x00562c00010c7983 */ /* 0x010ea80000300800 */
[----:B------:R-:W-:Y:S01]  /*16fef0*/  STL [R1+0x5530], R7 ;  /* 0x0055300701007387 */ /* 0x000fe20000100800 */
[----:B------:R-:W-:Y:S02]  /*16ff00*/  STL [R1+0x5524], R16 ;  /* 0x0055241001007387 */ /* 0x000fe40000100800 */
[----:B------:R-:W4:Y:S02]  /*16ff10*/  LDL.LU R3, [R1+0x4ee8] ;  /* 0x004ee80001037983 */ /* 0x000f240000300800 */
[----:B-1----:R-:W-:Y:S01]  /*16ff20*/  IMAD.MOV.U32 R58, RZ, RZ, R4 ;  /* 0x000000ffff3a7224 */ /* 0x002fe200078e0004 */
[----:B------:R-:W-:Y:S01]  /*16ff30*/  MOV R59, R16 ;  /* 0x00000010003b7202 */ /* 0x000fe20000000f00 */
[----:B------:R-:W4:Y:S01]  /*16ff40*/  LDL.LU R17, [R1+0x4edc] ;  /* 0x004edc0001117983 */ /* 0x000f220000300800 */
[----:B------:R-:W-:-:S03]  /*16ff50*/  IADD3.X R10, R10, R2, RZ, P3, !PT ;  /* 0x000000020a0a7210 */ /* 0x000fc60001ffe4ff */
[----:B------:R1:W-:Y:S01]  /*16ff60*/  LDGSTS.E [R56+0x7400], [R58.64], P0 ;  /* 0x074000003a387fae */ /* 0x0003e20008121844 */
[----:B------:R-:W-:-:S05]  /*16ff70*/  IADD3 R6, P2, R6, R198, RZ ;  /* 0x000000c606067210 */ /* 0x000fca0007f5e0ff */
[----:B------:R-:W-:Y:S01]  /*16ff80*/  STL [R1+0x55a8], R6 ;  /* 0x0055a80601007387 */ /* 0x000fe20000100800 */
[----:B------:R1:W-:Y:S02]  /*16ff90*/  STL [R1+0x552c], R10 ;  /* 0x00552c0a01007387 */ /* 0x0003e40000100800 */
[----:B------:R-:W4:Y:S02]  /*16ffa0*/  LDL.LU R4, [R1+0x4f60] ;  /* 0x004f600001047983 */ /* 0x000f240000300800 */
[----:B-1----:R-:W-:Y:S02]  /*16ffb0*/  IMAD.MOV.U32 R59, RZ, RZ, R10 ;  /* 0x000000ffff3b7224 */ /* 0x002fe400078e000a */
[----:B------:R-:W4:Y:S01]  /*16ffc0*/  LDL.LU R10, [R1+0x4ee4] ;  /* 0x004ee400010a7983 */ /* 0x000f220000300800 */
[----:B------:R-:W-:Y:S01]  /*16ffd0*/  MOV R58, R7 ;  /* 0x00000007003a7202 */ /* 0x000fe20000000f00 */
[----:B------:R-:W-:-:S04]  /*16ffe0*/  IMAD.X R9, R9, 0x1, R2, P2 ;  /* 0x0000000109097824 */ /* 0x000fc800010e0602 */
[----:B------:R1:W-:Y:S01]  /*16fff0*/  LDGSTS.E [R56+0x7500], [R58.64], P1 ;  /* 0x075000003a387fae */ /* 0x0003e20008921844 */
[----:B------:R-:W-:-:S05]  /*170000*/  IADD3 R13, P3, R13, R198, RZ ;  /* 0x000000c60d0d7210 */ /* 0x000fca0007f7e0ff */
[----:B------:R-:W-:Y:S01]  /*170010*/  STL [R1+0x55b0], R13 ;  /* 0x0055b00d01007387 */ /* 0x000fe20000100800 */
[----:B------:R1:W-:Y:S02]  /*170020*/  STL [R1+0x55a4], R9 ;  /* 0x0055a40901007387 */ /* 0x0003e40000100800 */
[----:B------:R-:W4:Y:S01]  /*170030*/  LDL.LU R16, [R1+0x4f5c] ;  /* 0x004f5c0001107983 */ /* 0x000f220000300800 */
[----:B------:R-:W-:Y:S01]  /*170040*/  IADD3 R8, P2, R8, R198, RZ ;  /* 0x000000c608087210 */ /* 0x000fe20007f5e0ff */
[----:B-1----:R-:W-:Y:S01]  /*170050*/  IMAD.MOV.U32 R58, RZ, RZ, R6 ;  /* 0x000000ffff3a7224 */ /* 0x002fe200078e0006 */
[----:B------:R-:W-:Y:S01]  /*170060*/  MOV R59, R9 ;  /* 0x00000009003b7202 */ /* 0x000fe20000000f00 */
[----:B------:R-:W4:Y:S04]  /*170070*/  LDL.LU R7, [R1+0x4f68] ;  /* 0x004f680001077983 */ /* 0x000f280000300800 */
[----:B------:R1:W-:Y:S04]  /*170080*/  LDGSTS.E [R56+0x8400], [R58.64], P0 ;  /* 0x084000003a387fae */ /* 0x0003e80008121844 */
[----:B------:R-:W4:Y:S01]  /*170090*/  LDL.LU R9, [R1+0x4f64] ;  /* 0x004f640001097983 */ /* 0x000f220000300800 */
[----:B------:R-:W-:Y:S01]  /*1700a0*/  STL [R1+0x5628], R8 ;  /* 0x0056280801007387 */ /* 0x000fe20000100800 */
[----:B------:R-:W-:-:S02]  /*1700b0*/  IADD3.X R15, R15, R2, RZ, P3, !PT ;  /* 0x000000020f0f7210 */ /* 0x000fc40001ffe4ff */
[----:B-1----:R-:W-:-:S03]  /*1700c0*/  MOV R58, R13 ;  /* 0x0000000d003a7202 */ /* 0x002fc60000000f00 */
[----:B------:R-:W-:Y:S01]  /*1700d0*/  IMAD.MOV.U32 R59, RZ, RZ, R15 ;  /* 0x000000ffff3b7224 */ /* 0x000fe200078e000f */
[----:B------:R1:W-:Y:S01]  /*1700e0*/  STL [R1+0x55ac], R15 ;  /* 0x0055ac0f01007387 */ /* 0x0003e20000100800 */
[----:B------:R-:W-:Y:S01]  /*1700f0*/  IADD3 R5, P3, R5, R198, RZ ;  /* 0x000000c605057210 */ /* 0x000fe20007f7e0ff */
[----:B------:R-:W4:Y:S02]  /*170100*/  LDL.LU R6, [R1+0x4fe0] ;  /* 0x004fe00001067983 */ /* 0x000f240000300800 */
[----:B------:R1:W-:Y:S04]  /*170110*/  LDGSTS.E [R56+0x8500], [R58.64], P1 ;  /* 0x085000003a387fae */ /* 0x0003e80008921844 */
[----:B-1----:R-:W4:Y:S01]  /*170120*/  LDL.LU R15, [R1+0x4fdc] ;  /* 0x004fdc00010f7983 */ /* 0x002f220000300800 */
[----:B------:R-:W-:-:S02]  /*170130*/  IMAD.X R14, R14, 0x1, R2, P2 ;  /* 0x000000010e0e7824 */ /* 0x000fc400010e0602 */
[----:B------:R-:W-:Y:S02]  /*170140*/  STL [R1+0x5630], R5 ;  /* 0x0056300501007387 */ /* 0x000fe40000100800 */
[----:B------:R-:W-:Y:S01]  /*170150*/  IMAD.MOV.U32 R58, RZ, RZ, R8 ;  /* 0x000000ffff3a7224 */ /* 0x000fe200078e0008 */
[----:B------:R-:W-:Y:S01]  /*170160*/  MOV R59, R14 ;  /* 0x0000000e003b7202 */ /* 0x000fe20000000f00 */
[----:B------:R1:W-:Y:S01]  /*170170*/  STL [R1+0x5624], R14 ;  /* 0x0056240e01007387 */ /* 0x0003e20000100800 */
[----:B------:R-:W4:Y:S03]  /*170180*/  LDL.LU R13, [R1+0x4fe8] ;  /* 0x004fe800010d7983 */ /* 0x000f260000300800 */
[----:B------:R1:W-:Y:S04]  /*170190*/  LDGSTS.E [R56+0x9400], [R58.64], P0 ;  /* 0x094000003a387fae */ /* 0x0003e80008121844 */
[----:B-1----:R-:W4:Y:S01]  /*1701a0*/  LDL.LU R14, [R1+0x4fe4] ;  /* 0x004fe400010e7983 */ /* 0x002f220000300800 */
[----:B------:R-:W-:-:S02]  /*1701b0*/  MOV R58, R5 ;  /* 0x00000005003a7202 */ /* 0x000fc40000000f00 */
[----:B---3--:R-:W-:Y:S02]  /*1701c0*/  IADD3 R11, P2, R11, R198, RZ ;  /* 0x000000c60b0b7210 */ /* 0x008fe40007f5e0ff */
[----:B--2---:R-:W-:-:S03]  /*1701d0*/  IADD3.X R12, R12, R2, RZ, P3, !PT ;  /* 0x000000020c0c7210 */ /* 0x004fc60001ffe4ff */
[----:B------:R-:W-:Y:S01]  /*1701e0*/  STL [R1+0x4ee0], R11 ;  /* 0x004ee00b01007387 */ /* 0x000fe20000100800 */
[-C--:B----4-:R-:W-:Y:S01]  /*1701f0*/  IADD3 R3, P3, R3, R198.reuse, RZ ;  /* 0x000000c603037210 */ /* 0x090fe20007f7e0ff */
[----:B------:R-:W-:Y:S02]  /*170200*/  IMAD.MOV.U32 R59, RZ, RZ, R12 ;  /* 0x000000ffff3b7224 */ /* 0x000fe400078e000c */
[----:B------:R-:W-:Y:S01]  /*170210*/  IMAD.X R17, R17, 0x1, R2, P2 ;  /* 0x0000000111117824 */ /* 0x000fe200010e0602 */
[----:B------:R1:W-:Y:S01]  /*170220*/  STL [R1+0x562c], R12 ;  /* 0x00562c0c01007387 */ /* 0x0003e20000100800 */
[----:B------:R-:W2:Y:S03]  /*170230*/  LDL.LU R8, [R1+0x5060] ;  /* 0x0050600001087983 */ /* 0x000ea60000300800 */
[----:B------:R3:W-:Y:S04]  /*170240*/  LDGSTS.E [R56+0x9500], [R58.64], P1 ;  /* 0x095000003a387fae */ /* 0x0007e80008921844 */
[----:B-1----:R-:W4:Y:S01]  /*170250*/  LDL.LU R12, [R1+0x505c] ;  /* 0x00505c00010c7983 */ /* 0x002f220000300800 */
[----:B------:R-:W-:Y:S02]  /*170260*/  STL [R1+0x4ee8], R3 ;  /* 0x004ee80301007387 */ /* 0x000fe40000100800 */
[----:B------:R-:W-:Y:S01]  /*170270*/  STL [R1+0x4edc], R17 ;  /* 0x004edc1101007387 */ /* 0x000fe20000100800 */
[----:B------:R-:W-:Y:S01]  /*170280*/  IADD3 R4, P2, R4, R198, RZ ;  /* 0x000000c604047210 */ /* 0x000fe20007f5e0ff */
[----:B---3--:R-:W-:Y:S01]  /*170290*/  IMAD.MOV.U32 R58, RZ, RZ, R11 ;  /* 0x000000ffff3a7224 */ /* 0x008fe200078e000b */
[----:B------:R-:W-:Y:S01]  /*1702a0*/  MOV R59, R17 ;  /* 0x00000011003b7202 */ /* 0x000fe20000000f00 */
[----:B------:R-:W2:Y:S01]  /*1702b0*/  LDL.LU R5, [R1+0x5068] ;  /* 0x0050680001057983 */ /* 0x000ea20000300800 */
[----:B------:R-:W2:Y:S02]  /*1702c0*/  LDL.LU R11, [R1+0x50e0] ;  /* 0x0050e000010b7983 */ /* 0x000ea40000300800 */
[----:B------:R-:W-:Y:S01]  /*1702d0*/  STL [R1+0x4f60], R4 ;  /* 0x004f600401007387 */ /* 0x000fe20000100800 */
[----:B------:R1:W-:Y:S01]  /*1702e0*/  LDGSTS.E [R56+0xa400], [R58.64], P0 ;  /* 0x0a4000003a387fae */ /* 0x0003e20008121844 */
[----:B------:R-:W-:-:S05]  /*1702f0*/  IADD3.X R10, R10, R2, RZ, P3, !PT ;  /* 0x000000020a0a7210 */ /* 0x000fca0001ffe4ff */
[----:B------:R1:W-:Y:S02]  /*170300*/  STL [R1+0x4ee4], R10 ;  /* 0x004ee40a01007387 */ /* 0x0003e40000100800 */
[----:B-1----:R-:W-:Y:S02]  /*170310*/  IMAD.MOV.U32 R59, RZ, RZ, R10 ;  /* 0x000000ffff3b7224 */ /* 0x002fe400078e000a */
[----:B------:R-:W2:Y:S01]  /*170320*/  LDL.LU R10, [R1+0x5064] ;  /* 0x00506400010a7983 */ /* 0x000ea20000300800 */
[----:B------:R-:W-:Y:S01]  /*170330*/  IMAD.X R16, R16, 0x1, R2, P2 ;  /* 0x0000000110107824 */ /* 0x000fe200010e0602 */
[----:B------:R-:W-:Y:S02]  /*170340*/  MOV R58, R3 ;  /* 0x00000003003a7202 */ /* 0x000fe40000000f00 */
[----:B------:R-:W-:-:S03]  /*170350*/  IADD3 R7, P3, R7, R198, RZ ;  /* 0x000000c607077210 */ /* 0x000fc60007f7e0ff */
[----:B------:R1:W-:Y:S04]  /*170360*/  LDGSTS.E [R56+0xa500], [R58.64], P1 ;  /* 0x0a5000003a387fae */ /* 0x0003e80008921844 */
[----:B------:R1:W-:Y:S01]  /*170370*/  STL [R1+0x4f68], R7 ;  /* 0x004f680701007387 */ /* 0x0003e20000100800 */
[----:B------:R-:W-:Y:S02]  /*170380*/  STL [R1+0x4f5c], R16 ;  /* 0x004f5c1001007387 */ /* 0x000fe40000100800 */
[----:B------:R-:W2:Y:S01]  /*170390*/  LDL.LU R3, [R1+0x50e8] ;  /* 0x0050e80001037983 */ /* 0x000ea20000300800 */
[----:B------:R-:W-:Y:S01]  /*1703a0*/  IADD3.X R9, R9, R2, RZ, P3, !PT ;  /* 0x0000000209097210 */ /* 0x000fe20001ffe4ff */
[----:B------:R-:W2:Y:S01]  /*1703b0*/  LDL.LU R18, [R1+0x50dc] ;  /* 0x0050dc0001127983 */ /* 0x000ea20000300800 */
[----:B-1----:R-:W-:Y:S01]  /*1703c0*/  IMAD.MOV.U32 R58, RZ, RZ, R4 ;  /* 0x000000ffff3a7224 */ /* 0x002fe200078e0004 */
[----:B------:R-:W-:-:S05]  /*1703d0*/  MOV R59, R16 ;  /* 0x00000010003b7202 */ /* 0x000fca0000000f00 */
[----:B------:R1:W-:Y:S01]  /*1703e0*/  LDGSTS.E [R56+0xb400], [R58.64], P0 ;  /* 0x0b4000003a387fae */ /* 0x0003e20008121844 */
[----:B------:R-:W-:-:S05]  /*1703f0*/  IADD3 R6, P2, R6, R198, RZ ;  /* 0x000000c606067210 */ /* 0x000fca0007f5e0ff */
[----:B------:R-:W-:Y:S01]  /*170400*/  STL [R1+0x4fe0], R6 ;  /* 0x004fe00601007387 */ /* 0x000fe20000100800 */
[----:B------:R1:W-:Y:S02]  /*170410*/  STL [R1+0x4f64], R9 ;  /* 0x004f640901007387 */ /* 0x0003e40000100800 */
[----:B------:R-:W2:Y:S02]  /*170420*/  LDL.LU R4, [R1+0x5160] ;  /* 0x0051600001047983 */ /* 0x000ea40000300800 */
[----:B------:R-:W-:Y:S01]  /*170430*/  IMAD.X R15, R15, 0x1, R2, P2 ;  /* 0x000000010f0f7824 */ /* 0x000fe200010e0602 */
[----:B-1----:R-:W-:Y:S01]  /*170440*/  MOV R58, R7 ;  /* 0x00000007003a7202 */ /* 0x002fe20000000f00 */
[----:B------:R-:W-:Y:S01]  /*170450*/  IMAD.MOV.U32 R59, RZ, RZ, R9 ;  /* 0x000000ffff3b7224 */ /* 0x000fe200078e0009 */
[----:B------:R-:W2:Y:S04]  /*170460*/  LDL.LU R7, [R1+0x50e4] ;  /* 0x0050e40001077983 */ /* 0x000ea80000300800 */
[----:B------:R1:W-:Y:S01]  /*170470*/  LDGSTS.E [R56+0xb500], [R58.64], P1 ;  /* 0x0b5000003a387fae */ /* 0x0003e20008921844 */
[----:B------:R-:W-:-:S05]  /*170480*/  IADD3 R13, P3, R13, R198, RZ ;  /* 0x000000c60d0d7210 */ /* 0x000fca0007f7e0ff */
[----:B------:R-:W-:Y:S01]  /*170490*/  STL [R1+0x4fe8], R13 ;  /* 0x004fe80d01007387 */ /* 0x000fe20000100800 */
[----:B------:R2:W-:Y:S02]  /*1704a0*/  STL [R1+0x4fdc], R15 ;  /* 0x004fdc0f01007387 */ /* 0x0005e40000100800 */
[----:B------:R-:W2:Y:S02]  /*1704b0*/  LDL.LU R9, [R1+0x5168] ;  /* 0x0051680001097983 */ /* 0x000ea40000300800 */
[----:B------:R-:W2:Y:S01]  /*1704c0*/  LDL.LU R17, [R1+0x515c] ;  /* 0x00515c0001117983 */ /* 0x000ea20000300800 */
[----:B------:R-:W-:Y:S01]  /*1704d0*/  IADD3.X R14, R14, R2, RZ, P3, !PT ;  /* 0x000000020e0e7210 */ /* 0x000fe20001ffe4ff */
[----:B-1----:R-:W-:Y:S01]  /*1704e0*/  IMAD.MOV.U32 R58, RZ, RZ, R6 ;  /* 0x000000ffff3a7224 */ /* 0x002fe200078e0006 */
[----:B------:R-:W-:-:S05]  /*1704f0*/  MOV R59, R15 ;  /* 0x0000000f003b7202 */ /* 0x000fca0000000f00 */
[----:B------:R1:W-:Y:S02]  /*170500*/  LDGSTS.E [R56+0xc400], [R58.64], P0 ;  /* 0x0c4000003a387fae */ /* 0x0003e40008121844 */
[----:B-1----:R-:W-:Y:S01]  /*170510*/  MOV R58, R13 ;  /* 0x0000000d003a7202 */ /* 0x002fe20000000f00 */
[----:B------:R-:W-:-:S05]  /*170520*/  IMAD.MOV.U32 R59, RZ, RZ, R14 ;  /* 0x000000ffff3b7224 */ /* 0x000fca00078e000e */
[----:B------:R1:W-:Y:S01]  /*170530*/  LDGSTS.E [R56+0xc500], [R58.64], P1 ;  /* 0x0c5000003a387fae */ /* 0x0003e20008921844 */
[----:B--2---:R-:W-:-:S05]  /*170540*/  IADD3 R8, P2, R8, R198, RZ ;  /* 0x000000c608087210 */ /* 0x004fca0007f5e0ff */
[----:B------:R-:W-:Y:S01]  /*170550*/  STL [R1+0x5060], R8 ;  /* 0x0050600801007387 */ /* 0x000fe20000100800 */
[----:B------:R2:W-:Y:S02]  /*170560*/  STL [R1+0x4fe4], R14 ;  /* 0x004fe40e01007387 */ /* 0x0005e40000100800 */
[----:B------:R-:W3:Y:S02]  /*170570*/  LDL.LU R6, [R1+0x51e0] ;  /* 0x0051e00001067983 */ /* 0x000ee40000300800 */
[----:B------:R-:W3:Y:S02]  /*170580*/  LDL.LU R16, [R1+0x5164] ;  /* 0x0051640001107983 */ /* 0x000ee40000300800 */
[----:B----4-:R-:W-:Y:S01]  /*170590*/  IMAD.X R12, R12, 0x1, R2, P2 ;  /* 0x000000010c0c7824 */ /* 0x010fe200010e0602 */
[-C--:B--2---:R-:W-:Y:S02]  /*1705a0*/  IADD3 R5, P3, R5, R198.reuse, RZ ;  /* 0x000000c605057210 */ /* 0x084fe40007f7e0ff */
[----:B------:R-:W-:-:S03]  /*1705b0*/  IADD3 R11, P2, R11, R198, RZ ;  /* 0x000000c60b0b7210 */ /* 0x000fc60007f5e0ff */
[----:B------:R-:W-:Y:S01]  /*1705c0*/  STL [R1+0x5068], R5 ;  /* 0x0050680501007387 */ /* 0x000fe20000100800 */
[----:B------:R2:W-:Y:S02]  /*1705d0*/  STL [R1+0x505c], R12 ;  /* 0x00505c0c01007387 */ /* 0x0005e40000100800 */
[----:B------:R-:W4:Y:S02]  /*1705e0*/  LDL.LU R15, [R1+0x51dc] ;  /* 0x0051dc00010f7983 */ /* 0x000f240000300800 */
[----:B------:R-:W4:Y:S01]  /*1705f0*/  LDL.LU R13, [R1+0x51e8] ;  /* 0x0051e800010d7983 */ /* 0x000f220000300800 */
[----:B------:R-:W4:Y:S01]  /*170600*/  LDL.LU R14, [R1+0x51e4] ;  /* 0x0051e400010e7983 */ /* 0x000f220000300800 */
[----:B------:R-:W-:Y:S02]  /*170610*/  STL [R1+0x50e0], R11 ;  /* 0x0050e00b01007387 */ /* 0x000fe40000100800 */
[----:B-1----:R-:W-:Y:S01]  /*170620*/  IMAD.MOV.U32 R58, RZ, RZ, R8 ;  /* 0x000000ffff3a7224 */ /* 0x002fe200078e0008 */
[----:B------:R-:W-:-:S05]  /*170630*/  IADD3.X R10, R10, R2, RZ, P3, !PT ;  /* 0x000000020a0a7210 */ /* 0x000fca0001ffe4ff */
[----:B------:R1:W-:Y:S01]  /*170640*/  STL [R1+0x5064], R10 ;  /* 0x0050640a01007387 */ /* 0x0003e20000100800 */
[----:B------:R-:W4:Y:S01]  /*170650*/  LDL.LU R8, [R1+0x5260] ;  /* 0x0052600001087983 */ /* 0x000f220000300800 */
[----:B------:R-:W-:Y:S02]  /*170660*/  MOV R59, R12 ;  /* 0x0000000c003b7202 */ /* 0x000fe40000000f00 */
[----:B--2---:R-:W2:Y:S04]  /*170670*/  LDL.LU R12, [R1+0x525c] ;  /* 0x00525c00010c7983 */ /* 0x004ea80000300800 */
[----:B------:R1:W-:Y:S01]  /*170680*/  LDGSTS.E [R56+0xd400], [R58.64], P0 ;  /* 0x0d4000003a387fae */ /* 0x0003e20008121844 */
[----:B------:R-:W-:Y:S01]  /*170690*/  IMAD.X R18, R18, 0x1, R2, P2 ;  /* 0x0000000112127824 */ /* 0x000fe200010e0602 */
[----:B------:R-:W-:-:S02]  /*1706a0*/  IADD3 R3, P3, R3, R198, RZ ;  /* 0x000000c603037210 */ /* 0x000fc40007f7e0ff */
[----:B-1----:R-:W-:Y:S01]  /*1706b0*/  MOV R58, R5 ;  /* 0x00000005003a7202 */ /* 0x002fe20000000f00 */
[----:B------:R-:W-:Y:S02]  /*1706c0*/  IMAD.MOV.U32 R59, RZ, RZ, R10 ;  /* 0x000000ffff3b7224 */ /* 0x000fe400078e000a */
[----:B------:R-:W-:Y:S04]  /*1706d0*/  STL [R1+0x50e8], R3 ;  /* 0x0050e80301007387 */ /* 0x000fe80000100800 */
[----:B------:R1:W-:Y:S01]  /*1706e0*/  LDGSTS.E [R56+0xd500], [R58.64], P1 ;  /* 0x0d5000003a387fae */ /* 0x0003e20008921844 */
[----:B------:R-:W-:Y:S02]  /*1706f0*/  STL [R1+0x50dc], R18 ;  /* 0x0050dc1201007387 */ /* 0x000fe40000100800 */
[----:B------:R-:W2:Y:S02]  /*170700*/  LDL.LU R10, [R1+0x5268] ;  /* 0x00526800010a7983 */ /* 0x000ea40000300800 */
[----:B------:R-:W2:Y:S01]  /*170710*/  LDL.LU R5, [R1+0x52e0] ;  /* 0x0052e00001057983 */ /* 0x000ea20000300800 */
[----:B------:R-:W-:-:S02]  /*170720*/  IADD3 R4, P2, R4, R198, RZ ;  /* 0x000000c604047210 */ /* 0x000fc40007f5e0ff */
[----:B------:R-:W-:Y:S01]  /*170730*/  IADD3.X R7, R7, R2, RZ, P3, !PT ;  /* 0x0000000207077210 */ /* 0x000fe20001ffe4ff */
[----:B-1----:R-:W-:Y:S01]  /*170740*/  IMAD.MOV.U32 R58, RZ, RZ, R11 ;  /* 0x000000ffff3a7224 */ /* 0x002fe200078e000b */
[----:B------:R-:W-:Y:S01]  /*170750*/  MOV R59, R18 ;  /* 0x00000012003b7202 */ /* 0x000fe20000000f00 */
[----:B------:R-:W2:Y:S01]  /*170760*/  LDL.LU R11, [R1+0x5264] ;  /* 0x00526400010b7983 */ /* 0x000ea20000300800 */
[----:B------:R-:W-:Y:S03]  /*170770*/  STL [R1+0x5160], R4 ;  /* 0x0051600401007387 */ /* 0x000fe60000100800 */
[----:B------:R1:W-:Y:S01]  /*170780*/  LDGSTS.E [R56+0xe400], [R58.64], P0 ;  /* 0x0e4000003a387fae */ /* 0x0003e20008121844 */
[----:B------:R1:W-:Y:S01]  /*170790*/  STL [R1+0x50e4], R7 ;  /* 0x0050e40701007387 */ /* 0x0003e20000100800 */
[----:B------:R-:W-:Y:S01]  /*1707a0*/  IADD3 R9, P3, R9, R198, RZ ;  /* 0x000000c609097210 */ /* 0x000fe20007f7e0ff */
[----:B------:R-:W-:Y:S01]  /*1707b0*/  IMAD.X R17, R17, 0x1, R2, P2 ;  /* 0x0000000111117824 */ /* 0x000fe200010e0602 */
[----:B-1----:R-:W-:Y:S01]  /*1707c0*/  MOV R58, R3 ;  /* 0x00000003003a7202 */ /* 0x002fe20000000f00 */
[----:B------:R-:W-:-:S02]  /*1707d0*/  IMAD.MOV.U32 R59, RZ, RZ, R7 ;  /* 0x000000ffff3b7224 */ /* 0x000fc400078e0007 */
[----:B------:R-:W2:Y:S01]  /*1707e0*/  LDL.LU R7, [R1+0x52dc] ;  /* 0x0052dc0001077983 */ /* 0x000ea20000300800 */
[----:B------:R1:W-:Y:S03]  /*1707f0*/  STL [R1+0x5168], R9 ;  /* 0x0051680901007387 */ /* 0x0003e60000100800 */
[----:B------:R1:W-:Y:S01]  /*170800*/  LDGSTS.E [R56+0xe500], [R58.64], P1 ;  /* 0x0e5000003a387fae */ /* 0x0003e20008921844 */
[----:B------:R-:W-:Y:S02]  /*170810*/  STL [R1+0x515c], R17 ;  /* 0x00515c1101007387 */ /* 0x000fe40000100800 */
[----:B------:R-:W2:Y:S02]  /*170820*/  LDL.LU R3, [R1+0x52e8] ;  /* 0x0052e80001037983 */ /* 0x000ea40000300800 */
[----:B-1----:R-:W-:Y:S01]  /*170830*/  IMAD.MOV.U32 R58, RZ, RZ, R4 ;  /* 0x000000ffff3a7224 */ /* 0x002fe200078e0004 */
[----:B------:R-:W-:Y:S01]  /*170840*/  MOV R59, R17 ;  /* 0x00000011003b7202 */ /* 0x000fe20000000f00 */
[----:B------:R-:W2:Y:S04]  /*170850*/  LDL.LU R4, [R1+0x5360] ;  /* 0x0053600001047983 */ /* 0x000ea80000300800 */
[----:B------:R1:W-:Y:S02]  /*170860*/  LDGSTS.E [R56+0xf400], [R58.64], P0 ;  /* 0x0f4000003a387fae */ /* 0x0003e40008121844 */
[----:B-1----:R-:W-:-:S02]  /*170870*/  MOV R58, R9 ;  /* 0x00000009003a7202 */ /* 0x002fc40000000f00 */
[----:B---3--:R-:W-:Y:S02]  /*170880*/  IADD3 R6, P2, R6, R198, RZ ;  /* 0x000000c606067210 */ /* 0x008fe40007f5e0ff */
[----:B------:R-:W-:-:S03]  /*170890*/  IADD3.X R16, R16, R2, RZ, P3, !PT ;  /* 0x0000000210107210 */ /* 0x000fc60001ffe4ff */
[----:B------:R1:W-:Y:S02]  /*1708a0*/  STL [R1+0x51e0], R6 ;  /* 0x0051e00601007387 */ /* 0x0003e40000100800 */
[----:B------:R-:W-:Y:S02]  /*1708b0*/  IMAD.MOV.U32 R59, RZ, RZ, R16 ;  /* 0x000000ffff3b7224 */ /* 0x000fe400078e0010 */
[----:B------:R-:W-:Y:S02]  /*1708c0*/  STL [R1+0x5164], R16 ;  /* 0x0051641001007387 */ /* 0x000fe40000100800 */
[----:B------:R-:W3:Y:S01]  /*1708d0*/  LDL.LU R9, [R1+0x52e4] ;  /* 0x0052e40001097983 */ /* 0x000ee20000300800 */
[----:B------:R1:W-:Y:S01]  /*1708e0*/  LDGSTS.E [R56+0xf500], [R58.64], P1 ;  /* 0x0f5000003a387fae */ /* 0x0003e20008921844 */
[----:B----4-:R-:W-:Y:S01]  /*1708f0*/  IMAD.X R15, R15, 0x1, R2, P2 ;  /* 0x000000010f0f7824 */ /* 0x010fe200010e0602 */
[----:B------:R-:W-:-:S04]  /*170900*/  IADD3 R13, P3, R13, R198, RZ ;  /* 0x000000c60d0d7210 */ /* 0x000fc80007f7e0ff */
[----:B------:R-:W-:Y:S01]  /*170910*/  IADD3.X R14, R14, R2, RZ, P3, !PT ;  /* 0x000000020e0e7210 */ /* 0x000fe20001ffe4ff */
[----:B------:R-:W-:Y:S01]  /*170920*/  STL [R1+0x51e8], R13 ;  /* 0x0051e80d01007387 */ /* 0x000fe20000100800 */
[----:B------:R4:W-:Y:S02]  /*170930*/  STL [R1+0x51dc], R15 ;  /* 0x0051dc0f01007387 */ /* 0x0009e40000100800 */
[----:B------:R-:W3:Y:S02]  /*170940*/  LDL.LU R19, [R1+0x5368] ;  /* 0x0053680001137983 */ /* 0x000ee40000300800 */
[----:B-1----:R-:W-:Y:S02]  /*170950*/  IMAD.MOV.U32 R58, RZ, RZ, R6 ;  /* 0x000000ffff3a7224 */ /* 0x002fe400078e0006 */
[----:B------:R-:W3:Y:S01]  /*170960*/  LDL.LU R6, [R1+0x535c] ;  /* 0x00535c0001067983 */ /* 0x000ee20000300800 */
[----:B------:R-:W-:-:S05]  /*170970*/  IADD3 R8, P2, R8, R198, RZ ;  /* 0x000000c608087210 */ /* 0x000fca0007f5e0ff */
[----:B------:R1:W-:Y:S01]  /*170980*/  STL [R1+0x5260], R8 ;  /* 0x0052600801007387 */ /* 0x0003e20000100800 */
[----:B------:R-:W-:Y:S02]  /*170990*/  STL [R1+0x51e4], R14 ;  /* 0x0051e40e01007387 */ /* 0x000fe40000100800 */
[----:B------:R-:W3:Y:S02]  /*1709a0*/  LDL.LU R17, [R1+0x53e0] ;  /* 0x0053e00001117983 */ /* 0x000ee40000300800 */
[----:B------:R-:W3:Y:S01]  /*1709b0*/  LDL.LU R20, [R1+0x5364] ;  /* 0x0053640001147983 */ /* 0x000ee20000300800 */
[----:B------:R-:W-:Y:S01]  /*1709c0*/  MOV R59, R15 ;  /* 0x0000000f003b7202 */ /* 0x000fe20000000f00 */
[----:B--2---:R-:W-:-:S04]  /*1709d0*/  IMAD.X R12, R12, 0x1, R2, P2 ;  /* 0x000000010c0c7824 */ /* 0x004fc800010e0602 */
[----:B------:R2:W-:Y:S01]  /*1709e0*/  LDGSTS.E [R56+0x10400], [R58.64], P0 ;  /* 0x104000003a387fae */ /* 0x0005e20008121844 */
[-C--:B------:R-:W-:Y:S02]  /*1709f0*/  IADD3 R10, P3, R10, R198.reuse, RZ ;  /* 0x000000c60a0a7210 */ /* 0x080fe40007f7e0ff */
[----:B--2---:R-:W-:Y:S01]  /*170a00*/  MOV R58, R13 ;  /* 0x0000000d003a7202 */ /* 0x004fe20000000f00 */
[----:B------:R-:W-:Y:S01]  /*170a10*/  IMAD.MOV.U32 R59, RZ, RZ, R14 ;  /* 0x000000ffff3b7224 */ /* 0x000fe200078e000e */
[----:B------:R-:W-:Y:S01]  /*170a20*/  IADD3 R5, P2, R5, R198, RZ ;  /* 0x000000c605057210 */ /* 0x000fe20007f5e0ff */
[----:B------:R-:W-:Y:S04]  /*170a30*/  STL [R1+0x5268], R10 ;  /* 0x0052680a01007387 */ /* 0x000fe80000100800 */
[----:B------:R2:W-:Y:S01]  /*170a40*/  LDGSTS.E [R56+0x10500], [R58.64], P1 ;  /* 0x105000003a387fae */ /* 0x0005e20008921844 */
[----:B------:R-:W-:Y:S02]  /*170a50*/  STL [R1+0x525c], R12 ;  /* 0x00525c0c01007387 */ /* 0x000fe40000100800 */
[----:B------:R-:W3:Y:S01]  /*170a60*/  LDL.LU R18, [R1+0x53dc] ;  /* 0x0053dc0001127983 */ /* 0x000ee20000300800 */
[----:B------:R-:W-:Y:S01]  /*170a70*/  IADD3.X R11, R11, R2, RZ, P3, !PT ;  /* 0x000000020b0b7210 */ /* 0x000fe20001ffe4ff */
[----:B------:R-:W-:Y:S01]  /*170a80*/  STL [R1+0x52e0], R5 ;  /* 0x0052e00501007387 */ /* 0x000fe20000100800 */
[----:B--2---:R-:W-:Y:S01]  /*170a90*/  IMAD.MOV.U32 R58, RZ, RZ, R8 ;  /* 0x000000ffff3a7224 */ /* 0x004fe200078e0008 */
[----:B------:R-:W-:-:S02]  /*170aa0*/  MOV R59, R12 ;  /* 0x0000000c003b7202 */ /* 0x000fc40000000f00 */
[----:B------:R2:W-:Y:S01]  /*170ab0*/  STL [R1+0x5264], R11 ;  /* 0x0052640b01007387 */ /* 0x0005e20000100800 */
[----:B----4-:R-:W4:Y:S02]  /*170ac0*/  LDL.LU R15, [R1+0x53e8] ;  /* 0x0053e800010f7983 */ /* 0x010f240000300800 */
[----:B-1----:R-:W4:Y:S02]  /*170ad0*/  LDL.LU R8, [R1+0x5460] ;  /* 0x0054600001087983 */ /* 0x002f240000300800 */
[----:B------:R-:W4:Y:S01]  /*170ae0*/  LDL.LU R16, [R1+0x53e4] ;  /* 0x0053e40001107983 */ /* 0x000f220000300800 */
[----:B------:R1:W-:Y:S01]  /*170af0*/  LDGSTS.E [R56+0x11400], [R58.64], P0 ;  /* 0x114000003a387fae */ /* 0x0003e20008121844 */
[----:B------:R-:W-:Y:S01]  /*170b00*/  IMAD.X R7, R7, 0x1, R2, P2 ;  /* 0x0000000107077824 */ /* 0x000fe200010e0602 */
[----:B------:R-:W-:Y:S02]  /*170b10*/  IADD3 R3, P3, R3, R198, RZ ;  /* 0x000000c603037210 */ /* 0x000fe40007f7e0ff */
[----:B-1----:R-:W-:Y:S01]  /*170b20*/  MOV R58, R10 ;  /* 0x0000000a003a7202 */ /* 0x002fe20000000f00 */
[----:B------:R-:W-:-:S02]  /*170b30*/  IMAD.MOV.U32 R59, RZ, RZ, R11 ;  /* 0x000000ffff3b7224 */ /* 0x000fc400078e000b */
[----:B------:R-:W-:Y:S01]  /*170b40*/  STL [R1+0x52e8], R3 ;  /* 0x0052e80301007387 */ /* 0x000fe20000100800 */
[----:B------:R1:W-:Y:S02]  /*170b50*/  STL [R1+0x52dc], R7 ;  /* 0x0052dc0701007387 */ /* 0x0003e40000100800 */
[----:B--2---:R-:W2:Y:S02]  /*170b60*/  LDL.LU R11, [R1+0x545c] ;  /* 0x00545c00010b7983 */ /* 0x004ea40000300800 */
[----:B------:R-:W2:Y:S01]  /*170b70*/  LDL.LU R13, [R1+0x5468] ;  /* 0x00546800010d7983 */ /* 0x000ea20000300800 */
[----:B------:R1:W-:Y:S04]  /*170b80*/  LDGSTS.E [R56+0x11500], [R58.64], P1 ;  /* 0x115000003a387fae */ /* 0x0003e80008921844 */
[----:B------:R-:W2:Y:S01]  /*170b90*/  LDL.LU R10, [R1+0x4d9c] ;  /* 0x004d9c00010a7983 */ /* 0x000ea20000300800 */
[----:B------:R-:W2:Y:S01]  /*170ba0*/  LDL.LU R14, [R1+0x5464] ;  /* 0x00546400010e7983 */ /* 0x000ea20000300800 */
[----:B------:R-:W-:-:S05]  /*170bb0*/  IADD3 R4, P2, R4, R198, RZ ;  /* 0x000000c604047210 */ /* 0x000fca0007f5e0ff */
[----:B------:R-:W-:Y:S01]  /*170bc0*/  STL [R1+0x5360], R4 ;  /* 0x0053600401007387 */ /* 0x000fe20000100800 */
[----:B-1----:R-:W-:Y:S01]  /*170bd0*/  IMAD.MOV.U32 R58, RZ, RZ, R5 ;  /* 0x000000ffff3a7224 */ /* 0x002fe200078e0005 */
[----:B------:R-:W-:-:S05]  /*170be0*/  MOV R59, R7 ;  /* 0x00000007003b7202 */ /* 0x000fca0000000f00 */
[----:B------:R1:W-:Y:S02]  /*170bf0*/  LDGSTS.E [R56+0x12400], [R58.64], P0 ;  /* 0x124000003a387fae */ /* 0x0003e40008121844 */
[----:B-1----:R-:W-:Y:S02]  /*170c00*/  MOV R58, R3 ;  /* 0x00000003003a7202 */ /* 0x002fe40000000f00 */
[----:B---3--:R-:W-:-:S05]  /*170c10*/  IADD3.X R9, R9, R2, RZ, P3, !PT ;  /* 0x0000000209097210 */ /* 0x008fca0001ffe4ff */
[----:B------:R1:W-:Y:S01]  /*170c20*/  STL [R1+0x52e4], R9 ;  /* 0x0052e40901007387 */ /* 0x0003e20000100800 */
[----:B------:R-:W3:Y:S02]  /*170c30*/  LDL.LU R7, [R1+0x4da4] ;  /* 0x004da40001077983 */ /* 0x000ee40000300800 */
[----:B------:R-:W3:Y:S02]  /*170c40*/  LDL.LU R5, [R1+0x4e1c] ;  /* 0x004e1c0001057983 */ /* 0x000ee40000300800 */
[----:B------:R-:W-:Y:S01]  /*170c50*/  IMAD.MOV.U32 R59, RZ, RZ, R9 ;  /* 0x000000ffff3b7224 */ /* 0x000fe200078e0009 */
[----:B------:R-:W3:Y:S04]  /*170c60*/  LDL.LU R12, [R1+0x4d98] ;  /* 0x004d9800010c7983 */ /* 0x000ee80000300800 */
[----:B------:R1:W-:Y:S01]  /*170c70*/  LDGSTS.E [R56+0x12500], [R58.64], P1 ;  /* 0x125000003a387fae */ /* 0x0003e20008921844 */
[----:B------:R-:W-:Y:S01]  /*170c80*/  IADD3 R19, P3, R19, R198, RZ ;  /* 0x000000c613137210 */ /* 0x000fe20007f7e0ff */
[----:B------:R-:W-:-:S04]  /*170c90*/  IMAD.X R6, R6, 0x1, R2, P2 ;  /* 0x0000000106067824 */ /* 0x000fc800010e0602 */
[----:B------:R-:W-:Y:S01]  /*170ca0*/  STL [R1+0x5368], R19 ;  /* 0x0053681301007387 */ /* 0x000fe20000100800 */
[----:B------:R1:W-:Y:S02]  /*170cb0*/  STL [R1+0x535c], R6 ;  /* 0x00535c0601007387 */ /* 0x0003e40000100800 */
[----:B------:R-:W3:Y:S02]  /*170cc0*/  LDL.LU R3, [R1+0x4e24] ;  /* 0x004e240001037983 */ /* 0x000ee40000300800 */
[----:B-1----:R-:W3:Y:S01]  /*170cd0*/  LDL.LU R9, [R1+0x4da0] ;  /* 0x004da00001097983 */ /* 0x002ee20000300800 */
[----:B------:R-:W-:Y:S01]  /*170ce0*/  MOV R59, R6 ;  /* 0x00000006003b7202 */ /* 0x000fe20000000f00 */
[----:B------:R-:W-:-:S05]  /*170cf0*/  IMAD.MOV.U32 R58, RZ, RZ, R4 ;  /* 0x000000ffff3a7224 */ /* 0x000fca00078e0004 */
[----:B------:R1:W-:Y:S01]  /*170d00*/  LDGSTS.E [R56+0x13400], [R58.64], P0 ;  /* 0x134000003a387fae */ /* 0x0003e20008121844 */
[----:B------:R-:W-:Y:S02]  /*170d10*/  IADD3 R17, P2, R17, R198, RZ ;  /* 0x000000c611117210 */ /* 0x000fe40007f5e0ff */
[----:B------:R-:W-:-:S03]  /*170d20*/  IADD3.X R20, R20, R2, RZ, P3, !PT ;  /* 0x0000000214147210 */ /* 0x000fc60001ffe4ff */
[----:B------:R-:W-:Y:S02]  /*170d30*/  STL [R1+0x53e0], R17 ;  /* 0x0053e01101007387 */ /* 0x000fe40000100800 */
[----:B------:R-:W-:Y:S02]  /*170d40*/  STL [R1+0x5364], R20 ;  /* 0x0053641401007387 */ /* 0x000fe40000100800 */
[----:B------:R-:W3:Y:S02]  /*170d50*/  LDL.LU R6, [R1+0x4e18] ;  /* 0x004e180001067983 */ /* 0x000ee40000300800 */
[----:B------:R-:W3:Y:S01]  /*170d60*/  LDL.LU R4, [R1+0x4e20] ;  /* 0x004e200001047983 */ /* 0x000ee20000300800 */
[----:B-1----:R-:W-:Y:S01]  /*170d70*/  MOV R58, R19 ;  /* 0x00000013003a7202 */ /* 0x002fe20000000f00 */
[----:B------:R-:W-:-:S05]  /*170d80*/  IMAD.MOV.U32 R59, RZ, RZ, R20 ;  /* 0x000000ffff3b7224 */ /* 0x000fca00078e0014 */
[----:B------:R1:W-:Y:S01]  /*170d90*/  LDGSTS.E [R56+0x13500], [R58.64], P1 ;  /* 0x135000003a387fae */ /* 0x0003e20008921844 */
[----:B------:R-:W-:Y:S02]  /*170da0*/  IMAD.X R18, R18, 0x1, R2, P2 ;  /* 0x0000000112127824 */ /* 0x000fe400010e0602 */
[----:B-1----:R-:W-:-:S03]  /*170db0*/  IMAD.MOV.U32 R58, RZ, RZ, R17 ;  /* 0x000000ffff3a7224 */ /* 0x002fc600078e0011 */
[----:B------:R-:W-:-:S05]  /*170dc0*/  MOV R59, R18 ;  /* 0x00000012003b7202 */ /* 0x000fca0000000f00 */
[----:B------:R1:W-:Y:S01]  /*170dd0*/  LDGSTS.E [R56+0x14400], [R58.64], P0 ;  /* 0x144000003a387fae */ /* 0x0003e20008121844 */
[-C--:B----4-:R-:W-:Y:S02]  /*170de0*/  IADD3 R15, P3, R15, R198.reuse, RZ ;  /* 0x000000c60f0f7210 */ /* 0x090fe40007f7e0ff */
[----:B------:R-:W-:Y:S02]  /*170df0*/  IADD3 R8, P2, R8, R198, RZ ;  /* 0x000000c608087210 */ /* 0x000fe40007f5e0ff */
[----:B------:R-:W-:Y:S01]  /*170e00*/  IADD3.X R16, R16, R2, RZ, P3, !PT ;  /* 0x0000000210107210 */ /* 0x000fe20001ffe4ff */
[----:B------:R-:W-:Y:S01]  /*170e10*/  STL [R1+0x53e8], R15 ;  /* 0x0053e80f01007387 */ /* 0x000fe20000100800 */
[----:B------:R-:W-:Y:S01]  /*170e20*/  STL [R1+0x53dc], R18 ;  /* 0x0053dc1201007387 */ /* 0x000fe20000100800 */
[----:B-1----:R-:W-:Y:S02]  /*170e30*/  MOV R58, R15 ;  /* 0x0000000f003a7202 */ /* 0x002fe40000000f00 */
[----:B------:R-:W-:Y:S01]  /*170e40*/  IMAD.MOV.U32 R59, RZ, RZ, R16 ;  /* 0x000000ffff3b7224 */ /* 0x000fe200078e0010 */
[----:B------:R1:W-:Y:S01]  /*170e50*/  STL [R1+0x5460], R8 ;  /* 0x0054600801007387 */ /* 0x0003e20000100800 */
[----:B------:R-:W-:Y:S03]  /*170e60*/  STL [R1+0x53e4], R16 ;  /* 0x0053e41001007387 */ /* 0x000fe60000100800 */
[----:B------:R4:W-:Y:S01]  /*170e70*/  LDGSTS.E [R56+0x14500], [R58.64], P1 ;  /* 0x145000003a387fae */ /* 0x0009e20008921844 */
[----:B--2---:R-:W-:Y:S01]  /*170e80*/  IMAD.X R11, R11, 0x1, R2, P2 ;  /* 0x000000010b0b7824 */ /* 0x004fe200010e0602 */
[----:B------:R-:W-:-:S02]  /*170e90*/  IADD3 R13, P3, R13, R198, RZ ;  /* 0x000000c60d0d7210 */ /* 0x000fc40007f7e0ff */
[----:B------:R-:W-:Y:S02]  /*170ea0*/  IADD3 R10, P2, R10, R198, RZ ;  /* 0x000000c60a0a7210 */ /* 0x000fe40007f5e0ff */
[----:B------:R-:W-:Y:S01]  /*170eb0*/  IADD3.X R14, R14, R2, RZ, P3, !PT ;  /* 0x000000020e0e7210 */ /* 0x000fe20001ffe4ff */
[----:B------:R-:W-:Y:S01]  /*170ec0*/  STL [R1+0x5468], R13 ;  /* 0x0054680d01007387 */ /* 0x000fe20000100800 */
[----:B------:R2:W-:Y:S02]  /*170ed0*/  STL [R1+0x545c], R11 ;  /* 0x00545c0b01007387 */ /* 0x0005e40000100800 */
[----:B----4-:R-:W-:Y:S02]  /*170ee0*/  IMAD.MOV.U32 R58, RZ, RZ, R8 ;  /* 0x000000ffff3a7224 */ /* 0x010fe400078e0008 */
[----:B-1----:R-:W4:Y:S01]  /*170ef0*/  LDL.LU R8, [R1+0x5698] ;  /* 0x0056980001087983 */ /* 0x002f220000300800 */
[----:B------:R-:W-:Y:S01]  /*170f00*/  STL [R1+0x4d9c], R10 ;  /* 0x004d9c0a01007387 */ /* 0x000fe20000100800 */
[----:B------:R-:W-:Y:S01]  /*170f10*/  MOV R59, R11 ;  /* 0x0000000b003b7202 */ /* 0x000fe20000000f00 */
[----:B------:R-:W-:Y:S01]  /*170f20*/  STL [R1+0x5464], R14 ;  /* 0x0054640e01007387 */ /* 0x000fe20000100800 */
[----:B--2---:R-:W2:Y:S04]  /*170f30*/  LDL.LU R11, [R1+0x56a0] ;  /* 0x0056a000010b7983 */ /* 0x004ea80000300800 */
[----:B------:R1:W-:Y:S01]  /*170f40*/  LDGSTS.E [R56+0x15400], [R58.64], P0 ;  /* 0x154000003a387fae */ /* 0x0003e20008121844 */
[----:B---3--:R-:W-:-:S02]  /*170f50*/  IADD3 R7, P3, R7, R198, RZ ;  /* 0x000000c607077210 */ /* 0x008fc40007f7e0ff */
[-C--:B------:R-:W-:Y:S01]  /*170f60*/  IADD3 R5, P4, R5, R198.reuse, RZ ;  /* 0x000000c605057210 */ /* 0x080fe20007f9e0ff */
[----:B------:R-:W-:Y:S02]  /*170f70*/  IMAD.X R12, R12, 0x1, R2, P2 ;  /* 0x000000010c0c7824 */ /* 0x000fe400010e0602 */
[----:B------:R-:W-:Y:S01]  /*170f80*/  STL [R1+0x4da4], R7 ;  /* 0x004da40701007387 */ /* 0x000fe20000100800 */
[----:B------:R-:W3:Y:S02]  /*170f90*/  LDL.LU R18, [R1+0x5694] ;  /* 0x0056940001127983 */ /* 0x000ee40000300800 */
[----:B------:R-:W-:Y:S02]  /*170fa0*/  STL [R1+0x4d98], R12 ;  /* 0x004d980c01007387 */ /* 0x000fe40000100800 */
[----:B------:R-:W-:Y:S01]  /*170fb0*/  STL [R1+0x4e1c], R5 ;  /* 0x004e1c0501007387 */ /* 0x000fe20000100800 */
[----:B------:R-:W-:Y:S02]  /*170fc0*/  IADD3 R3, P2, R3, R198, RZ ;  /* 0x000000c603037210 */ /* 0x000fe40007f5e0ff */
[----:B------:R-:W-:-:S03]  /*170fd0*/  IADD3.X R9, R9, R2, RZ, P3, !PT ;  /* 0x0000000209097210 */ /* 0x000fc60001ffe4ff */
[----:B------:R-:W-:Y:S02]  /*170fe0*/  STL [R1+0x4e24], R3 ;  /* 0x004e240301007387 */ /* 0x000fe40000100800 */
[----:B------:R-:W-:Y:S02]  /*170ff0*/  STL [R1+0x4da0], R9 ;  /* 0x004da00901007387 */ /* 0x000fe40000100800 */
[----:B------:R-:W-:Y:S01]  /*171000*/  IMAD.X R6, R6, 0x1, R2, P4 ;  /* 0x0000000106067824 */ /* 0x000fe200020e0602 */
[----:B------:R-:W-:-:S04]  /*171010*/  IADD3.X R4, R4, R2, RZ, P2, !PT ;  /* 0x0000000204047210 */ /* 0x000fc800017fe4ff */
[----:B------:R1:W-:Y:S01]  /*171020*/  STL [R1+0x4e18], R6 ;  /* 0x004e180601007387 */ /* 0x0003e20000100800 */
[----:B------:R1:W-:Y:S02]  /*171030*/  STL [R1+0x4e20], R4 ;  /* 0x004e200401007387 */ /* 0x0003e40000100800 */
        /* <DEDUP_REMOVED lines=30> */
[----:B----4-:R-:W-:-:S05]  /*171220*/  IADD3 R8, P2, R8, R198, RZ ;  /* 0x000000c608087210 */ /* 0x010fca0007f5e0ff */
[----:B------:R-:W-:Y:S01]  /*171230*/  STL [R1+0x5698], R8 ;  /* 0x0056980801007387 */ /* 0x000fe20000100800 */
[----:B--2---:R-:W-:Y:S01]  /*171240*/  IMAD.MOV.U32 R175, RZ, RZ, R207 ;  /* 0x000000ffffaf7224 */ /* 0x004fe200078e00cf */
[----:B---3--:R-:W-:Y:S02]  /*171250*/  MOV R174, R197 ;  /* 0x000000c500ae7202 */ /* 0x008fe40000000f00 */
[----:B------:R-:W2:Y:S01]  /*171260*/  LDL.LU R207, [R1+0x31ec] ;  /* 0x0031ec0001cf7983 */ /* 0x000ea20000300800 */
[----:B------:R-:W3:Y:S01]  /*171270*/  LDL.LU R197, [R1+0x3280] ;  /* 0x0032800001c57983 */ /* 0x000ee20000300800 */
[----:B------:R-:W-:Y:S01]  /*171280*/  IADD3 R11, P3, R11, R198, RZ ;  /* 0x000000c60b0b7210 */ /* 0x000fe20007f7e0ff */
[----:B------:R-:W-:Y:S01]  /*171290*/  IMAD.X R18, R18, 0x1, R2, P2 ;  /* 0x0000000112127824 */ /* 0x000fe200010e0602 */
[----:B------:R-:W-:Y:S01]  /*1712a0*/  MOV R172, R218 ;  /* 0x000000da00ac7202 */ /* 0x000fe20000000f00 */
[----:B------:R-:W-:Y:S01]  /*1712b0*/  IMAD.MOV.U32 R173, RZ, RZ, R217 ;  /* 0x000000ffffad7224 */ /* 0x000fe200078e00d9 */
[----:B------:R-:W-:Y:S01]  /*1712c0*/  MOV R170, R160 ;  /* 0x000000a000aa7202 */ /* 0x000fe20000000f00 */
[----:B------:R-:W-:Y:S01]  /*1712d0*/  IMAD.MOV.U32 R171, RZ, RZ, R219 ;  /* 0x000000ffffab7224 */ /* 0x000fe200078e00db */
[----:B------:R-:W-:Y:S01]  /*1712e0*/  STL [R1+0x56a0], R11 ;  /* 0x0056a00b01007387 */ /* 0x000fe20000100800 */
[----:B------:R-:W-:Y:S01]  /*1712f0*/  MOV R168, R162 ;  /* 0x000000a200a87202 */ /* 0x000fe20000000f00 */
[----:B------:R-:W-:-:S02]  /*171300*/  IMAD.MOV.U32 R169, RZ, RZ, R161 ;  /* 0x000000ffffa97224 */ /* 0x000fc400078e00a1 */
[----:B------:R-:W-:Y:S01]  /*171310*/  STL [R1+0x5694], R18 ;  /* 0x0056941201007387 */ /* 0x000fe20000100800 */
[----:B------:R-:W-:Y:S01]  /*171320*/  MOV R166, R156 ;  /* 0x0000009c00a67202 */ /* 0x000fe20000000f00 */
[----:B------:R-:W-:Y:S01]  /*171330*/  IMAD.MOV.U32 R167, RZ, RZ, R163 ;  /* 0x000000ffffa77224 */ /* 0x000fe200078e00a3 */
[----:B------:R-:W-:Y:S01]  /*171340*/  STL.64 [R1+0x3b80], R174 ;  /* 0x003b80ae01007387 */ /* 0x000fe20000100a00 */
[----:B------:R-:W-:Y:S01]  /*171350*/  MOV R164, R158 ;  /* 0x0000009e00a47202 */ /* 0x000fe20000000f00 */
[----:B------:R-:W-:Y:S02]  /*171360*/  IMAD.MOV.U32 R165, RZ, RZ, R157 ;  /* 0x000000ffffa57224 */ /* 0x000fe400078e009d */
[----:B------:R-:W-:Y:S01]  /*171370*/  STL.64 [R1+0x3b78], R172 ;  /* 0x003b78ac01007387 */ /* 0x000fe20000100a00 */
[----:B------:R-:W-:Y:S01]  /*171380*/  MOV R162, R212 ;  /* 0x000000d400a27202 */ /* 0x000fe20000000f00 */
[----:B------:R-:W-:Y:S01]  /*171390*/  IMAD.MOV.U32 R163, RZ, RZ, R159 ;  /* 0x000000ffffa37224 */ /* 0x000fe200078e009f */
[----:B------:R-:W-:Y:S01]  /*1713a0*/  STL.64 [R1+0x3bb0], R170 ;  /* 0x003bb0aa01007387 */ /* 0x000fe20000100a00 */
[----:B------:R-:W-:Y:S01]  /*1713b0*/  MOV R160, R214 ;  /* 0x000000d600a07202 */ /* 0x000fe20000000f00 */
[----:B------:R-:W-:-:S02]  /*1713c0*/  IMAD.MOV.U32 R161, RZ, RZ, R213 ;  /* 0x000000ffffa17224 */ /* 0x000fc400078e00d5 */
[----:B------:R-:W-:Y:S01]  /*1713d0*/  STL.64 [R1+0x3ba8], R168 ;  /* 0x003ba8a801007387 */ /* 0x000fe20000100a00 */
[----:B------:R-:W-:Y:S01]  /*1713e0*/  MOV R158, R152 ;  /* 0x00000098009e7202 */ /* 0x000fe20000000f00 */
[----:B------:R-:W-:Y:S01]  /*1713f0*/  IMAD.MOV.U32 R159, RZ, RZ, R215 ;  /* 0x000000ffff9f7224 */ /* 0x000fe200078e00d7 */
[----:B------:R-:W-:Y:S01]  /*171400*/  STL.64 [R1+0x3be0], R166 ;  /* 0x003be0a601007387 */ /* 0x000fe20000100a00 */
[----:B------:R-:W-:Y:S01]  /*171410*/  MOV R156, R154 ;  /* 0x0000009a009c7202 */ /* 0x000fe20000000f00 */
[----:B------:R-:W-:Y:S02]  /*171420*/  IMAD.MOV.U32 R157, RZ, RZ, R153 ;  /* 0x000000ffff9d7224 */ /* 0x000fe400078e0099 */
[----:B------:R-:W-:Y:S01]  /*171430*/  STL.64 [R1+0x3bd8], R164 ;  /* 0x003bd8a401007387 */ /* 0x000fe20000100a00 */
[----:B------:R-:W-:Y:S01]  /*171440*/  MOV R154, R148 ;  /* 0x00000094009a7202 */ /* 0x000fe20000000f00 */
[----:B------:R-:W-:Y:S01]  /*171450*/  STL.64 [R1+0x3c10], R162 ;  /* 0x003c10a201007387 */ /* 0x000fe20000100a00 */
[----:B------:R-:W-:Y:S02]  /*171460*/  STL.64 [R1+0x3c08], R160 ;  /* 0x003c08a001007387 */ /* 0x000fe40000100a00 */
[----:B------:R-:W-:Y:S01]  /*171470*/  IMAD.MOV.U32 R152, RZ, RZ, R150 ;  /* 0x000000ffff987224 */ /* 0x000fe200078e0096 */
[----:B------:R-:W-:Y:S01]  /*171480*/  MOV R153, R149 ;  /* 0x0000009500997202 */ /* 0x000fe20000000f00 */
[----:B------:R-:W-:Y:S01]  /*171490*/  STL.64 [R1+0x47e8], R158 ;  /* 0x0047e89e01007387 */ /* 0x000fe20000100a00 */
[----:B------:R-:W-:Y:S02]  /*1714a0*/  STL.64 [R1+0x47e0], R156 ;  /* 0x0047e09c01007387 */ /* 0x000fe40000100a00 */
[----:B------:R-:W-:Y:S02]  /*1714b0*/  STL.64 [R1+0x47d8], R154 ;  /* 0x0047d89a01007387 */ /* 0x000fe40000100a00 */
[----:B------:R-:W-:Y:S01]  /*1714c0*/  IMAD.MOV.U32 R147, RZ, RZ, R211 ;  /* 0x000000ffff937224 */ /* 0x000fe200078e00d3 */
[----:B------:R-:W-:Y:S01]  /*1714d0*/  MOV R146, R204 ;  /* 0x000000cc00927202 */ /* 0x000fe20000000f00 */
[----:B------:R-:W4:Y:S01]  /*1714e0*/  LDL.LU R211, [R1+0x31f0] ;  /* 0x0031f00001d37983 */ /* 0x000f220000300800 */
[----:B------:R-:W4:Y:S02]  /*1714f0*/  LDL.LU R204, [R1+0x3284] ;  /* 0x0032840001cc7983 */ /* 0x000f240000300800 */
        /* <DEDUP_REMOVED lines=24> */
[----:B------:R-:W4:Y:S02]  /*171680*/  LDL.LU R215, [R1+0x3030] ;  /* 0x0030300001d77983 */ /* 0x000f240000300800 */
[----:B------:R-:W-:Y:S01]  /*171690*/  IMAD.MOV.U32 R149, RZ, RZ, R209 ;  /* 0x000000ffff957224 */ /* 0x000fe200078e00d1 */
[----:B------:R-:W4:Y:S01]  /*1716a0*/  LDL.LU R208, [R1+0x30d8] ;  /* 0x0030d80001d07983 */ /* 0x000f220000300800 */
[----:B------:R-:W-:Y:S01]  /*1716b0*/  MOV R148, R210 ;  /* 0x000000d200947202 */ /* 0x000fe20000000f00 */
[----:B------:R-:W4:Y:S02]  /*1716c0*/  LDL.LU R209, [R1+0x2f78] ;  /* 0x002f780001d17983 */ /* 0x000f240000300800 */
[----:B------:R-:W4:Y:S02]  /*1716d0*/  LDL.LU R210, [R1+0x3034] ;  /* 0x0030340001d27983 */ /* 0x000f240000300800 */
[----:B--2---:R-:W-:Y:S01]  /*1716e0*/  IMAD.MOV.U32 R145, RZ, RZ, R207 ;  /* 0x000000ffff917224 */ /* 0x004fe200078e00cf */
[----:B---3--:R-:W-:Y:S01]  /*1716f0*/  MOV R144, R197 ;  /* 0x000000c500907202 */ /* 0x008fe20000000f00 */
[----:B------:R-:W2:Y:S01]  /*171700*/  LDL.LU R207, [R1+0x2f7c] ;  /* 0x002f7c0001cf7983 */ /* 0x000ea20000300800 */
[----:B------:R-:W3:Y:S02]  /*171710*/  LDL.LU R197, [R1+0x3038] ;  /* 0x0030380001c57983 */ /* 0x000ee40000300800 */
[----:B------:R-:W-:Y:S02]  /*171720*/  STL.64 [R1+0x47c8], R150 ;  /* 0x0047c89601007387 */ /* 0x000fe40000100a00 */
[----:B----4-:R-:W-:Y:S01]  /*171730*/  IMAD.MOV.U32 R143, RZ, RZ, R211 ;  /* 0x000000ffff8f7224 */ /* 0x010fe200078e00d3 */
[----:B------:R-:W-:Y:S01]  /*171740*/  MOV R142, R204 ;  /* 0x000000cc008e7202 */ /* 0x000fe20000000f00 */
[----:B------:R-:W4:Y:S01]  /*171750*/  LDL.LU R211, [R1+0x2f80] ;  /* 0x002f800001d37983 */ /* 0x000f220000300800 */
[----:B------:R-:W4:Y:S01]  /*171760*/  LDL.LU R204, [R1+0x303c] ;  /* 0x00303c0001cc7983 */ /* 0x000f220000300800 */
        /* <DEDUP_REMOVED lines=30> */
[----:B------:R-:W-:Y:S01]  /*171950*/  STL.64 [R1+0x4770], R128 ;  /* 0x0047708001007387 */ /* 0x000fe20000100a00 */
[----:B------:R-:W-:Y:S02]  /*171960*/  STL.64 [R1+0x4768], R126 ;  /* 0x0047687e01007387 */ /* 0x000fe40000100a00 */
[----:B------:R-:W-:Y:S02]  /*171970*/  STL.64 [R1+0x4760], R124 ;  /* 0x0047607c01007387 */ /* 0x000fe40000100a00 */
[----:B------:R-:W-:Y:S02]  /*171980*/  STL.64 [R1+0x4758], R122 ;  /* 0x0047587a01007387 */ /* 0x000fe40000100a00 */
[----:B--2---:R-:W-:Y:S01]  /*171990*/  IMAD.MOV.U32 R115, RZ, RZ, R207 ;  /* 0x000000ffff737224 */ /* 0x004fe200078e00cf */
[----:B---3--:R-:W-:Y:S01]  /*1719a0*/  MOV R114, R197 ;  /* 0x000000c500727202 */ /* 0x008fe20000000f00 */
[----:B------:R-:W2:Y:S01]  /*1719b0*/  LDL.LU R207, [R1+0x1c6c] ;  /* 0x001c6c0001cf7983 */ /* 0x000ea20000300800 */
[----:B------:R-:W3:Y:S01]  /*1719c0*/  LDL.LU R197, [R1+0x2f84] ;  /* 0x002f840001c57983 */ /* 0x000ee20000300800 */
[----:B------:R-:W-:Y:S01]  /*1719d0*/  MOV R120, R214 ;  /* 0x000000d600787202 */ /* 0x000fe20000000f00 */
[----:B------:R-:W-:-:S05]  /*1719e0*/  IMAD.MOV.U32 R121, RZ, RZ, R213 ;  /* 0x000000ffff797224 */ /* 0x000fca00078e00d5 */
[----:B------:R-:W-:Y:S01]  /*1719f0*/  STL.64 [R1+0x4750], R120 ;  /* 0x0047507801007387 */ /* 0x000fe20000100a00 */
        /* <DEDUP_REMOVED lines=21> */
[----:B------:R-:W-:-:S02]  /*171b50*/  IMAD.MOV.U32 R119, RZ, RZ, R215 ;  /* 0x000000ffff777224 */ /* 0x000fc400078e00d7 */
[----:B------:R-:W3:Y:S01]  /*171b60*/  LDL.LU R214, [R1+0x1b34] ;  /* 0x001b340001d67983 */ /* 0x000ee20000300800 */
[----:B------:R-:W-:Y:S01]  /*171b70*/  MOV R118, R208 ;  /* 0x000000d000767202 */ /* 0x000fe20000000f00 */
[----:B------:R-:W3:Y:S01]  /*171b80*/  LDL.LU R215, [R1+0x10c4] ;  /* 0x0010c40001d77983 */ /* 0x000ee20000300800 */
[----:B------:R-:W-:Y:S02]  /*171b90*/  IMAD.MOV.U32 R117, RZ, RZ, R209 ;  /* 0x000000ffff757224 */ /* 0x000fe400078e00d1 */
[----:B------:R-:W3:Y:S01]  /*171ba0*/  LDL.LU R208, [R1+0x1b38] ;  /* 0x001b380001d07983 */ /* 0x000ee20000300800 */
[----:B------:R-:W-:Y:S01]  /*171bb0*/  MOV R116, R210 ;  /* 0x000000d200747202 */ /* 0x000fe20000000f00 */
[----:B------:R-:W3:Y:S01]  /*171bc0*/  LDL.LU R209, [R1+0x10c8] ;  /* 0x0010c80001d17983 */ /* 0x000ee20000300800 */
[----:B----4-:R-:W-:-:S03]  /*171bd0*/  IMAD.MOV.U32 R113, RZ, RZ, R211 ;  /* 0x000000ffff717224 */ /* 0x010fc600078e00d3 */
[----:B------:R-:W4:Y:S01]  /*171be0*/  LDL.LU R210, [R1+0x1b3c] ;  /* 0x001b3c0001d27983 */ /* 0x000f220000300800 */
[----:B------:R-:W-:-:S03]  /*171bf0*/  MOV R112, R204 ;  /* 0x000000cc00707202 */ /* 0x000fc60000000f00 */
[----:B------:R-:W4:Y:S01]  /*171c00*/  LDL.LU R211, [R1+0x100c] ;  /* 0x00100c0001d37983 */ /* 0x000f220000300800 */
[----:B------:R-:W4:Y:S02]  /*171c10*/  LDL.LU R204, [R1+0x10cc] ;  /* 0x0010cc0001cc7983 */ /* 0x000f240000300800 */
[----:B------:R-:W-:Y:S02]  /*171c20*/  STL.64 [R1+0x4748], R118 ;  /* 0x0047487601007387 */ /* 0x000fe40000100a00 */
[----:B--2---:R-:W-:Y:S01]  /*171c30*/  IMAD.MOV.U32 R111, RZ, RZ, R207 ;  /* 0x000000ffff6f7224 */ /* 0x004fe200078e00cf */
[----:B---3--:R-:W-:Y:S01]  /*171c40*/  MOV R110, R197 ;  /* 0x000000c5006e7202 */ /* 0x008fe20000000f00 */
[----:B------:R-:W2:Y:S01]  /*171c50*/  LDL.LU R207, [R1+0x1020] ;  /* 0x0010200001cf7983 */ /* 0x000ea20000300800 */
[----:B------:R-:W3:Y:S02]  /*171c60*/  LDL.LU R197, [R1+0x13e0] ;  /* 0x0013e00001c57983 */ /* 0x000ee40000300800 */
[----:B------:R-:W-:Y:S02]  /*171c70*/  STL.64 [R1+0x4740], R116 ;  /* 0x0047407401007387 */ /* 0x000fe40000100a00 */
[----:B------:R-:W-:Y:S01]  /*171c80*/  STL.64 [R1+0x4738], R114 ;  /* 0x0047387201007387 */ /* 0x000fe20000100a00 */
[----:B------:R-:W-:Y:S01]  /*171c90*/  STL.64 [R1+0x4730], R112 ;  /* 0x0047307001007387 */ /* 0x000fe20000100a00 */
        /* <DEDUP_REMOVED lines=27> */
[----:B------:R-:W-:Y:S01]  /*171e50*/  STL.64 [R1+0x46f0], R96 ;  /* 0x0046f06001007387 */ /* 0x000fe20000100a00 */
[----:B------:R-:W-:Y:S01]  /*171e60*/  MOV R88, R214 ;  /* 0x000000d600587202 */ /* 0x000fe20000000f00 */
[----:B------:R-:W-:Y:S01]  /*171e70*/  IMAD.MOV.U32 R89, RZ, RZ, R213 ;  /* 0x000000ffff597224 */ /* 0x000fe200078e00d5 */
[----:B------:R-:W-:Y:S01]  /*171e80*/  STL.64 [R1+0x46e8], R94 ;  /* 0x0046e85e01007387 */ /* 0x000fe20000100a00 */
[----:B------:R-:W-:Y:S02]  /*171e90*/  STL.64 [R1+0x46e0], R92 ;  /* 0x0046e05c01007387 */ /* 0x000fe40000100a00 */
[----:B------:R-:W-:Y:S02]  /*171ea0*/  STL.64 [R1+0x46d8], R90 ;  /* 0x0046d85a01007387 */ /* 0x000fe40000100a00 */
[----:B----4-:R-:W-:Y:S01]  /*171eb0*/  IMAD.MOV.U32 R83, RZ, RZ, R211 ;  /* 0x000000ffff537224 */ /* 0x010fe200078e00d3 */
        /* <DEDUP_REMOVED lines=37> */
[----:B------:R-:W3:Y:S01]  /*172110*/  LDL.LU R197, [R1+0xf8c] ;  /* 0x000f8c0001c57983 */ /* 0x000ee20000300800 */
[----:B-1----:R-:W-:Y:S01]  /*172120*/  MOV R58, R13 ;  /* 0x0000000d003a7202 */ /* 0x002fe20000000f00 */
[----:B------:R-:W-:-:S05]  /*172130*/  IMAD.MOV.U32 R59, RZ, RZ, R14 ;  /* 0x000000ffff3b7224 */ /* 0x000fca00078e000e */
[----:B------:R1:W-:Y:S02]  /*172140*/  LDGSTS.E [R56+0x15500], [R58.64], P1 ;  /* 0x155000003a387fae */ /* 0x0003e40008921844 */
[----:B-1----:R-:W-:Y:S01]  /*172150*/  MOV R58, R10 ;  /* 0x0000000a003a7202 */ /* 0x002fe20000000f00 */
[----:B------:R-:W-:-:S05]  /*172160*/  IMAD.MOV.U32 R59, RZ, RZ, R12 ;  /* 0x000000ffff3b7224 */ /* 0x000fca00078e000c */
[----:B------:R1:W-:Y:S04]  /*172170*/  LDGSTS.E [R56+0x16400], [R58.64], P0 ;  /* 0x164000003a387fae */ /* 0x0003e80008121844 */
[----:B------:R-:W-:Y:S01]  /*172180*/  STL.64 [R1+0x46c8], R86 ;  /* 0x0046c85601007387 */ /* 0x000fe20000100a00 */
[----:B-1----:R-:W-:Y:S01]  /*172190*/  IMAD.MOV.U32 R58, RZ, RZ, R7 ;  /* 0x000000ffff3a7224 */ /* 0x002fe200078e0007 */
[----:B------:R-:W-:Y:S01]  /*1721a0*/  MOV R59, R9 ;  /* 0x00000009003b7202 */ /* 0x000fe20000000f00 */
[----:B----4-:R-:W-:Y:S01]  /*1721b0*/  IMAD.MOV.U32 R79, RZ, RZ, R211 ;  /* 0x000000ffff4f7224 */ /* 0x010fe200078e00d3 */
[----:B------:R-:W-:Y:S01]  /*1721c0*/  MOV R78, R204 ;  /* 0x000000cc004e7202 */ /* 0x000fe20000000f00 */
[----:B------:R-:W4:Y:S04]  /*1721d0*/  LDL.LU R211, [R1+0xf48] ;  /* 0x000f480001d37983 */ /* 0x000f280000300800 */
[----:B------:R1:W-:Y:S01]  /*1721e0*/  LDGSTS.E [R56+0x16500], [R58.64], P1 ;  /* 0x165000003a387fae */ /* 0x0003e20008921844 */
[----:B------:R-:W4:Y:S01]  /*1721f0*/  LDL.LU R204, [R1+0xfa0] ;  /* 0x000fa00001cc7983 */ /* 0x000f220000300800 */
[----:B------:R-:W-:Y:S01]  /*172200*/  MOV R76, R180 ;  /* 0x000000b4004c7202 */ /* 0x000fe20000000f00 */
[----:B------:R-:W-:Y:S01]  /*172210*/  IMAD.MOV.U32 R77, RZ, RZ, R195 ;  /* 0x000000ffff4d7224 */ /* 0x000fe200078e00c3 */
[----:B------:R-:W-:Y:S01]  /*172220*/  STL.64 [R1+0x46c0], R84 ;  /* 0x0046c05401007387 */ /* 0x000fe20000100a00 */
[----:B------:R-:W-:Y:S01]  /*172230*/  MOV R74, R182 ;  /* 0x000000b6004a7202 */ /* 0x000fe20000000f00 */
[----:B------:R-:W-:-:S02]  /*172240*/  IMAD.MOV.U32 R75, RZ, RZ, R181 ;  /* 0x000000ffff4b7224 */ /* 0x000fc400078e00b5 */
[----:B-1----:R-:W-:Y:S01]  /*172250*/  IMAD.MOV.U32 R58, RZ, RZ, R5 ;  /* 0x000000ffff3a7224 */ /* 0x002fe200078e0005 */
[----:B------:R-:W-:Y:S01]  /*172260*/  MOV R59, R6 ;  /* 0x00000006003b7202 */ /* 0x000fe20000000f00 */
[----:B------:R-:W-:Y:S01]  /*172270*/  STL.64 [R1+0x46b8], R82 ;  /* 0x0046b85201007387 */ /* 0x000fe20000100a00 */
[----:B------:R-:W-:Y:S01]  /*172280*/  MOV R72, R188 ;  /* 0x000000bc00487202 */ /* 0x000fe20000000f00 */
[----:B------:R-:W-:Y:S02]  /*172290*/  IMAD.MOV.U32 R73, RZ, RZ, R183 ;  /* 0x000000ffff497224 */ /* 0x000fe400078e00b7 */
[----:B------:R1:W-:Y:S01]  /*1722a0*/  LDGSTS.E [R56+0x17400], [R58.64], P0 ;  /* 0x174000003a387fae */ /* 0x0003e20008121844 */
        /* <DEDUP_REMOVED lines=8> */
[----:B-1----:R-:W-:Y:S01]  /*172330*/  IMAD.MOV.U32 R58, RZ, RZ, R3 ;  /* 0x000000ffff3a7224 */ /* 0x002fe200078e0003 */
[----:B------:R-:W-:Y:S01]  /*172340*/  MOV R59, R4 ;  /* 0x00000004003b7202 */ /* 0x000fe20000000f00 */
[----:B------:R-:W-:Y:S01]  /*172350*/  IMAD.MOV.U32 R63, RZ, RZ, R185 ;  /* 0x000000ffff3f7224 */ /* 0x000fe200078e00b9 */
[----:B------:R-:W-:Y:S04]  /*172360*/  STL.64 [R1+0x4698], R74 ;  /* 0x0046984a01007387 */ /* 0x000fe80000100a00 */
[----:B------:R1:W-:Y:S01]  /*172370*/  LDGSTS.E [R56+0x17500], [R58.64], P1 ;  /* 0x175000003a387fae */ /* 0x0003e20008921844 */
[----:B------:R-:W-:Y:S01]  /*172380*/  MOV R60, R178 ;  /* 0x000000b2003c7202 */ /* 0x000fe20000000f00 */
[----:B------:R-:W-:-:S02]  /*172390*/  IMAD.MOV.U32 R61, RZ, RZ, R187 ;  /* 0x000000ffff3d7224 */ /* 0x000fc400078e00bb */
[----:B------:R-:W-:Y:S01]  /*1723a0*/  STL.64 [R1+0x4690], R72 ;  /* 0x0046904801007387 */ /* 0x000fe20000100a00 */
[----:B------:R-:W-:Y:S01]  /*1723b0*/  STL.64 [R1+0x4688], R66 ;  /* 0x0046884201007387 */ /* 0x000fe20000100a00 */
[----:B------:R-:W-:Y:S01]  /*1723c0*/  MOV R54, R218 ;  /* 0x000000da00367202 */ /* 0x000fe20000000f00 */
[----:B------:R-:W-:Y:S02]  /*1723d0*/  IMAD.MOV.U32 R55, RZ, RZ, R217 ;  /* 0x000000ffff377224 */ /* 0x000fe400078e00d9 */
[----:B------:R-:W-:Y:S01]  /*1723e0*/  STL.64 [R1+0x4680], R64 ;  /* 0x0046804001007387 */ /* 0x000fe20000100a00 */
[----:B------:R-:W-:Y:S01]  /*1723f0*/  MOV R52, R212 ;  /* 0x000000d400347202 */ /* 0x000fe20000000f00 */
[----:B------:R-:W-:Y:S01]  /*172400*/  IMAD.MOV.U32 R53, RZ, RZ, R219 ;  /* 0x000000ffff357224 */ /* 0x000fe200078e00db */
[----:B-1----:R-:W-:Y:S01]  /*172410*/  MOV R58, R216 ;  /* 0x000000d8003a7202 */ /* 0x002fe20000000f00 */
[----:B------:R-:W-:Y:S01]  /*172420*/  IMAD.MOV.U32 R59, RZ, RZ, R179 ;  /* 0x000000ffff3b7224 */ /* 0x000fe200078e00b3 */
[----:B------:R-:W-:Y:S01]  /*172430*/  STL.64 [R1+0x4678], R62 ;  /* 0x0046783e01007387 */ /* 0x000fe20000100a00 */
[----:B------:R-:W-:Y:S02]  /*172440*/  STL.64 [R1+0x4670], R60 ;  /* 0x0046703c01007387 */ /* 0x000fe40000100a00 */
[----:B--2---:R-:W-:Y:S01]  /*172450*/  IMAD.MOV.U32 R49, RZ, RZ, R207 ;  /* 0x000000ffff317224 */ /* 0x004fe200078e00cf */
[----:B------:R-:W-:Y:S01]  /*172460*/  STL.64 [R1+0x4668], R58 ;  /* 0x0046683a01007387 */ /* 0x000fe20000100a00 */
[----:B------:R-:W-:Y:S02]  /*172470*/  STL.64 [R1+0x4660], R54 ;  /* 0x0046603601007387 */ /* 0x000fe40000100a00 */
[----:B------:R-:W-:Y:S01]  /*172480*/  STL.64 [R1+0x4658], R52 ;  /* 0x0046583401007387 */ /* 0x000fe20000100a00 */
[----:B---3--:R-:W-:Y:S01]  /*172490*/  MOV R48, R197 ;  /* 0x000000c500307202 */ /* 0x008fe20000000f00 */
[----:B------:R-:W2:Y:S01]  /*1724a0*/  LDL.LU R207, [R1+0xf00] ;  /* 0x000f000001cf7983 */ /* 0x000ea20000300800 */
[----:B------:R-:W3:Y:S01]  /*1724b0*/  LDL.LU R197, [R1+0xf4c] ;  /* 0x000f4c0001c57983 */ /* 0x000ee20000300800 */
[----:B------:R-:W-:Y:S01]  /*1724c0*/  MOV R6, R214 ;  /* 0x000000d600067202 */ /* 0x000fe20000000f00 */
[----:B------:R-:W-:-:S02]  /*1724d0*/  IMAD.MOV.U32 R7, RZ, RZ, R213 ;  /* 0x000000ffff077224 */ /* 0x000fc400078e00d5 */
[----:B------:R-:W-:Y:S01]  /*1724e0*/  IMAD.MOV.U32 R51, RZ, RZ, R215 ;  /* 0x000000ffff337224 */ /* 0x000fe200078e00d7 */
[----:B------:R-:W-:Y:S01]  /*1724f0*/  MOV R50, R208 ;  /* 0x000000d000327202 */ /* 0x000fe20000000f00 */
[----:B------:R-:W-:Y:S01]  /*172500*/  IMAD.MOV.U32 R17, RZ, RZ, R209 ;  /* 0x000000ffff117224 */ /* 0x000fe200078e00d1 */
[----:B------:R-:W-:Y:S01]  /*172510*/  MOV R16, R210 ;  /* 0x000000d200107202 */ /* 0x000fe20000000f00 */
[----:B------:R1:W-:Y:S01]  /*172520*/  STL.64 [R1+0x4650], R6 ;  /* 0x0046500601007387 */ /* 0x0003e20000100a00 */
        /* <DEDUP_REMOVED lines=26> */
[----:B------:R1:W-:Y:S01]  /*1726d0*/  LDGSTS.E [R56+0x18400], [R174.64], P0 ;  /* 0x18400000ae387fae */ /* 0x0003e20008121844 */
[----:B------:R1:W-:Y:S02]  /*1726e0*/  LDGSTS.E [R56+0x18500], [R172.64], P1 ;  /* 0x18500000ac387fae */ /* 0x0003e40008921844 */
[----:B----4-:R-:W-:Y:S01]  /*1726f0*/  IMAD.MOV.U32 R47, RZ, RZ, R211 ;  /* 0x000000ffff2f7224 */ /* 0x010fe200078e00d3 */
[----:B------:R4:W-:Y:S01]  /*172700*/  LDGSTS.E [R56+0x19400], [R170.64], P0 ;  /* 0x19400000aa387fae */ /* 0x0009e20008121844 */
[----:B------:R-:W-:-:S03]  /*172710*/  MOV R46, R204 ;  /* 0x000000cc002e7202 */ /* 0x000fc60000000f00 */
[----:B------:R-:W4:Y:S01]  /*172720*/  LDL.LU R211, [R1+0xe40] ;  /* 0x000e400001d37983 */ /* 0x000f220000300800 */
[----:B------:R-:W4:Y:S02]  /*172730*/  LDL.LU R204, [R1+0xe80] ;  /* 0x000e800001cc7983 */ /* 0x000f240000300800 */
        /* <DEDUP_REMOVED lines=62> */
[----:B--2---:R-:W-:Y:S01]  /*172b20*/  IMAD.MOV.U32 R45, RZ, RZ, R207 ;  /* 0x000000ffff2d7224 */ /* 0x004fe200078e00cf */
[----:B---3--:R-:W-:-:S02]  /*172b30*/  MOV R44, R197 ;  /* 0x000000c5002c7202 */ /* 0x008fc40000000f00 */
[----:B------:R-:W2:Y:S01]  /*172b40*/  LDL.LU R207, [R1+0xe44] ;  /* 0x000e440001cf7983 */ /* 0x000ea20000300800 */
[----:B------:R-:W3:Y:S02]  /*172b50*/  LDL.LU R197, [R1+0xe84] ;  /* 0x000e840001c57983 */ /* 0x000ee40000300800 */
[----:B------:R1:W-:Y:S02]  /*172b60*/  STL.64 [R1+0x4640], R16 ;  /* 0x0046401001007387 */ /* 0x0003e40000100a00 */
        /* <DEDUP_REMOVED lines=16> */
[----:B------:R1:W-:Y:S01]  /*172c70*/  STL.64 [R1+0x4618], R12 ;  /* 0x0046180c01007387 */ /* 0x0003e20000100a00 */
        /* <DEDUP_REMOVED lines=8> */
[----:B------:R1:W-:Y:S01]  /*172d00*/  STL.64 [R1+0x4600], R14 ;  /* 0x0046000e01007387 */ /* 0x0003e20000100a00 */
        /* <DEDUP_REMOVED lines=12> */
[----:B----4-:R-:W-:Y:S01]  /*172dd0*/  MOV R22, R204 ;  /* 0x000000cc00167202 */ /* 0x010fe20000000f00 */
[----:B------:R-:W-:Y:S01]  /*172de0*/  IMAD.MOV.U32 R23, RZ, RZ, R211 ;  /* 0x000000ffff177224 */ /* 0x000fe200078e00d3 */
        /* <DEDUP_REMOVED lines=17> */
[----:B------:R-:W-:Y:S01]  /*172f00*/  LOP3.LUT R3, R205, 0x30, RZ, 0x3c, !PT ;  /* 0x00000030cd037812 */ /* 0x000fe200078e3cff */
[----:B------:R4:W-:Y:S01]  /*172f10*/  LDGSTS.E [R56+0x3e400], [R26.64], P0 ;  /* 0x3e4000001a387fae */ /* 0x0009e20008121844 */
[----:B------:R4:W-:Y:S02]  /*172f20*/  LDGSTS.E [R56+0x3e500], [R24.64], P1 ;  /* 0x3e50000018387fae */ /* 0x0009e40008921844 */
[----:B------:R4:W-:Y:S02]  /*172f30*/  LDGSTS.E [R56+0x3f400], [R22.64], P0 ;  /* 0x3f40000016387fae */ /* 0x0009e40008121844 */
[----:B--2---:R-:W-:Y:S01]  /*172f40*/  IMAD.MOV.U32 R21, RZ, RZ, R207 ;  /* 0x000000ffff157224 */ /* 0x004fe200078e00cf */
[----:B---3--:R-:W-:-:S05]  /*172f50*/  MOV R20, R197 ;  /* 0x000000c500147202 */ /* 0x008fca0000000f00 */
[----:B------:R-:W-:Y:S01]  /*172f60*/  STL.64 [R1+0x45b0], R20 ;  /* 0x0045b01401007387 */ /* 0x000fe20000100a00 */
[----:B-1----:R-:W2:Y:S02]  /*172f70*/  LDL.LU R6, [R1+0x5718] ;  /* 0x0057180001067983 */ /* 0x002ea40000300800 */
        /* <DEDUP_REMOVED lines=10> */
[----:B------:R4:W-:Y:S01]  /*173020*/  LDGSTS.E [R56+0x3f500], [R20.64], P1 ;  /* 0x3f50000014387fae */ /* 0x0009e20008921844 */
[----:B------:R-:W-:-:S03]  /*173030*/  LEA R3, R252, R3, 0x12 ;  /* 0x00000003fc037211 */ /* 0x000fc600078e90ff */
[----:B------:R-:W3:Y:S01]  /*173040*/  LDL.LU R13, [R1+0x5814] ;  /* 0x00581400010d7983 */ /* 0x000ee20000300800 */
[----:B------:R-:W-:Y:S01]  /*173050*/  IMAD.MOV.U32 R57, RZ, RZ, R18 ;  /* 0x000000ffff397224 */ /* 0x000fe200078e0012 */
[----:B----4-:R-:W-:Y:S02]  /*173060*/  MOV R56, R8 ;  /* 0x0000000800387202 */ /* 0x010fe40000000f00 */
[----:B------:R-:W4:Y:S04]  /*173070*/  LDL.LU R8, [R1+0x5898] ;  /* 0x0058980001087983 */ /* 0x000f280000300800 */
[----:B------:R1:W-:Y:S02]  /*173080*/  LDGSTS.E [R3+0x600], [R56.64], P0 ;  /* 0x0060000038037fae */ /* 0x0003e40008121844 */
[----:B-1----:R-:W-:Y:S01]  /*173090*/  IMAD.MOV.U32 R56, RZ, RZ, R11 ;  /* 0x000000ffff387224 */ /* 0x002fe200078e000b */
[-C--:B--2---:R-:W-:Y:S01]  /*1730a0*/  IADD3 R6, P2, R6, R198.reuse, RZ ;  /* 0x000000c606067210 */ /* 0x084fe20007f5e0ff */
[----:B---3--:R-:W-:Y:S01]  /*1730b0*/  IMAD.X R17, R17, 0x1, R2, P3 ;  /* 0x0000000111117824 */ /* 0x008fe200018e0602 */
[----:B------:R-:W-:-:S02]  /*1730c0*/  IADD3 R7, P3, R7, R198, RZ ;  /* 0x000000c607077210 */ /* 0x000fc40007f7e0ff */
[----:B------:R-:W-:Y:S01]  /*1730d0*/  IADD3.X R10, R10, R2, RZ, P2, !PT ;  /* 0x000000020a0a7210 */ /* 0x000fe200017fe4ff */
[----:B------:R-:W-:Y:S01]  /*1730e0*/  STL [R1+0x5718], R6 ;  /* 0x0057180601007387 */ /* 0x000fe20000100800 */
[----:B------:R1:W-:Y:S01]  /*1730f0*/  STL [R1+0x569c], R17 ;  /* 0x00569c1101007387 */ /* 0x0003e20000100800 */
[----:B------:R-:W-:Y:S02]  /*173100*/  MOV R57, R17 ;  /* 0x0000001100397202 */ /* 0x000fe40000000f00 */
[----:B------:R-:W-:Y:S01]  /*173110*/  IADD3 R12, P2, R12, R198, RZ ;  /* 0x000000c60c0c7210 */ /* 0x000fe20007f5e0ff */
[----:B------:R-:W-:Y:S02]  /*173120*/  IMAD.X R14, R14, 0x1, R2, P3 ;  /* 0x000000010e0e7824 */ /* 0x000fe400018e0602 */
[----:B------:R2:W-:Y:S04]  /*173130*/  LDGSTS.E [R3+0x700], [R56.64], P1 ;  /* 0x0070000038037fae */ /* 0x0005e80008921844 */
[----:B-1----:R-:W3:Y:S01]  /*173140*/  LDL.LU R17, [R1+0x581c] ;  /* 0x00581c0001117983 */ /* 0x002ee20000300800 */
[----:B------:R-:W-:Y:S02]  /*173150*/  STL [R1+0x5720], R7 ;  /* 0x0057200701007387 */ /* 0x000fe40000100800 */
[----:B------:R1:W-:Y:S02]  /*173160*/  STL [R1+0x5714], R10 ;  /* 0x0057140a01007387 */ /* 0x0003e40000100800 */
[----:B------:R-:W3:Y:S01]  /*173170*/  LDL.LU R11, [R1+0x58a0] ;  /* 0x0058a000010b7983 */ /* 0x000ee20000300800 */
[----:B--2---:R-:W-:Y:S01]  /*173180*/  MOV R56, R6 ;  /* 0x0000000600387202 */ /* 0x004fe20000000f00 */
[----:B------:R-:W-:-:S02]  /*173190*/  IMAD.MOV.U32 R57, RZ, RZ, R10 ;  /* 0x000000ffff397224 */ /* 0x000fc400078e000a */
[----:B-1----:R-:W2:Y:S01]  /*1731a0*/  LDL.LU R10, [R1+0x5894] ;  /* 0x00589400010a7983 */ /* 0x002ea20000300800 */
[----:B------:R-:W-:Y:S02]  /*1731b0*/  STL [R1+0x5798], R12 ;  /* 0x0057980c01007387 */ /* 0x000fe40000100800 */
[----:B------:R1:W-:Y:S01]  /*1731c0*/  STL [R1+0x571c], R14 ;  /* 0x00571c0e01007387 */ /* 0x0003e20000100800 */
[----:B------:R1:W-:Y:S01]  /*1731d0*/  LDGSTS.E [R3+0x1600], [R56.64], P0 ;  /* 0x0160000038037fae */ /* 0x0003e20008121844 */
[----:B------:R-:W2:Y:S01]  /*1731e0*/  LDL.LU R6, [R1+0x5918] ;  /* 0x0059180001067983 */ /* 0x000ea20000300800 */
[----:B-1----:R-:W-:Y:S02]  /*1731f0*/  MOV R57, R14 ;  /* 0x0000000e00397202 */ /* 0x002fe40000000f00 */
[----:B------:R-:W2:Y:S01]  /*173200*/  LDL.LU R14, [R1+0x589c] ;  /* 0x00589c00010e7983 */ /* 0x000ea20000300800 */
[----:B------:R-:W-:Y:S02]  /*173210*/  IADD3 R4, P3, R4, R198, RZ ;  /* 0x000000c604047210 */ /* 0x000fe40007f7e0ff */
[----:B------:R-:W-:Y:S01]  /*173220*/  IADD3.X R16, R16, R2, RZ, P2, !PT ;  /* 0x0000000210107210 */ /* 0x000fe200017fe4ff */
[----:B------:R-:W-:Y:S01]  /*173230*/  IMAD.MOV.U32 R56, RZ, RZ, R7 ;  /* 0x000000ffff387224 */ /* 0x000fe200078e0007 */
[----:B------:R-:W-:Y:S01]  /*173240*/  IADD3 R5, P2, R5, R198, RZ ;  /* 0x000000c605057210 */ /* 0x000fe20007f5e0ff */
[----:B------:R-:W-:Y:S02]  /*173250*/  STL [R1+0x57a0], R4 ;  /* 0x0057a00401007387 */ /* 0x000fe40000100800 */
[----:B------:R1:W-:Y:S02]  /*173260*/  STL [R1+0x5794], R16 ;  /* 0x0057941001007387 */ /* 0x0003e40000100800 */
[----:B------:R-:W2:Y:S01]  /*173270*/  LDL.LU R7, [R1+0x5920] ;  /* 0x0059200001077983 */ /* 0x000ea20000300800 */
[----:B------:R1:W-:Y:S01]  /*173280*/  LDGSTS.E [R3+0x1700], [R56.64], P1 ;  /* 0x0170000038037fae */ /* 0x0003e20008921844 */
[----:B------:R-:W-:-:S02]  /*173290*/  IMAD.X R15, R15, 0x1, R2, P3 ;  /* 0x000000010f0f7824 */ /* 0x000fc400018e0602 */
[----:B------:R-:W2:Y:S01]  /*1732a0*/  LDL.LU R18, [R1+0x5914] ;  /* 0x0059140001127983 */ /* 0x000ea20000300800 */
[----:B------:R-:W-:Y:S01]  /*1732b0*/  IADD3 R9, P3, R9, R198, RZ ;  /* 0x000000c609097210 */ /* 0x000fe20007f7e0ff */
[----:B------:R-:W-:Y:S01]  /*1732c0*/  STL [R1+0x5818], R5 ;  /* 0x0058180501007387 */ /* 0x000fe20000100800 */
[----:B------:R-:W-:Y:S01]  /*1732d0*/  IADD3.X R13, R13, R2, RZ, P2, !PT ;  /* 0x000000020d0d7210 */ /* 0x000fe200017fe4ff */
[----:B------:R4:W-:Y:S01]  /*1732e0*/  STL [R1+0x579c], R15 ;  /* 0x00579c0f01007387 */ /* 0x0009e20000100800 */
[----:B-1----:R-:W-:Y:S01]  /*1732f0*/  MOV R56, R12 ;  /* 0x0000000c00387202 */ /* 0x002fe20000000f00 */
[----:B------:R-:W-:Y:S01]  /*173300*/  IMAD.MOV.U32 R57, RZ, RZ, R16 ;  /* 0x000000ffff397224 */ /* 0x000fe200078e0010 */
[----:B------:R-:W2:Y:S01]  /*173310*/  LDL.LU R12, [R1+0x54b8] ;  /* 0x0054b800010c7983 */ /* 0x000ea20000300800 */
[----:B------:R-:W2:Y:S02]  /*173320*/  LDL.LU R16, [R1+0x591c] ;  /* 0x00591c0001107983 */ /* 0x000ea40000300800 */
[----:B------:R-:W-:Y:S01]  /*173330*/  STL [R1+0x5820], R9 ;  /* 0x0058200901007387 */ /* 0x000fe20000100800 */
[----:B------:R1:W-:Y:S01]  /*173340*/  LDGSTS.E [R3+0x2600], [R56.64], P0 ;  /* 0x0260000038037fae */ /* 0x0003e20008121844 */
[----:B------:R1:W-:Y:S01]  /*173350*/  STL [R1+0x5814], R13 ;  /* 0x0058140d01007387 */ /* 0x0003e20000100800 */
[----:B----4-:R-:W-:Y:S01]  /*173360*/  IADD3 R8, P2, R8, R198, RZ ;  /* 0x000000c608087210 */ /* 0x010fe20007f5e0ff */
[----:B-1----:R-:W-:Y:S01]  /*173370*/  IMAD.MOV.U32 R56, RZ, RZ, R4 ;  /* 0x000000ffff387224 */ /* 0x002fe200078e0004 */
[----:B------:R-:W-:-:S02]  /*173380*/  MOV R57, R15 ;  /* 0x0000000f00397202 */ /* 0x000fc40000000f00 */
[----:B------:R-:W4:Y:S01]  /*173390*/  LDL.LU R15, [R1+0x54b4] ;  /* 0x0054b400010f7983 */ /* 0x000f220000300800 */
[----:B------:R-:W4:Y:S03]  /*1733a0*/  LDL.LU R4, [R1+0x54c0] ;  /* 0x0054c00001047983 */ /* 0x000f260000300800 */
[----:B------:R1:W-:Y:S02]  /*1733b0*/  LDGSTS.E [R3+0x2700], [R56.64], P1 ;  /* 0x0270000038037fae */ /* 0x0003e40008921844 */
[----:B-1----:R-:W-:Y:S01]  /*1733c0*/  MOV R56, R5 ;  /* 0x0000000500387202 */ /* 0x002fe20000000f00 */
[----:B------:R-:W-:Y:S02]  /*1733d0*/  IMAD.MOV.U32 R57, RZ, RZ, R13 ;  /* 0x000000ffff397224 */ /* 0x000fe400078e000d */
[----:B------:R-:W4:Y:S01]  /*1733e0*/  LDL.LU R13, [R1+0x54bc] ;  /* 0x0054bc00010d7983 */ /* 0x000f220000300800 */
[----:B------:R-:W-:Y:S03]  /*1733f0*/  STL [R1+0x5898], R8 ;  /* 0x0058980801007387 */ /* 0x000fe60000100800 */
[----:B------:R1:W-:Y:S02]  /*173400*/  LDGSTS.E [R3+0x3600], [R56.64], P0 ;  /* 0x0360000038037fae */ /* 0x0003e40008121844 */
[----:B-1----:R-:W-:-:S02]  /*173410*/  IMAD.MOV.U32 R56, RZ, RZ, R9 ;  /* 0x000000ffff387224 */ /* 0x002fc400078e0009 */
[----:B---3--:R-:W-:Y:S01]  /*173420*/  IMAD.X R17, R17, 0x1, R2, P3 ;  /* 0x0000000111117824 */ /* 0x008fe200018e0602 */
[----:B------:R-:W-:-:S04]  /*173430*/  IADD3 R11, P3, R11, R198, RZ ;  /* 0x000000c60b0b7210 */ /* 0x000fc80007f7e0ff */
[----:B------:R1:W-:Y:S01]  /*173440*/  STL [R1+0x581c], R17 ;  /* 0x00581c1101007387 */ /* 0x0003e20000100800 */
[----:B------:R-:W3:Y:S01]  /*173450*/  LDL.LU R5, [R1+0x5538] ;  /* 0x0055380001057983 */ /* 0x000ee20000300800 */
[----:B------:R-:W-:Y:S02]  /*173460*/  MOV R57, R17 ;  /* 0x0000001100397202 */ /* 0x000fe40000000f00 */
[----:B--2---:R-:W-:-:S03]  /*173470*/  IADD3.X R10, R10, R2, RZ, P2, !PT ;  /* 0x000000020a0a7210 */ /* 0x004fc600017fe4ff */
[----:B------:R2:W-:Y:S04]  /*173480*/  LDGSTS.E [R3+0x3700], [R56.64], P1 ;  /* 0x0370000038037fae */ /* 0x0005e80008921844 */
[----:B-1----:R-:W3:Y:S01]  /*173490*/  LDL.LU R17, [R1+0x5534] ;  /* 0x0055340001117983 */ /* 0x002ee20000300800 */
[----:B------:R-:W-:Y:S02]  /*1734a0*/  STL [R1+0x58a0], R11 ;  /* 0x0058a00b01007387 */ /* 0x000fe40000100800 */
[----:B------:R1:W-:Y:S01]  /*1734b0*/  STL [R1+0x5894], R10 ;  /* 0x0058940a01007387 */ /* 0x0003e20000100800 */
[----:B------:R-:W-:Y:S01]  /*1734c0*/  IADD3 R6, P2, R6, R198, RZ ;  /* 0x000000c606067210 */ /* 0x000fe20007f5e0ff */
[----:B------:R-:W3:Y:S01]  /*1734d0*/  LDL.LU R9, [R1+0x5540] ;  /* 0x0055400001097983 */ /* 0x000ee20000300800 */
[----:B--2---:R-:W-:-:S03]  /*1734e0*/  IMAD.MOV.U32 R57, RZ, RZ, R10 ;  /* 0x000000ffff397224 */ /* 0x004fc600078e000a */
[----:B-1----:R-:W2:Y:S01]  /*1734f0*/  LDL.LU R10, [R1+0x553c] ;  /* 0x00553c00010a7983 */ /* 0x002ea20000300800 */
[----:B------:R-:W-:Y:S02]  /*173500*/  IMAD.X R14, R14, 0x1, R2, P3 ;  /* 0x000000010e0e7824 */ /* 0x000fe400018e0602 */
[----:B------:R-:W-:Y:S01]  /*173510*/  STL [R1+0x5918], R6 ;  /* 0x0059180601007387 */ /* 0x000fe20000100800 */
[----:B------:R-:W-:Y:S02]  /*173520*/  MOV R56, R8 ;  /* 0x0000000800387202 */ /* 0x000fe40000000f00 */
[----:B------:R1:W-:Y:S01]  /*173530*/  STL [R1+0x589c], R14 ;  /* 0x00589c0e01007387 */ /* 0x0003e20000100800 */
[----:B------:R-:W2:Y:S03]  /*173540*/  LDL.LU R8, [R1+0x55b8] ;  /* 0x0055b80001087983 */ /* 0x000ea60000300800 */
[----:B------:R1:W-:Y:S01]  /*173550*/  LDGSTS.E [R3+0x4600], [R56.64], P0 ;  /* 0x0460000038037fae */ /* 0x0003e20008121844 */
[----:B------:R-:W-:-:S02]  /*173560*/  IADD3 R7, P3, R7, R198, RZ ;  /* 0x000000c607077210 */ /* 0x000fc40007f7e0ff */
[----:B------:R-:W-:Y:S01]  /*173570*/  IADD3.X R18, R18, R2, RZ, P2, !PT ;  /* 0x0000000212127210 */ /* 0x000fe200017fe4ff */
[----:B-1----:R-:W-:Y:S01]  /*173580*/  IMAD.MOV.U32 R56, RZ, RZ, R11 ;  /* 0x000000ffff387224 */ /* 0x002fe200078e000b */
[----:B------:R-:W-:Y:S01]  /*173590*/  MOV R57, R14 ;  /* 0x0000000e00397202 */ /* 0x000fe20000000f00 */
[----:B------:R-:W2:Y:S01]  /*1735a0*/  LDL.LU R11, [R1+0x55b4] ;  /* 0x0055b400010b7983 */ /* 0x000ea20000300800 */
[----:B------:R-:W-:Y:S02]  /*1735b0*/  STL [R1+0x5920], R7 ;  /* 0x0059200701007387 */ /* 0x000fe40000100800 */
[----:B------:R-:W-:Y:S01]  /*1735c0*/  STL [R1+0x5914], R18 ;  /* 0x0059141201007387 */ /* 0x000fe20000100800 */
[----:B------:R-:W-:Y:S01]  /*1735d0*/  IADD3 R12, P2, R12, R198, RZ ;  /* 0x000000c60c0c7210 */ /* 0x000fe20007f5e0ff */
[----:B------:R1:W-:Y:S04]  /*1735e0*/  LDGSTS.E [R3+0x4700], [R56.64], P1 ;  /* 0x0470000038037fae */ /* 0x0003e80008921844 */
[----:B------:R-:W2:Y:S01]  /*1735f0*/  LDL.LU R14, [R1+0x55c0] ;  /* 0x0055c000010e7983 */ /* 0x000ea20000300800 */
[----:B------:R-:W-:Y:S01]  /*173600*/  IMAD.X R16, R16, 0x1, R2, P3 ;  /* 0x0000000110107824 */ /* 0x000fe200018e0602 */
[----:B-1----:R-:W-:Y:S01]  /*173610*/  MOV R56, R6 ;  /* 0x0000000600387202 */ /* 0x002fe20000000f00 */
[----:B------:R-:W-:Y:S01]  /*173620*/  IMAD.MOV.U32 R57, RZ, RZ, R18 ;  /* 0x000000ffff397224 */ /* 0x000fe200078e0012 */
[----:B------:R-:W2:Y:S01]  /*173630*/  LDL.LU R6, [R1+0x5638] ;  /* 0x0056380001067983 */ /* 0x000ea20000300800 */
[----:B------:R-:W-:Y:S02]  /*173640*/  STL [R1+0x54b8], R12 ;  /* 0x0054b80c01007387 */ /* 0x000fe40000100800 */
[----:B------:R1:W-:Y:S01]  /*173650*/  STL [R1+0x591c], R16 ;  /* 0x00591c1001007387 */ /* 0x0003e20000100800 */
[----:B----4-:R-:W-:Y:S01]  /*173660*/  IADD3.X R15, R15, R2, RZ, P2, !PT ;  /* 0x000000020f0f7210 */ /* 0x010fe200017fe4ff */
[----:B------:R4:W-:Y:S01]  /*173670*/  LDGSTS.E [R3+0x5600], [R56.64], P0 ;  /* 0x0560000038037fae */ /* 0x0009e20008121844 */
[----:B------:R-:W-:Y:S01]  /*173680*/  IADD3 R4, P3, R4, R198, RZ ;  /* 0x000000c604047210 */ /* 0x000fe20007f7e0ff */
[----:B----4-:R-:W-:Y:S01]  /*173690*/  IMAD.MOV.U32 R56, RZ, RZ, R7 ;  /* 0x000000ffff387224 */ /* 0x010fe200078e0007 */
[----:B------:R-:W-:-:S02]  /*1736a0*/  MOV R57, R16 ;  /* 0x0000001000397202 */ /* 0x000fc40000000f00 */
[----:B-1----:R-:W2:Y:S01]  /*1736b0*/  LDL.LU R16, [R1+0x55bc] ;  /* 0x0055bc0001107983 */ /* 0x002ea20000300800 */
[----:B------:R-:W-:Y:S02]  /*1736c0*/  STL [R1+0x54c0], R4 ;  /* 0x0054c00401007387 */ /* 0x000fe40000100800 */
[----:B------:R1:W-:Y:S01]  /*1736d0*/  STL [R1+0x54b4], R15 ;  /* 0x0054b40f01007387 */ /* 0x0003e20000100800 */
[----:B------:R1:W-:Y:S01]  /*1736e0*/  LDGSTS.E [R3+0x5700], [R56.64], P1 ;  /* 0x0570000038037fae */ /* 0x0003e20008921844 */
[----:B------:R-:W2:Y:S02]  /*1736f0*/  LDL.LU R7, [R1+0x5640] ;  /* 0x0056400001077983 */ /* 0x000ea40000300800 */
[----:B------:R-:W-:Y:S01]  /*173700*/  IMAD.X R13, R13, 0x1, R2, P3 ;  /* 0x000000010d0d7824 */ /* 0x000fe200018e0602 */
[----:B-1----:R-:W-:Y:S01]  /*173710*/  MOV R56, R12 ;  /* 0x0000000c00387202 */ /* 0x002fe20000000f00 */
[----:B------:R-:W-:Y:S02]  /*173720*/  IMAD.MOV.U32 R57, RZ, RZ, R15 ;  /* 0x000000ffff397224 */ /* 0x000fe400078e000f */
[----:B------:R-:W2:Y:S04]  /*173730*/  LDL.LU R15, [R1+0x5634] ;  /* 0x00563400010f7983 */ /* 0x000ea80000300800 */
[----:B------:R1:W-:Y:S02]  /*173740*/  LDGSTS.E [R3+0x6600], [R56.64], P0 ;  /* 0x0660000038037fae */ /* 0x0003e40008121844 */
[----:B-1----:R-:W-:Y:S01]  /*173750*/  IMAD.MOV.U32 R56, RZ, RZ, R4 ;  /* 0x000000ffff387224 */ /* 0x002fe200078e0004 */
[----:B------:R-:W-:-:S05]  /*173760*/  MOV R57, R13 ;  /* 0x0000000d00397202 */ /* 0x000fca0000000f00 */
[----:B------:R1:W-:Y:S01]  /*173770*/  LDGSTS.E [R3+0x6700], [R56.64], P1 ;  /* 0x0670000038037fae */ /* 0x0003e20008921844 */
[----:B---3--:R-:W-:-:S05]  /*173780*/  IADD3 R5, P2, R5, R198, RZ ;  /* 0x000000c605057210 */ /* 0x008fca0007f5e0ff */
[----:B------:R-:W-:Y:S01]  /*173790*/  STL [R1+0x5538], R5 ;  /* 0x0055380501007387 */ /* 0x000fe20000100800 */
[----:B------:R3:W-:Y:S02]  /*1737a0*/  STL [R1+0x54bc], R13 ;  /* 0x0054bc0d01007387 */ /* 0x0007e40000100800 */
[----:B------:R-:W4:Y:S01]  /*1737b0*/  LDL.LU R12, [R1+0x4ef0] ;  /* 0x004ef000010c7983 */ /* 0x000f220000300800 */
[----:B------:R-:W-:Y:S02]  /*1737c0*/  IADD3.X R17, R17, R2, RZ, P2, !PT ;  /* 0x0000000211117210 */ /* 0x000fe400017fe4ff */
[----:B------:R-:W-:Y:S01]  /*1737d0*/  IADD3 R9, P3, R9, R198, RZ ;  /* 0x000000c609097210 */ /* 0x000fe20007f7e0ff */
[----:B---3--:R-:W3:Y:S04]  /*1737e0*/  LDL.LU R13, [R1+0x563c] ;  /* 0x00563c00010d7983 */ /* 0x008ee80000300800 */
[----:B------:R2:W-:Y:S02]  /*1737f0*/  STL [R1+0x5540], R9 ;  /* 0x0055400901007387 */ /* 0x0005e40000100800 */
[----:B------:R2:W-:Y:S02]  /*173800*/  STL [R1+0x5534], R17 ;  /* 0x0055341101007387 */ /* 0x0005e40000100800 */
[----:B------:R-:W3:Y:S01]  /*173810*/  LDL.LU R4, [R1+0x4ef8] ;  /* 0x004ef80001047983 */ /* 0x000ee20000300800 */
[----:B-1----:R-:W-:Y:S01]  /*173820*/  MOV R56, R5 ;  /* 0x0000000500387202 */ /* 0x002fe20000000f00 */
[----:B--2---:R-:W-:-:S02]  /*173830*/  IMAD.X R10, R10, 0x1, R2, P3 ;  /* 0x000000010a0a7824 */ /* 0x004fc400018e0602 */
[----:B------:R-:W-:Y:S01]  /*173840*/  IMAD.MOV.U32 R57, RZ, RZ, R17 ;  /* 0x000000ffff397224 */ /* 0x000fe200078e0011 */
[----:B------:R-:W2:Y:S04]  /*173850*/  LDL.LU R18, [R1+0x4eec] ;  /* 0x004eec0001127983 */ /* 0x000ea80000300800 */
[----:B------:R1:W-:Y:S01]  /*173860*/  LDGSTS.E [R3+0x7600], [R56.64], P0 ;  /* 0x0760000038037fae */ /* 0x0003e20008121844 */
[----:B------:R-:W-:-:S05]  /*173870*/  IADD3 R8, P2, R8, R198, RZ ;  /* 0x000000c608087210 */ /* 0x000fca0007f5e0ff */
[----:B------:R-:W-:Y:S01]  /*173880*/  STL [R1+0x55b8], R8 ;  /* 0x0055b80801007387 */ /* 0x000fe20000100800 */
[----:B------:R1:W-:Y:S02]  /*173890*/  STL [R1+0x553c], R10 ;  /* 0x00553c0a01007387 */ /* 0x0003e40000100800 */
[----:B------:R-:W2:Y:S02]  /*1738a0*/  LDL.LU R5, [R1+0x4f70] ;  /* 0x004f700001057983 */ /* 0x000ea40000300800 */
[----:B-1----:R-:W-:Y:S02]  /*1738b0*/  IMAD.MOV.U32 R56, RZ, RZ, R9 ;  /* 0x000000ffff387224 */ /* 0x002fe400078e0009 */
[----:B------:R-:W2:Y:S01]  /*1738c0*/  LDL.LU R9, [R1+0x4ef4] ;  /* 0x004ef40001097983 */ /* 0x000ea20000300800 */
[----:B------:R-:W-:Y:S02]  /*1738d0*/  MOV R57, R10 ;  /* 0x0000000a00397202 */ /* 0x000fe40000000f00 */
[----:B------:R-:W-:-:S03]  /*1738e0*/  IADD3.X R11, R11, R2, RZ, P2, !PT ;  /* 0x000000020b0b7210 */ /* 0x000fc600017fe4ff */
[----:B------:R1:W-:Y:S01]  /*1738f0*/  LDGSTS.E [R3+0x7700], [R56.64], P1 ;  /* 0x0770000038037fae */ /* 0x0003e20008921844 */
[----:B------:R-:W-:-:S05]  /*173900*/  IADD3 R14, P3, R14, R198, RZ ;  /* 0x000000c60e0e7210 */ /* 0x000fca0007f7e0ff */
[----:B------:R-:W-:Y:S01]  /*173910*/  STL [R1+0x55c0], R14 ;  /* 0x0055c00e01007387 */ /* 0x000fe20000100800 */
[----:B------:R1:W-:Y:S02]  /*173920*/  STL [R1+0x55b4], R11 ;  /* 0x0055b40b01007387 */ /* 0x0003e40000100800 */
[----:B------:R-:W2:Y:S02]  /*173930*/  LDL.LU R17, [R1+0x4f6c] ;  /* 0x004f6c0001117983 */ /* 0x000ea40000300800 */
[----:B------:R-:W2:Y:S01]  /*173940*/  LDL.LU R10, [R1+0x4f78] ;  /* 0x004f7800010a7983 */ /* 0x000ea20000300800 */
[----:B-1----:R-:W-:Y:S01]  /*173950*/  MOV R56, R8 ;  /* 0x0000000800387202 */ /* 0x002fe20000000f00 */
[----:B------:R-:W-:Y:S01]  /*173960*/  IMAD.MOV.U32 R57, RZ, RZ, R11 ;  /* 0x000000ffff397224 */ /* 0x000fe200078e000b */
[----:B------:R-:W-:-:S04]  /*173970*/  IADD3 R6, P2, R6, R198, RZ ;  /* 0x000000c606067210 */ /* 0x000fc80007f5e0ff */
[----:B------:R1:W-:Y:S04]  /*173980*/  LDGSTS.E [R3+0x8600], [R56.64], P0 ;  /* 0x0860000038037fae */ /* 0x0003e80008121844 */
[----:B------:R-:W2:Y:S01]  /*173990*/  LDL.LU R11, [R1+0x4f74] ;  /* 0x004f7400010b7983 */ /* 0x000ea20000300800 */
[----:B------:R-:W-:Y:S02]  /*1739a0*/  STL [R1+0x5638], R6 ;  /* 0x0056380601007387 */ /* 0x000fe40000100800 */
[----:B------:R-:W-:Y:S02]  /*1739b0*/  IMAD.X R16, R16, 0x1, R2, P3 ;  /* 0x0000000110107824 */ /* 0x000fe400018e0602 */
[----:B-1----:R-:W-:-:S03]  /*1739c0*/  IMAD.MOV.U32 R56, RZ, RZ, R14 ;  /* 0x000000ffff387224 */ /* 0x002fc600078e000e */
[----:B------:R-:W-:Y:S01]  /*1739d0*/  MOV R57, R16 ;  /* 0x0000001000397202 */ /* 0x000fe20000000f00 */
[----:B------:R1:W-:Y:S01]  /*1739e0*/  STL [R1+0x55bc], R16 ;  /* 0x0055bc1001007387 */ /* 0x0003e20000100800 */
[----:B------:R-:W-:Y:S01]  /*1739f0*/  IADD3 R7, P3, R7, R198, RZ ;  /* 0x000000c607077210 */ /* 0x000fe20007f7e0ff */
[----:B------:R-:W2:Y:S02]  /*173a00*/  LDL.LU R8, [R1+0x4ff0] ;  /* 0x004ff00001087983 */ /* 0x000ea40000300800 */
[----:B------:R1:W-:Y:S04]  /*173a10*/  LDGSTS.E [R3+0x8700], [R56.64], P1 ;  /* 0x0870000038037fae */ /* 0x0003e80008921844 */
[----:B-1----:R-:W2:Y:S01]  /*173a20*/  LDL.LU R16, [R1+0x4fec] ;  /* 0x004fec0001107983 */ /* 0x002ea20000300800 */
[----:B------:R-:W-:Y:S01]  /*173a30*/  IADD3.X R15, R15, R2, RZ, P2, !PT ;  /* 0x000000020f0f7210 */ /* 0x000fe200017fe4ff */
[----:B------:R-:W-:Y:S01]  /*173a40*/  STL [R1+0x5640], R7 ;  /* 0x0056400701007387 */ /* 0x000fe20000100800 */
[----:B------:R-:W-:-:S03]  /*173a50*/  MOV R56, R6 ;  /* 0x0000000600387202 */ /* 0x000fc60000000f00 */
[----:B------:R-:W-:Y:S01]  /*173a60*/  IMAD.MOV.U32 R57, RZ, RZ, R15 ;  /* 0x000000ffff397224 */ /* 0x000fe200078e000f */
[----:B------:R1:W-:Y:S01]  /*173a70*/  STL [R1+0x5634], R15 ;  /* 0x0056340f01007387 */ /* 0x0003e20000100800 */
[----:B------:R-:W2:Y:S03]  /*173a80*/  LDL.LU R14, [R1+0x4ff8] ;  /* 0x004ff800010e7983 */ /* 0x000ea60000300800 */
[----:B------:R1:W-:Y:S04]  /*173a90*/  LDGSTS.E [R3+0x9600], [R56.64], P0 ;  /* 0x0960000038037fae */ /* 0x0003e80008121844 */
[----:B-1----:R-:W2:Y:S01]  /*173aa0*/  LDL.LU R15, [R1+0x4ff4] ;  /* 0x004ff400010f7983 */ /* 0x002ea20000300800 */
[----:B------:R-:W-:Y:S01]  /*173ab0*/  IMAD.MOV.U32 R56, RZ, RZ, R7 ;  /* 0x000000ffff387224 */ /* 0x000fe200078e0007 */
[----:B----4-:R-:W-:Y:S01]  /*173ac0*/  IADD3 R12, P2, R12, R198, RZ ;  /* 0x000000c60c0c7210 */ /* 0x010fe20007f5e0ff */
[----:B---3--:R-:W-:-:S04]  /*173ad0*/  IMAD.X R13, R13, 0x1, R2, P3 ;  /* 0x000000010d0d7824 */ /* 0x008fc800018e0602 */
[----:B------:R-:W-:Y:S01]  /*173ae0*/  STL [R1+0x4ef0], R12 ;  /* 0x004ef00c01007387 */ /* 0x000fe20000100800 */
[----:B------:R-:W-:Y:S02]  /*173af0*/  IADD3 R4, P3, R4, R198, RZ ;  /* 0x000000c604047210 */ /* 0x000fe40007f7e0ff */
[----:B------:R-:W-:Y:S01]  /*173b00*/  MOV R57, R13 ;  /* 0x0000000d00397202 */ /* 0x000fe20000000f00 */
[----:B------:R1:W-:Y:S01]  /*173b10*/  STL [R1+0x563c], R13 ;  /* 0x00563c0d01007387 */ /* 0x0003e20000100800 */
[----:B--2---:R-:W-:-:S03]  /*173b20*/  IADD3.X R18, R18, R2, RZ, P2, !PT ;  /* 0x0000000212127210 */ /* 0x004fc600017fe4ff */
[----:B------:R-:W2:Y:S04]  /*173b30*/  LDL.LU R6, [R1+0x5070] ;  /* 0x0050700001067983 */ /* 0x000ea80000300800 */
[----:B------:R3:W-:Y:S04]  /*173b40*/  LDGSTS.E [R3+0x9700], [R56.64], P1 ;  /* 0x0970000038037fae */ /* 0x0007e80008921844 */
[----:B-1----:R-:W4:Y:S01]  /*173b50*/  LDL.LU R13, [R1+0x506c] ;  /* 0x00506c00010d7983 */ /* 0x002f220000300800 */
[----:B------:R-:W-:Y:S02]  /*173b60*/  STL [R1+0x4ef8], R4 ;  /* 0x004ef80401007387 */ /* 0x000fe40000100800 */
[----:B------:R-:W-:Y:S02]  /*173b70*/  STL [R1+0x4eec], R18 ;  /* 0x004eec1201007387 */ /* 0x000fe40000100800 */
[----:B------:R-:W4:Y:S01]  /*173b80*/  LDL.LU R7, [R1+0x5078] ;  /* 0x0050780001077983 */ /* 0x000f220000300800 */
[----:B------:R-:W-:-:S02]  /*173b90*/  IADD3 R5, P2, R5, R198, RZ ;  /* 0x000000c605057210 */ /* 0x000fc40007f5e0ff */
[----:B---3--:R-:W-:Y:S01]  /*173ba0*/  MOV R56, R12 ;  /* 0x0000000c00387202 */ /* 0x008fe20000000f00 */
[----:B------:R-:W-:Y:S01]  /*173bb0*/  IMAD.MOV.U32 R57, RZ, RZ, R18 ;  /* 0x000000ffff397224 */ /* 0x000fe200078e0012 */
[----:B------:R-:W2:Y:S01]  /*173bc0*/  LDL.LU R12, [R1+0x50f0] ;  /* 0x0050f000010c7983 */ /* 0x000ea20000300800 */
[----:B------:R-:W-:Y:S02]  /*173bd0*/  IMAD.X R9, R9, 0x1, R2, P3 ;  /* 0x0000000109097824 */ /* 0x000fe400018e0602 */
[----:B------:R-:W-:Y:S01]  /*173be0*/  STL [R1+0x4f70], R5 ;  /* 0x004f700501007387 */ /* 0x000fe20000100800 */
[----:B------:R1:W-:Y:S04]  /*173bf0*/  LDGSTS.E [R3+0xa600], [R56.64], P0 ;  /* 0x0a60000038037fae */ /* 0x0003e80008121844 */
[----:B------:R1:W-:Y:S02]  /*173c00*/  STL [R1+0x4ef4], R9 ;  /* 0x004ef40901007387 */ /* 0x0003e40000100800 */
[----:B-1----:R-:W-:-:S02]  /*173c10*/  MOV R57, R9 ;  /* 0x0000000900397202 */ /* 0x002fc40000000f00 */
[----:B------:R-:W2:Y:S01]  /*173c20*/  LDL.LU R9, [R1+0x5074] ;  /* 0x0050740001097983 */ /* 0x000ea20000300800 */
[----:B------:R-:W-:Y:S02]  /*173c30*/  IADD3 R10, P3, R10, R198, RZ ;  /* 0x000000c60a0a7210 */ /* 0x000fe40007f7e0ff */
[----:B------:R-:W-:Y:S01]  /*173c40*/  IADD3.X R17, R17, R2, RZ, P2, !PT ;  /* 0x0000000211117210 */ /* 0x000fe200017fe4ff */
[----:B------:R-:W-:Y:S02]  /*173c50*/  IMAD.MOV.U32 R56, RZ, RZ, R4 ;  /* 0x000000ffff387224 */ /* 0x000fe400078e0004 */
[----:B------:R1:W-:Y:S02]  /*173c60*/  STL [R1+0x4f78], R10 ;  /* 0x004f780a01007387 */ /* 0x0003e40000100800 */
[----:B------:R-:W-:Y:S02]  /*173c70*/  STL [R1+0x4f6c], R17 ;  /* 0x004f6c1101007387 */ /* 0x000fe40000100800 */
[----:B------:R1:W-:Y:S01]  /*173c80*/  LDGSTS.E [R3+0xa700], [R56.64], P1 ;  /* 0x0a70000038037fae */ /* 0x0003e20008921844 */
[----:B------:R-:W2:Y:S02]  /*173c90*/  LDL.LU R4, [R1+0x50f8] ;  /* 0x0050f80001047983 */ /* 0x000ea40000300800 */
[----:B------:R-:W-:-:S02]  /*173ca0*/  IMAD.X R11, R11, 0x1, R2, P3 ;  /* 0x000000010b0b7824 */ /* 0x000fc400018e0602 */
[----:B------:R-:W2:Y:S01]  /*173cb0*/  LDL.LU R19, [R1+0x50ec] ;  /* 0x0050ec0001137983 */ /* 0x000ea20000300800 */
[----:B-1----:R-:W-:Y:S01]  /*173cc0*/  MOV R56, R5 ;  /* 0x0000000500387202 */ /* 0x002fe20000000f00 */
[----:B------:R-:W-:-:S05]  /*173cd0*/  IMAD.MOV.U32 R57, RZ, RZ, R17 ;  /* 0x000000ffff397224 */ /* 0x000fca00078e0011 */
[----:B------:R1:W-:Y:S01]  /*173ce0*/  LDGSTS.E [R3+0xb600], [R56.64], P0 ;  /* 0x0b60000038037fae */ /* 0x0003e20008121844 */
[----:B------:R-:W-:-:S05]  /*173cf0*/  IADD3 R8, P2, R8, R198, RZ ;  /* 0x000000c608087210 */ /* 0x000fca0007f5e0ff */
[----:B------:R-:W-:Y:S01]  /*173d00*/  STL [R1+0x4ff0], R8 ;  /* 0x004ff00801007387 */ /* 0x000fe20000100800 */
[----:B------:R1:W-:Y:S02]  /*173d10*/  STL [R1+0x4f74], R11 ;  /* 0x004f740b01007387 */ /* 0x0003e40000100800 */
[----:B------:R-:W2:Y:S01]  /*173d20*/  LDL.LU R5, [R1+0x5170] ;  /* 0x0051700001057983 */ /* 0x000ea20000300800 */
[----:B------:R-:W-:Y:S01]  /*173d30*/  IADD3.X R16, R16, R2, RZ, P2, !PT ;  /* 0x0000000210107210 */ /* 0x000fe200017fe4ff */
[----:B-1----:R-:W-:Y:S01]  /*173d40*/  IMAD.MOV.U32 R56, RZ, RZ, R10 ;  /* 0x000000ffff387224 */ /* 0x002fe200078e000a */
[----:B------:R-:W-:Y:S01]  /*173d50*/  MOV R57, R11 ;  /* 0x0000000b00397202 */ /* 0x000fe20000000f00 */
[----:B------:R-:W2:Y:S04]  /*173d60*/  LDL.LU R10, [R1+0x50f4] ;  /* 0x0050f400010a7983 */ /* 0x000ea80000300800 */
[----:B------:R1:W-:Y:S01]  /*173d70*/  LDGSTS.E [R3+0xb700], [R56.64], P1 ;  /* 0x0b70000038037fae */ /* 0x0003e20008921844 */
[----:B------:R-:W-:-:S05]  /*173d80*/  IADD3 R14, P3, R14, R198, RZ ;  /* 0x000000c60e0e7210 */ /* 0x000fca0007f7e0ff */
[----:B------:R-:W-:Y:S01]  /*173d90*/  STL [R1+0x4ff8], R14 ;  /* 0x004ff80e01007387 */ /* 0x000fe20000100800 */
[----:B------:R2:W-:Y:S02]  /*173da0*/  STL [R1+0x4fec], R16 ;  /* 0x004fec1001007387 */ /* 0x0005e40000100800 */
[----:B------:R-:W2:Y:S02]  /*173db0*/  LDL.LU R11, [R1+0x5178] ;  /* 0x00517800010b7983 */ /* 0x000ea40000300800 */
[----:B------:R-:W2:Y:S02]  /*173dc0*/  LDL.LU R18, [R1+0x516c] ;  /* 0x00516c0001127983 */ /* 0x000ea40000300800 */
[----:B------:R-:W-:Y:S01]  /*173dd0*/  IMAD.X R15, R15, 0x1, R2, P3 ;  /* 0x000000010f0f7824 */ /* 0x000fe200018e0602 */
[----:B-1----:R-:W-:Y:S01]  /*173de0*/  MOV R56, R8 ;  /* 0x0000000800387202 */ /* 0x002fe20000000f00 */
[----:B------:R-:W-:-:S05]  /*173df0*/  IMAD.MOV.U32 R57, RZ, RZ, R16 ;  /* 0x000000ffff397224 */ /* 0x000fca00078e0010 */
[----:B------:R1:W-:Y:S02]  /*173e00*/  LDGSTS.E [R3+0xc600], [R56.64], P0 ;  /* 0x0c60000038037fae */ /* 0x0003e40008121844 */
[----:B-1----:R-:W-:Y:S01]  /*173e10*/  IMAD.MOV.U32 R56, RZ, RZ, R14 ;  /* 0x000000ffff387224 */ /* 0x002fe200078e000e */
[----:B------:R-:W-:-:S05]  /*173e20*/  MOV R57, R15 ;  /* 0x0000000f00397202 */ /* 0x000fca0000000f00 */
[----:B------:R1:W-:Y:S01]  /*173e30*/  LDGSTS.E [R3+0xc700], [R56.64], P1 ;  /* 0x0c70000038037fae */ /* 0x0003e20008921844 */
[----:B--2---:R-:W-:-:S05]  /*173e40*/  IADD3 R6, P2, R6, R198, RZ ;  /* 0x000000c606067210 */ /* 0x004fca0007f5e0ff */
[----:B------:R-:W-:Y:S01]  /*173e50*/  STL [R1+0x5070], R6 ;  /* 0x0050700601007387 */ /* 0x000fe20000100800 */
[----:B------:R2:W-:Y:S02]  /*173e60*/  STL [R1+0x4ff4], R15 ;  /* 0x004ff40f01007387 */ /* 0x0005e40000100800 */
[----:B------:R-:W3:Y:S01]  /*173e70*/  LDL.LU R8, [R1+0x51f0] ;  /* 0x0051f00001087983 */ /* 0x000ee20000300800 */
[----:B----4-:R-:W-:Y:S01]  /*173e80*/  IADD3.X R13, R13, R2, RZ, P2, !PT ;  /* 0x000000020d0d7210 */ /* 0x010fe200017fe4ff */
[----:B------:R-:W4:Y:S01]  /*173e90*/  LDL.LU R17, [R1+0x5174] ;  /* 0x0051740001117983 */ /* 0x000f220000300800 */
[----:B------:R-:W-:-:S05]  /*173ea0*/  IADD3 R7, P3, R7, R198, RZ ;  /* 0x000000c607077210 */ /* 0x000fca0007f7e0ff */
[----:B------:R-:W-:Y:S01]  /*173eb0*/  STL [R1+0x5078], R7 ;  /* 0x0050780701007387 */ /* 0x000fe20000100800 */
[----:B--2---:R-:W-:Y:S01]  /*173ec0*/  IADD3 R12, P2, R12, R198, RZ ;  /* 0x000000c60c0c7210 */ /* 0x004fe20007f5e0ff */
[----:B------:R2:W-:Y:S02]  /*173ed0*/  STL [R1+0x506c], R13 ;  /* 0x00506c0d01007387 */ /* 0x0005e40000100800 */
[----:B------:R-:W4:Y:S01]  /*173ee0*/  LDL.LU R16, [R1+0x51ec] ;  /* 0x0051ec0001107983 */ /* 0x000f220000300800 */
[----:B------:R-:W4:Y:S01]  /*173ef0*/  LDL.LU R14, [R1+0x51f8] ;  /* 0x0051f800010e7983 */ /* 0x000f220000300800 */
[----:B------:R-:W4:Y:S02]  /*173f00*/  LDL.LU R15, [R1+0x51f4] ;  /* 0x0051f400010f7983 */ /* 0x000f240000300800 */
[----:B------:R-:W-:Y:S01]  /*173f10*/  STL [R1+0x50f0], R12 ;  /* 0x0050f00c01007387 */ /* 0x000fe20000100800 */
[----:B-1----:R-:W-:Y:S01]  /*173f20*/  MOV R56, R6 ;  /* 0x0000000600387202 */ /* 0x002fe20000000f00 */
[----:B------:R-:W-:-:S05]  /*173f30*/  IMAD.X R9, R9, 0x1, R2, P3 ;  /* 0x0000000109097824 */ /* 0x000fca00018e0602 */
[----:B------:R1:W-:Y:S01]  /*173f40*/  STL [R1+0x5074], R9 ;  /* 0x0050740901007387 */ /* 0x0003e20000100800 */
[----:B------:R-:W4:Y:S02]  /*173f50*/  LDL.LU R6, [R1+0x5270] ;  /* 0x0052700001067983 */ /* 0x000f240000300800 */
[----:B------:R-:W-:Y:S01]  /*173f60*/  IMAD.MOV.U32 R57, RZ, RZ, R13 ;  /* 0x000000ffff397224 */ /* 0x000fe200078e000d */
[----:B------:R-:W-:Y:S01]  /*173f70*/  IADD3 R4, P3, R4, R198, RZ ;  /* 0x000000c604047210 */ /* 0x000fe20007f7e0ff */
[----:B--2---:R-:W2:Y:S04]  /*173f80*/  LDL.LU R13, [R1+0x526c] ;  /* 0x00526c00010d7983 */ /* 0x004ea80000300800 */
[----:B------:R1:W-:Y:S01]  /*173f90*/  LDGSTS.E [R3+0xd600], [R56.64], P0 ;  /* 0x0d60000038037fae */ /* 0x0003e20008121844 */
[----:B------:R-:W-:-:S03]  /*173fa0*/  IADD3.X R19, R19, R2, RZ, P2, !PT ;  /* 0x0000000213137210 */ /* 0x000fc600017fe4ff */
[----:B------:R-:W-:Y:S01]  /*173fb0*/  STL [R1+0x50f8], R4 ;  /* 0x0050f80401007387 */ /* 0x000fe20000100800 */
[----:B-1----:R-:W-:Y:S01]  /*173fc0*/  IMAD.MOV.U32 R56, RZ, RZ, R7 ;  /* 0x000000ffff387224 */ /* 0x002fe200078e0007 */
[----:B------:R-:W-:Y:S02]  /*173fd0*/  MOV R57, R9 ;  /* 0x0000000900397202 */ /* 0x000fe40000000f00 */
[----:B------:R-:W-:Y:S01]  /*173fe0*/  STL [R1+0x50ec], R19 ;  /* 0x0050ec1301007387 */ /* 0x000fe20000100800 */
[----:B------:R-:W2:Y:S02]  /*173ff0*/  LDL.LU R9, [R1+0x5278] ;  /* 0x0052780001097983 */ /* 0x000ea40000300800 */
[----:B------:R-:W2:Y:S01]  /*174000*/  LDL.LU R7, [R1+0x52f0] ;  /* 0x0052f00001077983 */ /* 0x000ea20000300800 */
[----:B------:R1:W-:Y:S01]  /*174010*/  LDGSTS.E [R3+0xd700], [R56.64], P1 ;  /* 0x0d70000038037fae */ /* 0x0003e20008921844 */
[----:B------:R-:W-:Y:S02]  /*174020*/  IADD3 R5, P2, R5, R198, RZ ;  /* 0x000000c605057210 */ /* 0x000fe40007f5e0ff */
[----:B-1----:R-:W-:Y:S01]  /*174030*/  MOV R56, R12 ;  /* 0x0000000c00387202 */ /* 0x002fe20000000f00 */
[----:B------:R-:W-:-:S02]  /*174040*/  IMAD.MOV.U32 R57, RZ, RZ, R19 ;  /* 0x000000ffff397224 */ /* 0x000fc400078e0013 */
[----:B------:R-:W-:Y:S01]  /*174050*/  IMAD.X R10, R10, 0x1, R2, P3 ;  /* 0x000000010a0a7824 */ /* 0x000fe200018e0602 */
[----:B------:R-:W2:Y:S04]  /*174060*/  LDL.LU R12, [R1+0x5274] ;  /* 0x00527400010c7983 */ /* 0x000ea80000300800 */
[----:B------:R1:W-:Y:S01]  /*174070*/  LDGSTS.E [R3+0xe600], [R56.64], P0 ;  /* 0x0e60000038037fae */ /* 0x0003e20008121844 */
[----:B------:R-:W-:Y:S02]  /*174080*/  STL [R1+0x5170], R5 ;  /* 0x0051700501007387 */ /* 0x000fe40000100800 */
[----:B------:R1:W-:Y:S01]  /*174090*/  STL [R1+0x50f4], R10 ;  /* 0x0050f40a01007387 */ /* 0x0003e20000100800 */
[----:B------:R-:W-:Y:S02]  /*1740a0*/  IADD3 R11, P3, R11, R198, RZ ;  /* 0x000000c60b0b7210 */ /* 0x000fe40007f7e0ff */
[----:B------:R-:W-:Y:S01]  /*1740b0*/  IADD3.X R18, R18, R2, RZ, P2, !PT ;  /* 0x0000000212127210 */ /* 0x000fe200017fe4ff */
[----:B-1----:R-:W-:Y:S01]  /*1740c0*/  IMAD.MOV.U32 R56, RZ, RZ, R4 ;  /* 0x000000ffff387224 */ /* 0x002fe200078e0004 */
[----:B------:R-:W-:-:S02]  /*1740d0*/  MOV R57, R10 ;  /* 0x0000000a00397202 */ /* 0x000fc40000000f00 */
[----:B------:R-:W2:Y:S01]  /*1740e0*/  LDL.LU R10, [R1+0x52ec] ;  /* 0x0052ec00010a7983 */ /* 0x000ea20000300800 */
[----:B------:R1:W-:Y:S03]  /*1740f0*/  STL [R1+0x5178], R11 ;  /* 0x0051780b01007387 */ /* 0x0003e60000100800 */
[----:B------:R1:W-:Y:S01]  /*174100*/  LDGSTS.E [R3+0xe700], [R56.64], P1 ;  /* 0x0e70000038037fae */ /* 0x0003e20008921844 */
[----:B------:R-:W-:Y:S02]  /*174110*/  STL [R1+0x516c], R18 ;  /* 0x00516c1201007387 */ /* 0x000fe40000100800 */
[----:B------:R-:W2:Y:S01]  /*174120*/  LDL.LU R4, [R1+0x52f8] ;  /* 0x0052f80001047983 */ /* 0x000ea20000300800 */
[----:B-1----:R-:W-:Y:S01]  /*174130*/  MOV R56, R5 ;  /* 0x0000000500387202 */ /* 0x002fe20000000f00 */
[----:B------:R-:W-:Y:S01]  /*174140*/  IMAD.MOV.U32 R57, RZ, RZ, R18 ;  /* 0x000000ffff397224 */ /* 0x000fe200078e0012 */
[----:B------:R-:W2:Y:S04]  /*174150*/  LDL.LU R5, [R1+0x5370] ;  /* 0x0053700001057983 */ /* 0x000ea80000300800 */
[----:B------:R1:W-:Y:S02]  /*174160*/  LDGSTS.E [R3+0xf600], [R56.64], P0 ;  /* 0x0f60000038037fae */ /* 0x0003e40008121844 */
[----:B-1----:R-:W-:Y:S01]  /*174170*/  IMAD.MOV.U32 R56, RZ, RZ, R11 ;  /* 0x000000ffff387224 */ /* 0x002fe200078e000b */
[----:B---3--:R-:W-:Y:S01]  /*174180*/  IADD3 R8, P2, R8, R198, RZ ;  /* 0x000000c608087210 */ /* 0x008fe20007f5e0ff */
[----:B----4-:R-:W-:-:S04]  /*174190*/  IMAD.X R17, R17, 0x1, R2, P3 ;  /* 0x0000000111117824 */ /* 0x010fc800018e0602 */
[----:B------:R1:W-:Y:S04]  /*1741a0*/  STL [R1+0x51f0], R8 ;  /* 0x0051f00801007387 */ /* 0x0003e80000100800 */
[----:B------:R-:W-:Y:S01]  /*1741b0*/  STL [R1+0x5174], R17 ;  /* 0x0051741101007387 */ /* 0x000fe20000100800 */
[----:B------:R-:W-:Y:S01]  /*1741c0*/  MOV R57, R17 ;  /* 0x0000001100397202 */ /* 0x000fe20000000f00 */
[----:B------:R-:W3:Y:S01]  /*1741d0*/  LDL.LU R11, [R1+0x52f4] ;  /* 0x0052f400010b7983 */ /* 0x000ee20000300800 */
[----:B------:R-:W-:Y:S02]  /*1741e0*/  IADD3.X R16, R16, R2, RZ, P2, !PT ;  /* 0x0000000210107210 */ /* 0x000fe400017fe4ff */
[----:B------:R-:W-:Y:S01]  /*1741f0*/  IADD3 R14, P3, R14, R198, RZ ;  /* 0x000000c60e0e7210 */ /* 0x000fe20007f7e0ff */
[----:B------:R4:W-:Y:S04]  /*174200*/  LDGSTS.E [R3+0xf700], [R56.64], P1 ;  /* 0x0f70000038037fae */ /* 0x0009e80008921844 */
[----:B------:R-:W-:Y:S01]  /*174210*/  STL [R1+0x51f8], R14 ;  /* 0x0051f80e01007387 */ /* 0x000fe20000100800 */
[----:B------:R-:W-:-:S02]  /*174220*/  IMAD.X R15, R15, 0x1, R2, P3 ;  /* 0x000000010f0f7824 */ /* 0x000fc400018e0602 */
[----:B------:R2:W-:Y:S01]  /*174230*/  STL [R1+0x51ec], R16 ;  /* 0x0051ec1001007387 */ /* 0x0005e20000100800 */
[----:B------:R-:W3:Y:S01]  /*174240*/  LDL.LU R20, [R1+0x5378] ;  /* 0x0053780001147983 */ /* 0x000ee20000300800 */
[----:B----4-:R-:W-:-:S03]  /*174250*/  MOV R56, R8 ;  /* 0x0000000800387202 */ /* 0x010fc60000000f00 */
[----:B-1----:R-:W4:Y:S01]  /*174260*/  LDL.LU R8, [R1+0x536c] ;  /* 0x00536c0001087983 */ /* 0x002f220000300800 */
[----:B------:R-:W-:-:S05]  /*174270*/  IADD3 R6, P2, R6, R198, RZ ;  /* 0x000000c606067210 */ /* 0x000fca0007f5e0ff */
[----:B------:R1:W-:Y:S01]  /*174280*/  STL [R1+0x5270], R6 ;  /* 0x0052700601007387 */ /* 0x0003e20000100800 */
[----:B------:R-:W-:Y:S02]  /*174290*/  STL [R1+0x51f4], R15 ;  /* 0x0051f40f01007387 */ /* 0x000fe40000100800 */
[----:B------:R-:W4:Y:S02]  /*1742a0*/  LDL.LU R18, [R1+0x53f0] ;  /* 0x0053f00001127983 */ /* 0x000f240000300800 */
[----:B------:R-:W4:Y:S02]  /*1742b0*/  LDL.LU R21, [R1+0x5374] ;  /* 0x0053740001157983 */ /* 0x000f240000300800 */
[----:B------:R-:W-:Y:S01]  /*1742c0*/  IMAD.MOV.U32 R57, RZ, RZ, R16 ;  /* 0x000000ffff397224 */ /* 0x000fe200078e0010 */
[----:B--2---:R-:W-:-:S04]  /*1742d0*/  IADD3.X R13, R13, R2, RZ, P2, !PT ;  /* 0x000000020d0d7210 */ /* 0x004fc800017fe4ff */
[----:B------:R2:W-:Y:S01]  /*1742e0*/  LDGSTS.E [R3+0x10600], [R56.64], P0 ;  /* 0x1060000038037fae */ /* 0x0005e20008121844 */
[-C--:B------:R-:W-:Y:S02]  /*1742f0*/  IADD3 R9, P3, R9, R198.reuse, RZ ;  /* 0x000000c609097210 */ /* 0x080fe40007f7e0ff */
[----:B------:R-:W-:Y:S01]  /*174300*/  IADD3 R7, P2, R7, R198, RZ ;  /* 0x000000c607077210 */ /* 0x000fe20007f5e0ff */
[----:B--2---:R-:W-:Y:S01]  /*174310*/  IMAD.MOV.U32 R56, RZ, RZ, R14 ;  /* 0x000000ffff387224 */ /* 0x004fe200078e000e */
[----:B------:R-:W-:Y:S01]  /*174320*/  MOV R57, R15 ;  /* 0x0000000f00397202 */ /* 0x000fe20000000f00 */
[----:B------:R2:W-:Y:S01]  /*174330*/  STL [R1+0x5278], R9 ;  /* 0x0052780901007387 */ /* 0x0005e20000100800 */
[----:B------:R-:W-:Y:S02]  /*174340*/  STL [R1+0x526c], R13 ;  /* 0x00526c0d01007387 */ /* 0x000fe40000100800 */
[----:B------:R-:W4:Y:S01]  /*174350*/  LDL.LU R19, [R1+0x53ec] ;  /* 0x0053ec0001137983 */ /* 0x000f220000300800 */
[----:B------:R1:W-:Y:S01]  /*174360*/  LDGSTS.E [R3+0x10700], [R56.64], P1 ;  /* 0x1070000038037fae */ /* 0x0003e20008921844 */
[----:B------:R-:W-:Y:S02]  /*174370*/  STL [R1+0x52f0], R7 ;  /* 0x0052f00701007387 */ /* 0x000fe40000100800 */
[----:B------:R-:W-:Y:S01]  /*174380*/  IMAD.X R12, R12, 0x1, R2, P3 ;  /* 0x000000010c0c7824 */ /* 0x000fe200018e0602 */
[----:B-1----:R-:W-:Y:S01]  /*174390*/  MOV R56, R6 ;  /* 0x0000000600387202 */ /* 0x002fe20000000f00 */
[----:B------:R-:W-:-:S03]  /*1743a0*/  IMAD.MOV.U32 R57, RZ, RZ, R13 ;  /* 0x000000ffff397224 */ /* 0x000fc600078e000d */
[----:B------:R1:W-:Y:S01]  /*1743b0*/  STL [R1+0x5274], R12 ;  /* 0x0052740c01007387 */ /* 0x0003e20000100800 */
[----:B------:R-:W4:Y:S02]  /*1743c0*/  LDL.LU R16, [R1+0x53f8] ;  /* 0x0053f80001107983 */ /* 0x000f240000300800 */
[----:B------:R-:W4:Y:S02]  /*1743d0*/  LDL.LU R6, [R1+0x5470] ;  /* 0x0054700001067983 */ /* 0x000f240000300800 */
[----:B------:R-:W4:Y:S01]  /*1743e0*/  LDL.LU R17, [R1+0x53f4] ;  /* 0x0053f40001117983 */ /* 0x000f220000300800 */
[----:B------:R1:W-:Y:S01]  /*1743f0*/  LDGSTS.E [R3+0x11600], [R56.64], P0 ;  /* 0x1160000038037fae */ /* 0x0003e20008121844 */
[----:B------:R-:W-:Y:S02]  /*174400*/  IADD3.X R10, R10, R2, RZ, P2, !PT ;  /* 0x000000020a0a7210 */ /* 0x000fe400017fe4ff */
[----:B------:R-:W-:Y:S01]  /*174410*/  IADD3 R4, P3, R4, R198, RZ ;  /* 0x000000c604047210 */ /* 0x000fe20007f7e0ff */
[----:B-1----:R-:W-:Y:S01]  /*174420*/  IMAD.MOV.U32 R56, RZ, RZ, R9 ;  /* 0x000000ffff387224 */ /* 0x002fe200078e0009 */
[----:B------:R-:W-:-:S03]  /*174430*/  MOV R57, R12 ;  /* 0x0000000c00397202 */ /* 0x000fc60000000f00 */
[----:B------:R-:W-:Y:S01]  /*174440*/  STL [R1+0x52f8], R4 ;  /* 0x0052f80401007387 */ /* 0x000fe20000100800 */
[----:B------:R1:W-:Y:S02]  /*174450*/  STL [R1+0x52ec], R10 ;  /* 0x0052ec0a01007387 */ /* 0x0003e40000100800 */
[----:B--2---:R-:W2:Y:S02]  /*174460*/  LDL.LU R9, [R1+0x546c] ;  /* 0x00546c0001097983 */ /* 0x004ea40000300800 */
[----:B------:R-:W2:Y:S01]  /*174470*/  LDL.LU R14, [R1+0x5478] ;  /* 0x00547800010e7983 */ /* 0x000ea20000300800 */
[----:B------:R1:W-:Y:S04]  /*174480*/  LDGSTS.E [R3+0x11700], [R56.64], P1 ;  /* 0x1170000038037fae */ /* 0x0003e80008921844 */
[----:B------:R-:W2:Y:S01]  /*174490*/  LDL.LU R12, [R1+0x4dac] ;  /* 0x004dac00010c7983 */ /* 0x000ea20000300800 */
[----:B------:R-:W-:Y:S01]  /*1744a0*/  IADD3 R5, P2, R5, R198, RZ ;  /* 0x000000c605057210 */ /* 0x000fe20007f5e0ff */
[----:B------:R-:W2:Y:S04]  /*1744b0*/  LDL.LU R15, [R1+0x5474] ;  /* 0x00547400010f7983 */ /* 0x000ea80000300800 */
[----:B------:R-:W-:Y:S01]  /*1744c0*/  STL [R1+0x5370], R5 ;  /* 0x0053700501007387 */ /* 0x000fe20000100800 */
[----:B-1----:R-:W-:Y:S01]  /*1744d0*/  MOV R56, R7 ;  /* 0x0000000700387202 */ /* 0x002fe20000000f00 */
[----:B------:R-:W-:-:S05]  /*1744e0*/  IMAD.MOV.U32 R57, RZ, RZ, R10 ;  /* 0x000000ffff397224 */ /* 0x000fca00078e000a */
[----:B------:R1:W-:Y:S02]  /*1744f0*/  LDGSTS.E [R3+0x12600], [R56.64], P0 ;  /* 0x1260000038037fae */ /* 0x0003e40008121844 */
[----:B-1----:R-:W-:Y:S02]  /*174500*/  IMAD.MOV.U32 R56, RZ, RZ, R4 ;  /* 0x000000ffff387224 */ /* 0x002fe400078e0004 */
[----:B---3--:R-:W-:-:S05]  /*174510*/  IMAD.X R11, R11, 0x1, R2, P3 ;  /* 0x000000010b0b7824 */ /* 0x008fca00018e0602 */
[----:B------:R1:W-:Y:S01]  /*174520*/  STL [R1+0x52f4], R11 ;  /* 0x0052f40b01007387 */ /* 0x0003e20000100800 */
[----:B------:R-:W3:Y:S02]  /*174530*/  LDL.LU R10, [R1+0x4db4] ;  /* 0x004db400010a7983 */ /* 0x000ee40000300800 */
[----:B------:R-:W3:Y:S01]  /*174540*/  LDL.LU R7, [R1+0x4e2c] ;  /* 0x004e2c0001077983 */ /* 0x000ee20000300800 */
[----:B------:R-:W-:Y:S01]  /*174550*/  MOV R57, R11 ;  /* 0x0000000b00397202 */ /* 0x000fe20000000f00 */
[----:B------:R-:W3:Y:S01]  /*174560*/  LDL.LU R13, [R1+0x4da8] ;  /* 0x004da800010d7983 */ /* 0x000ee20000300800 */
[----:B------:R-:W-:-:S03]  /*174570*/  IADD3 R20, P3, R20, R198, RZ ;  /* 0x000000c614147210 */ /* 0x000fc60007f7e0ff */
[----:B------:R1:W-:Y:S01]  /*174580*/  LDGSTS.E [R3+0x12700], [R56.64], P1 ;  /* 0x1270000038037fae */ /* 0x0003e20008921844 */
[----:B----4-:R-:W-:-:S03]  /*174590*/  IADD3.X R8, R8, R2, RZ, P2, !PT ;  /* 0x0000000208087210 */ /* 0x010fc600017fe4ff */
[----:B------:R-:W-:Y:S04]  /*1745a0*/  STL [R1+0x5378], R20 ;  /* 0x0053781401007387 */ /* 0x000fe80000100800 */
[----:B------:R4:W-:Y:S01]  /*1745b0*/  STL [R1+0x536c], R8 ;  /* 0x00536c0801007387 */ /* 0x0009e20000100800 */
[----:B------:R-:W3:Y:S02]  /*1745c0*/  LDL.LU R4, [R1+0x4e34] ;  /* 0x004e340001047983 */ /* 0x000ee40000300800 */
[----:B-1----:R-:W3:Y:S01]  /*1745d0*/  LDL.LU R11, [R1+0x4db0] ;  /* 0x004db000010b7983 */ /* 0x002ee20000300800 */
[----:B------:R-:W-:Y:S01]  /*1745e0*/  IADD3 R18, P2, R18, R198, RZ ;  /* 0x000000c612127210 */ /* 0x000fe20007f5e0ff */
[----:B------:R-:W-:Y:S02]  /*1745f0*/  IMAD.X R21, R21, 0x1, R2, P3 ;  /* 0x0000000115157824 */ /* 0x000fe400018e0602 */
[----:B------:R-:W-:Y:S01]  /*174600*/  IMAD.MOV.U32 R57, RZ, RZ, R8 ;  /* 0x000000ffff397224 */ /* 0x000fe200078e0008 */
[----:B------:R-:W-:Y:S01]  /*174610*/  MOV R56, R5 ;  /* 0x0000000500387202 */ /* 0x000fe20000000f00 */
[----:B------:R-:W-:Y:S01]  /*174620*/  STL [R1+0x53f0], R18 ;  /* 0x0053f01201007387 */ /* 0x000fe20000100800 */
[----:B------:R-:W-:Y:S02]  /*174630*/  STL [R1+0x5374], R21 ;  /* 0x0053741501007387 */ /* 0x000fe40000100800 */
[----:B----4-:R-:W4:Y:S02]  /*174640*/  LDL.LU R8, [R1+0x4e28] ;  /* 0x004e280001087983 */ /* 0x010f240000300800 */
[----:B------:R-:W4:Y:S01]  /*174650*/  LDL.LU R5, [R1+0x4e30] ;  /* 0x004e300001057983 */ /* 0x000f220000300800 */
[----:B------:R1:W-:Y:S02]  /*174660*/  LDGSTS.E [R3+0x13600], [R56.64], P0 ;  /* 0x1360000038037fae */ /* 0x0003e40008121844 */
[----:B-1----:R-:W-:Y:S01]  /*174670*/  IMAD.MOV.U32 R56, RZ, RZ, R20 ;  /* 0x000000ffff387224 */ /* 0x002fe200078e0014 */
[----:B------:R-:W-:-:S02]  /*174680*/  MOV R57, R21 ;  /* 0x0000001500397202 */ /* 0x000fc40000000f00 */
[----:B------:R-:W-:-:S03]  /*174690*/  IADD3.X R19, R19, R2, RZ, P2, !PT ;  /* 0x0000000213137210 */ /* 0x000fc600017fe4ff */
[----:B------:R1:W-:Y:S01]  /*1746a0*/  LDGSTS.E [R3+0x13700], [R56.64], P1 ;  /* 0x1370000038037fae */ /* 0x0003e20008921844 */
[----:B------:R-:W-:Y:S02]  /*1746b0*/  IADD3 R16, P3, R16, R198, RZ ;  /* 0x000000c610107210 */ /* 0x000fe40007f7e0ff */
[----:B-1----:R-:W-:Y:S01]  /*1746c0*/  MOV R56, R18 ;  /* 0x0000001200387202 */ /* 0x002fe20000000f00 */
[----:B------:R-:W-:Y:S01]  /*1746d0*/  IMAD.MOV.U32 R57, RZ, RZ, R19 ;  /* 0x000000ffff397224 */ /* 0x000fe200078e0013 */
[----:B------:R-:W-:Y:S01]  /*1746e0*/  IADD3 R6, P2, R6, R198, RZ ;  /* 0x000000c606067210 */ /* 0x000fe20007f5e0ff */
[----:B------:R-:W-:-:S03]  /*1746f0*/  IMAD.X R17, R17, 0x1, R2, P3 ;  /* 0x0000000111117824 */ /* 0x000fc600018e0602 */
[----:B------:R1:W-:Y:S04]  /*174700*/  LDGSTS.E [R3+0x14600], [R56.64], P0 ;  /* 0x1460000038037fae */ /* 0x0003e80008121844 */
[----:B------:R-:W-:Y:S01]  /*174710*/  STL [R1+0x53f8], R16 ;  /* 0x0053f81001007387 */ /* 0x000fe20000100800 */
[----:B------:R-:W-:Y:S02]  /*174720*/  STL [R1+0x53ec], R19 ;  /* 0x0053ec1301007387 */ /* 0x000fe40000100800 */
[----:B------:R2:W-:Y:S02]  /*174730*/  STL [R1+0x5470], R6 ;  /* 0x0054700601007387 */ /* 0x0005e40000100800 */
[----:B------:R-:W-:Y:S02]  /*174740*/  STL [R1+0x53f4], R17 ;  /* 0x0053f41101007387 */ /* 0x000fe40000100800 */
[----:B-1----:R-:W-:Y:S01]  /*174750*/  IMAD.MOV.U32 R56, RZ, RZ, R16 ;  /* 0x000000ffff387224 */ /* 0x002fe200078e0010 */
[----:B--2---:R-:W-:-:S02]  /*174760*/  IADD3 R14, P3, R14, R198, RZ ;  /* 0x000000c60e0e7210 */ /* 0x004fc40007f7e0ff */
[----:B------:R-:W-:Y:S02]  /*174770*/  MOV R57, R17 ;  /* 0x0000001100397202 */ /* 0x000fe40000000f00 */
[----:B------:R-:W-:Y:S01]  /*174780*/  IADD3.X R9, R9, R2, RZ, P2, !PT ;  /* 0x0000000209097210 */ /* 0x000fe200017fe4ff */
[----:B------:R-:W-:Y:S02]  /*174790*/  IADD3 R12, P2, R12, R198, RZ ;  /* 0x000000c60c0c7210 */ /* 0x000fe40007f5e0ff */
[----:B------:R-:W-:Y:S01]  /*1747a0*/  IMAD.X R15, R15, 0x1, R2, P3 ;  /* 0x000000010f0f7824 */ /* 0x000fe200018e0602 */
[----:B------:R1:W-:Y:S04]  /*1747b0*/  LDGSTS.E [R3+0x14700], [R56.64], P1 ;  /* 0x1470000038037fae */ /* 0x0003e80008921844 */
[----:B------:R-:W-:Y:S01]  /*1747c0*/  STL [R1+0x5478], R14 ;  /* 0x0054780e01007387 */ /* 0x000fe20000100800 */
[----:B------:R2:W-:Y:S01]  /*1747d0*/  STL [R1+0x546c], R9 ;  /* 0x00546c0901007387 */ /* 0x0005e20000100800 */
[----:B-1----:R-:W-:-:S02]  /*1747e0*/  MOV R56, R6 ;  /* 0x0000000600387202 */ /* 0x002fc40000000f00 */
[----:B------:R-:W4:Y:S01]  /*1747f0*/  LDL.LU R6, [R1+0x56a8] ;  /* 0x0056a80001067983 */ /* 0x000f220000300800 */
[----:B------:R-:W-:Y:S02]  /*174800*/  STL [R1+0x4dac], R12 ;  /* 0x004dac0c01007387 */ /* 0x000fe40000100800 */
[----:B------:R-:W-:Y:S02]  /*174810*/  IMAD.MOV.U32 R57, RZ, RZ, R9 ;  /* 0x000000ffff397224 */ /* 0x000fe400078e0009 */
[----:B------:R-:W-:Y:S01]  /*174820*/  STL [R1+0x5474], R15 ;  /* 0x0054740f01007387 */ /* 0x000fe20000100800 */
[----:B--2---:R-:W2:Y:S04]  /*174830*/  LDL.LU R9, [R1+0x56b0] ;  /* 0x0056b00001097983 */ /* 0x004ea80000300800 */
[----:B------:R1:W-:Y:S01]  /*174840*/  LDGSTS.E [R3+0x15600], [R56.64], P0 ;  /* 0x1560000038037fae */ /* 0x0003e20008121844 */
[----:B---3--:R-:W-:-:S02]  /*174850*/  IADD3 R10, P3, R10, R198, RZ ;  /* 0x000000c60a0a7210 */ /* 0x008fc40007f7e0ff */
[----:B------:R-:W-:Y:S02]  /*174860*/  IADD3 R7, P4, R7, R198, RZ ;  /* 0x000000c607077210 */ /* 0x000fe40007f9e0ff */
[----:B------:R-:W-:Y:S01]  /*174870*/  IADD3.X R13, R13, R2, RZ, P2, !PT ;  /* 0x000000020d0d7210 */ /* 0x000fe200017fe4ff */
[----:B------:R-:W-:Y:S01]  /*174880*/  STL [R1+0x4db4], R10 ;  /* 0x004db40a01007387 */ /* 0x000fe20000100800 */
[----:B------:R-:W3:Y:S03]  /*174890*/  LDL.LU R18, [R1+0x56a4] ;  /* 0x0056a40001127983 */ /* 0x000ee60000300800 */
[----:B------:R-:W-:Y:S02]  /*1748a0*/  STL [R1+0x4da8], R13 ;  /* 0x004da80d01007387 */ /* 0x000fe40000100800 */
[----:B------:R-:W-:Y:S01]  /*1748b0*/  STL [R1+0x4e2c], R7 ;  /* 0x004e2c0701007387 */ /* 0x000fe20000100800 */
[----:B------:R-:W-:Y:S01]  /*1748c0*/  IADD3 R4, P2, R4, R198, RZ ;  /* 0x000000c604047210 */ /* 0x000fe20007f5e0ff */
[----:B------:R-:W-:-:S04]  /*1748d0*/  IMAD.X R11, R11, 0x1, R2, P3 ;  /* 0x000000010b0b7824 */ /* 0x000fc800018e0602 */
[----:B------:R-:W-:Y:S01]  /*1748e0*/  STL [R1+0x4e34], R4 ;  /* 0x004e340401007387 */ /* 0x000fe20000100800 */
[----:B------:R-:W-:Y:S01]  /*1748f0*/  STL [R1+0x4db0], R11 ;  /* 0x004db00b01007387 */ /* 0x000fe20000100800 */
[----:B----4-:R-:W-:Y:S01]  /*174900*/  IADD3.X R8, R8, R2, RZ, P4, !PT ;  /* 0x0000000208087210 */ /* 0x010fe200027fe4ff */
        /* <DEDUP_REMOVED lines=35> */
[----:B------:R-:W-:-:S02]  /*174b40*/  IADD3 R6, P2, R6, R198, RZ ;  /* 0x000000c606067210 */ /* 0x000fc40007f5e0ff */
[----:B--2---:R-:W-:-:S03]  /*174b50*/  IADD3 R9, P3, R9, R198, RZ ;  /* 0x000000c609097210 */ /* 0x004fc60007f7e0ff */
[----:B------:R-:W-:Y:S04]  /*174b60*/  STL [R1+0x56a8], R6 ;  /* 0x0056a80601007387 */ /* 0x000fe80000100800 */
[----:B------:R-:W-:Y:S01]  /*174b70*/  STL [R1+0x56b0], R9 ;  /* 0x0056b00901007387 */ /* 0x000fe20000100800 */
[----:B---3--:R-:W-:-:S05]  /*174b80*/  IADD3.X R18, R18, R2, RZ, P2, !PT ;  /* 0x0000000212127210 */ /* 0x008fca00017fe4ff */
[----:B------:R-:W-:Y:S01]  /*174b90*/  STL [R1+0x56a4], R18 ;  /* 0x0056a41201007387 */ /* 0x000fe20000100800 */
        /* <DEDUP_REMOVED lines=75> */
[----:B------:R-:W4:Y:S02]  /*175050*/  LDL.LU R197, [R1+0x30f4] ;  /* 0x0030f40001c57983 */ /* 0x000f240000300800 */
[----:B------:R-:W-:Y:S02]  /*175060*/  STL.64 [R1+0x4398], R150 ;  /* 0x0043989601007387 */ /* 0x000fe40000100a00 */
[----:B------:R-:W-:Y:S01]  /*175070*/  STL.64 [R1+0x4390], R148 ;  /* 0x0043909401007387 */ /* 0x000fe20000100a00 */
[----:B------:R-:W-:Y:S01]  /*175080*/  STL.64 [R1+0x4388], R146 ;  /* 0x0043889201007387 */ /* 0x000fe20000100a00 */
[----:B------:R-:W-:Y:S01]  /*175090*/  STL.64 [R1+0x4380], R144 ;  /* 0x0043809001007387 */ /* 0x000fe20000100a00 */
[----:B--2---:R-:W-:Y:S01]  /*1750a0*/  MOV R143, R194 ;  /* 0x000000c2008f7202 */ /* 0x004fe20000000f00 */
[----:B---3--:R-:W-:Y:S01]  /*1750b0*/  IMAD.MOV.U32 R142, RZ, RZ, R195 ;  /* 0x000000ffff8e7224 */ /* 0x008fe200078e00c3 */
        /* <DEDUP_REMOVED lines=157> */
[----:B------:R-:W-:Y:S02]  /*175a90*/  STL.64 [R1+0x44c8], R82 ;  /* 0x0044c85201007387 */ /* 0x000fe40000100a00 */
[----:B-1----:R-:W-:Y:S01]  /*175aa0*/  IMAD.MOV.U32 R56, RZ, RZ, R14 ;  /* 0x000000ffff387224 */ /* 0x002fe200078e000e */
[----:B------:R-:W-:-:S05]  /*175ab0*/  MOV R57, R15 ;  /* 0x0000000f00397202 */ /* 0x000fca0000000f00 */
[----:B------:R1:W-:Y:S02]  /*175ac0*/  LDGSTS.E [R3+0x15700], [R56.64], P1 ;  /* 0x1570000038037fae */ /* 0x0003e40008921844 */
[----:B-1----:R-:W-:Y:S01]  /*175ad0*/  IMAD.MOV.U32 R56, RZ, RZ, R12 ;  /* 0x000000ffff387224 */ /* 0x002fe200078e000c */
[----:B------:R-:W-:-:S05]  /*175ae0*/  MOV R57, R13 ;  /* 0x0000000d00397202 */ /* 0x000fca0000000f00 */
[----:B------:R1:W-:Y:S02]  /*175af0*/  LDGSTS.E [R3+0x16600], [R56.64], P0 ;  /* 0x1660000038037fae */ /* 0x0003e40008121844 */
[----:B-1----:R-:W-:Y:S01]  /*175b00*/  MOV R56, R10 ;  /* 0x0000000a00387202 */ /* 0x002fe20000000f00 */
[----:B------:R-:W-:-:S05]  /*175b10*/  IMAD.MOV.U32 R57, RZ, RZ, R11 ;  /* 0x000000ffff397224 */ /* 0x000fca00078e000b */
[----:B------:R1:W-:Y:S02]  /*175b20*/  LDGSTS.E [R3+0x16700], [R56.64], P1 ;  /* 0x1670000038037fae */ /* 0x0003e40008921844 */
[----:B-1----:R-:W-:Y:S01]  /*175b30*/  MOV R56, R7 ;  /* 0x0000000700387202 */ /* 0x002fe20000000f00 */
[----:B------:R-:W-:-:S05]  /*175b40*/  IMAD.MOV.U32 R57, RZ, RZ, R8 ;  /* 0x000000ffff397224 */ /* 0x000fca00078e0008 */
[----:B------:R1:W-:Y:S02]  /*175b50*/  LDGSTS.E [R3+0x17600], [R56.64], P0 ;  /* 0x1760000038037fae */ /* 0x0003e40008121844 */
        /* <DEDUP_REMOVED lines=111> */
[----:B------:R-:W-:-:S02]  /*176250*/  IMAD.MOV.U32 R50, RZ, RZ, R209 ;  /* 0x000000ffff327224 */ /* 0x000fc400078e00d1 */
[----:B------:R-:W4:Y:S01]  /*176260*/  LDL.LU R208, [R1+0xbd0] ;  /* 0x000bd00001d07983 */ /* 0x000f220000300800 */
[----:B------:R-:W-:Y:S01]  /*176270*/  MOV R49, R210 ;  /* 0x000000d200317202 */ /* 0x000fe20000000f00 */
[----:B------:R-:W4:Y:S01]  /*176280*/  LDL.LU R209, [R1+0xc00] ;  /* 0x000c000001d17983 */ /* 0x000f220000300800 */
[----:B------:R-:W-:Y:S02]  /*176290*/  IMAD.MOV.U32 R48, RZ, RZ, R211 ;  /* 0x000000ffff307224 */ /* 0x000fe400078e00d3 */
[----:B------:R-:W4:Y:S01]  /*1762a0*/  LDL.LU R210, [R1+0xbd4] ;  /* 0x000bd40001d27983 */ /* 0x000f220000300800 */
[----:B------:R-:W-:Y:S01]  /*1762b0*/  MOV R17, R204 ;  /* 0x000000cc00117202 */ /* 0x000fe20000000f00 */
[----:B------:R-:W4:Y:S01]  /*1762c0*/  LDL.LU R211, [R1+0xc04] ;  /* 0x000c040001d37983 */ /* 0x000f220000300800 */
[----:B------:R-:W-:Y:S02]  /*1762d0*/  IMAD.MOV.U32 R16, RZ, RZ, R205 ;  /* 0x000000ffff107224 */ /* 0x000fe400078e00cd */
[----:B------:R-:W4:Y:S01]  /*1762e0*/  LDL.LU R204, [R1+0xbd8] ;  /* 0x000bd80001cc7983 */ /* 0x000f220000300800 */
[----:B------:R-:W-:Y:S01]  /*1762f0*/  MOV R5, R207 ;  /* 0x000000cf00057202 */ /* 0x000fe20000000f00 */
[----:B------:R-:W4:Y:S01]  /*176300*/  LDL.LU R205, [R1+0xc08] ;  /* 0x000c080001cd7983 */ /* 0x000f220000300800 */
[----:B------:R-:W-:-:S02]  /*176310*/  IMAD.MOV.U32 R4, RZ, RZ, R197 ;  /* 0x000000ffff047224 */ /* 0x000fc400078e00c5 */
[----:B------:R-:W4:Y:S02]  /*176320*/  LDL.LU R207, [R1+0xbb0] ;  /* 0x000bb00001cf7983 */ /* 0x000f240000300800 */
[----:B------:R-:W4:Y:S01]  /*176330*/  LDL.LU R197, [R1+0xbdc] ;  /* 0x000bdc0001c57983 */ /* 0x000f220000300800 */
[----:B------:R-:W-:Y:S01]  /*176340*/  STL.64 [R1+0x4460], R50 ;  /* 0x0044603201007387 */ /* 0x000fe20000100a00 */
[----:B------:R-:W-:Y:S02]  /*176350*/  STL.64 [R1+0x4458], R48 ;  /* 0x0044583001007387 */ /* 0x000fe40000100a00 */
[----:B------:R1:W-:Y:S02]  /*176360*/  STL.64 [R1+0x4450], R16 ;  /* 0x0044501001007387 */ /* 0x0003e40000100a00 */
[----:B------:R1:W-:Y:S01]  /*176370*/  STL.64 [R1+0x4448], R4 ;  /* 0x0044480401007387 */ /* 0x0003e20000100a00 */
        /* <DEDUP_REMOVED lines=65> */
[----:B-1----:R-:W4:Y:S03]  /*176790*/  LDL.LU R16, [R1+0x56ac] ;  /* 0x0056ac0001107983 */ /* 0x002f260000300800 */
[----:B------:R1:W-:Y:S01]  /*1767a0*/  LDGSTS.E [R3+0x37700], [R46.64], P1 ;  /* 0x377000002e037fae */ /* 0x0003e20008921844 */
[----:B------:R1:W-:Y:S02]  /*1767b0*/  LDGSTS.E [R3+0x38600], [R44.64], P0 ;  /* 0x386000002c037fae */ /* 0x0003e40008121844 */
[----:B------:R-:W4:Y:S02]  /*1767c0*/  LDL.LU R5, [R1+0x5730] ;  /* 0x0057300001057983 */ /* 0x000f240000300800 */
        /* <DEDUP_REMOVED lines=10> */
[----:B--2---:R-:W2:Y:S01]  /*176870*/  LDL.LU R10, [R1+0x5724] ;  /* 0x00572400010a7983 */ /* 0x004ea20000300800 */
[----:B------:R-:W2:Y:S02]  /*176880*/  LDL.LU R11, [R1+0x57a8] ;  /* 0x0057a800010b7983 */ /* 0x000ea40000300800 */
[----:B------:R-:W-:-:S02]  /*176890*/  IMAD R56, R252, 0x40000, R177 ;  /* 0x00040000fc387824 */ /* 0x000fc400078e02b1 */
[----:B------:R2:W-:Y:S02]  /*1768a0*/  LDGSTS.E [R3+0x3d700], [R28.64], P1 ;  /* 0x3d7000001c037fae */ /* 0x0005e40008921844 */
[----:B------:R-:W-:Y:S01]  /*1768b0*/  IMAD.MOV.U32 R58, RZ, RZ, R6 ;  /* 0x000000ffff3a7224 */ /* 0x000fe200078e0006 */
[----:B------:R-:W-:Y:S01]  /*1768c0*/  MOV R59, R18 ;  /* 0x00000012003b7202 */ /* 0x000fe20000000f00 */
[----:B---3--:R-:W3:Y:S01]  /*1768d0*/  LDL.LU R13, [R1+0x572c] ;  /* 0x00572c00010d7983 */ /* 0x008ee20000300800 */
[----:B-1----:R-:W3:Y:S02]  /*1768e0*/  LDL.LU R14, [R1+0x57b0] ;  /* 0x0057b000010e7983 */ /* 0x002ee40000300800 */
[----:B------:R-:W3:Y:S02]  /*1768f0*/  LDL.LU R17, [R1+0x57a4] ;  /* 0x0057a40001117983 */ /* 0x000ee40000300800 */
[----:B------:R-:W3:Y:S01]  /*176900*/  LDL.LU R4, [R1+0x5828] ;  /* 0x0058280001047983 */ /* 0x000ee20000300800 */
[----:B------:R-:W3:Y:S01]  /*176910*/  LDL.LU R15, [R1+0x57ac] ;  /* 0x0057ac00010f7983 */ /* 0x000ee20000300800 */
[----:B------:R-:W3:Y:S02]  /*176920*/  LDL.LU R7, [R1+0x5830] ;  /* 0x0058300001077983 */ /* 0x000ee40000300800 */
[----:B------:R-:W3:Y:S01]  /*176930*/  LDL.LU R12, [R1+0x5824] ;  /* 0x00582400010c7983 */ /* 0x000ee20000300800 */
[----:B------:R1:W-:Y:S01]  /*176940*/  LDGSTS.E [R3+0x3e600], [R26.64], P0 ;  /* 0x3e6000001a037fae */ /* 0x0003e20008121844 */
[----:B------:R1:W-:Y:S02]  /*176950*/  LDGSTS.E [R3+0x3e700], [R24.64], P1 ;  /* 0x3e70000018037fae */ /* 0x0003e40008921844 */
[----:B------:R1:W-:Y:S02]  /*176960*/  LDGSTS.E [R3+0x3f600], [R22.64], P0 ;  /* 0x3f60000016037fae */ /* 0x0003e40008121844 */
[----:B------:R1:W-:Y:S01]  /*176970*/  LDGSTS.E [R3+0x3f700], [R20.64], P1 ;  /* 0x3f70000014037fae */ /* 0x0003e20008921844 */
[----:B------:R-:W3:Y:S04]  /*176980*/  LDL.LU R6, [R1+0x58a8] ;  /* 0x0058a80001067983 */ /* 0x000ee80000300800 */
[----:B------:R1:W-:Y:S02]  /*176990*/  LDGSTS.E [R56+0x800], [R58.64], P0 ;  /* 0x008000003a387fae */ /* 0x0003e40008121844 */
[----:B-1----:R-:W-:-:S02]  /*1769a0*/  MOV R58, R9 ;  /* 0x00000009003a7202 */ /* 0x002fc40000000f00 */
[----:B----4-:R-:W-:Y:S02]  /*1769b0*/  IADD3 R8, P2, R8, R198, RZ ;  /* 0x000000c608087210 */ /* 0x010fe40007f5e0ff */
[----:B------:R-:W-:Y:S02]  /*1769c0*/  IADD3.X R16, R16, R2, RZ, P3, !PT ;  /* 0x0000000210107210 */ /* 0x000fe40001ffe4ff */
[----:B------:R-:W-:Y:S01]  /*1769d0*/  IADD3 R5, P3, R5, R198, RZ ;  /* 0x000000c605057210 */ /* 0x000fe20007f7e0ff */
[----:B------:R-:W-:Y:S02]  /*1769e0*/  STL [R1+0x5728], R8 ;  /* 0x0057280801007387 */ /* 0x000fe40000100800 */
[----:B------:R1:W-:Y:S02]  /*1769f0*/  STL [R1+0x56ac], R16 ;  /* 0x0056ac1001007387 */ /* 0x0003e40000100800 */
[----:B------:R-:W-:-:S05]  /*176a00*/  IMAD.MOV.U32 R59, RZ, RZ, R16 ;  /* 0x000000ffff3b7224 */ /* 0x000fca00078e0010 */
[----:B------:R4:W-:Y:S01]  /*176a10*/  LDGSTS.E [R56+0x900], [R58.64], P1 ;  /* 0x009000003a387fae */ /* 0x0009e20008921844 */
[----:B--2---:R-:W-:-:S03]  /*176a20*/  IMAD.X R10, R10, 0x1, R2, P2 ;  /* 0x000000010a0a7824 */ /* 0x004fc600010e0602 */
[----:B-1----:R-:W2:Y:S01]  /*176a30*/  LDL.LU R16, [R1+0x582c] ;  /* 0x00582c0001107983 */ /* 0x002ea20000300800 */
[----:B------:R-:W-:Y:S01]  /*176a40*/  STL [R1+0x5730], R5 ;  /* 0x0057300501007387 */ /* 0x000fe20000100800 */
[----:B------:R-:W-:Y:S02]  /*176a50*/  IADD3 R11, P2, R11, R198, RZ ;  /* 0x000000c60b0b7210 */ /* 0x000fe40007f5e0ff */
[----:B------:R1:W-:Y:S01]  /*176a60*/  STL [R1+0x5724], R10 ;  /* 0x0057240a01007387 */ /* 0x0003e20000100800 */
[----:B------:R-:W2:Y:S01]  /*176a70*/  LDL.LU R9, [R1+0x58b0] ;  /* 0x0058b00001097983 */ /* 0x000ea20000300800 */
[----:B---3--:R-:W-:Y:S01]  /*176a80*/  IADD3.X R13, R13, R2, RZ, P3, !PT ;  /* 0x000000020d0d7210 */ /* 0x008fe20001ffe4ff */
[----:B----4-:R-:W-:Y:S01]  /*176a90*/  IMAD.MOV.U32 R58, RZ, RZ, R8 ;  /* 0x000000ffff3a7224 */ /* 0x010fe200078e0008 */
[----:B------:R-:W-:Y:S02]  /*176aa0*/  MOV R59, R10 ;  /* 0x0000000a003b7202 */ /* 0x000fe40000000f00 */
[----:B-1----:R-:W3:Y:S01]  /*176ab0*/  LDL.LU R10, [R1+0x58a4] ;  /* 0x0058a400010a7983 */ /* 0x002ee20000300800 */
[----:B------:R-:W-:Y:S02]  /*176ac0*/  STL [R1+0x57a8], R11 ;  /* 0x0057a80b01007387 */ /* 0x000fe40000100800 */
[----:B------:R1:W-:Y:S01]  /*176ad0*/  STL [R1+0x572c], R13 ;  /* 0x00572c0d01007387 */ /* 0x0003e20000100800 */
[----:B------:R4:W-:Y:S01]  /*176ae0*/  LDGSTS.E [R56+0x1800], [R58.64], P0 ;  /* 0x018000003a387fae */ /* 0x0009e20008121844 */
[----:B------:R-:W3:Y:S02]  /*176af0*/  LDL.LU R8, [R1+0x5928] ;  /* 0x0059280001087983 */ /* 0x000ee40000300800 */
[----:B----4-:R-:W-:-:S02]  /*176b00*/  IMAD.MOV.U32 R59, RZ, RZ, R13 ;  /* 0x000000ffff3b7224 */ /* 0x010fc400078e000d */
[----:B-1----:R-:W4:Y:S01]  /*176b10*/  LDL.LU R13, [R1+0x58ac] ;  /* 0x0058ac00010d7983 */ /* 0x002f220000300800 */
[-C--:B------:R-:W-:Y:S01]  /*176b20*/  IADD3 R14, P3, R14, R198.reuse, RZ ;  /* 0x000000c60e0e7210 */ /* 0x080fe20007f7e0ff */
[----:B------:R-:W-:Y:S01]  /*176b30*/  IMAD.X R17, R17, 0x1, R2, P2 ;  /* 0x0000000111117824 */ /* 0x000fe200010e0602 */
[----:B------:R-:W-:Y:S02]  /*176b40*/  MOV R58, R5 ;  /* 0x00000005003a7202 */ /* 0x000fe40000000f00 */
[----:B------:R-:W-:Y:S01]  /*176b50*/  IADD3 R4, P2, R4, R198, RZ ;  /* 0x000000c604047210 */ /* 0x000fe20007f5e0ff */
[----:B------:R-:W-:Y:S01]  /*176b60*/  STL [R1+0x57b0], R14 ;  /* 0x0057b00e01007387 */ /* 0x000fe20000100800 */
[----:B------:R1:W-:Y:S03]  /*176b70*/  STL [R1+0x57a4], R17 ;  /* 0x0057a41101007387 */ /* 0x0003e60000100800 */
[----:B------:R1:W-:Y:S01]  /*176b80*/  LDGSTS.E [R56+0x1900], [R58.64], P1 ;  /* 0x019000003a387fae */ /* 0x0003e20008921844 */
[----:B------:R-:W4:Y:S01]  /*176b90*/  LDL.LU R5, [R1+0x5930] ;  /* 0x0059300001057983 */ /* 0x000f220000300800 */
[----:B------:R-:W-:Y:S01]  /*176ba0*/  IADD3.X R15, R15, R2, RZ, P3, !PT ;  /* 0x000000020f0f7210 */ /* 0x000fe20001ffe4ff */
[----:B------:R-:W-:-:S02]  /*176bb0*/  IADD3 R7, P3, R7, R198, RZ ;  /* 0x000000c607077210 */ /* 0x000fc40007f7e0ff */
[----:B------:R-:W-:Y:S02]  /*176bc0*/  IMAD.X R12, R12, 0x1, R2, P2 ;  /* 0x000000010c0c7824 */ /* 0x000fe400010e0602 */
[----:B-1----:R-:W-:Y:S01]  /*176bd0*/  IMAD.MOV.U32 R58, RZ, RZ, R11 ;  /* 0x000000ffff3a7224 */ /* 0x002fe200078e000b */
[----:B------:R-:W-:Y:S02]  /*176be0*/  MOV R59, R17 ;  /* 0x00000011003b7202 */ /* 0x000fe40000000f00 */
[----:B------:R-:W4:Y:S01]  /*176bf0*/  LDL.LU R17, [R1+0x5924] ;  /* 0x0059240001117983 */ /* 0x000f220000300800 */
[----:B------:R-:W-:Y:S02]  /*176c00*/  STL [R1+0x5828], R4 ;  /* 0x0058280401007387 */ /* 0x000fe40000100800 */
[----:B------:R1:W-:Y:S01]  /*176c10*/  STL [R1+0x57ac], R15 ;  /* 0x0057ac0f01007387 */ /* 0x0003e20000100800 */
[----:B------:R1:W-:Y:S01]  /*176c20*/  LDGSTS.E [R56+0x2800], [R58.64], P0 ;  /* 0x028000003a387fae */ /* 0x0003e20008121844 */
[----:B------:R-:W4:Y:S01]  /*176c30*/  LDL.LU R11, [R1+0x54c8] ;  /* 0x0054c800010b7983 */ /* 0x000f220000300800 */
[----:B------:R-:W-:Y:S01]  /*176c40*/  IADD3 R6, P2, R6, R198, RZ ;  /* 0x000000c606067210 */ /* 0x000fe20007f5e0ff */
[----:B-1----:R-:W-:Y:S01]  /*176c50*/  IMAD.MOV.U32 R59, RZ, RZ, R15 ;  /* 0x000000ffff3b7224 */ /* 0x002fe200078e000f */
[----:B------:R-:W-:Y:S01]  /*176c60*/  MOV R58, R14 ;  /* 0x0000000e003a7202 */ /* 0x000fe20000000f00 */
[----:B------:R-:W4:Y:S01]  /*176c70*/  LDL.LU R15, [R1+0x592c] ;  /* 0x00592c00010f7983 */ /* 0x000f220000300800 */
[----:B------:R-:W-:Y:S02]  /*176c80*/  STL [R1+0x5830], R7 ;  /* 0x0058300701007387 */ /* 0x000fe40000100800 */
[----:B------:R1:W-:Y:S02]  /*176c90*/  STL [R1+0x5824], R12 ;  /* 0x0058240c01007387 */ /* 0x0003e40000100800 */
[----:B------:R-:W4:Y:S01]  /*176ca0*/  LDL.LU R14, [R1+0x54c4] ;  /* 0x0054c400010e7983 */ /* 0x000f220000300800 */
[----:B------:R-:W4:Y:S04]  /*176cb0*/  LDL.LU R3, [R1+0x54d0] ;  /* 0x0054d00001037983 */ /* 0x000f280000300800 */
[----:B------:R1:W-:Y:S02]  /*176cc0*/  LDGSTS.E [R56+0x2900], [R58.64], P1 ;  /* 0x029000003a387fae */ /* 0x0003e40008921844 */
[----:B-1----:R-:W-:Y:S01]  /*176cd0*/  IMAD.MOV.U32 R58, RZ, RZ, R4 ;  /* 0x000000ffff3a7224 */ /* 0x002fe200078e0004 */
[----:B------:R-:W-:-:S02]  /*176ce0*/  MOV R59, R12 ;  /* 0x0000000c003b7202 */ /* 0x000fc40000000f00 */
[----:B------:R-:W4:Y:S01]  /*176cf0*/  LDL.LU R12, [R1+0x54cc] ;  /* 0x0054cc00010c7983 */ /* 0x000f220000300800 */
[----:B------:R-:W-:Y:S03]  /*176d00*/  STL [R1+0x58a8], R6 ;  /* 0x0058a80601007387 */ /* 0x000fe60000100800 */
[----:B------:R1:W-:Y:S02]  /*176d10*/  LDGSTS.E [R56+0x3800], [R58.64], P0 ;  /* 0x038000003a387fae */ /* 0x0003e40008121844 */
[----:B-1----:R-:W-:Y:S02]  /*176d20*/  MOV R58, R7 ;  /* 0x00000007003a7202 */ /* 0x002fe40000000f00 */
[----:B--2---:R-:W-:-:S05]  /*176d30*/  IADD3.X R16, R16, R2, RZ, P3, !PT ;  /* 0x0000000210107210 */ /* 0x004fca0001ffe4ff */
[----:B------:R1:W-:Y:S01]  /*176d40*/  STL [R1+0x582c], R16 ;  /* 0x00582c1001007387 */ /* 0x0003e20000100800 */
[----:B------:R-:W-:Y:S01]  /*176d50*/  IADD3 R9, P3, R9, R198, RZ ;  /* 0x000000c609097210 */ /* 0x000fe20007f7e0ff */
[----:B------:R-:W2:Y:S02]  /*176d60*/  LDL.LU R4, [R1+0x5548] ;  /* 0x0055480001047983 */ /* 0x000ea40000300800 */
[----:B------:R-:W-:-:S05]  /*176d70*/  IMAD.MOV.U32 R59, RZ, RZ, R16 ;  /* 0x000000ffff3b7224 */ /* 0x000fca00078e0010 */
[----:B------:R4:W-:Y:S01]  /*176d80*/  LDGSTS.E [R56+0x3900], [R58.64], P1 ;  /* 0x039000003a387fae */ /* 0x0009e20008921844 */
[----:B---3--:R-:W-:-:S03]  /*176d90*/  IMAD.X R10, R10, 0x1, R2, P2 ;  /* 0x000000010a0a7824 */ /* 0x008fc600010e0602 */
[----:B-1----:R-:W3:Y:S01]  /*176da0*/  LDL.LU R16, [R1+0x5544] ;  /* 0x0055440001107983 */ /* 0x002ee20000300800 */
[----:B------:R-:W-:Y:S01]  /*176db0*/  STL [R1+0x58b0], R9 ;  /* 0x0058b00901007387 */ /* 0x000fe20000100800 */
[----:B------:R-:W-:Y:S02]  /*176dc0*/  IADD3 R8, P2, R8, R198, RZ ;  /* 0x000000c608087210 */ /* 0x000fe40007f5e0ff */
[----:B------:R1:W-:Y:S01]  /*176dd0*/  STL [R1+0x58a4], R10 ;  /* 0x0058a40a01007387 */ /* 0x0003e20000100800 */
[----:B------:R-:W3:Y:S01]  /*176de0*/  LDL.LU R7, [R1+0x5550] ;  /* 0x0055500001077983 */ /* 0x000ee20000300800 */
[----:B----4-:R-:W-:Y:S01]  /*176df0*/  MOV R59, R10 ;  /* 0x0000000a003b7202 */ /* 0x010fe20000000f00 */
        /* <DEDUP_REMOVED lines=13> */
[----:B------:R-:W-:Y:S01]  /*176ed0*/  IMAD.X R17, R17, 0x1, R2, P2 ;  /* 0x0000000111117824 */ /* 0x000fe200010e0602 */
        /* <DEDUP_REMOVED lines=27> */
[----:B--2---:R-:W-:-:S05]  /*177090*/  IADD3 R4, P2, R4, R198, RZ ;  /* 0x000000c604047210 */ /* 0x004fca0007f5e0ff */
[----:B------:R-:W-:Y:S01]  /*1770a0*/  STL [R1+0x5548], R4 ;  /* 0x0055480401007387 */ /* 0x000fe20000100800 */
[----:B------:R2:W-:Y:S02]  /*1770b0*/  STL [R1+0x54cc], R12 ;  /* 0x0054cc0c01007387 */ /* 0x0005e40000100800 */
[----:B------:R-:W4:Y:S02]  /*1770c0*/  LDL.LU R11, [R1+0x4f00] ;  /* 0x004f0000010b7983 */ /* 0x000f240000300800 */
[----:B---3--:R-:W-:Y:S01]  /*1770d0*/  IMAD.X R16, R16, 0x1, R2, P2 ;  /* 0x0000000110107824 */ /* 0x008fe200010e0602 */
[----:B------:R-:W-:Y:S01]  /*1770e0*/  IADD3 R7, P3, R7, R198, RZ ;  /* 0x000000c607077210 */ /* 0x000fe20007f7e0ff */
[----:B--2---:R-:W2:Y:S04]  /*1770f0*/  LDL.LU R12, [R1+0x564c] ;  /* 0x00564c00010c7983 */ /* 0x004ea80000300800 */
[----:B------:R-:W-:Y:S02]  /*177100*/  STL [R1+0x5550], R7 ;  /* 0x0055500701007387 */ /* 0x000fe40000100800 */
[----:B------:R-:W-:Y:S02]  /*177110*/  STL [R1+0x5544], R16 ;  /* 0x0055441001007387 */ /* 0x000fe40000100800 */
[----:B------:R-:W3:Y:S02]  /*177120*/  LDL.LU R3, [R1+0x4f08] ;  /* 0x004f080001037983 */ /* 0x000ee40000300800 */
[----:B-1----:R-:W-:Y:S01]  /*177130*/  IMAD.MOV.U32 R58, RZ, RZ, R4 ;  /* 0x000000ffff3a7224 */ /* 0x002fe200078e0004 */
[----:B------:R-:W-:-:S02]  /*177140*/  MOV R59, R16 ;  /* 0x00000010003b7202 */ /* 0x000fc40000000f00 */
[----:B------:R-:W-:Y:S01]  /*177150*/  IADD3.X R10, R10, R2, RZ, P3, !PT ;  /* 0x000000020a0a7210 */ /* 0x000fe20001ffe4ff */
[----:B------:R-:W3:Y:S04]  /*177160*/  LDL.LU R17, [R1+0x4efc] ;  /* 0x004efc0001117983 */ /* 0x000ee80000300800 */
[----:B------:R1:W-:Y:S01]  /*177170*/  LDGSTS.E [R56+0x7800], [R58.64], P0 ;  /* 0x078000003a387fae */ /* 0x0003e20008121844 */
[----:B------:R-:W-:-:S05]  /*177180*/  IADD3 R6, P2, R6, R198, RZ ;  /* 0x000000c606067210 */ /* 0x000fca0007f5e0ff */
[----:B------:R-:W-:Y:S01]  /*177190*/  STL [R1+0x55c8], R6 ;  /* 0x0055c80601007387 */ /* 0x000fe20000100800 */
[----:B------:R1:W-:Y:S02]  /*1771a0*/  STL [R1+0x554c], R10 ;  /* 0x00554c0a01007387 */ /* 0x0003e40000100800 */
[----:B------:R-:W3:Y:S02]  /*1771b0*/  LDL.LU R4, [R1+0x4f80] ;  /* 0x004f800001047983 */ /* 0x000ee40000300800 */
[----:B-1----:R-:W-:Y:S02]  /*1771c0*/  IMAD.MOV.U32 R59, RZ, RZ, R10 ;  /* 0x000000ffff3b7224 */ /* 0x002fe400078e000a */
[----:B------:R-:W3:Y:S01]  /*1771d0*/  LDL.LU R10, [R1+0x4f04] ;  /* 0x004f0400010a7983 */ /* 0x000ee20000300800 */
[----:B------:R-:W-:Y:S01]  /*1771e0*/  MOV R58, R7 ;  /* 0x00000007003a7202 */ /* 0x000fe20000000f00 */
[----:B------:R-:W-:-:S04]  /*1771f0*/  IMAD.X R9, R9, 0x1, R2, P2 ;  /* 0x0000000109097824 */ /* 0x000fc800010e0602 */
[----:B------:R1:W-:Y:S01]  /*177200*/  LDGSTS.E [R56+0x7900], [R58.64], P1 ;  /* 0x079000003a387fae */ /* 0x0003e20008921844 */
[----:B------:R-:W-:-:S05]  /*177210*/  IADD3 R13, P3, R13, R198, RZ ;  /* 0x000000c60d0d7210 */ /* 0x000fca0007f7e0ff */
[----:B------:R-:W-:Y:S01]  /*177220*/  STL [R1+0x55d0], R13 ;  /* 0x0055d00d01007387 */ /* 0x000fe20000100800 */
[----:B------:R1:W-:Y:S02]  /*177230*/  STL [R1+0x55c4], R9 ;  /* 0x0055c40901007387 */ /* 0x0003e40000100800 */
[----:B------:R-:W3:Y:S01]  /*177240*/  LDL.LU R16, [R1+0x4f7c] ;  /* 0x004f7c0001107983 */ /* 0x000ee20000300800 */
[----:B------:R-:W-:Y:S01]  /*177250*/  IADD3 R8, P2, R8, R198, RZ ;  /* 0x000000c608087210 */ /* 0x000fe20007f5e0ff */
[----:B-1----:R-:W-:Y:S01]  /*177260*/  IMAD.MOV.U32 R58, RZ, RZ, R6 ;  /* 0x000000ffff3a7224 */ /* 0x002fe200078e0006 */
[----:B------:R-:W-:Y:S01]  /*177270*/  MOV R59, R9 ;  /* 0x00000009003b7202 */ /* 0x000fe20000000f00 */
[----:B------:R-:W3:Y:S04]  /*177280*/  LDL.LU R7, [R1+0x4f88] ;  /* 0x004f880001077983 */ /* 0x000ee80000300800 */
[----:B------:R1:W-:Y:S04]  /*177290*/  LDGSTS.E [R56+0x8800], [R58.64], P0 ;  /* 0x088000003a387fae */ /* 0x0003e80008121844 */
[----:B------:R-:W3:Y:S01]  /*1772a0*/  LDL.LU R9, [R1+0x4f84] ;  /* 0x004f840001097983 */ /* 0x000ee20000300800 */
[----:B------:R-:W-:Y:S01]  /*1772b0*/  STL [R1+0x5648], R8 ;  /* 0x0056480801007387 */ /* 0x000fe20000100800 */
[----:B------:R-:W-:-:S02]  /*1772c0*/  IADD3.X R15, R15, R2, RZ, P3, !PT ;  /* 0x000000020f0f7210 */ /* 0x000fc40001ffe4ff */
[----:B-1----:R-:W-:-:S03]  /*1772d0*/  MOV R58, R13 ;  /* 0x0000000d003a7202 */ /* 0x002fc60000000f00 */
[----:B------:R-:W-:Y:S01]  /*1772e0*/  IMAD.MOV.U32 R59, RZ, RZ, R15 ;  /* 0x000000ffff3b7224 */ /* 0x000fe200078e000f */
[----:B------:R1:W-:Y:S01]  /*1772f0*/  STL [R1+0x55cc], R15 ;  /* 0x0055cc0f01007387 */ /* 0x0003e20000100800 */
[----:B------:R-:W-:Y:S01]  /*177300*/  IADD3 R5, P3, R5, R198, RZ ;  /* 0x000000c605057210 */ /* 0x000fe20007f7e0ff */
[----:B------:R-:W3:Y:S02]  /*177310*/  LDL.LU R6, [R1+0x5000] ;  /* 0x0050000001067983 */ /* 0x000ee40000300800 */
[----:B------:R1:W-:Y:S04]  /*177320*/  LDGSTS.E [R56+0x8900], [R58.64], P1 ;  /* 0x089000003a387fae */ /* 0x0003e80008921844 */
[----:B-1----:R-:W3:Y:S01]  /*177330*/  LDL.LU R15, [R1+0x4ffc] ;  /* 0x004ffc00010f7983 */ /* 0x002ee20000300800 */
[----:B------:R-:W-:-:S02]  /*177340*/  IMAD.X R14, R14, 0x1, R2, P2 ;  /* 0x000000010e0e7824 */ /* 0x000fc400010e0602 */
[----:B------:R-:W-:Y:S02]  /*177350*/  STL [R1+0x5650], R5 ;  /* 0x0056500501007387 */ /* 0x000fe40000100800 */
[----:B------:R-:W-:Y:S01]  /*177360*/  IMAD.MOV.U32 R58, RZ, RZ, R8 ;  /* 0x000000ffff3a7224 */ /* 0x000fe200078e0008 */
[----:B------:R-:W-:Y:S01]  /*177370*/  MOV R59, R14 ;  /* 0x0000000e003b7202 */ /* 0x000fe20000000f00 */
[----:B------:R1:W-:Y:S01]  /*177380*/  STL [R1+0x5644], R14 ;  /* 0x0056440e01007387 */ /* 0x0003e20000100800 */
[----:B------:R-:W3:Y:S03]  /*177390*/  LDL.LU R13, [R1+0x5008] ;  /* 0x00500800010d7983 */ /* 0x000ee60000300800 */
[----:B------:R1:W-:Y:S04]  /*1773a0*/  LDGSTS.E [R56+0x9800], [R58.64], P0 ;  /* 0x098000003a387fae */ /* 0x0003e80008121844 */
[----:B-1----:R-:W3:Y:S01]  /*1773b0*/  LDL.LU R14, [R1+0x5004] ;  /* 0x00500400010e7983 */ /* 0x002ee20000300800 */
[----:B------:R-:W-:-:S02]  /*1773c0*/  MOV R58, R5 ;  /* 0x00000005003a7202 */ /* 0x000fc40000000f00 */
[----:B----4-:R-:W-:Y:S02]  /*1773d0*/  IADD3 R11, P2, R11, R198, RZ ;  /* 0x000000c60b0b7210 */ /* 0x010fe40007f5e0ff */
[----:B--2---:R-:W-:-:S03]  /*1773e0*/  IADD3.X R12, R12, R2, RZ, P3, !PT ;  /* 0x000000020c0c7210 */ /* 0x004fc60001ffe4ff */
[----:B------:R-:W-:Y:S01]  /*1773f0*/  STL [R1+0x4f00], R11 ;  /* 0x004f000b01007387 */ /* 0x000fe20000100800 */
[-C--:B---3--:R-:W-:Y:S01]  /*177400*/  IADD3 R3, P3, R3, R198.reuse, RZ ;  /* 0x000000c603037210 */ /* 0x088fe20007f7e0ff */
[----:B------:R-:W-:Y:S02]  /*177410*/  IMAD.MOV.U32 R59, RZ, RZ, R12 ;  /* 0x000000ffff3b7224 */ /* 0x000fe400078e000c */
[----:B------:R1:W-:Y:S01]  /*177420*/  STL [R1+0x564c], R12 ;  /* 0x00564c0c01007387 */ /* 0x0003e20000100800 */
[----:B------:R-:W-:Y:S02]  /*177430*/  IMAD.X R17, R17, 0x1, R2, P2 ;  /* 0x0000000111117824 */ /* 0x000fe400010e0602 */
[----:B------:R-:W2:Y:S01]  /*177440*/  LDL.LU R8, [R1+0x5080] ;  /* 0x0050800001087983 */ /* 0x000ea20000300800 */
[----:B------:R3:W-:Y:S04]  /*177450*/  LDGSTS.E [R56+0x9900], [R58.64], P1 ;  /* 0x099000003a387fae */ /* 0x0007e80008921844 */
[----:B-1----:R-:W4:Y:S01]  /*177460*/  LDL.LU R12, [R1+0x507c] ;  /* 0x00507c00010c7983 */ /* 0x002f220000300800 */
[----:B------:R-:W-:Y:S02]  /*177470*/  STL [R1+0x4f08], R3 ;  /* 0x004f080301007387 */ /* 0x000fe40000100800 */
[----:B------:R-:W-:Y:S01]  /*177480*/  STL [R1+0x4efc], R17 ;  /* 0x004efc1101007387 */ /* 0x000fe20000100800 */
[----:B------:R-:W-:Y:S01]  /*177490*/  IADD3 R4, P2, R4, R198, RZ ;  /* 0x000000c604047210 */ /* 0x000fe20007f5e0ff */
[----:B------:R-:W4:Y:S01]  /*1774a0*/  LDL.LU R5, [R1+0x5088] ;  /* 0x0050880001057983 */ /* 0x000f220000300800 */
[----:B---3--:R-:W-:Y:S01]  /*1774b0*/  IMAD.MOV.U32 R58, RZ, RZ, R11 ;  /* 0x000000ffff3a7224 */ /* 0x008fe200078e000b */
[----:B------:R-:W-:-:S02]  /*1774c0*/  MOV R59, R17 ;  /* 0x00000011003b7202 */ /* 0x000fc40000000f00 */
[----:B------:R-:W2:Y:S01]  /*1774d0*/  LDL.LU R11, [R1+0x5100] ;  /* 0x00510000010b7983 */ /* 0x000ea20000300800 */
[----:B------:R-:W-:-:S03]  /*1774e0*/  IADD3.X R10, R10, R2, RZ, P3, !PT ;  /* 0x000000020a0a7210 */ /* 0x000fc60001ffe4ff */
[----:B------:R-:W-:Y:S04]  /*1774f0*/  STL [R1+0x4f80], R4 ;  /* 0x004f800401007387 */ /* 0x000fe80000100800 */
[----:B------:R1:W-:Y:S04]  /*177500*/  LDGSTS.E [R56+0xa800], [R58.64], P0 ;  /* 0x0a8000003a387fae */ /* 0x0003e80008121844 */
[----:B------:R1:W-:Y:S02]  /*177510*/  STL [R1+0x4f04], R10 ;  /* 0x004f040a01007387 */ /* 0x0003e40000100800 */
[----:B-1----:R-:W-:-:S02]  /*177520*/  IMAD.MOV.U32 R59, RZ, RZ, R10 ;  /* 0x000000ffff3b7224 */ /* 0x002fc400078e000a */
        /* <DEDUP_REMOVED lines=38> */
[----:B----4-:R-:W-:Y:S01]  /*177790*/  IMAD.X R12, R12, 0x1, R2, P2 ;  /* 0x000000010c0c7824 */ /* 0x010fe200010e0602 */
[----:B------:R-:W4:Y:S01]  /*1777a0*/  LDL.LU R16, [R1+0x5184] ;  /* 0x0051840001107983 */ /* 0x000f220000300800 */
[-C--:B------:R-:W-:Y:S02]  /*1777b0*/  IADD3 R5, P3, R5, R198.reuse, RZ ;  /* 0x000000c605057210 */ /* 0x080fe40007f7e0ff */
[----:B--2---:R-:W-:-:S03]  /*1777c0*/  IADD3 R11, P2, R11, R198, RZ ;  /* 0x000000c60b0b7210 */ /* 0x004fc60007f5e0ff */
        /* <DEDUP_REMOVED lines=45> */
[----:B----4-:R-:W-:-:S03]  /*177aa0*/  IADD3.X R16, R16, R2, RZ, P3, !PT ;  /* 0x0000000210107210 */ /* 0x010fc60001ffe4ff */
[----:B------:R1:W-:Y:S04]  /*177ab0*/  STL [R1+0x5200], R6 ;  /* 0x0052000601007387 */ /* 0x0003e80000100800 */
[----:B------:R-:W-:Y:S01]  /*177ac0*/  STL [R1+0x5184], R16 ;  /* 0x0051841001007387 */ /* 0x000fe20000100800 */
[----:B------:R-:W-:Y:S02]  /*177ad0*/  IMAD.MOV.U32 R59, RZ, RZ, R16 ;  /* 0x000000ffff3b7224 */ /* 0x000fe400078e0010 */
[----:B------:R-:W3:Y:S02]  /*177ae0*/  LDL.LU R9, [R1+0x5304] ;  /* 0x0053040001097983 */ /* 0x000ee40000300800 */
[----:B------:R-:W-:Y:S01]  /*177af0*/  IMAD.X R15, R15, 0x1, R2, P2 ;  /* 0x000000010f0f7824 */ /* 0x000fe200010e0602 */
[----:B------:R-:W-:Y:S01]  /*177b00*/  IADD3 R13, P3, R13, R198, RZ ;  /* 0x000000c60d0d7210 */ /* 0x000fe20007f7e0ff */
[----:B------:R4:W-:Y:S03]  /*177b10*/  LDGSTS.E [R56+0xf900], [R58.64], P1 ;  /* 0x0f9000003a387fae */ /* 0x0009e60008921844 */
[----:B------:R-:W-:Y:S01]  /*177b20*/  IADD3.X R14, R14, R2, RZ, P3, !PT ;  /* 0x000000020e0e7210 */ /* 0x000fe20001ffe4ff */
[----:B------:R-:W-:Y:S01]  /*177b30*/  STL [R1+0x5208], R13 ;  /* 0x0052080d01007387 */ /* 0x000fe20000100800 */
[----:B------:R2:W-:Y:S02]  /*177b40*/  STL [R1+0x51fc], R15 ;  /* 0x0051fc0f01007387 */ /* 0x0005e40000100800 */
[----:B------:R-:W3:Y:S02]  /*177b50*/  LDL.LU R19, [R1+0x5388] ;  /* 0x0053880001137983 */ /* 0x000ee40000300800 */
[----:B----4-:R-:W-:-:S02]  /*177b60*/  IMAD.MOV.U32 R58, RZ, RZ, R6 ;  /* 0x000000ffff3a7224 */ /* 0x010fc400078e0006 */
[----:B-1----:R-:W4:Y:S01]  /*177b70*/  LDL.LU R6, [R1+0x537c] ;  /* 0x00537c0001067983 */ /* 0x002f220000300800 */
[----:B------:R-:W-:-:S05]  /*177b80*/  IADD3 R8, P2, R8, R198, RZ ;  /* 0x000000c608087210 */ /* 0x000fca0007f5e0ff */
[----:B------:R1:W-:Y:S01]  /*177b90*/  STL [R1+0x5280], R8 ;  /* 0x0052800801007387 */ /* 0x0003e20000100800 */
[----:B------:R-:W-:Y:S02]  /*177ba0*/  STL [R1+0x5204], R14 ;  /* 0x0052040e01007387 */ /* 0x000fe40000100800 */
[----:B------:R-:W4:Y:S02]  /*177bb0*/  LDL.LU R17, [R1+0x5400] ;  /* 0x0054000001117983 */ /* 0x000f240000300800 */
[----:B------:R-:W4:Y:S01]  /*177bc0*/  LDL.LU R20, [R1+0x5384] ;  /* 0x0053840001147983 */ /* 0x000f220000300800 */
        /* <DEDUP_REMOVED lines=10> */
[----:B------:R-:W4:Y:S01]  /*177c70*/  LDL.LU R18, [R1+0x53fc] ;  /* 0x0053fc0001127983 */ /* 0x000f220000300800 */
[----:B------:R-:W-:Y:S01]  /*177c80*/  IADD3.X R11, R11, R2, RZ, P3, !PT ;  /* 0x000000020b0b7210 */ /* 0x000fe20001ffe4ff */
[----:B------:R-:W-:Y:S01]  /*177c90*/  STL [R1+0x5300], R5 ;  /* 0x0053000501007387 */ /* 0x000fe20000100800 */
[----:B--2---:R-:W-:Y:S01]  /*177ca0*/  IMAD.MOV.U32 R58, RZ, RZ, R8 ;  /* 0x000000ffff3a7224 */ /* 0x004fe200078e0008 */
[----:B------:R-:W-:-:S02]  /*177cb0*/  MOV R59, R12 ;  /* 0x0000000c003b7202 */ /* 0x000fc40000000f00 */
[----:B------:R2:W-:Y:S01]  /*177cc0*/  STL [R1+0x5284], R11 ;  /* 0x0052840b01007387 */ /* 0x0005e20000100800 */
[----:B------:R-:W4:Y:S02]  /*177cd0*/  LDL.LU R15, [R1+0x5408] ;  /* 0x00540800010f7983 */ /* 0x000f240000300800 */
        /* <DEDUP_REMOVED lines=25> */
[----:B------:R-:W3:Y:S01]  /*177e70*/  LDL.LU R12, [R1+0x4db8] ;  /* 0x004db800010c7983 */ /* 0x000ee20000300800 */
[----:B------:R-:W-:-:S03]  /*177e80*/  IADD3 R19, P3, R19, R198, RZ ;  /* 0x000000c613137210 */ /* 0x000fc60007f7e0ff */
[----:B------:R1:W-:Y:S01]  /*177e90*/  LDGSTS.E [R56+0x12900], [R58.64], P1 ;  /* 0x129000003a387fae */ /* 0x0003e20008921844 */
[----:B----4-:R-:W-:-:S03]  /*177ea0*/  IMAD.X R6, R6, 0x1, R2, P2 ;  /* 0x0000000106067824 */ /* 0x010fc600010e0602 */
[----:B------:R-:W-:Y:S04]  /*177eb0*/  STL [R1+0x5388], R19 ;  /* 0x0053881301007387 */ /* 0x000fe80000100800 */
[----:B------:R4:W-:Y:S01]  /*177ec0*/  STL [R1+0x537c], R6 ;  /* 0x00537c0601007387 */ /* 0x0009e20000100800 */
[----:B------:R-:W3:Y:S02]  /*177ed0*/  LDL.LU R3, [R1+0x4e44] ;  /* 0x004e440001037983 */ /* 0x000ee40000300800 */
[----:B-1----:R-:W3:Y:S01]  /*177ee0*/  LDL.LU R9, [R1+0x4dc0] ;  /* 0x004dc00001097983 */ /* 0x002ee20000300800 */
[----:B------:R-:W-:Y:S02]  /*177ef0*/  MOV R59, R6 ;  /* 0x00000006003b7202 */ /* 0x000fe40000000f00 */
[----:B------:R-:W-:-:S02]  /*177f00*/  IADD3 R17, P2, R17, R198, RZ ;  /* 0x000000c611117210 */ /* 0x000fc40007f5e0ff */
[----:B------:R-:W-:Y:S01]  /*177f10*/  IADD3.X R20, R20, R2, RZ, P3, !PT ;  /* 0x0000000214147210 */ /* 0x000fe20001ffe4ff */
[----:B------:R-:W-:Y:S02]  /*177f20*/  IMAD.MOV.U32 R58, RZ, RZ, R4 ;  /* 0x000000ffff3a7224 */ /* 0x000fe400078e0004 */
[----:B------:R-:W-:Y:S02]  /*177f30*/  STL [R1+0x5400], R17 ;  /* 0x0054001101007387 */ /* 0x000fe40000100800 */
[----:B------:R-:W-:Y:S02]  /*177f40*/  STL [R1+0x5384], R20 ;  /* 0x0053841401007387 */ /* 0x000fe40000100800 */
[----:B----4-:R-:W4:Y:S02]  /*177f50*/  LDL.LU R6, [R1+0x4e38] ;  /* 0x004e380001067983 */ /* 0x010f240000300800 */
[----:B------:R-:W4:Y:S01]  /*177f60*/  LDL.LU R4, [R1+0x4e40] ;  /* 0x004e400001047983 */ /* 0x000f220000300800 */
[----:B------:R1:W-:Y:S02]  /*177f70*/  LDGSTS.E [R56+0x13800], [R58.64], P0 ;  /* 0x138000003a387fae */ /* 0x0003e40008121844 */
[----:B-1----:R-:W-:Y:S01]  /*177f80*/  MOV R58, R19 ;  /* 0x00000013003a7202 */ /* 0x002fe20000000f00 */
[----:B------:R-:W-:-:S02]  /*177f90*/  IMAD.MOV.U32 R59, RZ, RZ, R20 ;  /* 0x000000ffff3b7224 */ /* 0x000fc400078e0014 */
[----:B------:R-:W-:-:S03]  /*177fa0*/  IMAD.X R18, R18, 0x1, R2, P2 ;  /* 0x0000000112127824 */ /* 0x000fc600010e0602 */
[----:B------:R1:W-:Y:S01]  /*177fb0*/  LDGSTS.E [R56+0x13900], [R58.64], P1 ;  /* 0x139000003a387fae */ /* 0x0003e20008921844 */
[----:B------:R-:W-:Y:S01]  /*177fc0*/  IADD3 R15, P3, R15, R198, RZ ;  /* 0x000000c60f0f7210 */ /* 0x000fe20007f7e0ff */
[----:B-1----:R-:W-:Y:S01]  /*177fd0*/  IMAD.MOV.U32 R58, RZ, RZ, R17 ;  /* 0x000000ffff3a7224 */ /* 0x002fe200078e0011 */
[----:B------:R-:W-:Y:S02]  /*177fe0*/  MOV R59, R18 ;  /* 0x00000012003b7202 */ /* 0x000fe40000000f00 */
[----:B------:R-:W-:Y:S02]  /*177ff0*/  IADD3 R8, P2, R8, R198, RZ ;  /* 0x000000c608087210 */ /* 0x000fe40007f5e0ff */
[----:B------:R-:W-:Y:S01]  /*178000*/  IADD3.X R16, R16, R2, RZ, P3, !PT ;  /* 0x0000000210107210 */ /* 0x000fe20001ffe4ff */
[----:B------:R-:W-:Y:S04]  /*178010*/  STL [R1+0x5408], R15 ;  /* 0x0054080f01007387 */ /* 0x000fe80000100800 */
[----:B------:R1:W-:Y:S01]  /*178020*/  LDGSTS.E [R56+0x14800], [R58.64], P0 ;  /* 0x148000003a387fae */ /* 0x0003e20008121844 */
[----:B------:R-:W-:Y:S02]  /*178030*/  STL [R1+0x53fc], R18 ;  /* 0x0053fc1201007387 */ /* 0x000fe40000100800 */
[----:B------:R1:W-:Y:S02]  /*178040*/  STL [R1+0x5480], R8 ;  /* 0x0054800801007387 */ /* 0x0003e40000100800 */
[----:B------:R-:W-:Y:S01]  /*178050*/  STL [R1+0x5404], R16 ;  /* 0x0054041001007387 */ /* 0x000fe20000100800 */
[----:B-1----:R-:W-:Y:S01]  /*178060*/  MOV R58, R15 ;  /* 0x0000000f003a7202 */ /* 0x002fe20000000f00 */
[----:B------:R-:W-:-:S02]  /*178070*/  IMAD.MOV.U32 R59, RZ, RZ, R16 ;  /* 0x000000ffff3b7224 */ /* 0x000fc400078e0010 */
[----:B--2---:R-:W-:Y:S01]  /*178080*/  IMAD.X R11, R11, 0x1, R2, P2 ;  /* 0x000000010b0b7824 */ /* 0x004fe200010e0602 */
[-C--:B------:R-:W-:Y:S02]  /*178090*/  IADD3 R13, P3, R13, R198.reuse, RZ ;  /* 0x000000c60d0d7210 */ /* 0x080fe40007f7e0ff */
[----:B------:R-:W-:Y:S01]  /*1780a0*/  IADD3 R10, P2, R10, R198, RZ ;  /* 0x000000c60a0a7210 */ /* 0x000fe20007f5e0ff */
[----:B------:R1:W-:Y:S01]  /*1780b0*/  LDGSTS.E [R56+0x14900], [R58.64], P1 ;  /* 0x149000003a387fae */ /* 0x0003e20008921844 */
[----:B------:R-:W-:-:S03]  /*1780c0*/  IADD3.X R14, R14, R2, RZ, P3, !PT ;  /* 0x000000020e0e7210 */ /* 0x000fc60001ffe4ff */
[----:B------:R-:W-:Y:S01]  /*1780d0*/  STL [R1+0x5488], R13 ;  /* 0x0054880d01007387 */ /* 0x000fe20000100800 */
[----:B------:R2:W-:Y:S02]  /*1780e0*/  STL [R1+0x547c], R11 ;  /* 0x00547c0b01007387 */ /* 0x0005e40000100800 */
[----:B-1----:R-:W-:Y:S02]  /*1780f0*/  IMAD.MOV.U32 R58, RZ, RZ, R8 ;  /* 0x000000ffff3a7224 */ /* 0x002fe400078e0008 */
[----:B------:R-:W4:Y:S01]  /*178100*/  LDL.LU R8, [R1+0x56b8] ;  /* 0x0056b80001087983 */ /* 0x000f220000300800 */
        /* <DEDUP_REMOVED lines=16> */
[----:B----4-:R-:W-:Y:S01]  /*178210*/  IMAD.X R6, R6, 0x1, R2, P4 ;  /* 0x0000000106067824 */ /* 0x010fe200020e0602 */
[----:B------:R-:W-:-:S04]  /*178220*/  IADD3.X R4, R4, R2, RZ, P2, !PT ;  /* 0x0000000204047210 */ /* 0x000fc800017fe4ff */
[----:B------:R4:W-:Y:S01]  /*178230*/  STL [R1+0x4e38], R6 ;  /* 0x004e380601007387 */ /* 0x0009e20000100800 */
[----:B------:R1:W-:Y:S02]  /*178240*/  STL [R1+0x4e40], R4 ;  /* 0x004e400401007387 */ /* 0x0003e40000100800 */
[----:B------:R-:W2:Y:S02]  /*178250*/  LDL.LU R207, [R1+0x3938] ;  /* 0x0039380001cf7983 */ /* 0x000ea40000300800 */
        /* <DEDUP_REMOVED lines=29> */
[----:B------:R-:W-:-:S05]  /*178430*/  IADD3 R8, P2, R8, R198, RZ ;  /* 0x000000c608087210 */ /* 0x000fca0007f5e0ff */
[----:B------:R-:W-:Y:S01]  /*178440*/  STL [R1+0x56b8], R8 ;  /* 0x0056b80801007387 */ /* 0x000fe20000100800 */
[----:B--2---:R-:W-:Y:S01]  /*178450*/  IMAD.MOV.U32 R175, RZ, RZ, R207 ;  /* 0x000000ffffaf7224 */ /* 0x004fe200078e00cf */
[----:B---3--:R-:W-:Y:S02]  /*178460*/  MOV R174, R197 ;  /* 0x000000c500ae7202 */ /* 0x008fe40000000f00 */
[----:B------:R-:W2:Y:S01]  /*178470*/  LDL.LU R207, [R1+0x34c4] ;  /* 0x0034c40001cf7983 */ /* 0x000ea20000300800 */
[----:B------:R-:W3:Y:S01]  /*178480*/  LDL.LU R197, [R1+0x3518] ;  /* 0x0035180001c57983 */ /* 0x000ee20000300800 */
[----:B------:R-:W-:Y:S01]  /*178490*/  IADD3 R11, P3, R11, R198, RZ ;  /* 0x000000c60b0b7210 */ /* 0x000fe20007f7e0ff */
[----:B------:R-:W-:Y:S01]  /*1784a0*/  IMAD.X R18, R18, 0x1, R2, P2 ;  /* 0x0000000112127824 */ /* 0x000fe200010e0602 */
[----:B----4-:R-:W-:Y:S01]  /*1784b0*/  MOV R172, R219 ;  /* 0x000000db00ac7202 */ /* 0x010fe20000000f00 */
        /* <DEDUP_REMOVED lines=148> */
[----:B------:R-:W3:Y:S02]  /*178e00*/  LDL.LU R211, [R1+0x31b0] ;  /* 0x0031b00001d37983 */ /* 0x000ee40000300800 */
[----:B----4-:R-:W-:Y:S01]  /*178e10*/  IMAD.MOV.U32 R113, RZ, RZ, R204 ;  /* 0x000000ffff717224 */ /* 0x010fe200078e00cc */
[----:B------:R-:W-:Y:S01]  /*178e20*/  MOV R112, R205 ;  /* 0x000000cd00707202 */ /* 0x000fe20000000f00 */
        /* <DEDUP_REMOVED lines=571> */
[----:B------:R-:W-:Y:S04]  /*17b1e0*/  STL [R1+0x5118], R4 ;  /* 0x0051180401007387 */ /* 0x000fe80000100800 */
[----:B------:R-:W-:Y:S01]  /*17b1f0*/  STL [R1+0x510c], R19 ;  /* 0x00510c1301007387 */ /* 0x000fe20000100800 */
[----:B-1----:R-:W-:Y:S01]  /*17b200*/  IMAD.MOV.U32 R56, RZ, RZ, R7 ;  /* 0x000000ffff387224 */ /* 0x002fe200078e0007 */
[----:B------:R-:W-:Y:S02]  /*17b210*/  MOV R57, R9 ;  /* 0x0000000900397202 */ /* 0x000fe40000000f00 */
[----:B------:R-:W2:Y:S04]  /*17b220*/  LDL.LU R9, [R1+0x5298] ;  /* 0x0052980001097983 */ /* 0x000ea80000300800 */
[----:B------:R1:W-:Y:S01]  /*17b230*/  LDGSTS.E [R3+0xdb00], [R56.64], P1 ;  /* 0x0db0000038037fae */ /* 0x0003e20008921844 */
[----:B------:R-:W2:Y:S01]  /*17b240*/  LDL.LU R7, [R1+0x5310] ;  /* 0x0053100001077983 */ /* 0x000ea20000300800 */
[----:B-1----:R-:W-:Y:S01]  /*17b250*/  MOV R56, R12 ;  /* 0x0000000c00387202 */ /* 0x002fe20000000f00 */
[----:B------:R-:W-:-:S02]  /*17b260*/  IMAD.MOV.U32 R57, RZ, RZ, R19 ;  /* 0x000000ffff397224 */ /* 0x000fc400078e0013 */
[----:B------:R-:W-:Y:S01]  /*17b270*/  IMAD.X R10, R10, 0x1, R2, P3 ;  /* 0x000000010a0a7824 */ /* 0x000fe200018e0602 */
[-C--:B------:R-:W-:Y:S01]  /*17b280*/  IADD3 R5, P2, R5, R198.reuse, RZ ;  /* 0x000000c605057210 */ /* 0x080fe20007f5e0ff */
[----:B------:R-:W2:Y:S04]  /*17b290*/  LDL.LU R12, [R1+0x5294] ;  /* 0x00529400010c7983 */ /* 0x000ea80000300800 */
[----:B------:R1:W-:Y:S04]  /*17b2a0*/  LDGSTS.E [R3+0xea00], [R56.64], P0 ;  /* 0x0ea0000038037fae */ /* 0x0003e80008121844 */
[----:B------:R-:W-:Y:S01]  /*17b2b0*/  STL [R1+0x5190], R5 ;  /* 0x0051900501007387 */ /* 0x000fe20000100800 */
[----:B------:R1:W-:Y:S01]  /*17b2c0*/  STL [R1+0x5114], R10 ;  /* 0x0051140a01007387 */ /* 0x0003e20000100800 */
[----:B------:R-:W-:-:S02]  /*17b2d0*/  IADD3 R11, P3, R11, R198, RZ ;  /* 0x000000c60b0b7210 */ /* 0x000fc40007f7e0ff */
[----:B------:R-:W-:Y:S01]  /*17b2e0*/  IADD3.X R18, R18, R2, RZ, P2, !PT ;  /* 0x0000000212127210 */ /* 0x000fe200017fe4ff */
[----:B-1----:R-:W-:Y:S01]  /*17b2f0*/  IMAD.MOV.U32 R56, RZ, RZ, R4 ;  /* 0x000000ffff387224 */ /* 0x002fe200078e0004 */
[----:B------:R-:W-:Y:S02]  /*17b300*/  MOV R57, R10 ;  /* 0x0000000a00397202 */ /* 0x000fe40000000f00 */
        /* <DEDUP_REMOVED lines=39> */
[----:B------:R-:W4:Y:S02]  /*17b580*/  LDL.LU R19, [R1+0x540c] ;  /* 0x00540c0001137983 */ /* 0x000f240000300800 */
[----:B------:R-:W-:Y:S01]  /*17b590*/  STL [R1+0x5310], R7 ;  /* 0x0053100701007387 */ /* 0x000fe20000100800 */
[----:B------:R1:W-:Y:S01]  /*17b5a0*/  LDGSTS.E [R3+0x10b00], [R56.64], P1 ;  /* 0x10b0000038037fae */ /* 0x0003e20008921844 */
[----:B------:R-:W-:-:S05]  /*17b5b0*/  IMAD.X R12, R12, 0x1, R2, P3 ;  /* 0x000000010c0c7824 */ /* 0x000fca00018e0602 */
[----:B------:R2:W-:Y:S01]  /*17b5c0*/  STL [R1+0x5294], R12 ;  /* 0x0052940c01007387 */ /* 0x0005e20000100800 */
[----:B-1----:R-:W-:Y:S01]  /*17b5d0*/  MOV R56, R6 ;  /* 0x0000000600387202 */ /* 0x002fe20000000f00 */
[----:B------:R-:W-:Y:S02]  /*17b5e0*/  IMAD.MOV.U32 R57, RZ, RZ, R13 ;  /* 0x000000ffff397224 */ /* 0x000fe400078e000d */
[----:B------:R-:W4:Y:S04]  /*17b5f0*/  LDL.LU R16, [R1+0x5418] ;  /* 0x0054180001107983 */ /* 0x000f280000300800 */
[----:B------:R-:W4:Y:S04]  /*17b600*/  LDL.LU R6, [R1+0x4d4c] ;  /* 0x004d4c0001067983 */ /* 0x000f280000300800 */
[----:B------:R1:W-:Y:S01]  /*17b610*/  LDGSTS.E [R3+0x11a00], [R56.64], P0 ;  /* 0x11a0000038037fae */ /* 0x0003e20008121844 */
[----:B------:R-:W4:Y:S01]  /*17b620*/  LDL.LU R17, [R1+0x5414] ;  /* 0x0054140001117983 */ /* 0x000f220000300800 */
[----:B------:R-:W-:-:S02]  /*17b630*/  IADD3.X R10, R10, R2, RZ, P2, !PT ;  /* 0x000000020a0a7210 */ /* 0x000fc400017fe4ff */
        /* <DEDUP_REMOVED lines=61> */
[----:B-1----:R-:W-:Y:S01]  /*17ba10*/  MOV R56, R6 ;  /* 0x0000000600387202 */ /* 0x002fe20000000f00 */
[----:B------:R-:W-:Y:S01]  /*17ba20*/  IMAD.MOV.U32 R57, RZ, RZ, R9 ;  /* 0x000000ffff397224 */ /* 0x000fe200078e0009 */
[----:B------:R-:W4:Y:S01]  /*17ba30*/  LDL.LU R6, [R1+0x56c8] ;  /* 0x0056c80001067983 */ /* 0x000f220000300800 */
[----:B------:R-:W-:Y:S02]  /*17ba40*/  STL [R1+0x4dcc], R12 ;  /* 0x004dcc0c01007387 */ /* 0x000fe40000100800 */
[----:B------:R1:W-:Y:S02]  /*17ba50*/  STL [R1+0x4d50], R15 ;  /* 0x004d500f01007387 */ /* 0x0003e40000100800 */
[----:B--2---:R-:W2:Y:S01]  /*17ba60*/  LDL.LU R9, [R1+0x56d0] ;  /* 0x0056d00001097983 */ /* 0x004ea20000300800 */
[----:B------:R1:W-:Y:S02]  /*17ba70*/  LDGSTS.E [R3+0x15a00], [R56.64], P0 ;  /* 0x15a0000038037fae */ /* 0x0003e40008121844 */
[----:B-1----:R-:W-:-:S02]  /*17ba80*/  MOV R57, R15 ;  /* 0x0000000f00397202 */ /* 0x002fc40000000f00 */
[-C--:B---3--:R-:W-:Y:S02]  /*17ba90*/  IADD3 R10, P3, R10, R198.reuse, RZ ;  /* 0x000000c60a0a7210 */ /* 0x088fe40007f7e0ff */
        /* <DEDUP_REMOVED lines=8> */
[----:B------:R1:W-:Y:S01]  /*17bb20*/  STL [R1+0x4e54], R4 ;  /* 0x004e540401007387 */ /* 0x0003e20000100800 */
        /* <DEDUP_REMOVED lines=39> */
[----:B------:R-:W-:Y:S02]  /*17bda0*/  STL [R1+0x56c8], R6 ;  /* 0x0056c80601007387 */ /* 0x000fe40000100800 */
        /* <DEDUP_REMOVED lines=239> */
[----:B------:R-:W-:-:S05]  /*17cca0*/  IMAD.MOV.U32 R56, RZ, RZ, R14 ;  /* 0x000000ffff387224 */ /* 0x000fca00078e000e */
[----:B------:R2:W-:Y:S01]  /*17ccb0*/  LDGSTS.E [R3+0x15b00], [R56.64], P1 ;  /* 0x15b0000038037fae */ /* 0x0005e20008921844 */
[----:B------:R-:W-:Y:S02]  /*17ccc0*/  STL.64 [R1+0x3fc0], R86 ;  /* 0x003fc05601007387 */ /* 0x000fe40000100a00 */
[----:B--2---:R-:W-:Y:S01]  /*17ccd0*/  IMAD.MOV.U32 R56, RZ, RZ, R12 ;  /* 0x000000ffff387224 */ /* 0x004fe200078e000c */
[----:B------:R-:W-:-:S05]  /*17cce0*/  MOV R57, R13 ;  /* 0x0000000d00397202 */ /* 0x000fca0000000f00 */
[----:B------:R2:W-:Y:S04]  /*17ccf0*/  LDGSTS.E [R3+0x16a00], [R56.64], P0 ;  /* 0x16a0000038037fae */ /* 0x0005e80008121844 */
[----:B------:R-:W-:Y:S01]  /*17cd00*/  STL.64 [R1+0x3fb8], R84 ;  /* 0x003fb85401007387 */ /* 0x000fe20000100a00 */
[----:B------:R-:W-:Y:S02]  /*17cd10*/  STL.64 [R1+0x3fb0], R82 ;  /* 0x003fb05201007387 */ /* 0x000fe40000100a00 */
[----:B------:R-:W-:Y:S01]  /*17cd20*/  STL.64 [R1+0x3fa8], R80 ;  /* 0x003fa85001007387 */ /* 0x000fe20000100a00 */
[----:B--2---:R-:W-:Y:S01]  /*17cd30*/  MOV R56, R10 ;  /* 0x0000000a00387202 */ /* 0x004fe20000000f00 */
[----:B------:R-:W-:-:S05]  /*17cd40*/  IMAD.MOV.U32 R57, RZ, RZ, R11 ;  /* 0x000000ffff397224 */ /* 0x000fca00078e000b */
[----:B------:R2:W-:Y:S02]  /*17cd50*/  LDGSTS.E [R3+0x16b00], [R56.64], P1 ;  /* 0x16b0000038037fae */ /* 0x0005e40008921844 */
[----:B--2---:R-:W-:Y:S01]  /*17cd60*/  MOV R56, R7 ;  /* 0x0000000700387202 */ /* 0x004fe20000000f00 */
        /* <DEDUP_REMOVED lines=53> */
[----:B---3--:R-:W-:Y:S01]  /*17d0c0*/  MOV R79, R180 ;  /* 0x000000b4004f7202 */ /* 0x008fe20000000f00 */
[----:B------:R-:W-:Y:S01]  /*17d0d0*/  IMAD.MOV.U32 R78, RZ, RZ, R181 ;  /* 0x000000ffff4e7224 */ /* 0x000fe200078e00b5 */
        /* <DEDUP_REMOVED lines=24> */
[----:B-1----:R-:W-:Y:S01]  /*17d260*/  IMAD.MOV.U32 R4, RZ, RZ, R214 ;  /* 0x000000ffff047224 */ /* 0x002fe200078e00d6 */
[----:B------:R-:W-:Y:S01]  /*17d270*/  MOV R5, R213 ;  /* 0x000000d500057202 */ /* 0x000fe20000000f00 */
[----:B------:R-:W-:Y:S01]  /*17d280*/  STL.64 [R1+0x3f70], R62 ;  /* 0x003f703e01007387 */ /* 0x000fe20000100a00 */
[----:B------:R-:W-:Y:S01]  /*17d290*/  IMAD.MOV.U32 R52, RZ, RZ, R208 ;  /* 0x000000ffff347224 */ /* 0x000fe200078e00d0 */
[----:B------:R-:W-:Y:S01]  /*17d2a0*/  MOV R53, R215 ;  /* 0x000000d700357202 */ /* 0x000fe20000000f00 */
[----:B------:R-:W-:Y:S01]  /*17d2b0*/  STL.64 [R1+0x3f68], R60 ;  /* 0x003f683c01007387 */ /* 0x000fe20000100a00 */
[----:B------:R-:W-:Y:S01]  /*17d2c0*/  STL.64 [R1+0x3f60], R58 ;  /* 0x003f603a01007387 */ /* 0x000fe20000100a00 */
[----:B------:R-:W-:Y:S02]  /*17d2d0*/  STL.64 [R1+0x3f58], R54 ;  /* 0x003f583601007387 */ /* 0x000fe40000100a00 */
[----:B------:R1:W-:Y:S02]  /*17d2e0*/  STL.64 [R1+0x3f50], R4 ;  /* 0x003f500401007387 */ /* 0x0003e40000100a00 */
[----:B------:R-:W-:Y:S01]  /*17d2f0*/  STL.64 [R1+0x3f48], R52 ;  /* 0x003f483401007387 */ /* 0x000fe20000100a00 */
[----:B------:R-:W3:Y:S01]  /*17d300*/  LDL.LU R180, [R1+0x1c44] ;  /* 0x001c440001b47983 */ /* 0x000ee20000300800 */
        /* <DEDUP_REMOVED lines=22> */
[----:B------:R-:W-:Y:S01]  /*17d470*/  MOV R13, R209 ;  /* 0x000000d1000d7202 */ /* 0x000fe20000000f00 */
[----:B------:R-:W2:Y:S01]  /*17d480*/  LDL.LU R208, [R1+0x1b00] ;  /* 0x001b000001d07983 */ /* 0x000ea20000300800 */
[----:B------:R-:W-:-:S02]  /*17d490*/  IMAD.MOV.U32 R12, RZ, RZ, R210 ;  /* 0x000000ffff0c7224 */ /* 0x000fc400078e00d2 */
[----:B------:R-:W2:Y:S01]  /*17d4a0*/  LDL.LU R209, [R1+0x10a0] ;  /* 0x0010a00001d17983 */ /* 0x000ea20000300800 */
[----:B------:R-:W-:Y:S01]  /*17d4b0*/  MOV R51, R211 ;  /* 0x000000d300337202 */ /* 0x000fe20000000f00 */
[----:B------:R-:W2:Y:S01]  /*17d4c0*/  LDL.LU R210, [R1+0x1b04] ;  /* 0x001b040001d27983 */ /* 0x000ea20000300800 */
[----:B------:R-:W-:Y:S02]  /*17d4d0*/  IMAD.MOV.U32 R50, RZ, RZ, R204 ;  /* 0x000000ffff327224 */ /* 0x000fe400078e00cc */
[----:B------:R-:W2:Y:S01]  /*17d4e0*/  LDL.LU R211, [R1+0xde4] ;  /* 0x000de40001d37983 */ /* 0x000ea20000300800 */
[----:B------:R-:W-:Y:S01]  /*17d4f0*/  MOV R49, R205 ;  /* 0x000000cd00317202 */ /* 0x000fe20000000f00 */
[----:B------:R-:W2:Y:S01]  /*17d500*/  LDL.LU R204, [R1+0x10a4] ;  /* 0x0010a40001cc7983 */ /* 0x000ea20000300800 */
[----:B------:R-:W-:Y:S02]  /*17d510*/  IMAD.MOV.U32 R48, RZ, RZ, R206 ;  /* 0x000000ffff307224 */ /* 0x000fe400078e00ce */
[----:B------:R-:W2:Y:S01]  /*17d520*/  LDL.LU R205, [R1+0xde8] ;  /* 0x000de80001cd7983 */ /* 0x000ea20000300800 */
[----:B------:R-:W-:Y:S01]  /*17d530*/  MOV R47, R207 ;  /* 0x000000cf002f7202 */ /* 0x000fe20000000f00 */
[----:B------:R-:W2:Y:S01]  /*17d540*/  LDL.LU R206, [R1+0x10a8] ;  /* 0x0010a80001ce7983 */ /* 0x000ea20000300800 */
[----:B------:R-:W-:-:S02]  /*17d550*/  IMAD.MOV.U32 R46, RZ, RZ, R197 ;  /* 0x000000ffff2e7224 */ /* 0x000fc400078e00c5 */
[----:B------:R-:W2:Y:S02]  /*17d560*/  LDL.LU R207, [R1+0xdec] ;  /* 0x000dec0001cf7983 */ /* 0x000ea40000300800 */
[----:B------:R-:W2:Y:S01]  /*17d570*/  LDL.LU R197, [R1+0x10ac] ;  /* 0x0010ac0001c57983 */ /* 0x000ea20000300800 */
        /* <DEDUP_REMOVED lines=20> */
[----:B---3--:R-:W-:Y:S01]  /*17d6c0*/  MOV R45, R180 ;  /* 0x000000b4002d7202 */ /* 0x008fe20000000f00 */
[----:B----4-:R-:W-:Y:S01]  /*17d6d0*/  IMAD.MOV.U32 R44, RZ, RZ, R181 ;  /* 0x000000ffff2c7224 */ /* 0x010fe200078e00b5 */
[----:B--2---:R-:W-:Y:S01]  /*17d6e0*/  MOV R17, R182 ;  /* 0x000000b600117202 */ /* 0x004fe20000000f00 */
        /* <DEDUP_REMOVED lines=45> */
[----:B-1----:R-:W4:Y:S01]  /*17d9c0*/  LDL.LU R5, [R1+0x5748] ;  /* 0x0057480001057983 */ /* 0x002f220000300800 */
[----:B------:R-:W4:Y:S03]  /*17d9d0*/  LDL.LU R12, [R1+0x56cc] ;  /* 0x0056cc00010c7983 */ /* 0x000f260000300800 */
[----:B------:R1:W-:Y:S01]  /*17d9e0*/  LDGSTS.E [R3+0x38a00], [R44.64], P0 ;  /* 0x38a000002c037fae */ /* 0x0003e20008121844 */
[----:B------:R-:W4:Y:S02]  /*17d9f0*/  LDL.LU R14, [R1+0x5750] ;  /* 0x00575000010e7983 */ /* 0x000f240000300800 */
        /* <DEDUP_REMOVED lines=10> */
[----:B------:R-:W-:Y:S01]  /*17daa0*/  MOV R59, R15 ;  /* 0x0000000f003b7202 */ /* 0x000fe20000000f00 */
[----:B------:R-:W-:Y:S01]  /*17dab0*/  IMAD R56, R252, 0x40000, R176 ;  /* 0x00040000fc387824 */ /* 0x000fe200078e02b0 */
[----:B--2---:R-:W2:Y:S01]  /*17dac0*/  LDL.LU R16, [R1+0x5744] ;  /* 0x0057440001107983 */ /* 0x004ea20000300800 */
[----:B------:R-:W2:Y:S02]  /*17dad0*/  LDL.LU R7, [R1+0x57c8] ;  /* 0x0057c80001077983 */ /* 0x000ea40000300800 */
[----:B------:R-:W2:Y:S02]  /*17dae0*/  LDL.LU R17, [R1+0x574c] ;  /* 0x00574c0001117983 */ /* 0x000ea40000300800 */
[----:B------:R-:W2:Y:S01]  /*17daf0*/  LDL.LU R4, [R1+0x57d0] ;  /* 0x0057d00001047983 */ /* 0x000ea20000300800 */
[----:B------:R1:W-:Y:S01]  /*17db00*/  LDGSTS.E [R3+0x3db00], [R26.64], P1 ;  /* 0x3db000001a037fae */ /* 0x0003e20008921844 */
[----:B------:R-:W-:-:S02]  /*17db10*/  IMAD.MOV.U32 R58, RZ, RZ, R6 ;  /* 0x000000ffff3a7224 */ /* 0x000fc400078e0006 */
[----:B------:R1:W-:Y:S02]  /*17db20*/  LDGSTS.E [R3+0x3ea00], [R24.64], P0 ;  /* 0x3ea0000018037fae */ /* 0x0003e40008121844 */
[----:B------:R1:W-:Y:S01]  /*17db30*/  LDGSTS.E [R3+0x3eb00], [R22.64], P1 ;  /* 0x3eb0000016037fae */ /* 0x0003e20008921844 */
[----:B---3--:R-:W3:Y:S01]  /*17db40*/  LDL.LU R11, [R1+0x57c4] ;  /* 0x0057c400010b7983 */ /* 0x008ee20000300800 */
[----:B------:R-:W3:Y:S02]  /*17db50*/  LDL.LU R10, [R1+0x5848] ;  /* 0x00584800010a7983 */ /* 0x000ee40000300800 */
[----:B------:R-:W3:Y:S02]  /*17db60*/  LDL.LU R13, [R1+0x57cc] ;  /* 0x0057cc00010d7983 */ /* 0x000ee40000300800 */
[----:B------:R-:W3:Y:S01]  /*17db70*/  LDL.LU R8, [R1+0x5850] ;  /* 0x0058500001087983 */ /* 0x000ee20000300800 */
[----:B------:R-:W3:Y:S04]  /*17db80*/  LDL.LU R15, [R1+0x5844] ;  /* 0x00584400010f7983 */ /* 0x000ee80000300800 */
[----:B------:R1:W-:Y:S01]  /*17db90*/  LDGSTS.E [R3+0x3fa00], [R20.64], P0 ;  /* 0x3fa0000014037fae */ /* 0x0003e20008121844 */
[----:B------:R1:W-:Y:S02]  /*17dba0*/  LDGSTS.E [R3+0x3fb00], [R18.64], P1 ;  /* 0x3fb0000012037fae */ /* 0x0003e40008921844 */
[----:B------:R1:W-:Y:S02]  /*17dbb0*/  LDGSTS.E [R56+0xc00], [R58.64], P0 ;  /* 0x00c000003a387fae */ /* 0x0003e40008121844 */
[----:B-1----:R-:W-:-:S02]  /*17dbc0*/  MOV R58, R9 ;  /* 0x00000009003a7202 */ /* 0x002fc40000000f00 */
[----:B----4-:R-:W-:Y:S02]  /*17dbd0*/  IADD3 R5, P2, R5, R198, RZ ;  /* 0x000000c605057210 */ /* 0x010fe40007f5e0ff */
[----:B------:R-:W-:-:S03]  /*17dbe0*/  IADD3.X R12, R12, R2, RZ, P3, !PT ;  /* 0x000000020c0c7210 */ /* 0x000fc60001ffe4ff */
[----:B------:R-:W-:Y:S02]  /*17dbf0*/  STL [R1+0x5748], R5 ;  /* 0x0057480501007387 */ /* 0x000fe40000100800 */
[----:B------:R1:W-:Y:S02]  /*17dc00*/  STL [R1+0x56cc], R12 ;  /* 0x0056cc0c01007387 */ /* 0x0003e40000100800 */
[----:B------:R-:W4:Y:S02]  /*17dc10*/  LDL.LU R6, [R1+0x58c8] ;  /* 0x0058c80001067983 */ /* 0x000f240000300800 */
[----:B------:R-:W-:Y:S01]  /*17dc20*/  IMAD.MOV.U32 R59, RZ, RZ, R12 ;  /* 0x000000ffff3b7224 */ /* 0x000fe200078e000c */
[----:B------:R-:W-:-:S04]  /*17dc30*/  IADD3 R14, P3, R14, R198, RZ ;  /* 0x000000c60e0e7210 */ /* 0x000fc80007f7e0ff */
[----:B------:R3:W-:Y:S04]  /*17dc40*/  LDGSTS.E [R56+0xd00], [R58.64], P1 ;  /* 0x00d000003a387fae */ /* 0x0007e80008921844 */
[----:B-1----:R-:W4:Y:S01]  /*17dc50*/  LDL.LU R12, [R1+0x584c] ;  /* 0x00584c00010c7983 */ /* 0x002f220000300800 */
[----:B--2---:R-:W-:Y:S02]  /*17dc60*/  IMAD.X R16, R16, 0x1, R2, P2 ;  /* 0x0000000110107824 */ /* 0x004fe400010e0602 */
[----:B------:R-:W-:Y:S03]  /*17dc70*/  STL [R1+0x5750], R14 ;  /* 0x0057500e01007387 */ /* 0x000fe60000100800 */
[----:B------:R1:W-:Y:S01]  /*17dc80*/  STL [R1+0x5744], R16 ;  /* 0x0057441001007387 */ /* 0x0003e20000100800 */
[----:B------:R-:W2:Y:S01]  /*17dc90*/  LDL.LU R9, [R1+0x58d0] ;  /* 0x0058d00001097983 */ /* 0x000ea20000300800 */
[----:B---3--:R-:W-:-:S02]  /*17dca0*/  MOV R59, R16 ;  /* 0x00000010003b7202 */ /* 0x008fc40000000f00 */
[----:B-1----:R-:W3:Y:S01]  /*17dcb0*/  LDL.LU R16, [R1+0x58c4] ;  /* 0x0058c40001107983 */ /* 0x002ee20000300800 */
[----:B------:R-:W-:Y:S02]  /*17dcc0*/  IADD3 R7, P2, R7, R198, RZ ;  /* 0x000000c607077210 */ /* 0x000fe40007f5e0ff */
[----:B------:R-:W-:Y:S01]  /*17dcd0*/  IADD3.X R17, R17, R2, RZ, P3, !PT ;  /* 0x0000000211117210 */ /* 0x000fe20001ffe4ff */
[----:B------:R-:W-:Y:S02]  /*17dce0*/  IMAD.MOV.U32 R58, RZ, RZ, R5 ;  /* 0x000000ffff3a7224 */ /* 0x000fe400078e0005 */
[----:B------:R-:W-:Y:S02]  /*17dcf0*/  STL [R1+0x57c8], R7 ;  /* 0x0057c80701007387 */ /* 0x000fe40000100800 */
[----:B------:R1:W-:Y:S02]  /*17dd00*/  STL [R1+0x574c], R17 ;  /* 0x00574c1101007387 */ /* 0x0003e40000100800 */
[----:B------:R1:W-:Y:S01]  /*17dd10*/  LDGSTS.E [R56+0x1c00], [R58.64], P0 ;  /* 0x01c000003a387fae */ /* 0x0003e20008121844 */
[----:B------:R-:W3:Y:S01]  /*17dd20*/  LDL.LU R5, [R1+0x5948] ;  /* 0x0059480001057983 */ /* 0x000ee20000300800 */
[-C--:B------:R-:W-:Y:S01]  /*17dd30*/  IADD3 R4, P3, R4, R198.reuse, RZ ;  /* 0x000000c604047210 */ /* 0x080fe20007f7e0ff */
[----:B------:R-:W-:Y:S01]  /*17dd40*/  IMAD.X R11, R11, 0x1, R2, P2 ;  /* 0x000000010b0b7824 */ /* 0x000fe200010e0602 */
[----:B------:R-:W-:-:S02]  /*17dd50*/  IADD3 R10, P2, R10, R198, RZ ;  /* 0x000000c60a0a7210 */ /* 0x000fc40007f5e0ff */
[----:B------:R-:W-:Y:S01]  /*17dd60*/  IADD3.X R13, R13, R2, RZ, P3, !PT ;  /* 0x000000020d0d7210 */ /* 0x000fe20001ffe4ff */
[----:B-1----:R-:W-:Y:S02]  /*17dd70*/  IMAD.MOV.U32 R59, RZ, RZ, R17 ;  /* 0x000000ffff3b7224 */ /* 0x002fe400078e0011 */
[----:B------:R-:W3:Y:S01]  /*17dd80*/  LDL.LU R17, [R1+0x58cc] ;  /* 0x0058cc0001117983 */ /* 0x000ee20000300800 */
[----:B------:R-:W-:Y:S01]  /*17dd90*/  MOV R58, R14 ;  /* 0x0000000e003a7202 */ /* 0x000fe20000000f00 */
[----:B------:R-:W-:Y:S02]  /*17dda0*/  STL [R1+0x57d0], R4 ;  /* 0x0057d00401007387 */ /* 0x000fe40000100800 */
[----:B------:R1:W-:Y:S01]  /*17ddb0*/  STL [R1+0x57c4], R11 ;  /* 0x0057c40b01007387 */ /* 0x0003e20000100800 */
[----:B------:R-:W3:Y:S04]  /*17ddc0*/  LDL.LU R3, [R1+0x5950] ;  /* 0x0059500001037983 */ /* 0x000ee80000300800 */
[----:B------:R1:W-:Y:S01]  /*17ddd0*/  LDGSTS.E [R56+0x1d00], [R58.64], P1 ;  /* 0x01d000003a387fae */ /* 0x0003e20008921844 */
[----:B------:R-:W3:Y:S02]  /*17dde0*/  LDL.LU R14, [R1+0x5944] ;  /* 0x00594400010e7983 */ /* 0x000ee40000300800 */
[----:B------:R-:W-:Y:S02]  /*17ddf0*/  STL [R1+0x5848], R10 ;  /* 0x0058480a01007387 */ /* 0x000fe40000100800 */
[----:B------:R1:W-:Y:S01]  /*17de00*/  STL [R1+0x57cc], R13 ;  /* 0x0057cc0d01007387 */ /* 0x0003e20000100800 */
[----:B------:R-:W-:Y:S01]  /*17de10*/  IADD3 R8, P3, R8, R198, RZ ;  /* 0x000000c608087210 */ /* 0x000fe20007f7e0ff */
[----:B------:R-:W-:-:S02]  /*17de20*/  IMAD.X R15, R15, 0x1, R2, P2 ;  /* 0x000000010f0f7824 */ /* 0x000fc400010e0602 */
[----:B-1----:R-:W-:Y:S01]  /*17de30*/  IMAD.MOV.U32 R58, RZ, RZ, R7 ;  /* 0x000000ffff3a7224 */ /* 0x002fe200078e0007 */
[----:B------:R-:W-:Y:S02]  /*17de40*/  MOV R59, R11 ;  /* 0x0000000b003b7202 */ /* 0x000fe40000000f00 */
[----:B------:R-:W3:Y:S01]  /*17de50*/  LDL.LU R11, [R1+0x594c] ;  /* 0x00594c00010b7983 */ /* 0x000ee20000300800 */
[----:B------:R-:W3:Y:S03]  /*17de60*/  LDL.LU R7, [R1+0x54e8] ;  /* 0x0054e80001077983 */ /* 0x000ee60000300800 */
[----:B------:R1:W-:Y:S02]  /*17de70*/  LDGSTS.E [R56+0x2c00], [R58.64], P0 ;  /* 0x02c000003a387fae */ /* 0x0003e40008121844 */
[----:B-1----:R-:W-:Y:S01]  /*17de80*/  IMAD.MOV.U32 R59, RZ, RZ, R13 ;  /* 0x000000ffff3b7224 */ /* 0x002fe200078e000d */
[----:B------:R-:W-:Y:S01]  /*17de90*/  MOV R58, R4 ;  /* 0x00000004003a7202 */ /* 0x000fe20000000f00 */
[----:B------:R-:W3:Y:S01]  /*17dea0*/  LDL.LU R13, [R1+0x54e4] ;  /* 0x0054e400010d7983 */ /* 0x000ee20000300800 */
[----:B------:R-:W-:Y:S02]  /*17deb0*/  STL [R1+0x5850], R8 ;  /* 0x0058500801007387 */ /* 0x000fe40000100800 */
[----:B------:R1:W-:Y:S02]  /*17dec0*/  STL [R1+0x5844], R15 ;  /* 0x0058440f01007387 */ /* 0x0003e40000100800 */
[----:B------:R-:W3:Y:S01]  /*17ded0*/  LDL.LU R4, [R1+0x54f0] ;  /* 0x0054f00001047983 */ /* 0x000ee20000300800 */
[----:B------:R1:W-:Y:S02]  /*17dee0*/  LDGSTS.E [R56+0x2d00], [R58.64], P1 ;  /* 0x02d000003a387fae */ /* 0x0003e40008921844 */
[----:B-1----:R-:W-:-:S02]  /*17def0*/  MOV R59, R15 ;  /* 0x0000000f003b7202 */ /* 0x002fc40000000f00 */
[----:B------:R-:W3:Y:S01]  /*17df00*/  LDL.LU R15, [R1+0x54ec] ;  /* 0x0054ec00010f7983 */ /* 0x000ee20000300800 */
[----:B------:R-:W-:-:S05]  /*17df10*/  IMAD.MOV.U32 R58, RZ, RZ, R10 ;  /* 0x000000ffff3a7224 */ /* 0x000fca00078e000a */
[----:B------:R1:W-:Y:S02]  /*17df20*/  LDGSTS.E [R56+0x3c00], [R58.64], P0 ;  /* 0x03c000003a387fae */ /* 0x0003e40008121844 */
[----:B-1----:R-:W-:Y:S02]  /*17df30*/  MOV R58, R8 ;  /* 0x00000008003a7202 */ /* 0x002fe40000000f00 */
[----:B----4-:R-:W-:Y:S02]  /*17df40*/  IADD3 R6, P2, R6, R198, RZ ;  /* 0x000000c606067210 */ /* 0x010fe40007f5e0ff */
[----:B------:R-:W-:-:S03]  /*17df50*/  IADD3.X R12, R12, R2, RZ, P3, !PT ;  /* 0x000000020c0c7210 */ /* 0x000fc60001ffe4ff */
[----:B------:R-:W-:Y:S04]  /*17df60*/  STL [R1+0x58c8], R6 ;  /* 0x0058c80601007387 */ /* 0x000fe80000100800 */
[----:B------:R1:W-:Y:S01]  /*17df70*/  STL [R1+0x584c], R12 ;  /* 0x00584c0c01007387 */ /* 0x0003e20000100800 */
[----:B------:R-:W4:Y:S01]  /*17df80*/  LDL.LU R10, [R1+0x5568] ;  /* 0x00556800010a7983 */ /* 0x000f220000300800 */
[----:B--2---:R-:W-:Y:S01]  /*17df90*/  IADD3 R9, P3, R9, R198, RZ ;  /* 0x000000c609097210 */ /* 0x004fe20007f7e0ff */
[----:B------:R-:W-:-:S05]  /*17dfa0*/  IMAD.MOV.U32 R59, RZ, RZ, R12 ;  /* 0x000000ffff3b7224 */ /* 0x000fca00078e000c */
[----:B------:R2:W-:Y:S04]  /*17dfb0*/  LDGSTS.E [R56+0x3d00], [R58.64], P1 ;  /* 0x03d000003a387fae */ /* 0x0005e80008921844 */
[----:B-1----:R-:W4:Y:S01]  /*17dfc0*/  LDL.LU R12, [R1+0x5564] ;  /* 0x00556400010c7983 */ /* 0x002f220000300800 */
[----:B---3--:R-:W-:-:S03]  /*17dfd0*/  IMAD.X R16, R16, 0x1, R2, P2 ;  /* 0x0000000110107824 */ /* 0x008fc600010e0602 */
[----:B------:R-:W-:Y:S04]  /*17dfe0*/  STL [R1+0x58d0], R9 ;  /* 0x0058d00901007387 */ /* 0x000fe80000100800 */
[----:B------:R1:W-:Y:S01]  /*17dff0*/  STL [R1+0x58c4], R16 ;  /* 0x0058c41001007387 */ /* 0x0003e20000100800 */
[----:B------:R-:W3:Y:S01]  /*17e000*/  LDL.LU R8, [R1+0x5570] ;  /* 0x0055700001087983 */ /* 0x000ee20000300800 */
[----:B------:R-:W-:Y:S01]  /*17e010*/  IADD3 R5, P2, R5, R198, RZ ;  /* 0x000000c605057210 */ /* 0x000fe20007f5e0ff */
[----:B--2---:R-:W-:Y:S01]  /*17e020*/  IMAD.MOV.U32 R58, RZ, RZ, R6 ;  /* 0x000000ffff3a7224 */ /* 0x004fe200078e0006 */
[----:B------:R-:W-:Y:S02]  /*17e030*/  MOV R59, R16 ;  /* 0x00000010003b7202 */ /* 0x000fe40000000f00 */
[----:B-1----:R-:W2:Y:S01]  /*17e040*/  LDL.LU R16, [R1+0x556c] ;  /* 0x00556c0001107983 */ /* 0x002ea20000300800 */
[----:B------:R-:W-:Y:S03]  /*17e050*/  STL [R1+0x5948], R5 ;  /* 0x0059480501007387 */ /* 0x000fe60000100800 */
[----:B------:R1:W-:Y:S01]  /*17e060*/  LDGSTS.E [R56+0x4c00], [R58.64], P0 ;  /* 0x04c000003a387fae */ /* 0x0003e20008121844 */
[----:B------:R-:W-:-:S05]  /*17e070*/  IADD3.X R17, R17, R2, RZ, P3, !PT ;  /* 0x0000000211117210 */ /* 0x000fca0001ffe4ff */
[----:B------:R-:W-:Y:S01]  /*17e080*/  STL [R1+0x58cc], R17 ;  /* 0x0058cc1101007387 */ /* 0x000fe20000100800 */
[----:B------:R-:W2:Y:S01]  /*17e090*/  LDL.LU R6, [R1+0x55e8] ;  /* 0x0055e80001067983 */ /* 0x000ea20000300800 */
[----:B------:R-:W-:Y:S02]  /*17e0a0*/  IADD3 R3, P3, R3, R198, RZ ;  /* 0x000000c603037210 */ /* 0x000fe40007f7e0ff */
[----:B-1----:R-:W-:Y:S01]  /*17e0b0*/  MOV R58, R9 ;  /* 0x00000009003a7202 */ /* 0x002fe20000000f00 */
[----:B------:R-:W-:Y:S02]  /*17e0c0*/  IMAD.MOV.U32 R59, RZ, RZ, R17 ;  /* 0x000000ffff3b7224 */ /* 0x000fe400078e0011 */
[----:B------:R-:W-:Y:S01]  /*17e0d0*/  IMAD.X R14, R14, 0x1, R2, P2 ;  /* 0x000000010e0e7824 */ /* 0x000fe200010e0602 */
[----:B------:R-:W2:Y:S01]  /*17e0e0*/  LDL.LU R9, [R1+0x55f0] ;  /* 0x0055f00001097983 */ /* 0x000ea20000300800 */
[----:B------:R-:W-:Y:S03]  /*17e0f0*/  STL [R1+0x5950], R3 ;  /* 0x0059500301007387 */ /* 0x000fe60000100800 */
[----:B------:R1:W-:Y:S04]  /*17e100*/  LDGSTS.E [R56+0x4d00], [R58.64], P1 ;  /* 0x04d000003a387fae */ /* 0x0003e80008921844 */
[----:B------:R1:W-:Y:S01]  /*17e110*/  STL [R1+0x5944], R14 ;  /* 0x0059440e01007387 */ /* 0x0003e20000100800 */
[----:B------:R-:W-:-:S02]  /*17e120*/  IADD3.X R11, R11, R2, RZ, P3, !PT ;  /* 0x000000020b0b7210 */ /* 0x000fc40001ffe4ff */
[----:B------:R-:W-:Y:S01]  /*17e130*/  IADD3 R7, P2, R7, R198, RZ ;  /* 0x000000c607077210 */ /* 0x000fe20007f5e0ff */
[----:B-1----:R-:W-:Y:S01]  /*17e140*/  IMAD.MOV.U32 R58, RZ, RZ, R5 ;  /* 0x000000ffff3a7224 */ /* 0x002fe200078e0005 */
[----:B------:R-:W-:Y:S02]  /*17e150*/  MOV R59, R14 ;  /* 0x0000000e003b7202 */ /* 0x000fe40000000f00 */
[----:B------:R-:W2:Y:S01]  /*17e160*/  LDL.LU R14, [R1+0x55e4] ;  /* 0x0055e400010e7983 */ /* 0x000ea20000300800 */
[----:B------:R-:W-:Y:S02]  /*17e170*/  STL [R1+0x54e8], R7 ;  /* 0x0054e80701007387 */ /* 0x000fe40000100800 */
[----:B------:R1:W-:Y:S01]  /*17e180*/  STL [R1+0x594c], R11 ;  /* 0x00594c0b01007387 */ /* 0x0003e20000100800 */
[----:B------:R1:W-:Y:S01]  /*17e190*/  LDGSTS.E [R56+0x5c00], [R58.64], P0 ;  /* 0x05c000003a387fae */ /* 0x0003e20008121844 */
[----:B------:R-:W2:Y:S02]  /*17e1a0*/  LDL.LU R5, [R1+0x4ea0] ;  /* 0x004ea00001057983 */ /* 0x000ea40000300800 */
[----:B------:R-:W-:Y:S01]  /*17e1b0*/  IMAD.X R13, R13, 0x1, R2, P2 ;  /* 0x000000010d0d7824 */ /* 0x000fe200010e0602 */
[----:B------:R-:W-:-:S02]  /*17e1c0*/  IADD3 R4, P3, R4, R198, RZ ;  /* 0x000000c604047210 */ /* 0x000fc40007f7e0ff */
[----:B-1----:R-:W-:Y:S01]  /*17e1d0*/  MOV R58, R3 ;  /* 0x00000003003a7202 */ /* 0x002fe20000000f00 */
[----:B------:R-:W-:Y:S02]  /*17e1e0*/  IMAD.MOV.U32 R59, RZ, RZ, R11 ;  /* 0x000000ffff3b7224 */ /* 0x000fe400078e000b */
[----:B------:R-:W2:Y:S01]  /*17e1f0*/  LDL.LU R11, [R1+0x55ec] ;  /* 0x0055ec00010b7983 */ /* 0x000ea20000300800 */
[----:B------:R-:W-:Y:S02]  /*17e200*/  STL [R1+0x54f0], R4 ;  /* 0x0054f00401007387 */ /* 0x000fe40000100800 */
[----:B------:R1:W-:Y:S01]  /*17e210*/  STL [R1+0x54e4], R13 ;  /* 0x0054e40d01007387 */ /* 0x0003e20000100800 */
[----:B------:R1:W-:Y:S01]  /*17e220*/  LDGSTS.E [R56+0x5d00], [R58.64], P1 ;  /* 0x05d000003a387fae */ /* 0x0003e20008921844 */
[----:B------:R-:W2:Y:S01]  /*17e230*/  LDL.LU R3, [R1+0x4ea8] ;  /* 0x004ea80001037983 */ /* 0x000ea20000300800 */
[----:B------:R-:W-:Y:S02]  /*17e240*/  IADD3.X R15, R15, R2, RZ, P3, !PT ;  /* 0x000000020f0f7210 */ /* 0x000fe40001ffe4ff */
[----:B-1----:R-:W-:-:S02]  /*17e250*/  MOV R59, R13 ;  /* 0x0000000d003b7202 */ /* 0x002fc40000000f00 */
[----:B------:R-:W2:Y:S01]  /*17e260*/  LDL.LU R13, [R1+0x4e9c] ;  /* 0x004e9c00010d7983 */ /* 0x000ea20000300800 */
[----:B------:R-:W-:-:S05]  /*17e270*/  IMAD.MOV.U32 R58, RZ, RZ, R7 ;  /* 0x000000ffff3a7224 */ /* 0x000fca00078e0007 */
[----:B------:R1:W-:Y:S02]  /*17e280*/  LDGSTS.E [R56+0x6c00], [R58.64], P0 ;  /* 0x06c000003a387fae */ /* 0x0003e40008121844 */
[----:B-1----:R-:W-:Y:S01]  /*17e290*/  MOV R58, R4 ;  /* 0x00000004003a7202 */ /* 0x002fe20000000f00 */
[----:B------:R-:W-:-:S05]  /*17e2a0*/  IMAD.MOV.U32 R59, RZ, RZ, R15 ;  /* 0x000000ffff3b7224 */ /* 0x000fca00078e000f */
[----:B------:R1:W-:Y:S01]  /*17e2b0*/  LDGSTS.E [R56+0x6d00], [R58.64], P1 ;  /* 0x06d000003a387fae */ /* 0x0003e20008921844 */
[----:B----4-:R-:W-:-:S05]  /*17e2c0*/  IADD3 R10, P2, R10, R198, RZ ;  /* 0x000000c60a0a7210 */ /* 0x010fca0007f5e0ff */
[----:B------:R-:W-:Y:S01]  /*17e2d0*/  STL [R1+0x5568], R10 ;  /* 0x0055680a01007387 */ /* 0x000fe20000100800 */
[----:B------:R-:W-:Y:S02]  /*17e2e0*/  STL [R1+0x54ec], R15 ;  /* 0x0054ec0f01007387 */ /* 0x000fe40000100800 */
[----:B------:R-:W4:Y:S02]  /*17e2f0*/  LDL.LU R7, [R1+0x4f20] ;  /* 0x004f200001077983 */ /* 0x000f240000300800 */
[----:B------:R-:W4:Y:S02]  /*17e300*/  LDL.LU R17, [R1+0x4ea4] ;  /* 0x004ea40001117983 */ /* 0x000f240000300800 */
[----:B------:R-:W-:Y:S01]  /*17e310*/  IMAD.X R12, R12, 0x1, R2, P2 ;  /* 0x000000010c0c7824 */ /* 0x000fe200010e0602 */
[----:B---3--:R-:W-:-:S04]  /*17e320*/  IADD3 R8, P3, R8, R198, RZ ;  /* 0x000000c608087210 */ /* 0x008fc80007f7e0ff */
[----:B-1----:R-:W-:Y:S01]  /*17e330*/  MOV R59, R12 ;  /* 0x0000000c003b7202 */ /* 0x002fe20000000f00 */
[----:B------:R-:W-:Y:S01]  /*17e340*/  STL [R1+0x5570], R8 ;  /* 0x0055700801007387 */ /* 0x000fe20000100800 */
[----:B------:R1:W-:Y:S02]  /*17e350*/  STL [R1+0x5564], R12 ;  /* 0x0055640c01007387 */ /* 0x0003e40000100800 */
[----:B------:R-:W3:Y:S01]  /*17e360*/  LDL.LU R4, [R1+0x4f28] ;  /* 0x004f280001047983 */ /* 0x000ee20000300800 */
[----:B-1----:R-:W3:Y:S01]  /*17e370*/  LDL.LU R12, [R1+0x4f1c] ;  /* 0x004f1c00010c7983 */ /* 0x002ee20000300800 */
[----:B--2---:R-:W-:Y:S01]  /*17e380*/  IADD3.X R16, R16, R2, RZ, P3, !PT ;  /* 0x0000000210107210 */ /* 0x004fe20001ffe4ff */
[----:B------:R-:W-:Y:S01]  /*17e390*/  IMAD.MOV.U32 R58, RZ, RZ, R10 ;  /* 0x000000ffff3a7224 */ /* 0x000fe200078e000a */
[----:B------:R-:W-:-:S04]  /*17e3a0*/  IADD3 R6, P2, R6, R198, RZ ;  /* 0x000000c606067210 */ /* 0x000fc80007f5e0ff */
[----:B------:R1:W-:Y:S04]  /*17e3b0*/  LDGSTS.E [R56+0x7c00], [R58.64], P0 ;  /* 0x07c000003a387fae */ /* 0x0003e80008121844 */
[----:B------:R-:W-:Y:S01]  /*17e3c0*/  STL [R1+0x55e8], R6 ;  /* 0x0055e80601007387 */ /* 0x000fe20000100800 */
[----:B------:R2:W-:Y:S02]  /*17e3d0*/  STL [R1+0x556c], R16 ;  /* 0x00556c1001007387 */ /* 0x0005e40000100800 */
[----:B------:R-:W3:Y:S01]  /*17e3e0*/  LDL.LU R10, [R1+0x4f24] ;  /* 0x004f2400010a7983 */ /* 0x000ee20000300800 */
[----:B------:R-:W-:Y:S01]  /*17e3f0*/  IADD3 R9, P3, R9, R198, RZ ;  /* 0x000000c609097210 */ /* 0x000fe20007f7e0ff */
[----:B------:R-:W3:Y:S01]  /*17e400*/  LDL.LU R15, [R1+0x4fa0] ;  /* 0x004fa000010f7983 */ /* 0x000ee20000300800 */
[----:B-1----:R-:W-:Y:S01]  /*17e410*/  MOV R58, R8 ;  /* 0x00000008003a7202 */ /* 0x002fe20000000f00 */
[----:B------:R-:W-:-:S02]  /*17e420*/  IMAD.MOV.U32 R59, RZ, RZ, R16 ;  /* 0x000000ffff3b7224 */ /* 0x000fc400078e0010 */
[----:B--2---:R-:W2:Y:S01]  /*17e430*/  LDL.LU R16, [R1+0x4f9c] ;  /* 0x004f9c0001107983 */ /* 0x004ea20000300800 */
[----:B------:R-:W-:Y:S03]  /*17e440*/  STL [R1+0x55f0], R9 ;  /* 0x0055f00901007387 */ /* 0x000fe60000100800 */
[----:B------:R1:W-:Y:S01]  /*17e450*/  LDGSTS.E [R56+0x7d00], [R58.64], P1 ;  /* 0x07d000003a387fae */ /* 0x0003e20008921844 */
[----:B------:R-:W-:Y:S01]  /*17e460*/  IMAD.X R14, R14, 0x1, R2, P2 ;  /* 0x000000010e0e7824 */ /* 0x000fe200010e0602 */
[----:B------:R-:W-:-:S04]  /*17e470*/  IADD3 R5, P2, R5, R198, RZ ;  /* 0x000000c605057210 */ /* 0x000fc80007f5e0ff */
[----:B------:R1:W-:Y:S01]  /*17e480*/  STL [R1+0x55e4], R14 ;  /* 0x0055e40e01007387 */ /* 0x0003e20000100800 */
[----:B------:R-:W2:Y:S02]  /*17e490*/  LDL.LU R8, [R1+0x4fa8] ;  /* 0x004fa80001087983 */ /* 0x000ea40000300800 */
[----:B-1----:R-:W-:Y:S01]  /*17e4a0*/  IMAD.MOV.U32 R58, RZ, RZ, R6 ;  /* 0x000000ffff3a7224 */ /* 0x002fe200078e0006 */
[----:B------:R-:W-:-:S05]  /*17e4b0*/  MOV R59, R14 ;  /* 0x0000000e003b7202 */ /* 0x000fca0000000f00 */
[----:B------:R1:W-:Y:S04]  /*17e4c0*/  LDGSTS.E [R56+0x8c00], [R58.64], P0 ;  /* 0x08c000003a387fae */ /* 0x0003e80008121844 */
[----:B------:R-:W2:Y:S01]  /*17e4d0*/  LDL.LU R14, [R1+0x4fa4] ;  /* 0x004fa400010e7983 */ /* 0x000ea20000300800 */
[----:B------:R-:W-:-:S03]  /*17e4e0*/  IADD3.X R11, R11, R2, RZ, P3, !PT ;  /* 0x000000020b0b7210 */ /* 0x000fc60001ffe4ff */
[----:B------:R-:W-:Y:S01]  /*17e4f0*/  STL [R1+0x4ea0], R5 ;  /* 0x004ea00501007387 */ /* 0x000fe20000100800 */
[----:B------:R-:W-:-:S03]  /*17e500*/  IADD3 R3, P3, R3, R198, RZ ;  /* 0x000000c603037210 */ /* 0x000fc60007f7e0ff */
[----:B------:R1:W-:Y:S01]  /*17e510*/  STL [R1+0x55ec], R11 ;  /* 0x0055ec0b01007387 */ /* 0x0003e20000100800 */
[----:B------:R-:W2:Y:S02]  /*17e520*/  LDL.LU R6, [R1+0x5020] ;  /* 0x0050200001067983 */ /* 0x000ea40000300800 */
[----:B-1----:R-:W-:Y:S01]  /*17e530*/  IMAD.MOV.U32 R59, RZ, RZ, R11 ;  /* 0x000000ffff3b7224 */ /* 0x002fe200078e000b */
[----:B------:R-:W-:-:S05]  /*17e540*/  MOV R58, R9 ;  /* 0x00000009003a7202 */ /* 0x000fca0000000f00 */
[----:B------:R1:W-:Y:S04]  /*17e550*/  LDGSTS.E [R56+0x8d00], [R58.64], P1 ;  /* 0x08d000003a387fae */ /* 0x0003e80008921844 */
[----:B------:R-:W2:Y:S01]  /*17e560*/  LDL.LU R11, [R1+0x501c] ;  /* 0x00501c00010b7983 */ /* 0x000ea20000300800 */
[----:B------:R-:W-:Y:S02]  /*17e570*/  IMAD.X R13, R13, 0x1, R2, P2 ;  /* 0x000000010d0d7824 */ /* 0x000fe400010e0602 */
[----:B------:R-:W-:Y:S03]  /*17e580*/  STL [R1+0x4ea8], R3 ;  /* 0x004ea80301007387 */ /* 0x000fe60000100800 */
[----:B------:R1:W-:Y:S01]  /*17e590*/  STL [R1+0x4e9c], R13 ;  /* 0x004e9c0d01007387 */ /* 0x0003e20000100800 */
[----:B------:R-:W2:Y:S02]  /*17e5a0*/  LDL.LU R9, [R1+0x5028] ;  /* 0x0050280001097983 */ /* 0x000ea40000300800 */
[----:B-1----:R-:W-:Y:S01]  /*17e5b0*/  IMAD.MOV.U32 R58, RZ, RZ, R5 ;  /* 0x000000ffff3a7224 */ /* 0x002fe200078e0005 */
[----:B------:R-:W-:-:S02]  /*17e5c0*/  MOV R59, R13 ;  /* 0x0000000d003b7202 */ /* 0x000fc40000000f00 */
[----:B------:R-:W2:Y:S04]  /*17e5d0*/  LDL.LU R13, [R1+0x5024] ;  /* 0x00502400010d7983 */ /* 0x000ea80000300800 */
[----:B------:R1:W-:Y:S02]  /*17e5e0*/  LDGSTS.E [R56+0x9c00], [R58.64], P0 ;  /* 0x09c000003a387fae */ /* 0x0003e40008121844 */
[----:B-1----:R-:W-:Y:S02]  /*17e5f0*/  MOV R58, R3 ;  /* 0x00000003003a7202 */ /* 0x002fe40000000f00 */
[----:B----4-:R-:W-:Y:S02]  /*17e600*/  IADD3 R7, P2, R7, R198, RZ ;  /* 0x000000c607077210 */ /* 0x010fe40007f5e0ff */
[----:B------:R-:W-:-:S03]  /*17e610*/  IADD3.X R17, R17, R2, RZ, P3, !PT ;  /* 0x0000000211117210 */ /* 0x000fc60001ffe4ff */
[----:B------:R-:W-:Y:S02]  /*17e620*/  STL [R1+0x4f20], R7 ;  /* 0x004f200701007387 */ /* 0x000fe40000100800 */
[----:B------:R-:W-:Y:S02]  /*17e630*/  STL [R1+0x4ea4], R17 ;  /* 0x004ea41101007387 */ /* 0x000fe40000100800 */
[----:B------:R-:W4:Y:S02]  /*17e640*/  LDL.LU R5, [R1+0x50a0] ;  /* 0x0050a00001057983 */ /* 0x000f240000300800 */
[----:B------:R-:W-:Y:S01]  /*17e650*/  IMAD.MOV.U32 R59, RZ, RZ, R17 ;  /* 0x000000ffff3b7224 */ /* 0x000fe200078e0011 */
[----:B------:R-:W4:Y:S04]  /*17e660*/  LDL.LU R3, [R1+0x50a8] ;  /* 0x0050a80001037983 */ /* 0x000f280000300800 */
[----:B------:R1:W-:Y:S01]  /*17e670*/  LDGSTS.E [R56+0x9d00], [R58.64], P1 ;  /* 0x09d000003a387fae */ /* 0x0003e20008921844 */
[----:B---3--:R-:W-:-:S05]  /*17e680*/  IADD3 R4, P3, R4, R198, RZ ;  /* 0x000000c604047210 */ /* 0x008fca0007f7e0ff */
[----:B------:R-:W-:Y:S01]  /*17e690*/  STL [R1+0x4f28], R4 ;  /* 0x004f280401007387 */ /* 0x000fe20000100800 */
[----:B------:R-:W-:-:S05]  /*17e6a0*/  IMAD.X R12, R12, 0x1, R2, P2 ;  /* 0x000000010c0c7824 */ /* 0x000fca00010e0602 */
[----:B------:R3:W-:Y:S01]  /*17e6b0*/  STL [R1+0x4f1c], R12 ;  /* 0x004f1c0c01007387 */ /* 0x0007e20000100800 */
[----:B-1----:R-:W-:-:S03]  /*17e6c0*/  MOV R59, R12 ;  /* 0x0000000c003b7202 */ /* 0x002fc60000000f00 */
[----:B---3--:R-:W3:Y:S01]  /*17e6d0*/  LDL.LU R12, [R1+0x509c] ;  /* 0x00509c00010c7983 */ /* 0x008ee20000300800 */
[----:B------:R-:W-:Y:S02]  /*17e6e0*/  IADD3 R15, P2, R15, R198, RZ ;  /* 0x000000c60f0f7210 */ /* 0x000fe40007f5e0ff */
[----:B------:R-:W-:Y:S01]  /*17e6f0*/  IADD3.X R10, R10, R2, RZ, P3, !PT ;  /* 0x000000020a0a7210 */ /* 0x000fe20001ffe4ff */
[----:B------:R-:W-:Y:S02]  /*17e700*/  IMAD.MOV.U32 R58, RZ, RZ, R7 ;  /* 0x000000ffff3a7224 */ /* 0x000fe400078e0007 */
[----:B------:R-:W-:Y:S02]  /*17e710*/  STL [R1+0x4fa0], R15 ;  /* 0x004fa00f01007387 */ /* 0x000fe40000100800 */
[----:B------:R1:W-:Y:S02]  /*17e720*/  STL [R1+0x4f24], R10 ;  /* 0x004f240a01007387 */ /* 0x0003e40000100800 */
[----:B------:R1:W-:Y:S01]  /*17e730*/  LDGSTS.E [R56+0xac00], [R58.64], P0 ;  /* 0x0ac000003a387fae */ /* 0x0003e20008121844 */
[----:B------:R-:W3:Y:S02]  /*17e740*/  LDL.LU R7, [R1+0x5120] ;  /* 0x0051200001077983 */ /* 0x000ee40000300800 */
[----:B--2---:R-:W-:Y:S01]  /*17e750*/  IMAD.X R16, R16, 0x1, R2, P2 ;  /* 0x0000000110107824 */ /* 0x004fe200010e0602 */
[----:B------:R-:W-:-:S02]  /*17e760*/  IADD3 R8, P3, R8, R198, RZ ;  /* 0x000000c608087210 */ /* 0x000fc40007f7e0ff */
[----:B-1----:R-:W-:Y:S01]  /*17e770*/  MOV R58, R4 ;  /* 0x00000004003a7202 */ /* 0x002fe20000000f00 */
[----:B------:R-:W-:Y:S02]  /*17e780*/  IMAD.MOV.U32 R59, RZ, RZ, R10 ;  /* 0x000000ffff3b7224 */ /* 0x000fe400078e000a */
[----:B------:R-:W3:Y:S01]  /*17e790*/  LDL.LU R10, [R1+0x50a4] ;  /* 0x0050a400010a7983 */ /* 0x000ee20000300800 */
[----:B------:R-:W-:Y:S02]  /*17e7a0*/  STL [R1+0x4fa8], R8 ;  /* 0x004fa80801007387 */ /* 0x000fe40000100800 */
[----:B------:R1:W-:Y:S01]  /*17e7b0*/  STL [R1+0x4f9c], R16 ;  /* 0x004f9c1001007387 */ /* 0x0003e20000100800 */
[----:B------:R1:W-:Y:S01]  /*17e7c0*/  LDGSTS.E [R56+0xad00], [R58.64], P1 ;  /* 0x0ad000003a387fae */ /* 0x0003e20008921844 */
[----:B------:R-:W3:Y:S01]  /*17e7d0*/  LDL.LU R4, [R1+0x5128] ;  /* 0x0051280001047983 */ /* 0x000ee20000300800 */
[----:B------:R-:W-:Y:S01]  /*17e7e0*/  IADD3.X R14, R14, R2, RZ, P3, !PT ;  /* 0x000000020e0e7210 */ /* 0x000fe20001ffe4ff */
[----:B------:R-:W3:Y:S01]  /*17e7f0*/  LDL.LU R18, [R1+0x511c] ;  /* 0x00511c0001127983 */ /* 0x000ee20000300800 */
[----:B------:R-:W-:Y:S01]  /*17e800*/  IADD3 R6, P2, R6, R198, RZ ;  /* 0x000000c606067210 */ /* 0x000fe20007f5e0ff */
[----:B-1----:R-:W-:Y:S01]  /*17e810*/  IMAD.MOV.U32 R58, RZ, RZ, R15 ;  /* 0x000000ffff3a7224 */ /* 0x002fe200078e000f */
[----:B------:R-:W-:-:S03]  /*17e820*/  MOV R59, R16 ;  /* 0x00000010003b7202 */ /* 0x000fc60000000f00 */
[----:B------:R-:W-:Y:S01]  /*17e830*/  STL [R1+0x5020], R6 ;  /* 0x0050200601007387 */ /* 0x000fe20000100800 */
[----:B------:R1:W-:Y:S03]  /*17e840*/  STL [R1+0x4fa4], R14 ;  /* 0x004fa40e01007387 */ /* 0x0003e60000100800 */
[----:B------:R1:W-:Y:S01]  /*17e850*/  LDGSTS.E [R56+0xbc00], [R58.64], P0 ;  /* 0x0bc000003a387fae */ /* 0x0003e20008121844 */
[----:B------:R-:W3:Y:S02]  /*17e860*/  LDL.LU R16, [R1+0x51a0] ;  /* 0x0051a00001107983 */ /* 0x000ee40000300800 */
[----:B------:R-:W-:Y:S01]  /*17e870*/  IMAD.X R11, R11, 0x1, R2, P2 ;  /* 0x000000010b0b7824 */ /* 0x000fe200010e0602 */
[----:B------:R-:W-:Y:S02]  /*17e880*/  IADD3 R9, P3, R9, R198, RZ ;  /* 0x000000c609097210 */ /* 0x000fe40007f7e0ff */
[----:B-1----:R-:W-:-:S02]  /*17e890*/  MOV R58, R8 ;  /* 0x00000008003a7202 */ /* 0x002fc40000000f00 */
[----:B------:R-:W3:Y:S01]  /*17e8a0*/  LDL.LU R8, [R1+0x5124] ;  /* 0x0051240001087983 */ /* 0x000ee20000300800 */
[----:B------:R-:W-:Y:S02]  /*17e8b0*/  IMAD.MOV.U32 R59, RZ, RZ, R14 ;  /* 0x000000ffff3b7224 */ /* 0x000fe400078e000e */
[----:B------:R-:W-:Y:S02]  /*17e8c0*/  STL [R1+0x5028], R9 ;  /* 0x0050280901007387 */ /* 0x000fe40000100800 */
[----:B------:R1:W-:Y:S01]  /*17e8d0*/  STL [R1+0x501c], R11 ;  /* 0x00501c0b01007387 */ /* 0x0003e20000100800 */
[----:B------:R-:W3:Y:S01]  /*17e8e0*/  LDL.LU R14, [R1+0x51a8] ;  /* 0x0051a800010e7983 */ /* 0x000ee20000300800 */
[----:B------:R-:W-:Y:S01]  /*17e8f0*/  IADD3.X R13, R13, R2, RZ, P3, !PT ;  /* 0x000000020d0d7210 */ /* 0x000fe20001ffe4ff */
[----:B------:R-:W3:Y:S02]  /*17e900*/  LDL.LU R17, [R1+0x519c] ;  /* 0x00519c0001117983 */ /* 0x000ee40000300800 */
[----:B------:R1:W-:Y:S02]  /*17e910*/  LDGSTS.E [R56+0xbd00], [R58.64], P1 ;  /* 0x0bd000003a387fae */ /* 0x0003e40008921844 */
        /* <DEDUP_REMOVED lines=10> */
[----:B------:R-:W2:Y:S02]  /*17e9c0*/  LDL.LU R15, [R1+0x51a4] ;  /* 0x0051a400010f7983 */ /* 0x000ea40000300800 */
[----:B------:R-:W2:Y:S01]  /*17e9d0*/  LDL.LU R6, [R1+0x5220] ;  /* 0x0052200001067983 */ /* 0x000ea20000300800 */
[----:B------:R-:W2:Y:S04]  /*17e9e0*/  LDL.LU R11, [R1+0x5228] ;  /* 0x00522800010b7983 */ /* 0x000ea80000300800 */
[----:B----4-:R-:W4:Y:S01]  /*17e9f0*/  LDL.LU R13, [R1+0x521c] ;  /* 0x00521c00010d7983 */ /* 0x010f220000300800 */
[----:B------:R-:W-:Y:S02]  /*17ea00*/  STL [R1+0x50a8], R3 ;  /* 0x0050a80301007387 */ /* 0x000fe40000100800 */
[----:B---3--:R-:W-:-:S05]  /*17ea10*/  IMAD.X R12, R12, 0x1, R2, P2 ;  /* 0x000000010c0c7824 */ /* 0x008fca00010e0602 */
[----:B------:R3:W-:Y:S01]  /*17ea20*/  STL [R1+0x509c], R12 ;  /* 0x00509c0c01007387 */ /* 0x0007e20000100800 */
[----:B------:R-:W4:Y:S01]  /*17ea30*/  LDL.LU R9, [R1+0x52a0] ;  /* 0x0052a00001097983 */ /* 0x000f220000300800 */
[----:B-1----:R-:W-:Y:S02]  /*17ea40*/  MOV R59, R12 ;  /* 0x0000000c003b7202 */ /* 0x002fe40000000f00 */
[----:B---3--:R-:W2:Y:S01]  /*17ea50*/  LDL.LU R12, [R1+0x5224] ;  /* 0x00522400010c7983 */ /* 0x008ea20000300800 */
[----:B------:R-:W-:Y:S01]  /*17ea60*/  IMAD.MOV.U32 R58, RZ, RZ, R5 ;  /* 0x000000ffff3a7224 */ /* 0x000fe200078e0005 */
[----:B------:R-:W-:-:S04]  /*17ea70*/  IADD3 R7, P2, R7, R198, RZ ;  /* 0x000000c607077210 */ /* 0x000fc80007f5e0ff */
[----:B------:R1:W-:Y:S01]  /*17ea80*/  LDGSTS.E [R56+0xdc00], [R58.64], P0 ;  /* 0x0dc000003a387fae */ /* 0x0003e20008121844 */
[----:B------:R-:W-:Y:S02]  /*17ea90*/  IADD3.X R10, R10, R2, RZ, P3, !PT ;  /* 0x000000020a0a7210 */ /* 0x000fe40001ffe4ff */
[-C--:B------:R-:W-:Y:S01]  /*17eaa0*/  IADD3 R4, P3, R4, R198.reuse, RZ ;  /* 0x000000c604047210 */ /* 0x080fe20007f7e0ff */
[----:B------:R-:W-:Y:S01]  /*17eab0*/  IMAD.X R18, R18, 0x1, R2, P2 ;  /* 0x0000000112127824 */ /* 0x000fe200010e0602 */
[----:B-1----:R-:W-:Y:S01]  /*17eac0*/  MOV R58, R3 ;  /* 0x00000003003a7202 */ /* 0x002fe20000000f00 */
[----:B------:R-:W-:Y:S01]  /*17ead0*/  IMAD.MOV.U32 R59, RZ, RZ, R10 ;  /* 0x000000ffff3b7224 */ /* 0x000fe200078e000a */
[----:B------:R-:W-:Y:S04]  /*17eae0*/  STL [R1+0x5120], R7 ;  /* 0x0051200701007387 */ /* 0x000fe80000100800 */
[----:B------:R1:W-:Y:S01]  /*17eaf0*/  LDGSTS.E [R56+0xdd00], [R58.64], P1 ;  /* 0x0dd000003a387fae */ /* 0x0003e20008921844 */
[----:B------:R1:W-:Y:S02]  /*17eb00*/  STL [R1+0x50a4], R10 ;  /* 0x0050a40a01007387 */ /* 0x0003e40000100800 */
[----:B------:R-:W2:Y:S01]  /*17eb10*/  LDL.LU R5, [R1+0x52a8] ;  /* 0x0052a80001057983 */ /* 0x000ea20000300800 */
[----:B------:R-:W-:Y:S01]  /*17eb20*/  IADD3 R16, P2, R16, R198, RZ ;  /* 0x000000c610107210 */ /* 0x000fe20007f5e0ff */
[----:B-1----:R-:W2:Y:S01]  /*17eb30*/  LDL.LU R10, [R1+0x529c] ;  /* 0x00529c00010a7983 */ /* 0x002ea20000300800 */
[----:B------:R-:W-:Y:S01]  /*17eb40*/  IMAD.MOV.U32 R58, RZ, RZ, R7 ;  /* 0x000000ffff3a7224 */ /* 0x000fe200078e0007 */
[----:B------:R-:W-:Y:S01]  /*17eb50*/  MOV R59, R18 ;  /* 0x00000012003b7202 */ /* 0x000fe20000000f00 */
[----:B------:R-:W-:Y:S01]  /*17eb60*/  STL [R1+0x5128], R4 ;  /* 0x0051280401007387 */ /* 0x000fe20000100800 */
[----:B------:R-:W-:-:S03]  /*17eb70*/  IADD3.X R8, R8, R2, RZ, P3, !PT ;  /* 0x0000000208087210 */ /* 0x000fc60001ffe4ff */
[----:B------:R1:W-:Y:S04]  /*17eb80*/  LDGSTS.E [R56+0xec00], [R58.64], P0 ;  /* 0x0ec000003a387fae */ /* 0x0003e80008121844 */
[----:B------:R-:W-:Y:S01]  /*17eb90*/  STL [R1+0x511c], R18 ;  /* 0x00511c1201007387 */ /* 0x000fe20000100800 */
[----:B------:R-:W2:Y:S01]  /*17eba0*/  LDL.LU R3, [R1+0x5320] ;  /* 0x0053200001037983 */ /* 0x000ea20000300800 */
[----:B------:R-:W-:Y:S01]  /*17ebb0*/  IADD3 R14, P3, R14, R198, RZ ;  /* 0x000000c60e0e7210 */ /* 0x000fe20007f7e0ff */
[----:B------:R-:W2:Y:S02]  /*17ebc0*/  LDL.LU R7, [R1+0x52a4] ;  /* 0x0052a40001077983 */ /* 0x000ea40000300800 */
[----:B------:R-:W-:Y:S01]  /*17ebd0*/  IMAD.X R17, R17, 0x1, R2, P2 ;  /* 0x0000000111117824 */ /* 0x000fe200010e0602 */
[----:B------:R-:W-:Y:S01]  /*17ebe0*/  STL [R1+0x51a0], R16 ;  /* 0x0051a01001007387 */ /* 0x000fe20000100800 */
[----:B------:R1:W-:Y:S02]  /*17ebf0*/  STL [R1+0x5124], R8 ;  /* 0x0051240801007387 */ /* 0x0003e40000100800 */
[----:B-1----:R-:W-:Y:S01]  /*17ec00*/  MOV R58, R4 ;  /* 0x00000004003a7202 */ /* 0x002fe20000000f00 */
[----:B------:R-:W-:-:S02]  /*17ec10*/  IMAD.MOV.U32 R59, RZ, RZ, R8 ;  /* 0x000000ffff3b7224 */ /* 0x000fc400078e0008 */
[----:B------:R-:W2:Y:S04]  /*17ec20*/  LDL.LU R8, [R1+0x531c] ;  /* 0x00531c0001087983 */ /* 0x000ea80000300800 */
[----:B------:R1:W-:Y:S01]  /*17ec30*/  LDGSTS.E [R56+0xed00], [R58.64], P1 ;  /* 0x0ed000003a387fae */ /* 0x0003e20008921844 */
[----:B------:R-:W-:Y:S02]  /*17ec40*/  STL [R1+0x51a8], R14 ;  /* 0x0051a80e01007387 */ /* 0x000fe40000100800 */
[----:B------:R-:W-:Y:S02]  /*17ec50*/  STL [R1+0x519c], R17 ;  /* 0x00519c1101007387 */ /* 0x000fe40000100800 */
[----:B------:R-:W2:Y:S02]  /*17ec60*/  LDL.LU R4, [R1+0x5328] ;  /* 0x0053280001047983 */ /* 0x000ea40000300800 */
[----:B-1----:R-:W-:Y:S01]  /*17ec70*/  IMAD.MOV.U32 R58, RZ, RZ, R16 ;  /* 0x000000ffff3a7224 */ /* 0x002fe200078e0010 */
[----:B------:R-:W-:-:S05]  /*17ec80*/  MOV R59, R17 ;  /* 0x00000011003b7202 */ /* 0x000fca0000000f00 */
[----:B------:R1:W-:Y:S02]  /*17ec90*/  LDGSTS.E [R56+0xfc00], [R58.64], P0 ;  /* 0x0fc000003a387fae */ /* 0x0003e40008121844 */
[----:B-1----:R-:W-:Y:S02]  /*17eca0*/  MOV R58, R14 ;  /* 0x0000000e003a7202 */ /* 0x002fe40000000f00 */
[----:B--2---:R-:W-:Y:S02]  /*17ecb0*/  IADD3.X R15, R15, R2, RZ, P3, !PT ;  /* 0x000000020f0f7210 */ /* 0x004fe40001ffe4ff */
[-C--:B------:R-:W-:Y:S02]  /*17ecc0*/  IADD3 R6, P2, R6, R198.reuse, RZ ;  /* 0x000000c606067210 */ /* 0x080fe40007f5e0ff */
[----:B------:R-:W-:Y:S01]  /*17ecd0*/  IADD3 R11, P3, R11, R198, RZ ;  /* 0x000000c60b0b7210 */ /* 0x000fe20007f7e0ff */
[----:B------:R-:W-:Y:S02]  /*17ece0*/  IMAD.MOV.U32 R59, RZ, RZ, R15 ;  /* 0x000000ffff3b7224 */ /* 0x000fe400078e000f */
[----:B------:R1:W-:Y:S01]  /*17ecf0*/  STL [R1+0x5220], R6 ;  /* 0x0052200601007387 */ /* 0x0003e20000100800 */
[----:B------:R2:W-:Y:S02]  /*17ed00*/  STL [R1+0x51a4], R15 ;  /* 0x0051a40f01007387 */ /* 0x0005e40000100800 */
[----:B------:R-:W3:Y:S02]  /*17ed10*/  LDL.LU R21, [R1+0x53a0] ;  /* 0x0053a00001157983 */ /* 0x000ee40000300800 */
[----:B----4-:R-:W-:Y:S01]  /*17ed20*/  IMAD.X R13, R13, 0x1, R2, P2 ;  /* 0x000000010d0d7824 */ /* 0x010fe200010e0602 */
[----:B------:R-:W-:Y:S04]  /*17ed30*/  STL [R1+0x5228], R11 ;  /* 0x0052280b01007387 */ /* 0x000fe80000100800 */
[----:B------:R4:W-:Y:S04]  /*17ed40*/  LDGSTS.E [R56+0xfd00], [R58.64], P1 ;  /* 0x0fd000003a387fae */ /* 0x0009e80008921844 */
[----:B------:R1:W-:Y:S01]  /*17ed50*/  STL [R1+0x521c], R13 ;  /* 0x00521c0d01007387 */ /* 0x0003e20000100800 */
[----:B----4-:R-:W-:-:S03]  /*17ed60*/  IMAD.MOV.U32 R58, RZ, RZ, R6 ;  /* 0x000000ffff3a7224 */ /* 0x010fc600078e0006 */
[----:B-1----:R-:W4:Y:S01]  /*17ed70*/  LDL.LU R6, [R1+0x5324] ;  /* 0x0053240001067983 */ /* 0x002f220000300800 */
[----:B------:R-:W-:-:S05]  /*17ed80*/  IADD3 R9, P2, R9, R198, RZ ;  /* 0x000000c609097210 */ /* 0x000fca0007f5e0ff */
[----:B------:R-:W-:Y:S01]  /*17ed90*/  STL [R1+0x52a0], R9 ;  /* 0x0052a00901007387 */ /* 0x000fe20000100800 */
[----:B--2---:R-:W-:-:S05]  /*17eda0*/  IADD3.X R12, R12, R2, RZ, P3, !PT ;  /* 0x000000020c0c7210 */ /* 0x004fca0001ffe4ff */
[----:B------:R1:W-:Y:S01]  /*17edb0*/  STL [R1+0x5224], R12 ;  /* 0x0052240c01007387 */ /* 0x0003e20000100800 */
[----:B------:R-:W2:Y:S02]  /*17edc0*/  LDL.LU R19, [R1+0x53a8] ;  /* 0x0053a80001137983 */ /* 0x000ea40000300800 */
[----:B------:R-:W2:Y:S01]  /*17edd0*/  LDL.LU R22, [R1+0x539c] ;  /* 0x00539c0001167983 */ /* 0x000ea20000300800 */
[----:B------:R-:W-:-:S05]  /*17ede0*/  MOV R59, R13 ;  /* 0x0000000d003b7202 */ /* 0x000fca0000000f00 */
[----:B------:R1:W-:Y:S01]  /*17edf0*/  LDGSTS.E [R56+0x10c00], [R58.64], P0 ;  /* 0x10c000003a387fae */ /* 0x0003e20008121844 */
[----:B------:R-:W-:Y:S02]  /*17ee00*/  IADD3 R5, P3, R5, R198, RZ ;  /* 0x000000c605057210 */ /* 0x000fe40007f7e0ff */
[----:B-1----:R-:W-:Y:S01]  /*17ee10*/  MOV R58, R11 ;  /* 0x0000000b003a7202 */ /* 0x002fe20000000f00 */
[----:B------:R-:W-:Y:S02]  /*17ee20*/  IMAD.MOV.U32 R59, RZ, RZ, R12 ;  /* 0x000000ffff3b7224 */ /* 0x000fe400078e000c */
[----:B------:R-:W-:Y:S04]  /*17ee30*/  STL [R1+0x52a8], R5 ;  /* 0x0052a80501007387 */ /* 0x000fe80000100800 */
[----:B------:R1:W-:Y:S01]  /*17ee40*/  LDGSTS.E [R56+0x10d00], [R58.64], P1 ;  /* 0x10d000003a387fae */ /* 0x0003e20008921844 */
[----:B------:R-:W-:-:S05]  /*17ee50*/  IMAD.X R10, R10, 0x1, R2, P2 ;  /* 0x000000010a0a7824 */ /* 0x000fca00010e0602 */
[----:B------:R-:W-:Y:S01]  /*17ee60*/  STL [R1+0x529c], R10 ;  /* 0x00529c0a01007387 */ /* 0x000fe20000100800 */
[----:B------:R-:W2:Y:S02]  /*17ee70*/  LDL.LU R17, [R1+0x5420] ;  /* 0x0054200001117983 */ /* 0x000ea40000300800 */
[----:B------:R-:W2:Y:S01]  /*17ee80*/  LDL.LU R20, [R1+0x53a4] ;  /* 0x0053a40001147983 */ /* 0x000ea20000300800 */
[----:B------:R-:W-:Y:S02]  /*17ee90*/  IADD3 R3, P2, R3, R198, RZ ;  /* 0x000000c603037210 */ /* 0x000fe40007f5e0ff */
[----:B------:R-:W-:Y:S01]  /*17eea0*/  IADD3.X R7, R7, R2, RZ, P3, !PT ;  /* 0x0000000207077210 */ /* 0x000fe20001ffe4ff */
[----:B-1----:R-:W-:Y:S02]  /*17eeb0*/  IMAD.MOV.U32 R58, RZ, RZ, R9 ;  /* 0x000000ffff3a7224 */ /* 0x002fe400078e0009 */
[----:B------:R-:W-:Y:S02]  /*17eec0*/  STL [R1+0x5320], R3 ;  /* 0x0053200301007387 */ /* 0x000fe40000100800 */
[----:B------:R1:W-:Y:S01]  /*17eed0*/  STL [R1+0x52a4], R7 ;  /* 0x0052a40701007387 */ /* 0x0003e20000100800 */
[----:B------:R-:W-:Y:S01]  /*17eee0*/  MOV R59, R10 ;  /* 0x0000000a003b7202 */ /* 0x000fe20000000f00 */
[----:B------:R-:W2:Y:S01]  /*17eef0*/  LDL.LU R18, [R1+0x541c] ;  /* 0x00541c0001127983 */ /* 0x000ea20000300800 */
[----:B------:R-:W2:Y:S01]  /*17ef00*/  LDL.LU R15, [R1+0x5428] ;  /* 0x00542800010f7983 */ /* 0x000ea20000300800 */
[----:B------:R-:W2:Y:S02]  /*17ef10*/  LDL.LU R13, [R1+0x4d5c] ;  /* 0x004d5c00010d7983 */ /* 0x000ea40000300800 */
[----:B------:R-:W2:Y:S01]  /*17ef20*/  LDL.LU R16, [R1+0x5424] ;  /* 0x0054240001107983 */ /* 0x000ea20000300800 */
[----:B------:R1:W-:Y:S01]  /*17ef30*/  LDGSTS.E [R56+0x11c00], [R58.64], P0 ;  /* 0x11c000003a387fae */ /* 0x0003e20008121844 */
[----:B------:R-:W-:Y:S01]  /*17ef40*/  IMAD.X R8, R8, 0x1, R2, P2 ;  /* 0x0000000108087824 */ /* 0x000fe200010e0602 */
[----:B------:R-:W-:-:S05]  /*17ef50*/  IADD3 R4, P3, R4, R198, RZ ;  /* 0x000000c604047210 */ /* 0x000fca0007f7e0ff */
[----:B------:R-:W-:Y:S01]  /*17ef60*/  STL [R1+0x5328], R4 ;  /* 0x0053280401007387 */ /* 0x000fe20000100800 */
[----:B------:R3:W-:Y:S01]  /*17ef70*/  STL [R1+0x531c], R8 ;  /* 0x00531c0801007387 */ /* 0x0007e20000100800 */
[----:B-1----:R-:W-:Y:S01]  /*17ef80*/  MOV R58, R5 ;  /* 0x00000005003a7202 */ /* 0x002fe20000000f00 */
[----:B------:R-:W-:Y:S01]  /*17ef90*/  IMAD.MOV.U32 R59, RZ, RZ, R7 ;  /* 0x000000ffff3b7224 */ /* 0x000fe200078e0007 */
[----:B------:R-:W2:Y:S01]  /*17efa0*/  LDL.LU R14, [R1+0x4d58] ;  /* 0x004d5800010e7983 */ /* 0x000ea20000300800 */
[----:B------:R-:W2:Y:S02]  /*17efb0*/  LDL.LU R12, [R1+0x4d60] ;  /* 0x004d6000010c7983 */ /* 0x000ea40000300800 */
[----:B------:R-:W2:Y:S02]  /*17efc0*/  LDL.LU R11, [R1+0x4d64] ;  /* 0x004d6400010b7983 */ /* 0x000ea40000300800 */
[----:B------:R-:W2:Y:S01]  /*17efd0*/  LDL.LU R9, [R1+0x4ddc] ;  /* 0x004ddc0001097983 */ /* 0x000ea20000300800 */
[----:B------:R-:W2:Y:S01]  /*17efe0*/  LDL.LU R7, [R1+0x4de4] ;  /* 0x004de40001077983 */ /* 0x000ea20000300800 */
[----:B------:R-:W2:Y:S03]  /*17eff0*/  LDL.LU R5, [R1+0x4e5c] ;  /* 0x004e5c0001057983 */ /* 0x000ea60000300800 */
[----:B------:R1:W-:Y:S01]  /*17f000*/  LDGSTS.E [R56+0x11d00], [R58.64], P1 ;  /* 0x11d000003a387fae */ /* 0x0003e20008921844 */
[----:B------:R-:W2:Y:S02]  /*17f010*/  LDL.LU R10, [R1+0x4dd8] ;  /* 0x004dd800010a7983 */ /* 0x000ea40000300800 */
[----:B-1----:R-:W-:Y:S01]  /*17f020*/  IMAD.MOV.U32 R58, RZ, RZ, R3 ;  /* 0x000000ffff3a7224 */ /* 0x002fe200078e0003 */
[----:B------:R-:W-:-:S05]  /*17f030*/  MOV R59, R8 ;  /* 0x00000008003b7202 */ /* 0x000fca0000000f00 */
[----:B------:R1:W-:Y:S02]  /*17f040*/  LDGSTS.E [R56+0x12c00], [R58.64], P0 ;  /* 0x12c000003a387fae */ /* 0x0003e40008121844 */
[----:B-1----:R-:W-:Y:S02]  /*17f050*/  MOV R58, R4 ;  /* 0x00000004003a7202 */ /* 0x002fe40000000f00 */
[----:B---3--:R-:W-:-:S05]  /*17f060*/  IADD3 R21, P2, R21, R198, RZ ;  /* 0x000000c615157210 */ /* 0x008fca0007f5e0ff */
[----:B------:R-:W-:Y:S01]  /*17f070*/  STL [R1+0x53a0], R21 ;  /* 0x0053a01501007387 */ /* 0x000fe20000100800 */
[----:B----4-:R-:W-:-:S05]  /*17f080*/  IADD3.X R6, R6, R2, RZ, P3, !PT ;  /* 0x0000000206067210 */ /* 0x010fca0001ffe4ff */
[----:B------:R1:W-:Y:S01]  /*17f090*/  STL [R1+0x5324], R6 ;  /* 0x0053240601007387 */ /* 0x0003e20000100800 */
[----:B------:R-:W3:Y:S02]  /*17f0a0*/  LDL.LU R3, [R1+0x4e64] ;  /* 0x004e640001037983 */ /* 0x000ee40000300800 */
[----:B------:R-:W4:Y:S02]  /*17f0b0*/  LDL.LU R8, [R1+0x4de0] ;  /* 0x004de00001087983 */ /* 0x000f240000300800 */
[----:B------:R-:W-:-:S05]  /*17f0c0*/  IMAD.MOV.U32 R59, RZ, RZ, R6 ;  /* 0x000000ffff3b7224 */ /* 0x000fca00078e0006 */
[----:B------:R1:W-:Y:S01]  /*17f0d0*/  LDGSTS.E [R56+0x12d00], [R58.64], P1 ;  /* 0x12d000003a387fae */ /* 0x0003e20008921844 */
[----:B--2---:R-:W-:Y:S01]  /*17f0e0*/  IADD3 R19, P3, R19, R198, RZ ;  /* 0x000000c613137210 */ /* 0x004fe20007f7e0ff */
[----:B------:R-:W-:-:S04]  /*17f0f0*/  IMAD.X R22, R22, 0x1, R2, P2 ;  /* 0x0000000116167824 */ /* 0x000fc800010e0602 */
[----:B------:R-:W-:Y:S01]  /*17f100*/  STL [R1+0x53a8], R19 ;  /* 0x0053a81301007387 */ /* 0x000fe20000100800 */
[----:B------:R2:W-:Y:S02]  /*17f110*/  STL [R1+0x539c], R22 ;  /* 0x00539c1601007387 */ /* 0x0005e40000100800 */
[----:B-1----:R-:W2:Y:S02]  /*17f120*/  LDL.LU R6, [R1+0x4e58] ;  /* 0x004e580001067983 */ /* 0x002ea40000300800 */
[----:B------:R-:W2:Y:S01]  /*17f130*/  LDL.LU R4, [R1+0x4e60] ;  /* 0x004e600001047983 */ /* 0x000ea20000300800 */
[----:B------:R-:W-:Y:S02]  /*17f140*/  IADD3 R17, P2, R17, R198, RZ ;  /* 0x000000c611117210 */ /* 0x000fe40007f5e0ff */
[----:B------:R-:W-:-:S03]  /*17f150*/  IADD3.X R20, R20, R2, RZ, P3, !PT ;  /* 0x0000000214147210 */ /* 0x000fc60001ffe4ff */
[----:B------:R-:W-:Y:S02]  /*17f160*/  STL [R1+0x5420], R17 ;  /* 0x0054201101007387 */ /* 0x000fe40000100800 */
[----:B------:R1:W-:Y:S02]  /*17f170*/  STL [R1+0x53a4], R20 ;  /* 0x0053a41401007387 */ /* 0x0003e40000100800 */
[--C-:B------:R-:W-:Y:S01]  /*17f180*/  IMAD.X R18, R18, 0x1, R2.reuse, P2 ;  /* 0x0000000112127824 */ /* 0x100fe200010e0602 */
[-C--:B------:R-:W-:Y:S02]  /*17f190*/  IADD3 R15, P3, R15, R198.reuse, RZ ;  /* 0x000000c60f0f7210 */ /* 0x080fe40007f7e0ff */
[----:B------:R-:W-:Y:S02]  /*17f1a0*/  IADD3 R13, P2, R13, R198, RZ ;  /* 0x000000c60d0d7210 */ /* 0x000fe40007f5e0ff */
[----:B------:R-:W-:Y:S01]  /*17f1b0*/  IADD3.X R16, R16, R2, RZ, P3, !PT ;  /* 0x0000000210107210 */ /* 0x000fe20001ffe4ff */
[----:B------:R-:W-:Y:S01]  /*17f1c0*/  STL [R1+0x5428], R15 ;  /* 0x0054280f01007387 */ /* 0x000fe20000100800 */
[----:B------:R1:W-:Y:S02]  /*17f1d0*/  STL [R1+0x541c], R18 ;  /* 0x00541c1201007387 */ /* 0x0003e40000100800 */
[----:B------:R-:W-:Y:S01]  /*17f1e0*/  STL [R1+0x4d5c], R13 ;  /* 0x004d5c0d01007387 */ /* 0x000fe20000100800 */
[----:B------:R1:W-:Y:S01]  /*17f1f0*/  STL [R1+0x5424], R16 ;  /* 0x0054241001007387 */ /* 0x0003e20000100800 */
[----:B------:R-:W-:Y:S01]  /*17f200*/  IMAD.X R14, R14, 0x1, R2, P2 ;  /* 0x000000010e0e7824 */ /* 0x000fe200010e0602 */
[----:B------:R-:W-:-:S02]  /*17f210*/  IADD3 R11, P3, R11, R198, RZ ;  /* 0x000000c60b0b7210 */ /* 0x000fc40007f7e0ff */
[-C--:B------:R-:W-:Y:S02]  /*17f220*/  IADD3 R9, P2, R9, R198.reuse, RZ ;  /* 0x000000c609097210 */ /* 0x080fe40007f5e0ff */
[----:B------:R-:W-:Y:S02]  /*17f230*/  IADD3 R5, P4, R5, R198, RZ ;  /* 0x000000c605057210 */ /* 0x000fe40007f9e0ff */
[----:B------:R-:W-:Y:S01]  /*17f240*/  IADD3.X R12, R12, R2, RZ, P3, !PT ;  /* 0x000000020c0c7210 */ /* 0x000fe20001ffe4ff */
[-C--:B------:R-:W-:Y:S01]  /*17f250*/  IADD3 R7, P3, R7, R198.reuse, RZ ;  /* 0x000000c607077210 */ /* 0x080fe20007f7e0ff */
[----:B------:R-:W-:Y:S01]  /*17f260*/  STL [R1+0x4d64], R11 ;  /* 0x004d640b01007387 */ /* 0x000fe20000100800 */
[----:B------:R-:W-:Y:S02]  /*17f270*/  IMAD.X R10, R10, 0x1, R2, P2 ;  /* 0x000000010a0a7824 */ /* 0x000fe400010e0602 */
[----:B------:R1:W-:Y:S02]  /*17f280*/  STL [R1+0x4d58], R14 ;  /* 0x004d580e01007387 */ /* 0x0003e40000100800 */
[----:B------:R-:W-:Y:S01]  /*17f290*/  STL [R1+0x4ddc], R9 ;  /* 0x004ddc0901007387 */ /* 0x000fe20000100800 */
[----:B------:R1:W-:Y:S01]  /*17f2a0*/  STL [R1+0x4d60], R12 ;  /* 0x004d600c01007387 */ /* 0x0003e20000100800 */
[----:B------:R-:W-:Y:S02]  /*17f2b0*/  STL [R1+0x4de4], R7 ;  /* 0x004de40701007387 */ /* 0x000fe40000100800 */
[----:B------:R-:W-:Y:S02]  /*17f2c0*/  STL [R1+0x4dd8], R10 ;  /* 0x004dd80a01007387 */ /* 0x000fe40000100800 */
[----:B------:R-:W-:Y:S01]  /*17f2d0*/  STL [R1+0x4e5c], R5 ;  /* 0x004e5c0501007387 */ /* 0x000fe20000100800 */
[----:B---3--:R-:W-:-:S02]  /*17f2e0*/  IADD3 R3, P2, R3, R198, RZ ;  /* 0x000000c603037210 */ /* 0x008fc40007f5e0ff */
[----:B----4-:R-:W-:-:S03]  /*17f2f0*/  IADD3.X R8, R8, R2, RZ, P3, !PT ;  /* 0x0000000208087210 */ /* 0x010fc60001ffe4ff */
[----:B------:R-:W-:Y:S02]  /*17f300*/  STL [R1+0x4e64], R3 ;  /* 0x004e640301007387 */ /* 0x000fe40000100800 */
[----:B------:R3:W-:Y:S02]  /*17f310*/  STL [R1+0x4de0], R8 ;  /* 0x004de00801007387 */ /* 0x0007e40000100800 */
[----:B--2---:R-:W-:Y:S01]  /*17f320*/  IMAD.X R6, R6, 0x1, R2, P4 ;  /* 0x0000000106067824 */ /* 0x004fe200020e0602 */
[----:B------:R-:W-:-:S04]  /*17f330*/  IADD3.X R4, R4, R2, RZ, P2, !PT ;  /* 0x0000000204047210 */ /* 0x000fc800017fe4ff */
        /* <DEDUP_REMOVED lines=106> */
[----:B--2---:R-:W-:-:S02]  /*17f9e0*/  IADD3 R160, P2, R160, R198, RZ ;  /* 0x000000c6a0a07210 */ /* 0x004fc40007f5e0ff */
[-C--:B---3--:R-:W-:Y:S02]  /*17f9f0*/  IADD3 R158, P6, R158, R198.reuse, RZ ;  /* 0x000000c69e9e7210 */ /* 0x088fe40007fde0ff */
[-C--:B----4-:R-:W-:Y:S01]  /*17fa00*/  IADD3 R156, P5, R156, R198.reuse, RZ ;  /* 0x000000c69c9c7210 */ /* 0x090fe20007fbe0ff */
[--C-:B------:R-:W-:Y:S01]  /*17fa10*/  IMAD.X R161, R161, 0x1, R2.reuse, P2 ;  /* 0x00000001a1a17824 */ /* 0x100fe200010e0602 */
[----:B------:R-:W-:Y:S01]  /*17fa20*/  IADD3 R154, P4, R154, R198, RZ ;  /* 0x000000c69a9a7210 */ /* 0x000fe20007f9e0ff */
[----:B------:R-:W-:Y:S01]  /*17fa30*/  STL [R1+0x56d8], R160 ;  /* 0x0056d8a001007387 */ /* 0x000fe20000100800 */
[----:B------:R-:W-:Y:S01]  /*17fa40*/  IADD3.X R159, R159, R2, RZ, P6, !PT ;  /* 0x000000029f9f7210 */ /* 0x000fe200037fe4ff */
[----:B------:R-:W-:Y:S01]  /*17fa50*/  STL [R1+0x56e0], R158 ;  /* 0x0056e09e01007387 */ /* 0x000fe20000100800 */
[----:B------:R-:W-:Y:S01]  /*17fa60*/  IADD3 R152, P3, R152, R198, RZ ;  /* 0x000000c698987210 */ /* 0x000fe20007f7e0ff */
[----:B------:R-:W-:Y:S01]  /*17fa70*/  STL [R1+0x5758], R156 ;  /* 0x0057589c01007387 */ /* 0x000fe20000100800 */
[----:B------:R-:W-:-:S02]  /*17fa80*/  IMAD.X R157, R157, 0x1, R2, P5 ;  /* 0x000000019d9d7824 */ /* 0x000fc400028e0602 */
[----:B------:R-:W-:Y:S01]  /*17fa90*/  STL [R1+0x56d4], R161 ;  /* 0x0056d4a101007387 */ /* 0x000fe20000100800 */
[----:B------:R-:W-:Y:S01]  /*17faa0*/  IADD3 R150, P2, R150, R198, RZ ;  /* 0x000000c696967210 */ /* 0x000fe20007f5e0ff */
[----:B------:R-:W-:Y:S01]  /*17fab0*/  STL [R1+0x5760], R154 ;  /* 0x0057609a01007387 */ /* 0x000fe20000100800 */
[----:B------:R-:W-:Y:S01]  /*17fac0*/  IADD3.X R155, R155, R2, RZ, P4, !PT ;  /* 0x000000029b9b7210 */ /* 0x000fe200027fe4ff */
[----:B------:R-:W-:Y:S01]  /*17fad0*/  STL [R1+0x56dc], R159 ;  /* 0x0056dc9f01007387 */ /* 0x000fe20000100800 */
[-C--:B------:R-:W-:Y:S01]  /*17fae0*/  IADD3 R148, P5, R148, R198.reuse, RZ ;  /* 0x000000c694947210 */ /* 0x080fe20007fbe0ff */
[----:B------:R-:W-:Y:S01]  /*17faf0*/  STL [R1+0x57d8], R152 ;  /* 0x0057d89801007387 */ /* 0x000fe20000100800 */
[--C-:B------:R-:W-:Y:S02]  /*17fb00*/  IMAD.X R153, R153, 0x1, R2.reuse, P3 ;  /* 0x0000000199997824 */ /* 0x100fe400018e0602 */
[----:B------:R-:W-:Y:S01]  /*17fb10*/  STL [R1+0x5754], R157 ;  /* 0x0057549d01007387 */ /* 0x000fe20000100800 */
        /* <DEDUP_REMOVED lines=142> */
[----:B------:R-:W-:Y:S01]  /*180400*/  IMAD.MOV.U32 R248, RZ, RZ, R216 ;  /* 0x000000fffff87224 */ /* 0x000fe200078e00d8 */
[----:B------:R-:W-:Y:S01]  /*180410*/  MOV R249, R167 ;  /* 0x000000a700f97202 */ /* 0x000fe20000000f00 */
[----:B------:R-:W-:Y:S01]  /*180420*/  STL [R1+0x53ac], R83 ;  /* 0x0053ac5301007387 */ /* 0x000fe20000100800 */
[----:B------:R-:W-:Y:S01]  /*180430*/  IADD3 R74, P4, R74, R198, RZ ;  /* 0x000000c64a4a7210 */ /* 0x000fe20007f9e0ff */
[----:B------:R-:W-:Y:S01]  /*180440*/  STL [R1+0x5438], R66 ;  /* 0x0054384201007387 */ /* 0x000fe20000100800 */
[----:B------:R-:W-:Y:S01]  /*180450*/  IMAD.MOV.U32 R246, RZ, RZ, R218 ;  /* 0x000000fffff67224 */ /* 0x000fe200078e00da */
[----:B------:R-:W-:Y:S01]  /*180460*/  MOV R247, R217 ;  /* 0x000000d900f77202 */ /* 0x000fe20000000f00 */
[----:B------:R-:W-:Y:S02]  /*180470*/  STL [R1+0x53b4], R79 ;  /* 0x0053b44f01007387 */ /* 0x000fe40000100800 */
[----:B------:R-:W-:Y:S01]  /*180480*/  IMAD.MOV.U32 R244, RZ, RZ, R162 ;  /* 0x000000fffff47224 */ /* 0x000fe200078e00a2 */
[----:B------:R-:W-:Y:S01]  /*180490*/  MOV R245, R219 ;  /* 0x000000db00f57202 */ /* 0x000fe20000000f00 */
[----:B------:R-:W-:Y:S01]  /*1804a0*/  STL [R1+0x4d6c], R64 ;  /* 0x004d6c4001007387 */ /* 0x000fe20000100800 */
[----:B------:R-:W-:Y:S01]  /*1804b0*/  IMAD.MOV.U32 R242, RZ, RZ, R212 ;  /* 0x000000fffff27224 */ /* 0x000fe200078e00d4 */
[----:B------:R-:W-:Y:S01]  /*1804c0*/  MOV R243, R163 ;  /* 0x000000a300f37202 */ /* 0x000fe20000000f00 */
[----:B------:R2:W-:Y:S02]  /*1804d0*/  STL.64 [R1+0x38a8], R248 ;  /* 0x0038a8f801007387 */ /* 0x0005e40000100a00 */
[----:B------:R-:W-:Y:S01]  /*1804e0*/  IMAD.MOV.U32 R240, RZ, RZ, R214 ;  /* 0x000000fffff07224 */ /* 0x000fe200078e00d6 */
[----:B------:R-:W-:Y:S01]  /*1804f0*/  MOV R241, R213 ;  /* 0x000000d500f17202 */ /* 0x000fe20000000f00 */
[----:B------:R-:W-:Y:S01]  /*180500*/  STL [R1+0x4d74], R74 ;  /* 0x004d744a01007387 */ /* 0x000fe20000100800 */
[----:B------:R-:W-:Y:S01]  /*180510*/  IMAD.MOV.U32 R238, RZ, RZ, R208 ;  /* 0x000000ffffee7224 */ /* 0x000fe200078e00d0 */
[----:B------:R-:W-:Y:S01]  /*180520*/  MOV R239, R215 ;  /* 0x000000d700ef7202 */ /* 0x000fe20000000f00 */
[----:B------:R3:W-:Y:S01]  /*180530*/  STL.64 [R1+0x38a0], R246 ;  /* 0x0038a0f601007387 */ /* 0x0007e20000100a00 */
[----:B------:R4:W-:Y:S01]  /*180540*/  STL.64 [R1+0x38d8], R244 ;  /* 0x0038d8f401007387 */ /* 0x0009e20000100a00 */
[----:B------:R1:W-:Y:S02]  /*180550*/  STL.64 [R1+0x38d0], R242 ;  /* 0x0038d0f201007387 */ /* 0x0003e40000100a00 */
[----:B------:R1:W-:Y:S02]  /*180560*/  STL.64 [R1+0x39e8], R240 ;  /* 0x0039e8f001007387 */ /* 0x0003e40000100a00 */
[----:B------:R1:W-:Y:S01]  /*180570*/  STL.64 [R1+0x39e0], R238 ;  /* 0x0039e0ee01007387 */ /* 0x0003e20000100a00 */
        /* <DEDUP_REMOVED lines=38> */
[----:B------:R-:W-:-:S02]  /*1807e0*/  IMAD.MOV.U32 R230, RZ, RZ, R197 ;  /* 0x000000ffffe67224 */ /* 0x000fc400078e00c5 */
[----:B------:R-:W4:Y:S01]  /*1807f0*/  LDL.LU R197, [R1+0x33e0] ;  /* 0x0033e00001c57983 */ /* 0x000f220000300800 */
[----:B------:R1:W-:Y:S02]  /*180800*/  STL.64 [R1+0x3cc0], R236 ;  /* 0x003cc0ec01007387 */ /* 0x0003e40000100a00 */
[----:B------:R1:W-:Y:S02]  /*180810*/  STL.64 [R1+0x3cb8], R234 ;  /* 0x003cb8ea01007387 */ /* 0x0003e40000100a00 */
[----:B------:R1:W-:Y:S01]  /*180820*/  STL.64 [R1+0x3cb0], R232 ;  /* 0x003cb0e801007387 */ /* 0x0003e20000100a00 */
[----:B------:R1:W-:Y:S01]  /*180830*/  STL.64 [R1+0x3ca8], R230 ;  /* 0x003ca8e601007387 */ /* 0x0003e20000100a00 */
        /* <DEDUP_REMOVED lines=10> */
[----:B------:R3:W-:Y:S01]  /*1808e0*/  STL.64 [R1+0x3ca0], R228 ;  /* 0x003ca0e401007387 */ /* 0x0007e20000100a00 */
[----:B------:R-:W-:Y:S01]  /*1808f0*/  IMAD.MOV.U32 R202, RZ, RZ, R166 ;  /* 0x000000ffffca7224 */ /* 0x000fe200078e00a6 */
[----:B------:R-:W-:Y:S01]  /*180900*/  MOV R203, R165 ;  /* 0x000000a500cb7202 */ /* 0x000fe20000000f00 */
[----:B------:R3:W-:Y:S02]  /*180910*/  STL.64 [R1+0x3c98], R226 ;  /* 0x003c98e201007387 */ /* 0x0007e40000100a00 */
        /* <DEDUP_REMOVED lines=17> */
[----:B------:R1:W-:Y:S01]  /*180a30*/  STL.64 [R1+0x3e60], R54 ;  /* 0x003e603601007387 */ /* 0x0003e20000100a00 */
[----:B------:R1:W-:Y:S01]  /*180a40*/  STL.64 [R1+0x3e58], R52 ;  /* 0x003e583401007387 */ /* 0x0003e20000100a00 */
[----:B------:R1:W-:Y:S02]  /*180a50*/  STL.64 [R1+0x3e50], R50 ;  /* 0x003e503201007387 */ /* 0x0003e40000100a00 */
[----:B------:R1:W-:Y:S02]  /*180a60*/  STL.64 [R1+0x3e48], R48 ;  /* 0x003e483001007387 */ /* 0x0003e40000100a00 */
[----:B------:R1:W-:Y:S01]  /*180a70*/  STL.64 [R1+0x3e40], R46 ;  /* 0x003e402e01007387 */ /* 0x0003e20000100a00 */
        /* <DEDUP_REMOVED lines=40> */
[----:B------:R-:W-:Y:S01]  /*180d00*/  IMAD.MOV.U32 R58, RZ, RZ, R21 ;  /* 0x000000ffff3a7224 */ /* 0x000fe200078e0015 */
[----:B------:R-:W-:-:S05]  /*180d10*/  MOV R59, R22 ;  /* 0x00000016003b7202 */ /* 0x000fca0000000f00 */
[----:B------:R2:W-:Y:S01]  /*180d20*/  LDGSTS.E [R56+0x13c00], [R58.64], P0 ;  /* 0x13c000003a387fae */ /* 0x0005e20008121844 */
[----:B------:R1:W-:Y:S02]  /*180d30*/  STL.64 [R1+0x3e38], R44 ;  /* 0x003e382c01007387 */ /* 0x0003e40000100a00 */
[----:B------:R1:W-:Y:S01]  /*180d40*/  STL.64 [R1+0x3e30], R42 ;  /* 0x003e302a01007387 */ /* 0x0003e20000100a00 */
[----:B--2---:R-:W-:Y:S01]  /*180d50*/  MOV R58, R19 ;  /* 0x00000013003a7202 */ /* 0x004fe20000000f00 */
[----:B------:R-:W-:-:S05]  /*180d60*/  IMAD.MOV.U32 R59, RZ, RZ, R20 ;  /* 0x000000ffff3b7224 */ /* 0x000fca00078e0014 */
[----:B------:R2:W-:Y:S04]  /*180d70*/  LDGSTS.E [R56+0x13d00], [R58.64], P1 ;  /* 0x13d000003a387fae */ /* 0x0005e80008921844 */
[----:B------:R1:W-:Y:S01]  /*180d80*/  STL.64 [R1+0x3e28], R40 ;  /* 0x003e282801007387 */ /* 0x0003e20000100a00 */
[----:B------:R1:W-:Y:S02]  /*180d90*/  STL.64 [R1+0x3e20], R38 ;  /* 0x003e202601007387 */ /* 0x0003e40000100a00 */
[----:B--2---:R-:W-:Y:S01]  /*180da0*/  IMAD.MOV.U32 R58, RZ, RZ, R17 ;  /* 0x000000ffff3a7224 */ /* 0x004fe200078e0011 */
[----:B------:R-:W-:-:S05]  /*180db0*/  MOV R59, R18 ;  /* 0x00000012003b7202 */ /* 0x000fca0000000f00 */
[----:B------:R2:W-:Y:S02]  /*180dc0*/  LDGSTS.E [R56+0x14c00], [R58.64], P0 ;  /* 0x14c000003a387fae */ /* 0x0005e40008121844 */
        /* <DEDUP_REMOVED lines=15> */
[----:B--2---:R-:W-:Y:S02]  /*180ec0*/  MOV R59, R6 ;  /* 0x00000006003b7202 */ /* 0x004fe40000000f00 */
        /* <DEDUP_REMOVED lines=20> */
[----:B-1----:R-:W-:Y:S01]  /*181010*/  IMAD.MOV.U32 R20, RZ, RZ, R162 ;  /* 0x000000ffff147224 */ /* 0x002fe200078e00a2 */
        /* <DEDUP_REMOVED lines=24> */
[----:B------:R-:W-:-:S02]  /*1811a0*/  IMAD.MOV.U32 R12, RZ, RZ, R210 ;  /* 0x000000ffff0c7224 */ /* 0x000fc400078e00d2 */
[----:B------:R-:W4:Y:S01]  /*1811b0*/  LDL.LU R213, [R1+0x1404] ;  /* 0x0014040001d57983 */ /* 0x000f220000300800 */
[----:B------:R-:W-:Y:S01]  /*1811c0*/  MOV R11, R211 ;  /* 0x000000d3000b7202 */ /* 0x000fe20000000f00 */
        /* <DEDUP_REMOVED lines=28> */
[----:B------:R-:W-:-:S02]  /*181390*/  IMAD.MOV.U32 R58, RZ, RZ, R5 ;  /* 0x000000ffff3a7224 */ /* 0x000fc400078e0005 */
[----:B------:R1:W-:Y:S03]  /*1813a0*/  STL.64 [R1+0x3db8], R12 ;  /* 0x003db80c01007387 */ /* 0x0003e60000100a00 */
[----:B------:R1:W-:Y:S04]  /*1813b0*/  LDGSTS.E [R56+0x17c00], [R58.64], P0 ;  /* 0x17c000003a387fae */ /* 0x0003e80008121844 */
[----:B------:R2:W-:Y:S01]  /*1813c0*/  STL.64 [R1+0x3db0], R10 ;  /* 0x003db00a01007387 */ /* 0x0005e20000100a00 */
[----:B------:R2:W-:Y:S02]  /*1813d0*/  STL.64 [R1+0x3da8], R8 ;  /* 0x003da80801007387 */ /* 0x0005e40000100a00 */
[----:B------:R2:W-:Y:S01]  /*1813e0*/  STL.64 [R1+0x3da0], R6 ;  /* 0x003da00601007387 */ /* 0x0005e20000100a00 */
[----:B-1----:R-:W-:-:S02]  /*1813f0*/  MOV R59, R4 ;  /* 0x00000004003b7202 */ /* 0x002fc40000000f00 */
[----:B--2---:R-:W-:Y:S02]  /*181400*/  LOP3.LUT R219, R219, R218, RZ, 0x3c, !PT ;  /* 0x000000dadbdb7212 */ /* 0x004fe400078e3cff */
[----:B---3--:R-:W-:Y:S02]  /*181410*/  LOP3.LUT R217, R217, R216, RZ, 0x3c, !PT ;  /* 0x000000d8d9d97212 */ /* 0x008fe400078e3cff */
[----:B----4-:R-:W-:Y:S02]  /*181420*/  LOP3.LUT R215, R215, R214, RZ, 0x3c, !PT ;  /* 0x000000d6d7d77212 */ /* 0x010fe400078e3cff */
[----:B------:R-:W-:Y:S02]  /*181430*/  LOP3.LUT R218, R219, R218, RZ, 0x3c, !PT ;  /* 0x000000dadbda7212 */ /* 0x000fe400078e3cff */
[----:B------:R-:W-:Y:S02]  /*181440*/  LOP3.LUT R213, R213, R212, RZ, 0x3c, !PT ;  /* 0x000000d4d5d57212 */ /* 0x000fe400078e3cff */
[----:B------:R-:W-:-:S02]  /*181450*/  LOP3.LUT R216, R217, R216, RZ, 0x3c, !PT ;  /* 0x000000d8d9d87212 */ /* 0x000fc400078e3cff */
[----:B------:R-:W-:Y:S02]  /*181460*/  LOP3.LUT R211, R211, R210, RZ, 0x3c, !PT ;  /* 0x000000d2d3d37212 */ /* 0x000fe400078e3cff */
[----:B------:R-:W-:Y:S01]  /*181470*/  LOP3.LUT R214, R215, R214, RZ, 0x3c, !PT ;  /* 0x000000d6d7d67212 */ /* 0x000fe200078e3cff */
[----:B------:R-:W-:Y:S01]  /*181480*/  IMAD.MOV.U32 R4, RZ, RZ, R172 ;  /* 0x000000ffff047224 */ /* 0x000fe200078e00ac */
[----:B------:R-:W-:Y:S02]  /*181490*/  LOP3.LUT R209, R209, R208, RZ, 0x3c, !PT ;  /* 0x000000d0d1d17212 */ /* 0x000fe400078e3cff */
[----:B------:R-:W-:Y:S02]  /*1814a0*/  MOV R5, R179 ;  /* 0x000000b300057202 */ /* 0x000fe40000000f00 */
[----:B------:R-:W-:Y:S02]  /*1814b0*/  LOP3.LUT R212, R213, R212, RZ, 0x3c, !PT ;  /* 0x000000d4d5d47212 */ /* 0x000fe400078e3cff */
[----:B------:R-:W-:-:S02]  /*1814c0*/  LOP3.LUT R207, R207, R206, RZ, 0x3c, !PT ;  /* 0x000000cecfcf7212 */ /* 0x000fc400078e3cff */
[----:B------:R-:W-:Y:S02]  /*1814d0*/  LOP3.LUT R219, R219, R218, RZ, 0x3c, !PT ;  /* 0x000000dadbdb7212 */ /* 0x000fe400078e3cff */
[----:B------:R-:W-:Y:S02]  /*1814e0*/  LOP3.LUT R210, R211, R210, RZ, 0x3c, !PT ;  /* 0x000000d2d3d27212 */ /* 0x000fe400078e3cff */
[----:B------:R-:W-:Y:S02]  /*1814f0*/  LOP3.LUT R205, R205, R204, RZ, 0x3c, !PT ;  /* 0x000000cccdcd7212 */ /* 0x000fe400078e3cff */
[----:B------:R-:W-:Y:S02]  /*181500*/  LOP3.LUT R217, R217, R216, RZ, 0x3c, !PT ;  /* 0x000000d8d9d97212 */ /* 0x000fe400078e3cff */
[----:B------:R-:W-:Y:S02]  /*181510*/  LOP3.LUT R208, R209, R208, RZ, 0x3c, !PT ;  /* 0x000000d0d1d07212 */ /* 0x000fe400078e3cff */
[----:B------:R-:W-:-:S02]  /*181520*/  LOP3.LUT R215, R215, R214, RZ, 0x3c, !PT ;  /* 0x000000d6d7d77212 */ /* 0x000fc400078e3cff */
[----:B------:R-:W-:Y:S02]  /*181530*/  LOP3.LUT R206, R207, R206, RZ, 0x3c, !PT ;  /* 0x000000cecfce7212 */ /* 0x000fe400078e3cff */
[----:B------:R-:W-:Y:S02]  /*181540*/  LOP3.LUT R213, R213, R212, RZ, 0x3c, !PT ;  /* 0x000000d4d5d57212 */ /* 0x000fe400078e3cff */
[----:B------:R-:W-:Y:S01]  /*181550*/  LOP3.LUT R204, R205, R204, RZ, 0x3c, !PT ;  /* 0x000000cccdcc7212 */ /* 0x000fe200078e3cff */
[----:B------:R1:W-:Y:S01]  /*181560*/  STL.64 [R1+0x3d98], R4 ;  /* 0x003d980401007387 */ /* 0x0003e20000100a00 */
[----:B------:R-:W-:Y:S01]  /*181570*/  LOP3.LUT R211, R211, R210, RZ, 0x3c, !PT ;  /* 0x000000d2d3d37212 */ /* 0x000fe200078e3cff */
[----:B------:R-:W-:Y:S01]  /*181580*/  STL.64 [R1+0x3d90], R218 ;  /* 0x003d90da01007387 */ /* 0x000fe20000100a00 */
[----:B------:R-:W-:Y:S01]  /*181590*/  LOP3.LUT R209, R209, R208, RZ, 0x3c, !PT ;  /* 0x000000d0d1d17212 */ /* 0x000fe200078e3cff */
[----:B------:R-:W-:Y:S01]  /*1815a0*/  STL.64 [R1+0x3d88], R216 ;  /* 0x003d88d801007387 */ /* 0x000fe20000100a00 */
[----:B------:R-:W-:Y:S01]  /*1815b0*/  LOP3.LUT R207, R207, R206, RZ, 0x3c, !PT ;  /* 0x000000cecfcf7212 */ /* 0x000fe200078e3cff */
[----:B------:R-:W-:Y:S01]  /*1815c0*/  STL.64 [R1+0x3d80], R214 ;  /* 0x003d80d601007387 */ /* 0x000fe20000100a00 */
[----:B------:R-:W-:Y:S01]  /*1815d0*/  LOP3.LUT R205, R205, R204, RZ, 0x3c, !PT ;  /* 0x000000cccdcd7212 */ /* 0x000fe200078e3cff */
[----:B------:R-:W-:Y:S01]  /*1815e0*/  IMAD.MOV.U32 R196, RZ, RZ, R197 ;  /* 0x000000ffffc47224 */ /* 0x000fe200078e00c5 */
[----:B------:R-:W-:Y:S01]  /*1815f0*/  STL.64 [R1+0x3d78], R212 ;  /* 0x003d78d401007387 */ /* 0x000fe20000100a00 */
        /* <DEDUP_REMOVED lines=13> */
[----:B------:R-:W2:Y:S02]  /*1816d0*/  LDL.LU R77, [R1+0x124] ;  /* 0x00012400014d7983 */ /* 0x000ea40000300800 */
        /* <DEDUP_REMOVED lines=36> */
[----:B------:R-:W4:Y:S01]  /*181920*/  LDL.LU R162, [R1+0xa0] ;  /* 0x0000a00001a27983 */ /* 0x000f220000300800 */
[----:B------:R-:W4:Y:S02]  /*181930*/  LDL.LU R163, [R1+0xa4] ;  /* 0x0000a40001a37983 */ /* 0x000f240000300800 */
[----:B------:R-:W-:Y:S02]  /*181940*/  STL.64 [R1+0x3d38], R190 ;  /* 0x003d38be01007387 */ /* 0x000fe40000100a00 */
[----:B------:R-:W-:Y:S01]  /*181950*/  STL.64 [R1+0x3d30], R188 ;  /* 0x003d30bc01007387 */ /* 0x000fe20000100a00 */
[----:B------:R1:W-:Y:S01]  /*181960*/  STL.64 [R1+0x3d28], R72 ;  /* 0x003d284801007387 */ /* 0x0003e20000100a00 */
[----:B------:R-:W-:-:S02]  /*181970*/  IMAD.MOV.U32 R58, RZ, RZ, R3 ;  /* 0x000000ffff3a7224 */ /* 0x000fc400078e0003 */
[----:B------:R-:W-:Y:S03]  /*181980*/  STL.64 [R1+0x3d20], R186 ;  /* 0x003d20ba01007387 */ /* 0x000fe60000100a00 */
        /* <DEDUP_REMOVED lines=12> */
[----:B-1----:R-:W-:Y:S01]  /*181a50*/  IMAD.MOV.U32 R58, RZ, RZ, R70 ;  /* 0x000000ffff3a7224 */ /* 0x002fe200078e0046 */
[----:B------:R-:W-:Y:S01]  /*181a60*/  MOV R59, R68 ;  /* 0x00000044003b7202 */ /* 0x000fe20000000f00 */
        /* <DEDUP_REMOVED lines=47> */
[----:B--2---:R-:W-:-:S02]  /*181d60*/  LOP3.LUT R77, R77, R76, RZ, 0x3c, !PT ;  /* 0x0000004c4d4d7212 */ /* 0x004fc400078e3cff */
[----:B---3--:R-:W-:Y:S02]  /*181d70*/  LOP3.LUT R185, R185, R184, RZ, 0x3c, !PT ;  /* 0x000000b8b9b97212 */ /* 0x008fe400078e3cff */
[----:B----4-:R-:W-:Y:S02]  /*181d80*/  LOP3.LUT R81, R81, R80, RZ, 0x3c, !PT ;  /* 0x0000005051517212 */ /* 0x010fe400078e3cff */
[----:B------:R-:W-:Y:S02]  /*181d90*/  LOP3.LUT R76, R77, R76, RZ, 0x3c, !PT ;  /* 0x0000004c4d4c7212 */ /* 0x000fe400078e3cff */
[----:B------:R-:W-:Y:S02]  /*181da0*/  LOP3.LUT R183, R183, R182, RZ, 0x3c, !PT ;  /* 0x000000b6b7b77212 */ /* 0x000fe400078e3cff */
        /* <DEDUP_REMOVED lines=14> */
[----:B------:R-:W-:Y:S01]  /*181e90*/  LOP3.LUT R178, R179, R178, RZ, 0x3c, !PT ;  /* 0x000000b2b3b27212 */ /* 0x000fe200078e3cff */
[----:B------:R2:W-:Y:S01]  /*181ea0*/  STL.64 [R1+0x3d18], R76 ;  /* 0x003d184c01007387 */ /* 0x0005e20000100a00 */
[----:B------:R-:W-:Y:S01]  /*181eb0*/  LOP3.LUT R63, R63, R62, RZ, 0x3c, !PT ;  /* 0x0000003e3f3f7212 */ /* 0x000fe200078e3cff */
[----:B------:R-:W-:Y:S01]  /*181ec0*/  STL.64 [R1+0x3d10], R184 ;  /* 0x003d10b801007387 */ /* 0x000fe20000100a00 */
[----:B------:R-:W-:Y:S01]  /*181ed0*/  LOP3.LUT R171, R171, R170, RZ, 0x3c, !PT ;  /* 0x000000aaabab7212 */ /* 0x000fe200078e3cff */
[----:B------:R-:W-:Y:S01]  /*181ee0*/  IMAD.MOV.U32 R60, RZ, RZ, R181 ;  /* 0x000000ffff3c7224 */ /* 0x000fe200078e00b5 */
[----:B------:R-:W-:Y:S02]  /*181ef0*/  MOV R61, R180 ;  /* 0x000000b4003d7202 */ /* 0x000fe40000000f00 */
[----:B------:R-:W-:Y:S01]  /*181f00*/  LOP3.LUT R174, R175, R174, RZ, 0x3c, !PT ;  /* 0x000000aeafae7212 */ /* 0x000fe200078e3cff */
[----:B------:R3:W-:Y:S01]  /*181f10*/  STL.64 [R1+0x3d08], R80 ;  /* 0x003d085001007387 */ /* 0x0007e20000100a00 */
[----:B------:R-:W-:Y:S01]  /*181f20*/  IMAD.MOV.U32 R180, RZ, RZ, R177 ;  /* 0x000000ffffb47224 */ /* 0x000fe200078e00b1 */
[----:B------:R-:W-:-:S02]  /*181f30*/  MOV R181, R176 ;  /* 0x000000b000b57202 */ /* 0x000fc40000000f00 */
[----:B------:R-:W-:Y:S01]  /*181f40*/  LOP3.LUT R167, R167, R166, RZ, 0x3c, !PT ;  /* 0x000000a6a7a77212 */ /* 0x000fe200078e3cff */
[----:B------:R-:W-:Y:S01]  /*181f50*/  STL.64 [R1+0x3d00], R182 ;  /* 0x003d00b601007387 */ /* 0x000fe20000100a00 */
[----:B------:R-:W-:Y:S02]  /*181f60*/  LOP3.LUT R179, R179, R178, RZ, 0x3c, !PT ;  /* 0x000000b2b3b37212 */ /* 0x000fe400078e3cff */
[----:B------:R-:W-:Y:S01]  /*181f70*/  LOP3.LUT R170, R171, R170, RZ, 0x3c, !PT ;  /* 0x000000aaabaa7212 */ /* 0x000fe200078e3cff */
[----:B------:R-:W-:Y:S02]  /*181f80*/  STL.64 [R1+0x3cf8], R86 ;  /* 0x003cf85601007387 */ /* 0x000fe40000100a00 */
[----:B------:R-:W-:Y:S01]  /*181f90*/  IMAD.MOV.U32 R176, RZ, RZ, R173 ;  /* 0x000000ffffb07224 */ /* 0x000fe200078e00ad */
[----:B------:R-:W-:Y:S01]  /*181fa0*/  MOV R177, R172 ;  /* 0x000000ac00b17202 */ /* 0x000fe20000000f00 */
[----:B------:R2:W-:Y:S01]  /*181fb0*/  STL.64 [R1+0x3cf0], R62 ;  /* 0x003cf03e01007387 */ /* 0x0005e20000100a00 */
[----:B------:R-:W-:-:S02]  /*181fc0*/  LOP3.LUT R175, R175, R174, RZ, 0x3c, !PT ;  /* 0x000000aeafaf7212 */ /* 0x000fc400078e3cff */
[----:B------:R-:W-:Y:S01]  /*181fd0*/  LOP3.LUT R166, R167, R166, RZ, 0x3c, !PT ;  /* 0x000000a6a7a67212 */ /* 0x000fe200078e3cff */
[----:B------:R1:W-:Y:S02]  /*181fe0*/  STL.64 [R1+0x3ce8], R60 ;  /* 0x003ce83c01007387 */ /* 0x0003e40000100a00 */
[----:B------:R-:W-:Y:S01]  /*181ff0*/  IMAD.MOV.U32 R172, RZ, RZ, R169 ;  /* 0x000000ffffac7224 */ /* 0x000fe200078e00a9 */
[----:B------:R-:W-:Y:S01]  /*182000*/  MOV R173, R168 ;  /* 0x000000a800ad7202 */ /* 0x000fe20000000f00 */
[----:B------:R-:W-:Y:S01]  /*182010*/  STL.64 [R1+0x3ce0], R180 ;  /* 0x003ce0b401007387 */ /* 0x000fe20000100a00 */
[----:B------:R-:W-:Y:S01]  /*182020*/  LOP3.LUT R171, R171, R170, RZ, 0x3c, !PT ;  /* 0x000000aaabab7212 */ /* 0x000fe200078e3cff */
[----:B------:R-:W-:Y:S02]  /*182030*/  STL.64 [R1+0x3cd8], R178 ;  /* 0x003cd8b201007387 */ /* 0x000fe40000100a00 */
[----:B------:R-:W-:Y:S01]  /*182040*/  IMAD.MOV.U32 R168, RZ, RZ, R165 ;  /* 0x000000ffffa87224 */ /* 0x000fe200078e00a5 */
[----:B------:R-:W-:Y:S01]  /*182050*/  MOV R169, R164 ;  /* 0x000000a400a97202 */ /* 0x000fe20000000f00 */
[----:B------:R-:W-:Y:S01]  /*182060*/  STL.64 [R1+0x3cd0], R176 ;  /* 0x003cd0b001007387 */ /* 0x000fe20000100a00 */
[----:B------:R-:W-:Y:S01]  /*182070*/  LOP3.LUT R167, R167, R166, RZ, 0x3c, !PT ;  /* 0x000000a6a7a77212 */ /* 0x000fe200078e3cff */
[----:B------:R-:W-:Y:S02]  /*182080*/  STL.64 [R1+0x3cc8], R174 ;  /* 0x003cc8ae01007387 */ /* 0x000fe40000100a00 */
        /* <DEDUP_REMOVED lines=8> */
[----:B------:R1:W5:Y:S02]  /*182110*/  LDL.LU.64 R248, [R1+0x7a68] ;  /* 0x007a680001f87983 */ /* 0x0003640000300a00 */
[----:B------:R-:W-:Y:S02]  /*182120*/  STL.64 [R1+0x3ea0], R164 ;  /* 0x003ea0a401007387 */ /* 0x000fe40000100a00 */
[----:B------:R1:W5:Y:S01]  /*182130*/  LDL.LU.64 R246, [R1+0x7a60] ;  /* 0x007a600001f67983 */ /* 0x0003620000300a00 */
[----:B------:R-:W-:Y:S01]  /*182140*/  STL.64 [R1+0x4ca0], R162 ;  /* 0x004ca0a201007387 */ /* 0x000fe20000100a00 */
[----:B------:R1:W5:Y:S02]  /*182150*/  LDL.LU.64 R244, [R1+0x7a58] ;  /* 0x007a580001f47983 */ /* 0x0003640000300a00 */
[----:B------:R2:W-:Y:S02]  /*182160*/  STL.64 [R1+0x4ca8], R58 ;  /* 0x004ca83a01007387 */ /* 0x0005e40000100a00 */
[----:B------:R1:W5:Y:S01]  /*182170*/  LDL.LU.64 R242, [R1+0x7a50] ;  /* 0x007a500001f27983 */ /* 0x0003620000300a00 */
[----:B------:R2:W5:Y:S01]  /*182180*/  LDL.LU.64 R240, [R1+0x7a48] ;  /* 0x007a480001f07983 */ /* 0x0005620000300a00 */
[----:B------:R2:W5:Y:S02]  /*182190*/  LDL.LU.64 R238, [R1+0x7a40] ;  /* 0x007a400001ee7983 */ /* 0x0005640000300a00 */
[----:B------:R2:W5:Y:S02]  /*1821a0*/  LDL.LU.64 R236, [R1+0x7a38] ;  /* 0x007a380001ec7983 */ /* 0x0005640000300a00 */
[----:B------:R2:W5:Y:S01]  /*1821b0*/  LDL.LU.64 R234, [R1+0x7a30] ;  /* 0x007a300001ea7983 */ /* 0x0005620000300a00 */
[----:B------:R2:W5:Y:S01]  /*1821c0*/  LDL.LU.64 R232, [R1+0x7a28] ;  /* 0x007a280001e87983 */ /* 0x0005620000300a00 */
[----:B------:R2:W5:Y:S02]  /*1821d0*/  LDL.LU.64 R230, [R1+0x7a20] ;  /* 0x007a200001e67983 */ /* 0x0005640000300a00 */
[----:B------:R2:W5:Y:S02]  /*1821e0*/  LDL.LU.64 R228, [R1+0x7a18] ;  /* 0x007a180001e47983 */ /* 0x0005640000300a00 */
        /* <DEDUP_REMOVED lines=32> */
[----:B------:R-:W4:Y:S01]  /*1823f0*/  LDL.LU R69, [R1+0x542c] ;  /* 0x00542c0001457983 */ /* 0x000f220000300800 */
[----:B------:R-:W4:Y:S01]  /*182400*/  LDL.LU R72, [R1+0x4dec] ;  /* 0x004dec0001487983 */ /* 0x000f220000300800 */
        /* <DEDUP_REMOVED lines=13> */
[----:B--2---:R-:W2:Y:S01]  /*1824e0*/  LDL.LU R76, [R1+0x4df4] ;  /* 0x004df400014c7983 */ /* 0x004ea20000300800 */
[----:B------:R-:W2:Y:S02]  /*1824f0*/  LDL.LU R68, [R1+0x4d70] ;  /* 0x004d700001447983 */ /* 0x000ea40000300800 */
[----:B------:R-:W2:Y:S02]  /*182500*/  LDL.LU R73, [R1+0x4de8] ;  /* 0x004de80001497983 */ /* 0x000ea40000300800 */
[----:B---3--:R-:W3:Y:S01]  /*182510*/  LDL.LU R80, [R1+0x4e6c] ;  /* 0x004e6c0001507983 */ /* 0x008ee20000300800 */
[----:B------:R-:W3:Y:S01]  /*182520*/  LDL.LU R77, [R1+0x4df0] ;  /* 0x004df000014d7983 */ /* 0x000ee20000300800 */
[----:B------:R-:W3:Y:S02]  /*182530*/  LDL.LU R81, [R1+0x4e68] ;  /* 0x004e680001517983 */ /* 0x000ee40000300800 */
[----:B-1----:R-:W3:Y:S02]  /*182540*/  LDL.LU.64 R62, [R1+0x4d38] ;  /* 0x004d3800013e7983 */ /* 0x002ee40000300a00 */
[----:B------:R-:W3:Y:S01]  /*182550*/  LDL.64 R60, [R1+0x4d30] ;  /* 0x004d3000013c7983 */ /* 0x000ee20000100a00 */
[----:B------:R-:W3:Y:S01]  /*182560*/  LDL.LU R87, [R1+0x4e70] ;  /* 0x004e700001577983 */ /* 0x000ee20000300800 */
[----:B------:R-:W3:Y:S03]  /*182570*/  LDL.LU R86, [R1+0x4e74] ;  /* 0x004e740001567983 */ /* 0x000ee60000300800 */
[----:B------:R1:W-:Y:S01]  /*182580*/  LDGSTS.E [R56+0x3ad00], [R172.64], P1 ;  /* 0x3ad00000ac387fae */ /* 0x0003e20008921844 */
[----:B------:R1:W-:Y:S02]  /*182590*/  LDGSTS.E [R56+0x3bc00], [R170.64], P0 ;  /* 0x3bc00000aa387fae */ /* 0x0003e40008121844 */
[----:B------:R1:W-:Y:S02]  /*1825a0*/  LDGSTS.E [R56+0x3bd00], [R168.64], P1 ;  /* 0x3bd00000a8387fae */ /* 0x0003e40008921844 */
[----:B------:R1:W-:Y:S01]  /*1825b0*/  LDGSTS.E [R56+0x3cc00], [R166.64], P0 ;  /* 0x3cc00000a6387fae */ /* 0x0003e20008121844 */
[----:B------:R1:W-:Y:S01]  /*1825c0*/  LDGSTS.E [R56+0x3cd00], [R164.64], P1 ;  /* 0x3cd00000a4387fae */ /* 0x0003e20008921844 */
[----:B------:R1:W-:Y:S02]  /*1825d0*/  LDGSTS.E [R56+0x3dc00], [R162.64], P0 ;  /* 0x3dc00000a2387fae */ /* 0x0003e40008121844 */
[----:B------:R1:W-:Y:S02]  /*1825e0*/  LDGSTS.E [R56+0x3dd00], [R58.64], P1 ;  /* 0x3dd000003a387fae */ /* 0x0003e40008921844 */
[----:B----4-:R-:W-:Y:S01]  /*1825f0*/  IMAD.X R69, R69, 0x1, R2, P3 ;  /* 0x0000000145457824 */ /* 0x010fe200018e0602 */
[----:B------:R-:W-:-:S02]  /*182600*/  IADD3 R72, P3, R72, R198, RZ ;  /* 0x000000c648487210 */ /* 0x000fc40007f7e0ff */
[----:B------:R-:W-:Y:S01]  /*182610*/  IADD3.X R67, R67, R2, RZ, P2, !PT ;  /* 0x0000000243437210 */ /* 0x000fe200017fe4ff */
[--C-:B------:R-:W-:Y:S01]  /*182620*/  IMAD.X R65, R65, 0x1, R2.reuse, P5 ;  /* 0x0000000141417824 */ /* 0x100fe200028e0602 */
[----:B------:R-:W-:Y:S01]  /*182630*/  STL [R1+0x542c], R69 ;  /* 0x00542c4501007387 */ /* 0x000fe20000100800 */
[----:B------:R-:W-:Y:S02]  /*182640*/  STL [R1+0x4dec], R72 ;  /* 0x004dec4801007387 */ /* 0x000fe40000100800 */
[----:B------:R-:W-:Y:S01]  /*182650*/  STL [R1+0x5434], R67 ;  /* 0x0054344301007387 */ /* 0x000fe20000100800 */
[----:B------:R-:W-:Y:S01]  /*182660*/  STL [R1+0x4d68], R65 ;  /* 0x004d684101007387 */ /* 0x000fe20000100800 */
[----:B--2---:R-:W-:Y:S02]  /*182670*/  IADD3 R76, P2, R76, R198, RZ ;  /* 0x000000c64c4c7210 */ /* 0x004fe40007f5e0ff */
[----:B------:R-:W-:Y:S01]  /*182680*/  IADD3.X R68, R68, R2, RZ, P4, !PT ;  /* 0x0000000244447210 */ /* 0x000fe200027fe4ff */
[----:B------:R-:W-:Y:S01]  /*182690*/  IMAD.X R73, R73, 0x1, R2, P3 ;  /* 0x0000000149497824 */ /* 0x000fe200018e0602 */
[----:B---3--:R-:W-:-:S02]  /*1826a0*/  IADD3 R80, P5, R80, R198, RZ ;  /* 0x000000c650507210 */ /* 0x008fc40007fbe0ff */
[----:B------:R-:W-:Y:S01]  /*1826b0*/  IADD3 R86, P4, R86, R198, RZ ;  /* 0x000000c656567210 */ /* 0x000fe20007f9e0ff */
[----:B------:R-:W-:Y:S01]  /*1826c0*/  STL [R1+0x4df4], R76 ;  /* 0x004df44c01007387 */ /* 0x000fe20000100800 */
[----:B------:R-:W-:Y:S02]  /*1826d0*/  STL [R1+0x4d70], R68 ;  /* 0x004d704401007387 */ /* 0x000fe40000100800 */
[--C-:B------:R-:W-:Y:S02]  /*1826e0*/  IMAD.X R77, R77, 0x1, R2.reuse, P2 ;  /* 0x000000014d4d7824 */ /* 0x100fe400010e0602 */
[----:B------:R-:W-:Y:S01]  /*1826f0*/  IMAD.X R87, R87, 0x1, R2, P4 ;  /* 0x0000000157577824 */ /* 0x000fe200020e0602 */
[----:B------:R-:W-:Y:S01]  /*182700*/  STL [R1+0x4e6c], R80 ;  /* 0x004e6c5001007387 */ /* 0x000fe20000100800 */
[----:B------:R-:W-:Y:S02]  /*182710*/  IADD3.X R81, R81, R2, RZ, P5, !PT ;  /* 0x0000000251517210 */ /* 0x000fe40002ffe4ff */
[----:B------:R-:W-:Y:S01]  /*182720*/  IADD3 R57, P3, R62, R198, RZ ;  /* 0x000000c63e397210 */ /* 0x000fe20007f7e0ff */
[----:B------:R-:W-:Y:S01]  /*182730*/  STL [R1+0x4de8], R73 ;  /* 0x004de84901007387 */ /* 0x000fe20000100800 */
[----:B------:R-:W-:Y:S01]  /*182740*/  STL [R1+0x4e74], R86 ;  /* 0x004e745601007387 */ /* 0x000fe20000100800 */
[----:B------:R-:W-:Y:S02]  /*182750*/  STL [R1+0x4e70], R87 ;  /* 0x004e705701007387 */ /* 0x000fe40000100800 */
[----:B------:R-:W-:Y:S01]  /*182760*/  STL [R1+0x4df0], R77 ;  /* 0x004df04d01007387 */ /* 0x000fe20000100800 */
[----:B------:R-:W-:Y:S01]  /*182770*/  IADD3.X R3, R63, R2, RZ, P3, !PT ;  /* 0x000000023f037210 */ /* 0x000fe20001ffe4ff */
[----:B------:R-:W-:Y:S01]  /*182780*/  STL [R1+0x4e68], R81 ;  /* 0x004e685101007387 */ /* 0x000fe20000100800 */
[----:B------:R-:W2:Y:S02]  /*182790*/  LDL.LU.64 R62, [R1+0x4d28] ;  /* 0x004d2800013e7983 */ /* 0x000ea40000300a00 */
[----:B------:R-:W3:Y:S01]  /*1827a0*/  LDL.LU.64 R70, [R1+0x4d20] ;  /* 0x004d200001467983 */ /* 0x000ee20000300a00 */
[----:B-1----:R-:W-:-:S04]  /*1827b0*/  IADD3 R59, P6, R60, R198, RZ ;  /* 0x000000c63c3b7210 */ /* 0x002fc80007fde0ff */
[----:B------:R-:W-:-:S04]  /*1827c0*/  IADD3.X R58, R61, R2, RZ, P6, !PT ;  /* 0x000000023d3a7210 */ /* 0x000fc800037fe4ff */
[----:B------:R-:W-:-:S04]  /*1827d0*/  LOP3.LUT R59, R59, R58, RZ, 0x3c, !PT ;  /* 0x0000003a3b3b7212 */ /* 0x000fc800078e3cff */
[----:B------:R-:W-:-:S04]  /*1827e0*/  LOP3.LUT R58, R59, R58, RZ, 0x3c, !PT ;  /* 0x0000003a3b3a7212 */ /* 0x000fc800078e3cff */
[----:B------:R-:W-:Y:S02]  /*1827f0*/  LOP3.LUT R59, R59, R58, RZ, 0x3c, !PT ;  /* 0x0000003a3b3b7212 */ /* 0x000fe400078e3cff */
[----:B--2---:R-:W-:-:S05]  /*182800*/  IADD3 R61, P2, R62, R198, RZ ;  /* 0x000000c63e3d7210 */ /* 0x004fca0007f5e0ff */
[----:B------:R-:W-:Y:S01]  /*182810*/  IMAD.X R60, R63, 0x1, R2, P2 ;  /* 0x000000013f3c7824 */ /* 0x000fe200010e0602 */
[----:B---3--:R-:W-:-:S04]  /*182820*/  IADD3 R63, P2, R70, R198, RZ ;  /* 0x000000c6463f7210 */ /* 0x008fc80007f5e0ff */
[----:B------:R-:W-:Y:S02]  /*182830*/  IADD3.X R62, R71, R2, RZ, P2, !PT ;  /* 0x00000002473e7210 */ /* 0x000fe400017fe4ff */
[----:B------:R-:W-:Y:S02]  /*182840*/  LOP3.LUT R61, R61, R60, RZ, 0x3c, !PT ;  /* 0x0000003c3d3d7212 */ /* 0x000fe400078e3cff */
[----:B------:R-:W-:Y:S01]  /*182850*/  LOP3.LUT R63, R63, R62, RZ, 0x3c, !PT ;  /* 0x0000003e3f3f7212 */ /* 0x000fe200078e3cff */
[----:B------:R-:W-:Y:S01]  /*182860*/  IMAD.MOV.U32 R70, RZ, RZ, R57 ;  /* 0x000000ffff467224 */ /* 0x000fe200078e0039 */
[----:B------:R-:W-:Y:S02]  /*182870*/  MOV R71, R3 ;  /* 0x0000000300477202 */ /* 0x000fe40000000f00 */
[----:B------:R-:W-:Y:S02]  /*182880*/  LOP3.LUT R60, R61, R60, RZ, 0x3c, !PT ;  /* 0x0000003c3d3c7212 */ /* 0x000fe400078e3cff */
[----:B------:R-:W-:-:S02]  /*182890*/  LOP3.LUT R62, R63, R62, RZ, 0x3c, !PT ;  /* 0x0000003e3f3e7212 */ /* 0x000fc400078e3cff */
[----:B------:R-:W-:Y:S01]  /*1828a0*/  LOP3.LUT R61, R61, R60, RZ, 0x3c, !PT ;  /* 0x0000003c3d3d7212 */ /* 0x000fe200078e3cff */
[----:B------:R1:W-:Y:S04]  /*1828b0*/  STL.64 [R1+0x4d38], R70 ;  /* 0x004d384601007387 */ /* 0x0003e80000100a00 */
[----:B------:R1:W-:Y:S01]  /*1828c0*/  LDGSTS.E [R56+0x3ec00], [R70.64], P0 ;  /* 0x3ec0000046387fae */ /* 0x0003e20008121844 */
[----:B------:R-:W-:Y:S01]  /*1828d0*/  LOP3.LUT R63, R63, R62, RZ, 0x3c, !PT ;  /* 0x0000003e3f3f7212 */ /* 0x000fe200078e3cff */
[----:B------:R2:W-:Y:S02]  /*1828e0*/  LDGSTS.E [R56+0x3ed00], [R58.64], P1 ;  /* 0x3ed000003a387fae */ /* 0x0005e40008921844 */
[----:B------:R2:W-:Y:S02]  /*1828f0*/  LDGSTS.E [R56+0x3fc00], [R60.64], P0 ;  /* 0x3fc000003c387fae */ /* 0x0005e40008121844 */
[----:B------:R-:W-:Y:S01]  /*182900*/  IMAD.MOV.U32 R57, RZ, RZ, R161 ;  /* 0x000000ffff397224 */ /* 0x000fe200078e00a1 */
[----:B------:R2:W-:Y:S01]  /*182910*/  LDGSTS.E [R56+0x3fd00], [R62.64], P1 ;  /* 0x3fd000003e387fae */ /* 0x0005e20008921844 */
[----:B-1----:R-:W-:-:S05]  /*182920*/  LOP3.LUT R70, R199, 0x70, RZ, 0x3c, !PT ;  /* 0x00000070c7467812 */ /* 0x002fca00078e3cff */
[----:B------:R-:W-:Y:S01]  /*182930*/  IMAD R3, R252, 0x40000, R70 ;  /* 0x00040000fc037824 */ /* 0x000fe200078e0246 */
[----:B--2---:R-:W-:-:S05]  /*182940*/  MOV R56, R160 ;  /* 0x000000a000387202 */ /* 0x004fca0000000f00 */
[----:B------:R1:W-:Y:S02]  /*182950*/  LDGSTS.E [R3+0xe00], [R56.64], P0 ;  /* 0x00e0000038037fae */ /* 0x0003e40008121844 */
[----:B-1----:R-:W-:Y:S01]  /*182960*/  MOV R56, R158 ;  /* 0x0000009e00387202 */ /* 0x002fe20000000f00 */
[----:B------:R-:W-:-:S05]  /*182970*/  IMAD.MOV.U32 R57, RZ, RZ, R159 ;  /* 0x000000ffff397224 */ /* 0x000fca00078e009f */
        /* <DEDUP_REMOVED lines=108> */
[----:B------:R1:W-:Y:S04]  /*183040*/  LDGSTS.E [R3+0x12f00], [R56.64], P1 ;  /* 0x12f0000038037fae */ /* 0x0003e80008921844 */
[----:B------:R2:W-:Y:S01]  /*183050*/  STL.64 [R1+0x4d30], R58 ;  /* 0x004d303a01007387 */ /* 0x0005e20000100a00 */
[----:B------:R3:W-:Y:S02]  /*183060*/  STL.64 [R1+0x4d28], R60 ;  /* 0x004d283c01007387 */ /* 0x0007e40000100a00 */
[----:B------:R4:W-:Y:S01]  /*183070*/  STL.64 [R1+0x4d20], R62 ;  /* 0x004d203e01007387 */ /* 0x0009e20000100a00 */
[----:B-1----:R-:W-:Y:S01]  /*183080*/  MOV R56, R82 ;  /* 0x0000005200387202 */ /* 0x002fe20000000f00 */
[----:B------:R-:W-:Y:S01]  /*183090*/  IMAD.MOV.U32 R57, RZ, RZ, R83 ;  /* 0x000000ffff397224 */ /* 0x000fe200078e0053 */
[----:B--2---:R-:W2:Y:S01]  /*1830a0*/  LDL.LU.64 R58, [R1+0x4d18] ;  /* 0x004d1800013a7983 */ /* 0x004ea20000300a00 */
[----:B---3--:R-:W3:Y:S02]  /*1830b0*/  LDL.LU.64 R60, [R1+0x4d10] ;  /* 0x004d1000013c7983 */ /* 0x008ee40000300a00 */
[----:B----4-:R-:W4:Y:S01]  /*1830c0*/  LDL.LU.64 R62, [R1+0x4d08] ;  /* 0x004d0800013e7983 */ /* 0x010f220000300a00 */
        /* <DEDUP_REMOVED lines=11> */
[----:B------:R-:W-:Y:S02]  /*183180*/  IMAD.MOV.U32 R57, RZ, RZ, R65 ;  /* 0x000000ffff397224 */ /* 0x000fe400078e0041 */
[----:B------:R-:W4:Y:S01]  /*183190*/  LDL.LU.64 R64, [R1+0x4d00] ;  /* 0x004d000001407983 */ /* 0x000f220000300a00 */
[----:B------:R-:W4:Y:S03]  /*1831a0*/  LDL.LU.64 R66, [R1+0x4cf8] ;  /* 0x004cf80001427983 */ /* 0x000f260000300a00 */
[----:B------:R1:W-:Y:S02]  /*1831b0*/  LDGSTS.E [R3+0x15e00], [R56.64], P0 ;  /* 0x15e0000038037fae */ /* 0x0003e40008121844 */
[----:B-1----:R-:W-:-:S02]  /*1831c0*/  IMAD.MOV.U32 R57, RZ, RZ, R68 ;  /* 0x000000ffff397224 */ /* 0x002fc400078e0044 */
[----:B------:R-:W4:Y:S01]  /*1831d0*/  LDL.LU.64 R68, [R1+0x4cf0] ;  /* 0x004cf00001447983 */ /* 0x000f220000300a00 */
[----:B------:R-:W-:Y:S01]  /*1831e0*/  MOV R56, R74 ;  /* 0x0000004a00387202 */ /* 0x000fe20000000f00 */
[----:B------:R-:W4:Y:S04]  /*1831f0*/  LDL.LU.64 R70, [R1+0x4ce8] ;  /* 0x004ce80001467983 */ /* 0x000f280000300a00 */
[----:B------:R1:W-:Y:S02]  /*183200*/  LDGSTS.E [R3+0x15f00], [R56.64], P1 ;  /* 0x15f0000038037fae */ /* 0x0003e40008921844 */
[----:B-1----:R-:W-:Y:S01]  /*183210*/  MOV R56, R72 ;  /* 0x0000004800387202 */ /* 0x002fe20000000f00 */
[----:B------:R-:W-:Y:S02]  /*183220*/  IMAD.MOV.U32 R57, RZ, RZ, R73 ;  /* 0x000000ffff397224 */ /* 0x000fe400078e0049 */
[----:B------:R-:W4:Y:S01]  /*183230*/  LDL.LU.64 R72, [R1+0x4ce0] ;  /* 0x004ce00001487983 */ /* 0x000f220000300a00 */
[----:B------:R-:W4:Y:S03]  /*183240*/  LDL.LU.64 R74, [R1+0x4cd8] ;  /* 0x004cd800014a7983 */ /* 0x000f260000300a00 */
[----:B------:R1:W-:Y:S02]  /*183250*/  LDGSTS.E [R3+0x16e00], [R56.64], P0 ;  /* 0x16e0000038037fae */ /* 0x0003e40008121844 */
[----:B-1----:R-:W-:Y:S01]  /*183260*/  MOV R56, R76 ;  /* 0x0000004c00387202 */ /* 0x002fe20000000f00 */
[----:B------:R-:W-:-:S02]  /*183270*/  IMAD.MOV.U32 R57, RZ, RZ, R77 ;  /* 0x000000ffff397224 */ /* 0x000fc400078e004d */
[----:B------:R-:W4:Y:S01]  /*183280*/  LDL.LU.64 R76, [R1+0x4cd0] ;  /* 0x004cd000014c7983 */ /* 0x000f220000300a00 */
[----:B------:R-:W4:Y:S03]  /*183290*/  LDL.LU.64 R78, [R1+0x4cc8] ;  /* 0x004cc800014e7983 */ /* 0x000f260000300a00 */
[----:B------:R1:W-:Y:S02]  /*1832a0*/  LDGSTS.E [R3+0x16f00], [R56.64], P1 ;  /* 0x16f0000038037fae */ /* 0x0003e40008921844 */
[----:B-1----:R-:W-:Y:S01]  /*1832b0*/  MOV R56, R80 ;  /* 0x0000005000387202 */ /* 0x002fe20000000f00 */
[----:B------:R-:W-:Y:S02]  /*1832c0*/  IMAD.MOV.U32 R57, RZ, RZ, R81 ;  /* 0x000000ffff397224 */ /* 0x000fe400078e0051 */
[----:B------:R-:W4:Y:S01]  /*1832d0*/  LDL.LU.64 R80, [R1+0x4cc0] ;  /* 0x004cc00001507983 */ /* 0x000f220000300a00 */
[----:B------:R-:W4:Y:S02]  /*1832e0*/  LDL.LU.64 R82, [R1+0x4cb8] ;  /* 0x004cb80001527983 */ /* 0x000f240000300a00 */
[----:B------:R-:W4:Y:S02]  /*1832f0*/  LDL.LU.64 R84, [R1+0x4cb0] ;  /* 0x004cb00001547983 */ /* 0x000f240000300a00 */
[----:B------:R-:W4:Y:S01]  /*183300*/  LDL.LU R199, [R1+0x39c4] ;  /* 0x0039c40001c77983 */ /* 0x000f220000300800 */
[----:B------:R-:W4:Y:S04]  /*183310*/  LDL.LU R252, [R1+0x39cc] ;  /* 0x0039cc0001fc7983 */ /* 0x000f280000300800 */
[----:B------:R1:W-:Y:S01]  /*183320*/  LDGSTS.E [R3+0x17e00], [R56.64], P0 ;  /* 0x17e0000038037fae */ /* 0x0003e20008121844 */
        /* <DEDUP_REMOVED lines=11> */
[----:B-1----:R-:W-:Y:S01]  /*1833e0*/  MOV R56, R86 ;  /* 0x0000005600387202 */ /* 0x002fe20000000f00 */
[----:B------:R-:W-:Y:S01]  /*1833f0*/  IMAD.MOV.U32 R57, RZ, RZ, R87 ;  /* 0x000000ffff397224 */ /* 0x000fe200078e0057 */
[----:B------:R-:W4:Y:S01]  /*183400*/  LDL.LU R207, [R1+0x388c] ;  /* 0x00388c0001cf7983 */ /* 0x000f220000300800 */
[----:B------:R-:W4:Y:S02]  /*183410*/  LDL.LU R204, [R1+0x387c] ;  /* 0x00387c0001cc7983 */ /* 0x000f240000300800 */
[----:B------:R-:W4:Y:S01]  /*183420*/  LDL.LU R205, [R1+0x3890] ;  /* 0x0038900001cd7983 */ /* 0x000f220000300800 */
[----:B------:R2:W-:Y:S02]  /*183430*/  LDGSTS.E [R3+0x17f00], [R56.64], P1 ;  /* 0x17f0000038037fae */ /* 0x0005e40008921844 */
[----:B--2---:R-:W-:-:S04]  /*183440*/  IADD3 R57, P2, R58, R198, RZ ;  /* 0x000000c63a397210 */ /* 0x004fc80007f5e0ff */
[----:B------:R-:W-:Y:S01]  /*183450*/  IADD3.X R56, R59, R2, RZ, P2, !PT ;  /* 0x000000023b387210 */ /* 0x000fe200017fe4ff */
[----:B---3--:R-:W-:-:S05]  /*183460*/  IADD3 R59, P2, R60, R198, RZ ;  /* 0x000000c63c3b7210 */ /* 0x008fca0007f5e0ff */
[----:B------:R-:W-:Y:S01]  /*183470*/  IMAD.X R58, R61, 0x1, R2, P2 ;  /* 0x000000013d3a7824 */ /* 0x000fe200010e0602 */
[----:B----4-:R-:W-:-:S04]  /*183480*/  IADD3 R61, P2, R62, R198, RZ ;  /* 0x000000c63e3d7210 */ /* 0x010fc80007f5e0ff */
[----:B------:R-:W-:Y:S02]  /*183490*/  IADD3.X R60, R63, R2, RZ, P2, !PT ;  /* 0x000000023f3c7210 */ /* 0x000fe400017fe4ff */
[----:B------:R-:W-:-:S05]  /*1834a0*/  IADD3 R63, P2, R64, R198, RZ ;  /* 0x000000c6403f7210 */ /* 0x000fca0007f5e0ff */
[----:B------:R-:W-:Y:S01]  /*1834b0*/  IMAD.X R62, R65, 0x1, R2, P2 ;  /* 0x00000001413e7824 */ /* 0x000fe200010e0602 */
[----:B------:R-:W-:-:S04]  /*1834c0*/  IADD3 R65, P2, R66, R198, RZ ;  /* 0x000000c642417210 */ /* 0x000fc80007f5e0ff */
        /* <DEDUP_REMOVED lines=15> */
[----:B------:R-:W-:Y:S01]  /*1835c0*/  IADD3 R81, P2, R82, R198, RZ ;  /* 0x000000c652517210 */ /* 0x000fe20007f5e0ff */
[----:B------:R-:W-:-:S03]  /*1835d0*/  IMAD.MOV.U32 R219, RZ, RZ, R199 ;  /* 0x000000ffffdb7224 */ /* 0x000fc600078e00c7 */
[----:B------:R-:W-:Y:S01]  /*1835e0*/  IADD3.X R80, R83, R2, RZ, P2, !PT ;  /* 0x0000000253507210 */ /* 0x000fe200017fe4ff */
[----:B------:R-:W-:Y:S02]  /*1835f0*/  IADD3 R83, P2, R84, R198, RZ ;  /* 0x000000c654537210 */ /* 0x000fe40007f5e0ff */
[----:B------:R-:W2:Y:S01]  /*183600*/  LDL.LU R198, [R1+0x3864] ;  /* 0x0038640001c67983 */ /* 0x000ea20000300800 */
[----:B------:R-:W2:Y:S02]  /*183610*/  LDL.LU R199, [R1+0x3880] ;  /* 0x0038800001c77983 */ /* 0x000ea40000300800 */
[----:B------:R-:W3:Y:S02]  /*183620*/  LDL.LU R160, [R1+0x3868] ;  /* 0x0038680001a07983 */ /* 0x000ee40000300800 */
[----:B------:R-:W4:Y:S01]  /*183630*/  LDL.LU R197, [R1+0x386c] ;  /* 0x00386c0001c57983 */ /* 0x000f220000300800 */
        /* <DEDUP_REMOVED lines=15> */
[----:B------:R-:W-:-:S02]  /*183730*/  MOV R218, R252 ;  /* 0x000000fc00da7202 */ /* 0x000fc40000000f00 */
[----:B------:R-:W3:Y:S01]  /*183740*/  LDL.LU R252, [R1+0x3830] ;  /* 0x0038300001fc7983 */ /* 0x000ee20000300800 */
        /* <DEDUP_REMOVED lines=17> */
[----:B------:R-:W-:Y:S01]  /*183860*/  LOP3.LUT R211, R211, R210, RZ, 0x3c, !PT ;  /* 0x000000d2d3d37212 */ /* 0x000fe200078e3cff */
[----:B------:R-:W-:Y:S01]  /*183870*/  STL.64 [R1+0x3870], R218 ;  /* 0x003870da01007387 */ /* 0x000fe20000100a00 */
[----:B------:R-:W-:Y:S01]  /*183880*/  LOP3.LUT R209, R209, R208, RZ, 0x3c, !PT ;  /* 0x000000d0d1d17212 */ /* 0x000fe200078e3cff */
[----:B------:R-:W-:Y:S01]  /*183890*/  STL.64 [R1+0x3760], R216 ;  /* 0x003760d801007387 */ /* 0x000fe20000100a00 */
[----:B------:R-:W-:Y:S01]  /*1838a0*/  LOP3.LUT R207, R207, R206, RZ, 0x3c, !PT ;  /* 0x000000cecfcf7212 */ /* 0x000fe200078e3cff */
[----:B------:R-:W-:Y:S01]  /*1838b0*/  STL.64 [R1+0x38c8], R214 ;  /* 0x0038c8d601007387 */ /* 0x000fe20000100a00 */
[----:B------:R-:W-:Y:S01]  /*1838c0*/  LOP3.LUT R205, R205, R204, RZ, 0x3c, !PT ;  /* 0x000000cccdcd7212 */ /* 0x000fe200078e3cff */
[----:B------:R-:W-:Y:S02]  /*1838d0*/  STL.64 [R1+0x3898], R212 ;  /* 0x003898d401007387 */ /* 0x000fe40000100a00 */
[----:B------:R-:W-:Y:S01]  /*1838e0*/  STL.64 [R1+0x39d8], R210 ;  /* 0x0039d8d201007387 */ /* 0x000fe20000100a00 */
[----:B------:R-:W-:Y:S01]  /*1838f0*/  STL.64 [R1+0x3908], R208 ;  /* 0x003908d001007387 */ /* 0x000fe20000100a00 */
[----:B------:R-:W-:Y:S02]  /*183900*/  STL.64 [R1+0x3a80], R206 ;  /* 0x003a80ce01007387 */ /* 0x000fe40000100a00 */
[----:B------:R-:W-:Y:S02]  /*183910*/  STL.64 [R1+0x3878], R204 ;  /* 0x003878cc01007387 */ /* 0x000fe40000100a00 */
[----:B------:R-:W-:Y:S01]  /*183920*/  IMAD.X R82, R85, 0x1, R2, P2 ;  /* 0x0000000155527824 */ /* 0x000fe200010e0602 */
        /* <DEDUP_REMOVED lines=13> */
[----:B------:R1:W-:Y:S01]  /*183a00*/  LDGSTS.E [R3+0x18e00], [R218.64], P0 ;  /* 0x18e00000da037fae */ /* 0x0003e20008121844 */
[----:B--2---:R-:W-:-:S02]  /*183a10*/  LOP3.LUT R199, R199, R198, RZ, 0x3c, !PT ;  /* 0x000000c6c7c77212 */ /* 0x004fc400078e3cff */
[----:B----4-:R-:W-:Y:S01]  /*183a20*/  MOV R196, R197 ;  /* 0x000000c500c47202 */ /* 0x010fe20000000f00 */
[----:B---3--:R-:W-:Y:S01]  /*183a30*/  IMAD.MOV.U32 R195, RZ, RZ, R161 ;  /* 0x000000ffffc37224 */ /* 0x008fe200078e00a1 */
[C---:B------:R-:W-:Y:S01]  /*183a40*/  LOP3.LUT R198, R199.reuse, R198, RZ, 0x3c, !PT ;  /* 0x000000c6c7c67212 */ /* 0x040fe200078e3cff */
[----:B------:R-:W-:Y:S01]  /*183a50*/  IMAD.MOV.U32 R197, RZ, RZ, R160 ;  /* 0x000000ffffc57224 */ /* 0x000fe200078e00a0 */
[----:B------:R-:W-:Y:S02]  /*183a60*/  MOV R194, R162 ;  /* 0x000000a200c27202 */ /* 0x000fe40000000f00 */
[----:B------:R-:W-:Y:S02]  /*183a70*/  MOV R192, R156 ;  /* 0x0000009c00c07202 */ /* 0x000fe40000000f00 */
[----:B------:R-:W-:Y:S01]  /*183a80*/  LOP3.LUT R199, R199, R198, RZ, 0x3c, !PT ;  /* 0x000000c6c7c77212 */ /* 0x000fe200078e3cff */
[----:B------:R-:W-:Y:S01]  /*183a90*/  IMAD.MOV.U32 R193, RZ, RZ, R163 ;  /* 0x000000ffffc17224 */ /* 0x000fe200078e00a3 */
[----:B------:R-:W-:Y:S01]  /*183aa0*/  MOV R190, R158 ;  /* 0x0000009e00be7202 */ /* 0x000fe20000000f00 */
[----:B------:R-:W-:Y:S01]  /*183ab0*/  IMAD.MOV.U32 R191, RZ, RZ, R157 ;  /* 0x000000ffffbf7224 */ /* 0x000fe200078e009d */
[----:B------:R-:W-:Y:S01]  /*183ac0*/  MOV R188, R152 ;  /* 0x0000009800bc7202 */ /* 0x000fe20000000f00 */
[----:B------:R2:W-:Y:S01]  /*183ad0*/  STL.64 [R1+0x3a90], R198 ;  /* 0x003a90c601007387 */ /* 0x0005e20000100a00 */
[----:B------:R-:W-:-:S02]  /*183ae0*/  IMAD.MOV.U32 R189, RZ, RZ, R159 ;  /* 0x000000ffffbd7224 */ /* 0x000fc400078e009f */
[----:B------:R-:W-:Y:S02]  /*183af0*/  STL.64 [R1+0x3a88], R196 ;  /* 0x003a88c401007387 */ /* 0x000fe40000100a00 */
[----:B------:R-:W-:Y:S01]  /*183b00*/  STL.64 [R1+0x3aa0], R194 ;  /* 0x003aa0c201007387 */ /* 0x000fe20000100a00 */
[----:B------:R-:W-:Y:S01]  /*183b10*/  STL.64 [R1+0x3a98], R192 ;  /* 0x003a98c001007387 */ /* 0x000fe20000100a00 */
[----:B------:R-:W-:Y:S02]  /*183b20*/  STL.64 [R1+0x3ab0], R190 ;  /* 0x003ab0be01007387 */ /* 0x000fe40000100a00 */
[----:B------:R-:W-:Y:S02]  /*183b30*/  STL.64 [R1+0x3aa8], R188 ;  /* 0x003aa8bc01007387 */ /* 0x000fe40000100a00 */
[----:B------:R-:W3:Y:S01]  /*183b40*/  LDL.LU R178, [R1+0x3814] ;  /* 0x0038140001b27983 */ /* 0x000ee20000300800 */
[----:B------:R-:W3:Y:S01]  /*183b50*/  LDL.LU R179, [R1+0x3818] ;  /* 0x0038180001b37983 */ /* 0x000ee20000300800 */
[----:B------:R-:W4:Y:S02]  /*183b60*/  LDL.LU R177, [R1+0x381c] ;  /* 0x00381c0001b17983 */ /* 0x000f240000300800 */
        /* <DEDUP_REMOVED lines=22> */
[----:B------:R-:W-:Y:S01]  /*183cd0*/  IMAD.MOV.U32 R185, RZ, RZ, R155 ;  /* 0x000000ffffb97224 */ /* 0x000fe200078e009b */
[----:B------:R-:W4:Y:S01]  /*183ce0*/  LDL.LU R154, [R1+0x3794] ;  /* 0x00379400019a7983 */ /* 0x000f220000300800 */
[----:B------:R-:W-:-:S02]  /*183cf0*/  IMAD.MOV.U32 R187, RZ, RZ, R153 ;  /* 0x000000ffffbb7224 */ /* 0x000fc400078e0099 */
[----:B------:R-:W4:Y:S01]  /*183d00*/  LDL.LU R155, [R1+0x37b4] ;  /* 0x0037b400019b7983 */ /* 0x000f220000300800 */
[----:B------:R-:W-:Y:S01]  /*183d10*/  MOV R184, R148 ;  /* 0x0000009400b87202 */ /* 0x000fe20000000f00 */
[----:B------:R-:W4:Y:S01]  /*183d20*/  LDL.LU R153, [R1+0x3798] ;  /* 0x0037980001997983 */ /* 0x000f220000300800 */
[----:B------:R-:W-:Y:S01]  /*183d30*/  MOV R182, R150 ;  /* 0x0000009600b67202 */ /* 0x000fe20000000f00 */
[----:B------:R-:W4:Y:S02]  /*183d40*/  LDL.LU R148, [R1+0x37b8] ;  /* 0x0037b80001947983 */ /* 0x000f240000300800 */
[----:B------:R-:W-:Y:S01]  /*183d50*/  IMAD.MOV.U32 R181, RZ, RZ, R151 ;  /* 0x000000ffffb57224 */ /* 0x000fe200078e0097 */
[----:B------:R-:W4:Y:S01]  /*183d60*/  LDL.LU R150, [R1+0x3784] ;  /* 0x0037840001967983 */ /* 0x000f220000300800 */
[----:B------:R-:W-:Y:S02]  /*183d70*/  IMAD.MOV.U32 R183, RZ, RZ, R149 ;  /* 0x000000ffffb77224 */ /* 0x000fe400078e0095 */
[----:B------:R-:W4:Y:S01]  /*183d80*/  LDL.LU R151, [R1+0x379c] ;  /* 0x00379c0001977983 */ /* 0x000f220000300800 */
[----:B------:R-:W-:Y:S01]  /*183d90*/  MOV R180, R252 ;  /* 0x000000fc00b47202 */ /* 0x000fe20000000f00 */
[----:B------:R-:W4:Y:S01]  /*183da0*/  LDL.LU R149, [R1+0x3788] ;  /* 0x0037880001957983 */ /* 0x000f220000300800 */
[----:B------:R-:W4:Y:S02]  /*183db0*/  LDL.LU R252, [R1+0x37a0] ;  /* 0x0037a00001fc7983 */ /* 0x000f240000300800 */
[----:B------:R-:W-:Y:S02]  /*183dc0*/  STL.64 [R1+0x3ac0], R186 ;  /* 0x003ac0ba01007387 */ /* 0x000fe40000100a00 */
[----:B------:R-:W-:Y:S01]  /*183dd0*/  STL.64 [R1+0x3ab8], R184 ;  /* 0x003ab8b801007387 */ /* 0x000fe20000100a00 */
[----:B------:R-:W-:Y:S01]  /*183de0*/  STL.64 [R1+0x3ad0], R182 ;  /* 0x003ad0b601007387 */ /* 0x000fe20000100a00 */
[----:B------:R-:W-:Y:S01]  /*183df0*/  STL.64 [R1+0x3ac8], R180 ;  /* 0x003ac8b401007387 */ /* 0x000fe20000100a00 */
        /* <DEDUP_REMOVED lines=14> */
[----:B------:R1:W-:Y:S01]  /*183ee0*/  LDGSTS.E [R3+0x18f00], [R216.64], P1 ;  /* 0x18f00000d8037fae */ /* 0x0003e20008921844 */
[----:B---3--:R-:W-:Y:S02]  /*183ef0*/  LOP3.LUT R179, R179, R178, RZ, 0x3c, !PT ;  /* 0x000000b2b3b37212 */ /* 0x008fe400078e3cff */
[----:B--2---:R-:W-:Y:S02]  /*183f00*/  LOP3.LUT R175, R175, R174, RZ, 0x3c, !PT ;  /* 0x000000aeafaf7212 */ /* 0x004fe400078e3cff */
[----:B------:R-:W-:Y:S02]  /*183f10*/  LOP3.LUT R178, R179, R178, RZ, 0x3c, !PT ;  /* 0x000000b2b3b27212 */ /* 0x000fe400078e3cff */
[----:B----4-:R-:W-:Y:S02]  /*183f20*/  LOP3.LUT R171, R171, R170, RZ, 0x3c, !PT ;  /* 0x000000aaabab7212 */ /* 0x010fe400078e3cff */
[----:B------:R-:W-:-:S02]  /*183f30*/  LOP3.LUT R174, R175, R174, RZ, 0x3c, !PT ;  /* 0x000000aeafae7212 */ /* 0x000fc400078e3cff */
[----:B------:R-:W-:Y:S02]  /*183f40*/  LOP3.LUT R179, R179, R178, RZ, 0x3c, !PT ;  /* 0x000000b2b3b37212 */ /* 0x000fe400078e3cff */
[----:B------:R-:W-:Y:S02]  /*183f50*/  LOP3.LUT R167, R167, R166, RZ, 0x3c, !PT ;  /* 0x000000a6a7a77212 */ /* 0x000fe400078e3cff */
[----:B------:R-:W-:Y:S02]  /*183f60*/  LOP3.LUT R170, R171, R170, RZ, 0x3c, !PT ;  /* 0x000000aaabaa7212 */ /* 0x000fe400078e3cff */
[----:B------:R-:W-:Y:S02]  /*183f70*/  MOV R176, R172 ;  /* 0x000000ac00b07202 */ /* 0x000fe40000000f00 */
[----:B------:R-:W-:Y:S02]  /*183f80*/  LOP3.LUT R163, R163, R162, RZ, 0x3c, !PT ;  /* 0x000000a2a3a37212 */ /* 0x000fe400078e3cff */
[----:B------:R-:W-:-:S02]  /*183f90*/  LOP3.LUT R175, R175, R174, RZ, 0x3c, !PT ;  /* 0x000000aeafaf7212 */ /* 0x000fc400078e3cff */
[----:B------:R-:W-:Y:S01]  /*183fa0*/  LOP3.LUT R166, R167, R166, RZ, 0x3c, !PT ;  /* 0x000000a6a7a67212 */ /* 0x000fe200078e3cff */
[----:B------:R-:W-:Y:S01]  /*183fb0*/  IMAD.MOV.U32 R172, RZ, RZ, R168 ;  /* 0x000000ffffac7224 */ /* 0x000fe200078e00a8 */
[----:B------:R-:W-:Y:S02]  /*183fc0*/  LOP3.LUT R159, R159, R158, RZ, 0x3c, !PT ;  /* 0x0000009e9f9f7212 */ /* 0x000fe400078e3cff */
[----:B------:R-:W-:Y:S02]  /*183fd0*/  LOP3.LUT R171, R171, R170, RZ, 0x3c, !PT ;  /* 0x000000aaabab7212 */ /* 0x000fe400078e3cff */
[----:B------:R-:W-:Y:S01]  /*183fe0*/  LOP3.LUT R162, R163, R162, RZ, 0x3c, !PT ;  /* 0x000000a2a3a27212 */ /* 0x000fe200078e3cff */
[----:B------:R-:W-:Y:S01]  /*183ff0*/  STL.64 [R1+0x3ae0], R178 ;  /* 0x003ae0b201007387 */ /* 0x000fe20000100a00 */
[----:B------:R-:W-:Y:S01]  /*184000*/  MOV R168, R164 ;  /* 0x000000a400a87202 */ /* 0x000fe20000000f00 */
[----:B------:R-:W-:Y:S01]  /*184010*/  STL.64 [R1+0x3ad8], R176 ;  /* 0x003ad8b001007387 */ /* 0x000fe20000100a00 */
[----:B------:R-:W-:-:S02]  /*184020*/  LOP3.LUT R167, R167, R166, RZ, 0x3c, !PT ;  /* 0x000000a6a7a77212 */ /* 0x000fc400078e3cff */
[----:B------:R-:W-:Y:S01]  /*184030*/  LOP3.LUT R158, R159, R158, RZ, 0x3c, !PT ;  /* 0x0000009e9f9e7212 */ /* 0x000fe200078e3cff */
[----:B------:R-:W-:Y:S01]  /*184040*/  STL.64 [R1+0x3af0], R174 ;  /* 0x003af0ae01007387 */ /* 0x000fe20000100a00 */
[----:B------:R-:W-:Y:S02]  /*184050*/  IMAD.MOV.U32 R164, RZ, RZ, R160 ;  /* 0x000000ffffa47224 */ /* 0x000fe400078e00a0 */
[----:B------:R-:W-:Y:S01]  /*184060*/  STL.64 [R1+0x3ae8], R172 ;  /* 0x003ae8ac01007387 */ /* 0x000fe20000100a00 */
[----:B------:R-:W-:Y:S01]  /*184070*/  LOP3.LUT R163, R163, R162, RZ, 0x3c, !PT ;  /* 0x000000a2a3a37212 */ /* 0x000fe200078e3cff */
[----:B------:R-:W-:Y:S01]  /*184080*/  STL.64 [R1+0x3af8], R170 ;  /* 0x003af8aa01007387 */ /* 0x000fe20000100a00 */
[----:B------:R-:W-:Y:S01]  /*184090*/  MOV R160, R156 ;  /* 0x0000009c00a07202 */ /* 0x000fe20000000f00 */
[----:B------:R-:W-:Y:S01]  /*1840a0*/  STL.64 [R1+0x3b00], R168 ;  /* 0x003b00a801007387 */ /* 0x000fe20000100a00 */
[----:B------:R-:W-:Y:S01]  /*1840b0*/  LOP3.LUT R159, R159, R158, RZ, 0x3c, !PT ;  /* 0x0000009e9f9f7212 */ /* 0x000fe200078e3cff */
[----:B------:R-:W-:Y:S01]  /*1840c0*/  STL.64 [R1+0x37e0], R166 ;  /* 0x0037e0a601007387 */ /* 0x000fe20000100a00 */
[----:B------:R-:W-:-:S02]  /*1840d0*/  IMAD.MOV.U32 R156, RZ, RZ, R152 ;  /* 0x000000ffff9c7224 */ /* 0x000fc400078e0098 */
[----:B------:R-:W-:Y:S02]  /*1840e0*/  STL.64 [R1+0x3b08], R164 ;  /* 0x003b08a401007387 */ /* 0x000fe40000100a00 */
[----:B------:R-:W-:Y:S01]  /*1840f0*/  STL.64 [R1+0x3b18], R162 ;  /* 0x003b18a201007387 */ /* 0x000fe20000100a00 */
[----:B------:R-:W-:Y:S01]  /*184100*/  STL.64 [R1+0x3b10], R160 ;  /* 0x003b10a001007387 */ /* 0x000fe20000100a00 */
[----:B------:R-:W-:Y:S02]  /*184110*/  STL.64 [R1+0x3b28], R158 ;  /* 0x003b289e01007387 */ /* 0x000fe40000100a00 */
[----:B------:R-:W-:Y:S02]  /*184120*/  STL.64 [R1+0x3b20], R156 ;  /* 0x003b209c01007387 */ /* 0x000fe40000100a00 */
[----:B------:R-:W2:Y:S01]  /*184130*/  LDL.LU R146, [R1+0x3778] ;  /* 0x0037780001927983 */ /* 0x000ea20000300800 */
[----:B------:R-:W2:Y:S01]  /*184140*/  LDL.LU R147, [R1+0x378c] ;  /* 0x00378c0001937983 */ /* 0x000ea20000300800 */
        /* <DEDUP_REMOVED lines=28> */
[----:B------:R-:W4:Y:S01]  /*184310*/  LDL.LU R119, [R1+0x36d0] ;  /* 0x0036d00001777983 */ /* 0x000f220000300800 */
[----:B------:R-:W-:-:S02]  /*184320*/  IMAD.MOV.U32 R148, RZ, RZ, R252 ;  /* 0x000000ffff947224 */ /* 0x000fc400078e00fc */
[----:B------:R-:W4:Y:S02]  /*184330*/  LDL.LU R117, [R1+0x36c0] ;  /* 0x0036c00001757983 */ /* 0x000f240000300800 */
[----:B------:R-:W4:Y:S01]  /*184340*/  LDL.LU R252, [R1+0x36d4] ;  /* 0x0036d40001fc7983 */ /* 0x000f220000300800 */
        /* <DEDUP_REMOVED lines=12> */
[----:B------:R-:W-:Y:S01]  /*184410*/  LOP3.LUT R69, R69, R68, RZ, 0x3c, !PT ;  /* 0x0000004445457212 */ /* 0x000fe200078e3cff */
[----:B------:R-:W-:Y:S01]  /*184420*/  STL.64 [R1+0x3b38], R154 ;  /* 0x003b389a01007387 */ /* 0x000fe20000100a00 */
[----:B------:R-:W-:Y:S02]  /*184430*/  STL.64 [R1+0x3b30], R152 ;  /* 0x003b309801007387 */ /* 0x000fe40000100a00 */
[----:B------:R-:W-:Y:S02]  /*184440*/  STL.64 [R1+0x3b48], R150 ;  /* 0x003b489601007387 */ /* 0x000fe40000100a00 */
[----:B------:R-:W-:Y:S01]  /*184450*/  STL.64 [R1+0x3b40], R148 ;  /* 0x003b409401007387 */ /* 0x000fe20000100a00 */
[----:B------:R-:W-:Y:S02]  /*184460*/  LOP3.LUT R71, R71, R70, RZ, 0x3c, !PT ;  /* 0x0000004647477212 */ /* 0x000fe400078e3cff */
[----:B------:R-:W-:-:S02]  /*184470*/  LOP3.LUT R73, R73, R72, RZ, 0x3c, !PT ;  /* 0x0000004849497212 */ /* 0x000fc400078e3cff */
[----:B------:R-:W-:Y:S02]  /*184480*/  LOP3.LUT R75, R75, R74, RZ, 0x3c, !PT ;  /* 0x0000004a4b4b7212 */ /* 0x000fe400078e3cff */
[----:B------:R-:W-:Y:S02]  /*184490*/  LOP3.LUT R82, R83, R82, RZ, 0x3c, !PT ;  /* 0x0000005253527212 */ /* 0x000fe400078e3cff */
[----:B------:R-:W-:Y:S02]  /*1844a0*/  LOP3.LUT R77, R77, R76, RZ, 0x3c, !PT ;  /* 0x0000004c4d4d7212 */ /* 0x000fe400078e3cff */
[----:B------:R-:W-:Y:S02]  /*1844b0*/  LOP3.LUT R79, R79, R78, RZ, 0x3c, !PT ;  /* 0x0000004e4f4f7212 */ /* 0x000fe400078e3cff */
[----:B------:R-:W-:Y:S01]  /*1844c0*/  LOP3.LUT R81, R81, R80, RZ, 0x3c, !PT ;  /* 0x0000005051517212 */ /* 0x000fe200078e3cff */
        /* <DEDUP_REMOVED lines=27> */
[----:B------:R-:W-:Y:S01]  /*184680*/  STL.64 [R1+0x3b50], R146 ;  /* 0x003b509201007387 */ /* 0x000fe20000100a00 */
[----:B------:R-:W-:Y:S02]  /*184690*/  LOP3.LUT R137, R137, R136, RZ, 0x3c, !PT ;  /* 0x0000008889897212 */ /* 0x000fe400078e3cff */
[----:B------:R-:W-:Y:S01]  /*1846a0*/  LOP3.LUT R128, R129, R128, RZ, 0x3c, !PT ;  /* 0x0000008081807212 */ /* 0x000fe200078e3cff */
[----:B------:R-:W-:Y:S01]  /*1846b0*/  STL.64 [R1+0x3778], R144 ;  /* 0x0037789001007387 */ /* 0x000fe20000100a00 */
[----:B------:R-:W-:Y:S02]  /*1846c0*/  LOP3.LUT R135, R135, R134, RZ, 0x3c, !PT ;  /* 0x0000008687877212 */ /* 0x000fe400078e3cff */
[----:B------:R-:W-:Y:S01]  /*1846d0*/  LOP3.LUT R126, R127, R126, RZ, 0x3c, !PT ;  /* 0x0000007e7f7e7212 */ /* 0x000fe200078e3cff */
[----:B------:R-:W-:Y:S01]  /*1846e0*/  STL.64 [R1+0x3b58], R142 ;  /* 0x003b588e01007387 */ /* 0x000fe20000100a00 */
[----:B------:R-:W-:-:S02]  /*1846f0*/  LOP3.LUT R133, R133, R132, RZ, 0x3c, !PT ;  /* 0x0000008485857212 */ /* 0x000fc400078e3cff */
[----:B------:R-:W-:Y:S01]  /*184700*/  LOP3.LUT R124, R125, R124, RZ, 0x3c, !PT ;  /* 0x0000007c7d7c7212 */ /* 0x000fe200078e3cff */
[----:B------:R-:W-:Y:S01]  /*184710*/  STL.64 [R1+0x3b60], R140 ;  /* 0x003b608c01007387 */ /* 0x000fe20000100a00 */
        /* <DEDUP_REMOVED lines=44> */
[----:B------:R-:W4:Y:S01]  /*1849e0*/  LDL.LU R252, [R1+0x3630] ;  /* 0x0036300001fc7983 */ /* 0x000f220000300800 */
        /* <DEDUP_REMOVED lines=8> */
[----:B------:R-:W-:-:S02]  /*184a70*/  LOP3.LUT R123, R123, R122, RZ, 0x3c, !PT ;  /* 0x0000007a7b7b7212 */ /* 0x000fc400078e3cff */
[----:B------:R-:W-:Y:S02]  /*184a80*/  LOP3.LUT R121, R121, R120, RZ, 0x3c, !PT ;  /* 0x0000007879797212 */ /* 0x000fe400078e3cff */
[----:B------:R-:W-:Y:S01]  /*184a90*/  LOP3.LUT R119, R119, R118, RZ, 0x3c, !PT ;  /* 0x0000007677777212 */ /* 0x000fe200078e3cff */
[----:B------:R1:W-:Y:S04]  /*184aa0*/  LDGSTS.E [R3+0x1ae00], [R210.64], P0 ;  /* 0x1ae00000d2037fae */ /* 0x0003e80008121844 */
[----:B------:R-:W-:Y:S01]  /*184ab0*/  STL.64 [R1+0x3bd0], R122 ;  /* 0x003bd07a01007387 */ /* 0x000fe20000100a00 */
        /* <DEDUP_REMOVED lines=76> */
[----:B------:R-:W-:Y:S02]  /*184f80*/  LOP3.LUT R105, R105, R104, RZ, 0x3c, !PT ;  /* 0x0000006869697212 */ /* 0x000fe400078e3cff */
[----:B------:R-:W-:Y:S02]  /*184f90*/  LOP3.LUT R96, R97, R96, RZ, 0x3c, !PT ;  /* 0x0000006061607212 */ /* 0x000fe400078e3cff */
[----:B------:R-:W-:Y:S01]  /*184fa0*/  LOP3.LUT R89, R89, R88, RZ, 0x3c, !PT ;  /* 0x0000005859597212 */ /* 0x000fe200078e3cff */
[----:B------:R-:W-:Y:S01]  /*184fb0*/  STL.64 [R1+0x3c00], R112 ;  /* 0x003c007001007387 */ /* 0x000fe20000100a00 */
[----:B------:R-:W-:-:S02]  /*184fc0*/  LOP3.LUT R103, R103, R102, RZ, 0x3c, !PT ;  /* 0x0000006667677212 */ /* 0x000fc400078e3cff */
[----:B------:R-:W-:Y:S02]  /*184fd0*/  LOP3.LUT R94, R95, R94, RZ, 0x3c, !PT ;  /* 0x0000005e5f5e7212 */ /* 0x000fe400078e3cff */
        /* <DEDUP_REMOVED lines=28> */
[----:B------:R2:W-:Y:S01]  /*1851a0*/  STL.64 [R1+0x4d18], R56 ;  /* 0x004d183801007387 */ /* 0x0005e20000100a00 */
[----:B------:R3:W-:Y:S01]  /*1851b0*/  STL.64 [R1+0x4d10], R58 ;  /* 0x004d103a01007387 */ /* 0x0007e20000100a00 */
[----:B------:R3:W-:Y:S02]  /*1851c0*/  STL.64 [R1+0x4d08], R60 ;  /* 0x004d083c01007387 */ /* 0x0007e40000100a00 */
[----:B------:R3:W-:Y:S02]  /*1851d0*/  STL.64 [R1+0x4d00], R62 ;  /* 0x004d003e01007387 */ /* 0x0007e40000100a00 */
        /* <DEDUP_REMOVED lines=10> */
[----:B------:R-:W4:Y:S03]  /*185280*/  LDL.LU R252, [R1+0x3734] ;  /* 0x0037340001fc7983 */ /* 0x000f260000300800 */
        /* <DEDUP_REMOVED lines=10> */
[----:B-1----:R-:W-:Y:S01]  /*185330*/  MOV R199, 0x7f ;  /* 0x0000007f00c77802 */ /* 0x002fe20000000f00 */
[----:B------:R3:W-:Y:S01]  /*185340*/  LDGSTS.E [R3+0x36e00], [R94.64], P0 ;  /* 0x36e000005e037fae */ /* 0x0007e20008121844 */
[----:B------:R3:W-:Y:S01]  /*185350*/  LDGSTS.E [R3+0x36f00], [R92.64], P1 ;  /* 0x36f000005c037fae */ /* 0x0007e20008921844 */
[----:B------:R3:W-:Y:S02]  /*185360*/  LDGSTS.E [R3+0x37e00], [R90.64], P0 ;  /* 0x37e000005a037fae */ /* 0x0007e40008121844 */
[----:B------:R3:W-:Y:S01]  /*185370*/  LDGSTS.E [R3+0x37f00], [R88.64], P1 ;  /* 0x37f0000058037fae */ /* 0x0007e20008921844 */
[----:B------:R-:W-:Y:S01]  /*185380*/  IADD3 R199, R199, c[0x0][0x180], RZ ;  /* 0x00006000c7c77a10 */ /* 0x000fe20007ffe0ff */
        /* <DEDUP_REMOVED lines=14> */
[----:B--2---:R-:W-:Y:S01]  /*185470*/  SHF.R.S32.HI R56, RZ, 0x1f, R199 ;  /* 0x0000001fff387819 */ /* 0x004fe200000114c7 */
[----:B------:R3:W-:Y:S01]  /*185480*/  LDGSTS.E [R3+0x3fe00], [R80.64], P0 ;  /* 0x3fe0000050037fae */ /* 0x0007e20008121844 */
[----:B------:R3:W-:Y:S01]  /*185490*/  LDGSTS.E [R3+0x3ff00], [R82.64], P1 ;  /* 0x3ff0000052037fae */ /* 0x0007e20008921844 */
[----:B------:R-:W0:Y:S01]  /*1854a0*/  LDGDEPBAR ;  /* 0x00000000000079af */ /* 0x000e220000000000 */
[----:B------:R-:W-:-:S04]  /*1854b0*/  LEA.HI R56, R56, R199, RZ, 0x7 ;  /* 0x000000c738387211 */ /* 0x000fc800078f38ff */
[----:B------:R-:W-:Y:S02]  /*1854c0*/  SHF.R.S32.HI R56, RZ, 0x7, R56 ;  /* 0x00000007ff387819 */ /* 0x000fe40000011438 */
[----:B----4-:R-:W-:-:S05]  /*1854d0*/  IADD3 R252, R252, 0x1, RZ ;  /* 0x00000001fcfc7810 */ /* 0x010fca0007ffe0ff */
[----:B------:R3:W-:Y:S01]  /*1854e0*/  STL [R1+0x3734], R252 ;  /* 0x003734fc01007387 */ /* 0x0007e20000100800 */
[----:B------:R-:W-:Y:S11]  /*1854f0*/  ISETP.NE.U32.AND P0, PT, R252, R56, PT ;  /* 0x00000038fc00720c */ /* 0x000ff60003f05070 */
[----:B------:R-:W-:Y:S02]  /*185500*/  @!UPT UIADD3 URZ, URZ, URZ, URZ ;  /* 0x0000003f3f3ff290 */ /* 0x000fe4000fffe03f */
[----:B---3--:R-:W-:Y:S01]  /*185510*/  @!P0 CALL.REL.NOINC `(.L_x_0) ;  /* 0x0000001000008944 */ /* 0x008fe20003c00000 */
[----:B------:R-:W-:Y:S05]  /*185520*/  BRA `(.L_x_1) ;  /* 0xfff0059000007947 */ /* 0x000fea000383ffff */
.L_x_0:
[----:B-----5:R-:W2:Y:S01]  /*185530*/  LDL.LU R59, [R1+0x7118] ;  /* 0x00711800013b7983 */ /* 0x020ea20000300800 */
[----:B------:R-:W-:-:S04]  /*185540*/  DEPBAR.LE SB0, 0x0 ;  /* 0x000080000000791a */ /* 0x000fc80000000000 */
        /* <DEDUP_REMOVED lines=9> */
[----:B------:R-:W1:Y:S02]  /*1855e0*/  S2R R57, SR_TID.X ;  /* 0x0000000000397919 */ /* 0x000e640000002100 */
[C---:B-1----:R-:W-:Y:S01]  /*1855f0*/  IMAD.SHL.U32 R2, R57.reuse, 0x100, RZ ;  /* 0x0000010039027824 */ /* 0x042fe200078e00ff */
[C---:B------:R-:W-:Y:S01]  /*185600*/  SHF.L.U32 R3, R57.reuse, 0x5, RZ ;  /* 0x0000000539037819 */ /* 0x040fe200000006ff */
[----:B------:R-:W-:-:S03]  /*185610*/  IMAD.SHL.U32 R0, R57, 0x400, RZ ;  /* 0x0000040039007824 */ /* 0x000fc600078e00ff */
[----:B------:R-:W-:Y:S02]  /*185620*/  LOP3.LUT R2, R2, 0x1800, RZ, 0xc0, !PT ;  /* 0x0000180002027812 */ /* 0x000fe400078ec0ff */
[C---:B------:R-:W-:Y:S02]  /*185630*/  SHF.L.U32 R56, R57.reuse, 0x2, RZ ;  /* 0x0000000239387819 */ /* 0x040fe400000006ff */
[----:B------:R-:W-:Y:S02]  /*185640*/  LOP3.LUT R0, R0, 0x1800, RZ, 0xc0, !PT ;  /* 0x0000180000007812 */ /* 0x000fe400078ec0ff */
[----:B------:R-:W-:Y:S02]  /*185650*/  LOP3.LUT R57, R57, 0x3f, RZ, 0xc0, !PT ;  /* 0x0000003f39397812 */ /* 0x000fe400078ec0ff */
[----:B------:R-:W-:-:S03]  /*185660*/  LOP3.LUT R2, R2, 0x460, R3, 0xf8, !PT ;  /* 0x0000046002027812 */ /* 0x000fc600078ef803 */
[----:B------:R-:W-:Y:S01]  /*185670*/  IMAD R0, R57, 0x10, R0 ;  /* 0x0000001039007824 */ /* 0x000fe200078e0200 */
[----:B------:R-:W-:Y:S01]  /*185680*/  LOP3.LUT R2, R2, 0x70, R56, 0x78, !PT ;  /* 0x0000007002027812 */ /* 0x000fe200078e7838 */
[----:B------:R-:W-:Y:S06]  /*185690*/  BAR.SYNC.DEFER_BLOCKING 0x0 ;  /* 0x0000000000007b1d */ /* 0x000fec0000010000 */
[----:B------:R-:W4:Y:S04]  /*1856a0*/  LDL.LU R56, [R1+0x5e0] ;  /* 0x0005e00001387983 */ /* 0x000f280000300800 */
[----:B------:R-:W4:Y:S01]  /*1856b0*/  LDL.LU R57, [R1+0x5e4] ;  /* 0x0005e40001397983 */ /* 0x000f220000300800 */
[----:B--2---:R-:W-:-:S02]  /*1856c0*/  ISETP.GE.AND P1, PT, R59, c[0x0][0x17c], PT ;  /* 0x00005f003b007a0c */ /* 0x004fc40003f26270 */
[----:B---3--:R-:W-:Y:S02]  /*1856d0*/  ISETP.GE.AND P0, PT, R58, c[0x0][0x17c], PT ;  /* 0x00005f003a007a0c */ /* 0x008fe40003f06270 */
        /* <DEDUP_REMOVED lines=9> */
[----:B----4-:R1:W-:Y:S04]  /*185770*/  STS.128 [R2], R64 ;  /* 0x0000004002007388 */ /* 0x0103e80000000c00 */
[----:B------:R-:W4:Y:S04]  /*185780*/  LDL.LU R71, [R1+0x1864] ;  /* 0x0018640001477983 */ /* 0x000f280000300800 */
[----:B------:R1:W-:Y:S04]  /*185790*/  STS.128 [R2+0x80], R60 ;  /* 0x0000803c02007388 */ /* 0x0003e80000000c00 */
[----:B-1----:R-:W3:Y:S04]  /*1857a0*/  LDL.LU R64, [R1+0x1878] ;  /* 0x0018780001407983 */ /* 0x002ee80000300800 */
[----:B------:R-:W3:Y:S04]  /*1857b0*/  LDL.LU R65, [R1+0x187c] ;  /* 0x00187c0001417983 */ /* 0x000ee80000300800 */
[----:B------:R-:W3:Y:S04]  /*1857c0*/  LDL.LU R66, [R1+0x1868] ;  /* 0x0018680001427983 */ /* 0x000ee80000300800 */
[----:B------:R-:W3:Y:S04]  /*1857d0*/  LDL.LU R67, [R1+0x186c] ;  /* 0x00186c0001437983 */ /* 0x000ee80000300800 */
[----:B------:R-:W4:Y:S04]  /*1857e0*/  LDL.LU R60, [R1+0x530] ;  /* 0x00053000013c7983 */ /* 0x000f280000300800 */
[----:B------:R-:W4:Y:S04]  /*1857f0*/  LDL.LU R61, [R1+0x534] ;  /* 0x00053400013d7983 */ /* 0x000f280000300800 */
[----:B------:R-:W4:Y:S04]  /*185800*/  LDL.LU R62, [R1+0x520] ;  /* 0x00052000013e7983 */ /* 0x000f280000300800 */
[----:B------:R-:W4:Y:S04]  /*185810*/  LDL.LU R63, [R1+0x524] ;  /* 0x00052400013f7983 */ /* 0x000f280000300800 */
[----:B--2---:R1:W-:Y:S04]  /*185820*/  STS.128 [R2+0x100], R56 ;  /* 0x0001003802007388 */ /* 0x0043e80000000c00 */
[----:B-1----:R-:W2:Y:S04]  /*185830*/  LDL.LU R56, [R1+0x538] ;  /* 0x0005380001387983 */ /* 0x002ea80000300800 */
[----:B------:R-:W2:Y:S04]  /*185840*/  LDL.LU R57, [R1+0x53c] ;  /* 0x00053c0001397983 */ /* 0x000ea80000300800 */
[----:B------:R-:W2:Y:S04]  /*185850*/  LDL.LU R58, [R1+0x528] ;  /* 0x00052800013a7983 */ /* 0x000ea80000300800 */
[----:B------:R-:W2:Y:S04]  /*185860*/  LDL.LU R59, [R1+0x52c] ;  /* 0x00052c00013b7983 */ /* 0x000ea80000300800 */
[----:B---3--:R1:W-:Y:S04]  /*185870*/  STS.128 [R2+0x280], R64 ;  /* 0x0002804002007388 */ /* 0x0083e80000000c00 */
[----:B-1----:R-:W3:Y:S04]  /*185880*/  LDL.LU R64, [R1+0x1470] ;  /* 0x0014700001407983 */ /* 0x002ee80000300800 */
[----:B------:R-:W3:Y:S04]  /*185890*/  LDL.LU R65, [R1+0x1474] ;  /* 0x0014740001417983 */ /* 0x000ee80000300800 */
[----:B------:R-:W3:Y:S04]  /*1858a0*/  LDL.LU R66, [R1+0x1460] ;  /* 0x0014600001427983 */ /* 0x000ee80000300800 */
[----:B----4-:R1:W-:Y:S04]  /*1858b0*/  STS.128 [R2+0x300], R60 ;  /* 0x0003003c02007388 */ /* 0x0103e80000000c00 */
[----:B------:R-:W3:Y:S04]  /*1858c0*/  LDL.LU R67, [R1+0x1464] ;  /* 0x0014640001437983 */ /* 0x000ee80000300800 */
[----:B-1----:R-:W4:Y:S04]  /*1858d0*/  LDL.LU R60, [R1+0x1478] ;  /* 0x00147800013c7983 */ /* 0x002f280000300800 */
[----:B------:R-:W4:Y:S04]  /*1858e0*/  LDL.LU R61, [R1+0x147c] ;  /* 0x00147c00013d7983 */ /* 0x000f280000300800 */
[----:B------:R-:W4:Y:S04]  /*1858f0*/  LDL.LU R62, [R1+0x1468] ;  /* 0x00146800013e7983 */ /* 0x000f280000300800 */
[----:B------:R-:W4:Y:S04]  /*185900*/  LDL.LU R63, [R1+0x146c] ;  /* 0x00146c00013f7983 */ /* 0x000f280000300800 */
[----:B------:R-:W-:Y:S04]  /*185910*/  STS.128 [R2+0x180], R72 ;  /* 0x0001804802007388 */ /* 0x000fe80000000c00 */
[----:B------:R-:W-:Y:S01]  /*185920*/  STS.128 [R2+0x200], R68 ;  /* 0x0002004402007388 */ /* 0x000fe20000000c00 */
[----:B------:R-:W-:-:S02]  /*185930*/  LOP3.LUT R212, R0, 0x20, RZ, 0x3c, !PT ;  /* 0x0000002000d47812 */ /* 0x000fc400078e3cff */
[C---:B------:R-:W-:Y:S02]  /*185940*/  LOP3.LUT R3, R0.reuse, 0x40, RZ, 0x3c, !PT ;  /* 0x0000004000037812 */ /* 0x040fe400078e3cff */
[----:B------:R-:W-:Y:S01]  /*185950*/  LOP3.LUT R252, R0, 0x60, RZ, 0x3c, !PT ;  /* 0x0000006000fc7812 */ /* 0x000fe200078e3cff */
[----:B--2---:R1:W-:Y:S04]  /*185960*/  STS.128 [R2+0x380], R56 ;  /* 0x0003803802007388 */ /* 0x0043e80000000c00 */
[----:B------:R-:W-:Y:S06]  /*185970*/  BAR.SYNC.DEFER_BLOCKING 0x0 ;  /* 0x0000000000007b1d */ /* 0x000fec0000010000 */
[----:B-1----:R-:W3:Y:S04]  /*185980*/  LDL.LU R56, [R1+0x610] ;  /* 0x0006100001387983 */ /* 0x002ee80000300800 */
[----:B------:R-:W3:Y:S04]  /*185990*/  LDL.LU R57, [R1+0x614] ;  /* 0x0006140001397983 */ /* 0x000ee80000300800 */
[----:B------:R-:W3:Y:S04]  /*1859a0*/  LDL.LU R58, [R1+0x630] ;  /* 0x00063000013a7983 */ /* 0x000ee80000300800 */
[----:B------:R-:W3:Y:S04]  /*1859b0*/  LDL.LU R59, [R1+0x634] ;  /* 0x00063400013b7983 */ /* 0x000ee80000300800 */
[----:B------:R-:W1:Y:S04]  /*1859c0*/  LDS.128 R72, [R0] ;  /* 0x0000000000487984 */ /* 0x000e680000000c00 */
[----:B------:R-:W3:Y:S04]  /*1859d0*/  LDS.128 R68, [R0+0x400] ;  /* 0x0004000000447984 */ /* 0x000ee80000000c00 */
[----:B------:R-:W3:Y:S04]  /*1859e0*/  LDS.128 R76, [R212] ;  /* 0x00000000d44c7984 */ /* 0x000ee80000000c00 */
[----:B-1----:R-:W-:Y:S04]  /*1859f0*/  STL.64 [R1+0x150], R72 ;  /* 0x0001504801007387 */ /* 0x002fe80000100a00 */
[----:B------:R-:W-:Y:S04]  /*185a00*/  STL.64 [R1+0x158], R74 ;  /* 0x0001584a01007387 */ /* 0x000fe80000100a00 */
[----:B------:R-:W1:Y:S04]  /*185a10*/  LDS.128 R72, [R212+0x400] ;  /* 0x00040000d4487984 */ /* 0x000e680000000c00 */
[----:B---3--:R-:W-:Y:S04]  /*185a20*/  STL.64 [R1+0x250], R68 ;  /* 0x0002504401007387 */ /* 0x008fe80000100a00 */
[----:B------:R-:W-:Y:S04]  /*185a30*/  STL.64 [R1+0x258], R70 ;  /* 0x0002584601007387 */ /* 0x000fe80000100a00 */
[----:B------:R-:W3:Y:S04]  /*185a40*/  LDS.128 R68, [R3] ;  /* 0x0000000003447984 */ /* 0x000ee80000000c00 */
[----:B------:R-:W-:Y:S04]  /*185a50*/  STL.64 [R1+0x180], R76 ;  /* 0x0001804c01007387 */ /* 0x000fe80000100a00 */
[----:B------:R-:W-:Y:S04]  /*185a60*/  STL.64 [R1+0x188], R78 ;  /* 0x0001884e01007387 */ /* 0x000fe80000100a00 */
[----:B------:R-:W4:Y:S04]  /*185a70*/  LDS.128 R76, [R3+0x400] ;  /* 0x00040000034c7984 */ /* 0x000f280000000c00 */
[----:B-1----:R-:W-:Y:S04]  /*185a80*/  STL.64 [R1+0x280], R72 ;  /* 0x0002804801007387 */ /* 0x002fe80000100a00 */
[----:B------:R-:W-:Y:S04]  /*185a90*/  STL.64 [R1+0x288], R74 ;  /* 0x0002884a01007387 */ /* 0x000fe80000100a00 */
[----:B------:R-:W1:Y:S04]  /*185aa0*/  LDS.128 R72, [R252] ;  /* 0x00000000fc487984 */ /* 0x000e680000000c00 */
[----:B---3--:R-:W-:Y:S04]  /*185ab0*/  STL.64 [R1+0x1f0], R68 ;  /* 0x0001f04401007387 */ /* 0x008fe80000100a00 */
[----:B------:R-:W-:Y:S04]  /*185ac0*/  STL.64 [R1+0x1f8], R70 ;  /* 0x0001f84601007387 */ /* 0x000fe80000100a00 */
[----:B------:R-:W3:Y:S04]  /*185ad0*/  LDS.128 R68, [R252+0x400] ;  /* 0x00040000fc447984 */ /* 0x000ee80000000c00 */
[----:B------:R-:W-:Y:S06]  /*185ae0*/  BAR.SYNC.DEFER_BLOCKING 0x0 ;  /* 0x0000000000007b1d */ /* 0x000fec0000010000 */
[----:B----4-:R-:W-:Y:S04]  /*185af0*/  STL.64 [R1+0x2b0], R76 ;  /* 0x0002b04c01007387 */ /* 0x010fe80000100a00 */
[----:B------:R-:W-:Y:S04]  /*185b00*/  STL.64 [R1+0x2b8], R78 ;  /* 0x0002b84e01007387 */ /* 0x000fe80000100a00 */
[----:B-1----:R1:W-:Y:S04]  /*185b10*/  STL.64 [R1+0x210], R72 ;  /* 0x0002104801007387 */ /* 0x0023e80000100a00 */
[----:B------:R4:W-:Y:S04]  /*185b20*/  STL.64 [R1+0x218], R74 ;  /* 0x0002184a01007387 */ /* 0x0009e80000100a00 */
[----:B---3--:R3:W-:Y:S04]  /*185b30*/  STL.64 [R1+0x2e0], R68 ;  /* 0x0002e04401007387 */ /* 0x0087e80000100a00 */
[----:B------:R3:W-:Y:S04]  /*185b40*/  STL.64 [R1+0x2e8], R70 ;  /* 0x0002e84601007387 */ /* 0x0007e80000100a00 */
[----:B-1----:R-:W2:Y:S04]  /*185b50*/  LDL.LU R72, [R1+0x618] ;  /* 0x0006180001487983 */ /* 0x002ea80000300800 */
[----:B------:R-:W2:Y:S04]  /*185b60*/  LDL.LU R73, [R1+0x61c] ;  /* 0x00061c0001497983 */ /* 0x000ea80000300800 */
[----:B----4-:R-:W2:Y:S04]  /*185b70*/  LDL.LU R74, [R1+0x638] ;  /* 0x00063800014a7983 */ /* 0x010ea80000300800 */
[----:B------:R-:W2:Y:S04]  /*185b80*/  LDL.LU R75, [R1+0x63c] ;  /* 0x00063c00014b7983 */ /* 0x000ea80000300800 */
[----:B---3--:R-:W3:Y:S04]  /*185b90*/  LDL.LU R68, [R1+0x2650] ;  /* 0x0026500001447983 */ /* 0x008ee80000300800 */
[----:B------:R-:W3:Y:S04]  /*185ba0*/  LDL.LU R69, [R1+0x2654] ;  /* 0x0026540001457983 */ /* 0x000ee80000300800 */
[----:B------:R-:W3:Y:S04]  /*185bb0*/  LDL.LU R70, [R1+0x2640] ;  /* 0x0026400001467983 */ /* 0x000ee80000300800 */
[----:B------:R1:W-:Y:S04]  /*185bc0*/  STS.128 [R2], R64 ;  /* 0x0000004002007388 */ /* 0x0003e80000000c00 */
[----:B------:R-:W3:Y:S04]  /*185bd0*/  LDL.LU R71, [R1+0x2644] ;  /* 0x0026440001477983 */ /* 0x000ee80000300800 */
[----:B------:R4:W-:Y:S04]  /*185be0*/  STS.128 [R2+0x80], R60 ;  /* 0x0000803c02007388 */ /* 0x0009e80000000c00 */
[----:B-1----:R-:W2:Y:S04]  /*185bf0*/  LDL.LU R64, [R1+0x2658] ;  /* 0x0026580001407983 */ /* 0x002ea80000300800 */
[----:B------:R-:W2:Y:S04]  /*185c00*/  LDL.LU R65, [R1+0x265c] ;  /* 0x00265c0001417983 */ /* 0x000ea80000300800 */
[----:B------:R-:W2:Y:S04]  /*185c10*/  LDL.LU R66, [R1+0x2648] ;  /* 0x0026480001427983 */ /* 0x000ea80000300800 */
[----:B------:R-:W2:Y:S04]  /*185c20*/  LDL.LU R67, [R1+0x264c] ;  /* 0x00264c0001437983 */ /* 0x000ea80000300800 */
[----:B----4-:R-:W4:Y:S04]  /*185c30*/  LDL.LU R60, [R1+0x770] ;  /* 0x00077000013c7983 */ /* 0x010f280000300800 */
[----:B------:R-:W4:Y:S04]  /*185c40*/  LDL.LU R61, [R1+0x774] ;  /* 0x00077400013d7983 */ /* 0x000f280000300800 */
[----:B------:R-:W4:Y:S04]  /*185c50*/  LDL.LU R62, [R1+0x790] ;  /* 0x00079000013e7983 */ /* 0x000f280000300800 */
[----:B------:R-:W4:Y:S04]  /*185c60*/  LDL.LU R63, [R1+0x794] ;  /* 0x00079400013f7983 */ /* 0x000f280000300800 */
[----:B------:R1:W-:Y:S04]  /*185c70*/  STS.128 [R2+0x100], R56 ;  /* 0x0001003802007388 */ /* 0x0003e80000000c00 */
[----:B-1----:R-:W3:Y:S04]  /*185c80*/  LDL.LU R56, [R1+0x778] ;  /* 0x0007780001387983 */ /* 0x002ee80000300800 */
[----:B------:R-:W3:Y:S04]  /*185c90*/  LDL.LU R57, [R1+0x77c] ;  /* 0x00077c0001397983 */ /* 0x000ee80000300800 */
[----:B------:R-:W3:Y:S04]  /*185ca0*/  LDL.LU R58, [R1+0x798] ;  /* 0x00079800013a7983 */ /* 0x000ee80000300800 */
[----:B------:R-:W3:Y:S04]  /*185cb0*/  LDL.LU R59, [R1+0x79c] ;  /* 0x00079c00013b7983 */ /* 0x000ee80000300800 */
[----:B--2---:R1:W-:Y:S04]  /*185cc0*/  STS.128 [R2+0x280], R64 ;  /* 0x0002804002007388 */ /* 0x0043e80000000c00 */
[----:B-1----:R-:W2:Y:S04]  /*185cd0*/  LDL.LU R64, [R1+0x2460] ;  /* 0x0024600001407983 */ /* 0x002ea80000300800 */
[----:B------:R-:W2:Y:S04]  /*185ce0*/  LDL.LU R65, [R1+0x2464] ;  /* 0x0024640001417983 */ /* 0x000ea80000300800 */
[----:B------:R-:W2:Y:S04]  /*185cf0*/  LDL.LU R66, [R1+0xdc0] ;  /* 0x000dc00001427983 */ /* 0x000ea80000300800 */
[----:B----4-:R1:W-:Y:S04]  /*185d00*/  STS.128 [R2+0x300], R60 ;  /* 0x0003003c02007388 */ /* 0x0103e80000000c00 */
[----:B------:R-:W2:Y:S04]  /*185d10*/  LDL.LU R67, [R1+0xdc4] ;  /* 0x000dc40001437983 */ /* 0x000ea80000300800 */
[----:B-1----:R-:W4:Y:S04]  /*185d20*/  LDL.LU R60, [R1+0x2468] ;  /* 0x00246800013c7983 */ /* 0x002f280000300800 */
[----:B------:R-:W4:Y:S04]  /*185d30*/  LDL.LU R61, [R1+0x246c] ;  /* 0x00246c00013d7983 */ /* 0x000f280000300800 */
[----:B------:R-:W4:Y:S04]  /*185d40*/  LDL.LU R62, [R1+0xdc8] ;  /* 0x000dc800013e7983 */ /* 0x000f280000300800 */
[----:B------:R-:W4:Y:S04]  /*185d50*/  LDL.LU R63, [R1+0xdcc] ;  /* 0x000dcc00013f7983 */ /* 0x000f280000300800 */
[----:B------:R-:W-:Y:S04]  /*185d60*/  STS.128 [R2+0x180], R72 ;  /* 0x0001804802007388 */ /* 0x000fe80000000c00 */
[----:B---3--:R-:W-:Y:S04]  /*185d70*/  STS.128 [R2+0x200], R68 ;  /* 0x0002004402007388 */ /* 0x008fe80000000c00 */
[----:B------:R1:W-:Y:S04]  /*185d80*/  STS.128 [R2+0x380], R56 ;  /* 0x0003803802007388 */ /* 0x0003e80000000c00 */
[----:B------:R-:W-:Y:S06]  /*185d90*/  BAR.SYNC.DEFER_BLOCKING 0x0 ;  /* 0x0000000000007b1d */ /* 0x000fec0000010000 */
[----:B-1----:R-:W4:Y:S04]  /*185da0*/  LDL.LU R56, [R1+0xa50] ;  /* 0x000a500001387983 */ /* 0x002f280000300800 */
[----:B------:R-:W4:Y:S04]  /*185db0*/  LDL.LU R57, [R1+0xa54] ;  /* 0x000a540001397983 */ /* 0x000f280000300800 */
[----:B------:R-:W4:Y:S04]  /*185dc0*/  LDL.LU R58, [R1+0xa30] ;  /* 0x000a3000013a7983 */ /* 0x000f280000300800 */
[----:B------:R-:W4:Y:S04]  /*185dd0*/  LDL.LU R59, [R1+0xa34] ;  /* 0x000a3400013b7983 */ /* 0x000f280000300800 */
[----:B------:R-:W1:Y:S04]  /*185de0*/  LDS.128 R72, [R0] ;  /* 0x0000000000487984 */ /* 0x000e680000000c00 */
[----:B------:R-:W1:Y:S04]  /*185df0*/  LDS.128 R68, [R0+0x400] ;  /* 0x0004000000447984 */ /* 0x000e680000000c00 */
[----:B------:R-:W1:Y:S04]  /*185e00*/  LDS.128 R76, [R212] ;  /* 0x00000000d44c7984 */ /* 0x000e680000000c00 */
[----:B-1----:R-:W-:Y:S04]  /*185e10*/  STL.64 [R1+0x100], R72 ;  /* 0x0001004801007387 */ /* 0x002fe80000100a00 */
[----:B------:R-:W-:Y:S04]  /*185e20*/  STL.64 [R1+0x108], R74 ;  /* 0x0001084a01007387 */ /* 0x000fe80000100a00 */
[----:B------:R-:W1:Y:S04]  /*185e30*/  LDS.128 R72, [R212+0x400] ;  /* 0x00040000d4487984 */ /* 0x000e680000000c00 */
[----:B------:R-:W-:Y:S04]  /*185e40*/  STL.64 [R1+0x200], R68 ;  /* 0x0002004401007387 */ /* 0x000fe80000100a00 */
[----:B------:R-:W-:Y:S04]  /*185e50*/  STL.64 [R1+0x208], R70 ;  /* 0x0002084601007387 */ /* 0x000fe80000100a00 */
[----:B------:R-:W1:Y:S04]  /*185e60*/  LDS.128 R68, [R3] ;  /* 0x0000000003447984 */ /* 0x000e680000000c00 */
[----:B------:R-:W-:Y:S04]  /*185e70*/  STL.64 [R1+0x130], R76 ;  /* 0x0001304c01007387 */ /* 0x000fe80000100a00 */
[----:B------:R-:W-:Y:S04]  /*185e80*/  STL.64 [R1+0x138], R78 ;  /* 0x0001384e01007387 */ /* 0x000fe80000100a00 */
[----:B------:R-:W1:Y:S04]  /*185e90*/  LDS.128 R76, [R3+0x400] ;  /* 0x00040000034c7984 */ /* 0x000e680000000c00 */
[----:B-1----:R-:W-:Y:S04]  /*185ea0*/  STL.64 [R1+0x230], R72 ;  /* 0x0002304801007387 */ /* 0x002fe80000100a00 */
[----:B------:R-:W-:Y:S04]  /*185eb0*/  STL.64 [R1+0x238], R74 ;  /* 0x0002384a01007387 */ /* 0x000fe80000100a00 */
[----:B------:R-:W1:Y:S04]  /*185ec0*/  LDS.128 R72, [R252] ;  /* 0x00000000fc487984 */ /* 0x000e680000000c00 */
[----:B------:R-:W-:Y:S04]  /*185ed0*/  STL.64 [R1+0x170], R68 ;  /* 0x0001704401007387 */ /* 0x000fe80000100a00 */
[----:B------:R-:W-:Y:S04]  /*185ee0*/  STL.64 [R1+0x178], R70 ;  /* 0x0001784601007387 */ /* 0x000fe80000100a00 */
[----:B------:R-:W1:Y:S04]  /*185ef0*/  LDS.128 R68, [R252+0x400] ;  /* 0x00040000fc447984 */ /* 0x000e680000000c00 */
[----:B------:R-:W-:Y:S06]  /*185f00*/  BAR.SYNC.DEFER_BLOCKING 0x0 ;  /* 0x0000000000007b1d */ /* 0x000fec0000010000 */
[----:B------:R-:W-:Y:S04]  /*185f10*/  STL.64 [R1+0x270], R76 ;  /* 0x0002704c01007387 */ /* 0x000fe80000100a00 */
[----:B------:R-:W-:Y:S04]  /*185f20*/  STL.64 [R1+0x278], R78 ;  /* 0x0002784e01007387 */ /* 0x000fe80000100a00 */
[----:B-1----:R1:W-:Y:S04]  /*185f30*/  STL.64 [R1+0x1d0], R72 ;  /* 0x0001d04801007387 */ /* 0x0023e80000100a00 */
[----:B------:R1:W-:Y:S04]  /*185f40*/  STL.64 [R1+0x1d8], R74 ;  /* 0x0001d84a01007387 */ /* 0x0003e80000100a00 */
[----:B------:R1:W-:Y:S04]  /*185f50*/  STL.64 [R1+0x2a0], R68 ;  /* 0x0002a04401007387 */ /* 0x0003e80000100a00 */
[----:B------:R1:W-:Y:S04]  /*185f60*/  STL.64 [R1+0x2a8], R70 ;  /* 0x0002a84601007387 */ /* 0x0003e80000100a00 */
[----:B-1----:R-:W3:Y:S04]  /*185f70*/  LDL.LU R72, [R1+0xa58] ;  /* 0x000a580001487983 */ /* 0x002ee80000300800 */
[----:B------:R-:W3:Y:S04]  /*185f80*/  LDL.LU R73, [R1+0xa5c] ;  /* 0x000a5c0001497983 */ /* 0x000ee80000300800 */
[----:B------:R-:W3:Y:S04]  /*185f90*/  LDL.LU R74, [R1+0xa38] ;  /* 0x000a3800014a7983 */ /* 0x000ee80000300800 */
[----:B------:R-:W3:Y:S04]  /*185fa0*/  LDL.LU R75, [R1+0xa3c] ;  /* 0x000a3c00014b7983 */ /* 0x000ee80000300800 */
[----:B------:R-:W3:Y:S04]  /*185fb0*/  LDL.LU R68, [R1+0x2320] ;  /* 0x0023200001447983 */ /* 0x000ee80000300800 */
[----:B------:R-:W3:Y:S04]  /*185fc0*/  LDL.LU R69, [R1+0x2324] ;  /* 0x0023240001457983 */ /* 0x000ee80000300800 */
[----:B------:R-:W3:Y:S04]  /*185fd0*/  LDL.LU R70, [R1+0xa40] ;  /* 0x000a400001467983 */ /* 0x000ee80000300800 */
[----:B------:R-:W3:Y:S04]  /*185fe0*/  LDL.LU R71, [R1+0xa44] ;  /* 0x000a440001477983 */ /* 0x000ee80000300800 */
[----:B--2---:R1:W-:Y:S04]  /*185ff0*/  STS.128 [R2], R64 ;  /* 0x0000004002007388 */ /* 0x0043e80000000c00 */
        /* <DEDUP_REMOVED lines=24> */
[----:B---3--:R-:W-:Y:S04]  /*186180*/  STS.128 [R2+0x180], R72 ;  /* 0x0001804802007388 */ /* 0x008fe80000000c00 */
[----:B------:R-:W-:Y:S04]  /*186190*/  STS.128 [R2+0x200], R68 ;  /* 0x0002004402007388 */ /* 0x000fe80000000c00 */
[----:B------:R1:W-:Y:S04]  /*1861a0*/  STS.128 [R2+0x380], R56 ;  /* 0x0003803802007388 */ /* 0x0003e80000000c00 */
[----:B------:R-:W-:Y:S06]  /*1861b0*/  BAR.SYNC.DEFER_BLOCKING 0x0 ;  /* 0x0000000000007b1d */ /* 0x000fec0000010000 */
[----:B-1----:R-:W4:Y:S04]  /*1861c0*/  LDL.LU R56, [R1+0x10] ;  /* 0x0000100001387983 */ /* 0x002f280000300800 */
[----:B------:R-:W4:Y:S04]  /*1861d0*/  LDL.LU R57, [R1+0x14] ;  /* 0x0000140001397983 */ /* 0x000f280000300800 */
[----:B------:R-:W4:Y:S04]  /*1861e0*/  LDL.LU R58, [R1] ;  /* 0x00000000013a7983 */ /* 0x000f280000300800 */
        /* <DEDUP_REMOVED lines=253> */
[----:B-1----:R-:W2:Y:S04]  /*1871c0*/  LDL.LU R60, [R1+0x2138] ;  /* 0x00213800013c7983 */ /* 0x002ea80000300800 */
[----:B------:R-:W2:Y:S04]  /*1871d0*/  LDL.LU R61, [R1+0x213c] ;  /* 0x00213c00013d7983 */ /* 0x000ea80000300800 */
[----:B------:R-:W2:Y:S04]  /*1871e0*/  LDL.LU R62, [R1+0x2128] ;  /* 0x00212800013e7983 */ /* 0x000ea80000300800 */
[----:B------:R-:W2:Y:S04]  /*1871f0*/  LDL.LU R63, [R1+0x212c] ;  /* 0x00212c00013f7983 */ /* 0x000ea80000300800 */
[----:B---3--:R-:W-:Y:S04]  /*187200*/  STS.128 [R2+0x180], R72 ;  /* 0x0001804802007388 */ /* 0x008fe80000000c00 */
[----:B------:R-:W-:Y:S04]  /*187210*/  STS.128 [R2+0x200], R68 ;  /* 0x0002004402007388 */ /* 0x000fe80000000c00 */
[----:B------:R-:W-:Y:S04]  /*187220*/  STS.128 [R2+0x380], R56 ;  /* 0x0003803802007388 */ /* 0x000fe80000000c00 */
[----:B------:R-:W-:Y:S06]  /*187230*/  BAR.SYNC.DEFER_BLOCKING 0x0 ;  /* 0x0000000000007b1d */ /* 0x000fec0000010000 */
        /* <DEDUP_REMOVED lines=11> */
[----:B------:R-:W3:Y:S04]  /*1872f0*/  LDS.128 R76, [R3+0x400] ;  /* 0x00040000034c7984 */ /* 0x000ee80000000c00 */
[----:B-1----:R-:W-:Y:S04]  /*187300*/  STL.64 [R1+0x3e0], R72 ;  /* 0x0003e04801007387 */ /* 0x002fe80000100a00 */
[----:B------:R-:W-:Y:S04]  /*187310*/  STL.64 [R1+0x3e8], R74 ;  /* 0x0003e84a01007387 */ /* 0x000fe80000100a00 */
[----:B------:R-:W1:Y:S04]  /*187320*/  LDS.128 R72, [R252] ;  /* 0x00000000fc487984 */ /* 0x000e680000000c00 */
[----:B---3--:R-:W-:Y:S04]  /*187330*/  STL.64 [R1+0x330], R68 ;  /* 0x0003304401007387 */ /* 0x008fe80000100a00 */
[----:B------:R-:W-:Y:S04]  /*187340*/  STL.64 [R1+0x338], R70 ;  /* 0x0003384601007387 */ /* 0x000fe80000100a00 */
[----:B------:R-:W3:Y:S04]  /*187350*/  LDS.128 R68, [R252+0x400] ;  /* 0x00040000fc447984 */ /* 0x000ee80000000c00 */
[----:B------:R-:W-:Y:S06]  /*187360*/  BAR.SYNC.DEFER_BLOCKING 0x0 ;  /* 0x0000000000007b1d */ /* 0x000fec0000010000 */
[----:B------:R-:W-:Y:S04]  /*187370*/  STL.64 [R1+0x510], R76 ;  /* 0x0005104c01007387 */ /* 0x000fe80000100a00 */
[----:B------:R-:W-:Y:S04]  /*187380*/  STL.64 [R1+0x518], R78 ;  /* 0x0005184e01007387 */ /* 0x000fe80000100a00 */
[----:B-1----:R-:W-:Y:S04]  /*187390*/  STL.64 [R1+0x360], R72 ;  /* 0x0003604801007387 */ /* 0x002fe80000100a00 */
[----:B------:R-:W-:Y:S04]  /*1873a0*/  STL.64 [R1+0x368], R74 ;  /* 0x0003684a01007387 */ /* 0x000fe80000100a00 */
[----:B---3--:R1:W-:Y:S04]  /*1873b0*/  STL.64 [R1+0x530], R68 ;  /* 0x0005304401007387 */ /* 0x0083e80000100a00 */
[----:B------:R3:W-:Y:S04]  /*1873c0*/  STL.64 [R1+0x538], R70 ;  /* 0x0005384601007387 */ /* 0x0007e80000100a00 */
[----:B-1----:R-:W4:Y:S04]  /*1873d0*/  LDL.LU R68, [R1+0x1eb0] ;  /* 0x001eb00001447983 */ /* 0x002f280000300800 */
[----:B------:R-:W4:Y:S04]  /*1873e0*/  LDL.LU R69, [R1+0x1eb4] ;  /* 0x001eb40001457983 */ /* 0x000f280000300800 */
[----:B---3--:R-:W4:Y:S04]  /*1873f0*/  LDL.LU R70, [R1+0x1ea0] ;  /* 0x001ea00001467983 */ /* 0x008f280000300800 */
[----:B------:R-:W4:Y:S04]  /*187400*/  LDL.LU R71, [R1+0x1ea4] ;  /* 0x001ea40001477983 */ /* 0x000f280000300800 */
[----:B--2---:R1:W-:Y:S04]  /*187410*/  STS.128 [R2], R64 ;  /* 0x0000004002007388 */ /* 0x0043e80000000c00 */
[----:B-1----:R-:W2:Y:S04]  /*187420*/  LDL.LU R64, [R1+0x1eb8] ;  /* 0x001eb80001407983 */ /* 0x002ea80000300800 */
[----:B------:R-:W2:Y:S04]  /*187430*/  LDL.LU R65, [R1+0x1ebc] ;  /* 0x001ebc0001417983 */ /* 0x000ea80000300800 */
[----:B------:R-:W2:Y:S04]  /*187440*/  LDL.LU R66, [R1+0x1ea8] ;  /* 0x001ea80001427983 */ /* 0x000ea80000300800 */
[----:B------:R1:W-:Y:S04]  /*187450*/  STS.128 [R2+0x80], R60 ;  /* 0x0000803c02007388 */ /* 0x0003e80000000c00 */
[----:B------:R-:W2:Y:S04]  /*187460*/  LDL.LU R67, [R1+0x1eac] ;  /* 0x001eac0001437983 */ /* 0x000ea80000300800 */
[----:B-1----:R-:W3:Y:S04]  /*187470*/  LDL.LU R60, [R1+0x1cf0] ;  /* 0x001cf000013c7983 */ /* 0x002ee80000300800 */
[----:B------:R-:W3:Y:S04]  /*187480*/  LDL.LU R61, [R1+0x1cf4] ;  /* 0x001cf400013d7983 */ /* 0x000ee80000300800 */
[----:B------:R-:W3:Y:S04]  /*187490*/  LDL.LU R62, [R1+0x1cb0] ;  /* 0x001cb000013e7983 */ /* 0x000ee80000300800 */
[----:B------:R-:W3:Y:S01]  /*1874a0*/  LDL.LU R63, [R1+0x1cb4] ;  /* 0x001cb400013f7983 */ /* 0x000ee20000300800 */
[----:B------:R-:W-:Y:S01]  /*1874b0*/  MOV R56, R248 ;  /* 0x000000f800387202 */ /* 0x000fe20000000f00 */
[----:B------:R-:W-:Y:S01]  /*1874c0*/  IMAD.MOV.U32 R57, RZ, RZ, R249 ;  /* 0x000000ffff397224 */ /* 0x000fe200078e00f9 */
[----:B------:R-:W-:Y:S01]  /*1874d0*/  MOV R58, R244 ;  /* 0x000000f4003a7202 */ /* 0x000fe20000000f00 */
[----:B------:R-:W-:-:S05]  /*1874e0*/  IMAD.MOV.U32 R59, RZ, RZ, R245 ;  /* 0x000000ffff3b7224 */ /* 0x000fca00078e00f5 */
[----:B------:R1:W-:Y:S04]  /*1874f0*/  STS.128 [R2+0x100], R56 ;  /* 0x0001003802007388 */ /* 0x0003e80000000c00 */
[----:B-1----:R-:W4:Y:S04]  /*187500*/  LDL.LU R56, [R1+0x1cf8] ;  /* 0x001cf80001387983 */ /* 0x002f280000300800 */
[----:B------:R-:W4:Y:S04]  /*187510*/  LDL.LU R57, [R1+0x1cfc] ;  /* 0x001cfc0001397983 */ /* 0x000f280000300800 */
[----:B------:R-:W4:Y:S04]  /*187520*/  LDL.LU R58, [R1+0x1cb8] ;  /* 0x001cb800013a7983 */ /* 0x000f280000300800 */
[----:B------:R-:W4:Y:S01]  /*187530*/  LDL.LU R59, [R1+0x1cbc] ;  /* 0x001cbc00013b7983 */ /* 0x000f220000300800 */
[----:B------:R-:W-:Y:S01]  /*187540*/  MOV R244, R250 ;  /* 0x000000fa00f47202 */ /* 0x000fe20000000f00 */
[----:B------:R-:W-:-:S05]  /*187550*/  IMAD.MOV.U32 R245, RZ, RZ, R251 ;  /* 0x000000fffff57224 */ /* 0x000fca00078e00fb */
[----:B------:R-:W-:Y:S04]  /*187560*/  STS.128 [R2+0x180], R244 ;  /* 0x000180f402007388 */ /* 0x000fe80000000c00 */
[----:B--2---:R1:W-:Y:S04]  /*187570*/  STS.128 [R2+0x280], R64 ;  /* 0x0002804002007388 */ /* 0x0043e80000000c00 */
[----:B-1----:R-:W2:Y:S04]  /*187580*/  LDL.LU R64, [R1+0x2c50] ;  /* 0x002c500001407983 */ /* 0x002ea80000300800 */
[----:B------:R-:W2:Y:S04]  /*187590*/  LDL.LU R65, [R1+0x2c54] ;  /* 0x002c540001417983 */ /* 0x000ea80000300800 */
[----:B------:R-:W2:Y:S04]  /*1875a0*/  LDL.LU R66, [R1+0x2c40] ;  /* 0x002c400001427983 */ /* 0x000ea80000300800 */
[----:B---3--:R1:W-:Y:S04]  /*1875b0*/  STS.128 [R2+0x300], R60 ;  /* 0x0003003c02007388 */ /* 0x0083e80000000c00 */
[----:B------:R-:W2:Y:S04]  /*1875c0*/  LDL.LU R67, [R1+0x2c44] ;  /* 0x002c440001437983 */ /* 0x000ea80000300800 */
[----:B-1----:R-:W3:Y:S04]  /*1875d0*/  LDL.LU R60, [R1+0x2c58] ;  /* 0x002c5800013c7983 */ /* 0x002ee80000300800 */
[----:B------:R-:W3:Y:S04]  /*1875e0*/  LDL.LU R61, [R1+0x2c5c] ;  /* 0x002c5c00013d7983 */ /* 0x000ee80000300800 */
[----:B------:R-:W3:Y:S04]  /*1875f0*/  LDL.LU R62, [R1+0x2c48] ;  /* 0x002c4800013e7983 */ /* 0x000ee80000300800 */
[----:B------:R-:W3:Y:S04]  /*187600*/  LDL.LU R63, [R1+0x2c4c] ;  /* 0x002c4c00013f7983 */ /* 0x000ee80000300800 */
[----:B----4-:R-:W-:Y:S04]  /*187610*/  STS.128 [R2+0x200], R68 ;  /* 0x0002004402007388 */ /* 0x010fe80000000c00 */
[----:B------:R1:W-:Y:S04]  /*187620*/  STS.128 [R2+0x380], R56 ;  /* 0x0003803802007388 */ /* 0x0003e80000000c00 */
[----:B------:R-:W-:Y:S06]  /*187630*/  BAR.SYNC.DEFER_BLOCKING 0x0 ;  /* 0x0000000000007b1d */ /* 0x000fec0000010000 */
[----:B-1----:R-:W3:Y:S04]  /*187640*/  LDL.LU R56, [R1+0x5a0] ;  /* 0x0005a00001387983 */ /* 0x002ee80000300800 */
[----:B------:R-:W3:Y:S04]  /*187650*/  LDL.LU R57, [R1+0x5a4] ;  /* 0x0005a40001397983 */ /* 0x000ee80000300800 */
[----:B------:R-:W3:Y:S04]  /*187660*/  LDL.LU R58, [R1+0x590] ;  /* 0x00059000013a7983 */ /* 0x000ee80000300800 */
[----:B------:R-:W3:Y:S04]  /*187670*/  LDL.LU R59, [R1+0x594] ;  /* 0x00059400013b7983 */ /* 0x000ee80000300800 */
        /* <DEDUP_REMOVED lines=33> */
[----:B--2---:R1:W-:Y:S04]  /*187890*/  STS.128 [R2], R64 ;  /* 0x0000004002007388 */ /* 0x0043e80000000c00 */
        /* <DEDUP_REMOVED lines=9> */
[----:B------:R1:W-:Y:S04]  /*187930*/  STS.128 [R2+0x100], R56 ;  /* 0x0001003802007388 */ /* 0x0003e80000000c00 */
[----:B-1----:R-:W4:Y:S04]  /*187940*/  LDL.LU R56, [R1+0x4f8] ;  /* 0x0004f80001387983 */ /* 0x002f280000300800 */
[----:B------:R-:W4:Y:S04]  /*187950*/  LDL.LU R57, [R1+0x4fc] ;  /* 0x0004fc0001397983 */ /* 0x000f280000300800 */
[----:B------:R-:W4:Y:S04]  /*187960*/  LDL.LU R58, [R1+0x4e8] ;  /* 0x0004e800013a7983 */ /* 0x000f280000300800 */
[----:B------:R-:W4:Y:S04]  /*187970*/  LDL.LU R59, [R1+0x4ec] ;  /* 0x0004ec00013b7983 */ /* 0x000f280000300800 */
        /* <DEDUP_REMOVED lines=11> */
[----:B------:R-:W-:Y:S04]  /*187a30*/  STS.128 [R2+0x200], R68 ;  /* 0x0002004402007388 */ /* 0x000fe80000000c00 */
        /* <DEDUP_REMOVED lines=126> */
[----:B-1----:R-:W2:Y:S04]  /*188220*/  LDL.LU R60, [R1+0x2118] ;  /* 0x00211800013c7983 */ /* 0x002ea80000300800 */
[----:B------:R-:W2:Y:S04]  /*188230*/  LDL.LU R61, [R1+0x211c] ;  /* 0x00211c00013d7983 */ /* 0x000ea80000300800 */
[----:B------:R-:W2:Y:S04]  /*188240*/  LDL.LU R62, [R1+0x2108] ;  /* 0x00210800013e7983 */ /* 0x000ea80000300800 */
[----:B------:R-:W2:Y:S04]  /*188250*/  LDL.LU R63, [R1+0x210c] ;  /* 0x00210c00013f7983 */ /* 0x000ea80000300800 */
[----:B----4-:R-:W-:Y:S04]  /*188260*/  STS.128 [R2+0x180], R72 ;  /* 0x0001804802007388 */ /* 0x010fe80000000c00 */
[----:B------:R-:W-:Y:S04]  /*188270*/  STS.128 [R2+0x200], R68 ;  /* 0x0002004402007388 */ /* 0x000fe80000000c00 */
[----:B------:R-:W-:Y:S04]  /*188280*/  STS.128 [R2+0x380], R56 ;  /* 0x0003803802007388 */ /* 0x000fe80000000c00 */
[----:B------:R-:W-:Y:S06]  /*188290*/  BAR.SYNC.DEFER_BLOCKING 0x0 ;  /* 0x0000000000007b1d */ /* 0x000fec0000010000 */
[----:B------:R-:W1:Y:S04]  /*1882a0*/  LDS.128 R72, [R0] ;  /* 0x0000000000487984 */ /* 0x000e680000000c00 */
[----:B------:R-:W4:Y:S04]  /*1882b0*/  LDS.128 R68, [R0+0x400] ;  /* 0x0004000000447984 */ /* 0x000f280000000c00 */
[----:B------:R-:W4:Y:S04]  /*1882c0*/  LDS.128 R76, [R212] ;  /* 0x00000000d44c7984 */ /* 0x000f280000000c00 */
[----:B-1----:R-:W-:Y:S04]  /*1882d0*/  STL.64 [R1+0x4f0], R72 ;  /* 0x0004f04801007387 */ /* 0x002fe80000100a00 */
[----:B------:R-:W-:Y:S04]  /*1882e0*/  STL.64 [R1+0x4f8], R74 ;  /* 0x0004f84a01007387 */ /* 0x000fe80000100a00 */
[----:B------:R-:W1:Y:S04]  /*1882f0*/  LDS.128 R72, [R212+0x400] ;  /* 0x00040000d4487984 */ /* 0x000e680000000c00 */
[----:B----4-:R-:W-:Y:S04]  /*188300*/  STL.64 [R1+0x7b0], R68 ;  /* 0x0007b04401007387 */ /* 0x010fe80000100a00 */
[----:B------:R-:W-:Y:S04]  /*188310*/  STL.64 [R1+0x7b8], R70 ;  /* 0x0007b84601007387 */ /* 0x000fe80000100a00 */
[----:B------:R-:W4:Y:S04]  /*188320*/  LDS.128 R68, [R3] ;  /* 0x0000000003447984 */ /* 0x000f280000000c00 */
[----:B------:R-:W-:Y:S04]  /*188330*/  STL.64 [R1+0x5a0], R76 ;  /* 0x0005a04c01007387 */ /* 0x000fe80000100a00 */
[----:B------:R-:W-:Y:S04]  /*188340*/  STL.64 [R1+0x5a8], R78 ;  /* 0x0005a84e01007387 */ /* 0x000fe80000100a00 */
[----:B------:R-:W4:Y:S04]  /*188350*/  LDS.128 R76, [R3+0x400] ;  /* 0x00040000034c7984 */ /* 0x000f280000000c00 */
[----:B-1----:R-:W-:Y:S04]  /*188360*/  STL.64 [R1+0x810], R72 ;  /* 0x0008104801007387 */ /* 0x002fe80000100a00 */
[----:B------:R-:W-:Y:S04]  /*188370*/  STL.64 [R1+0x818], R74 ;  /* 0x0008184a01007387 */ /* 0x000fe80000100a00 */
[----:B------:R-:W1:Y:S04]  /*188380*/  LDS.128 R72, [R252] ;  /* 0x00000000fc487984 */ /* 0x000e680000000c00 */
[----:B----4-:R-:W-:Y:S04]  /*188390*/  STL.64 [R1+0x650], R68 ;  /* 0x0006504401007387 */ /* 0x010fe80000100a00 */
[----:B------:R-:W-:Y:S04]  /*1883a0*/  STL.64 [R1+0x658], R70 ;  /* 0x0006584601007387 */ /* 0x000fe80000100a00 */
[----:B------:R-:W4:Y:S04]  /*1883b0*/  LDS.128 R68, [R252+0x400] ;  /* 0x00040000fc447984 */ /* 0x000f280000000c00 */
[----:B------:R-:W-:Y:S06]  /*1883c0*/  BAR.SYNC.DEFER_BLOCKING 0x0 ;  /* 0x0000000000007b1d */ /* 0x000fec0000010000 */
[----:B------:R-:W-:Y:S04]  /*1883d0*/  STL.64 [R1+0x9a0], R76 ;  /* 0x0009a04c01007387 */ /* 0x000fe80000100a00 */
[----:B------:R-:W-:Y:S04]  /*1883e0*/  STL.64 [R1+0x9a8], R78 ;  /* 0x0009a84e01007387 */ /* 0x000fe80000100a00 */
[----:B-1----:R-:W-:Y:S04]  /*1883f0*/  STL.64 [R1+0x680], R72 ;  /* 0x0006804801007387 */ /* 0x002fe80000100a00 */
[----:B------:R-:W-:Y:S04]  /*188400*/  STL.64 [R1+0x688], R74 ;  /* 0x0006884a01007387 */ /* 0x000fe80000100a00 */
[----:B----4-:R1:W-:Y:S04]  /*188410*/  STL.64 [R1+0x9c0], R68 ;  /* 0x0009c04401007387 */ /* 0x0103e80000100a00 */
[----:B------:R4:W-:Y:S04]  /*188420*/  STL.64 [R1+0x9c8], R70 ;  /* 0x0009c84601007387 */ /* 0x0009e80000100a00 */
[----:B-1----:R-:W3:Y:S04]  /*188430*/  LDL.LU R68, [R1+0x1e90] ;  /* 0x001e900001447983 */ /* 0x002ee80000300800 */
[----:B------:R-:W3:Y:S04]  /*188440*/  LDL.LU R69, [R1+0x1e94] ;  /* 0x001e940001457983 */ /* 0x000ee80000300800 */
[----:B----4-:R-:W3:Y:S04]  /*188450*/  LDL.LU R70, [R1+0x1e80] ;  /* 0x001e800001467983 */ /* 0x010ee80000300800 */
[----:B------:R-:W3:Y:S04]  /*188460*/  LDL.LU R71, [R1+0x1e84] ;  /* 0x001e840001477983 */ /* 0x000ee80000300800 */
[----:B--2---:R1:W-:Y:S04]  /*188470*/  STS.128 [R2], R64 ;  /* 0x0000004002007388 */ /* 0x0043e80000000c00 */
[----:B-1----:R-:W2:Y:S04]  /*188480*/  LDL.LU R64, [R1+0x1e98] ;  /* 0x001e980001407983 */ /* 0x002ea80000300800 */
[----:B------:R-:W2:Y:S04]  /*188490*/  LDL.LU R65, [R1+0x1e9c] ;  /* 0x001e9c0001417983 */ /* 0x000ea80000300800 */
[----:B------:R-:W2:Y:S04]  /*1884a0*/  LDL.LU R66, [R1+0x1e88] ;  /* 0x001e880001427983 */ /* 0x000ea80000300800 */
[----:B------:R1:W-:Y:S04]  /*1884b0*/  STS.128 [R2+0x80], R60 ;  /* 0x0000803c02007388 */ /* 0x0003e80000000c00 */
[----:B------:R-:W2:Y:S04]  /*1884c0*/  LDL.LU R67, [R1+0x1e8c] ;  /* 0x001e8c0001437983 */ /* 0x000ea80000300800 */
[----:B-1----:R-:W4:Y:S04]  /*1884d0*/  LDL.LU R60, [R1+0x1c90] ;  /* 0x001c9000013c7983 */ /* 0x002f280000300800 */
[----:B------:R-:W4:Y:S04]  /*1884e0*/  LDL.LU R61, [R1+0x1c94] ;  /* 0x001c9400013d7983 */ /* 0x000f280000300800 */
[----:B------:R-:W4:Y:S04]  /*1884f0*/  LDL.LU R62, [R1+0x1c70] ;  /* 0x001c7000013e7983 */ /* 0x000f280000300800 */
[----:B------:R-:W4:Y:S01]  /*188500*/  LDL.LU R63, [R1+0x1c74] ;  /* 0x001c7400013f7983 */ /* 0x000f220000300800 */
[----:B------:R-:W-:Y:S01]  /*188510*/  MOV R56, R240 ;  /* 0x000000f000387202 */ /* 0x000fe20000000f00 */
[----:B------:R-:W-:Y:S01]  /*188520*/  IMAD.MOV.U32 R57, RZ, RZ, R241 ;  /* 0x000000ffff397224 */ /* 0x000fe200078e00f1 */
[----:B------:R-:W-:Y:S01]  /*188530*/  MOV R58, R236 ;  /* 0x000000ec003a7202 */ /* 0x000fe20000000f00 */
[----:B------:R-:W-:-:S05]  /*188540*/  IMAD.MOV.U32 R59, RZ, RZ, R237 ;  /* 0x000000ffff3b7224 */ /* 0x000fca00078e00ed */
[----:B------:R1:W-:Y:S04]  /*188550*/  STS.128 [R2+0x100], R56 ;  /* 0x0001003802007388 */ /* 0x0003e80000000c00 */
[----:B-1----:R-:W3:Y:S04]  /*188560*/  LDL.LU R56, [R1+0x1c98] ;  /* 0x001c980001387983 */ /* 0x002ee80000300800 */
[----:B------:R-:W3:Y:S04]  /*188570*/  LDL.LU R57, [R1+0x1c9c] ;  /* 0x001c9c0001397983 */ /* 0x000ee80000300800 */
[----:B------:R-:W3:Y:S04]  /*188580*/  LDL.LU R58, [R1+0x1c78] ;  /* 0x001c7800013a7983 */ /* 0x000ee80000300800 */
[----:B------:R-:W3:Y:S01]  /*188590*/  LDL.LU R59, [R1+0x1c7c] ;  /* 0x001c7c00013b7983 */ /* 0x000ee20000300800 */
[----:B------:R-:W-:Y:S01]  /*1885a0*/  MOV R236, R242 ;  /* 0x000000f200ec7202 */ /* 0x000fe20000000f00 */
[----:B------:R-:W-:-:S05]  /*1885b0*/  IMAD.MOV.U32 R237, RZ, RZ, R243 ;  /* 0x000000ffffed7224 */ /* 0x000fca00078e00f3 */
[----:B------:R-:W-:Y:S04]  /*1885c0*/  STS.128 [R2+0x180], R236 ;  /* 0x000180ec02007388 */ /* 0x000fe80000000c00 */
        /* <DEDUP_REMOVED lines=234> */
[----:B---3--:R-:W-:Y:S04]  /*189470*/  STL.64 [R1+0xd70], R68 ;  /* 0x000d704401007387 */ /* 0x008fe80000100a00 */
[----:B------:R-:W-:Y:S04]  /*189480*/  STL.64 [R1+0xd78], R70 ;  /* 0x000d784601007387 */ /* 0x000fe80000100a00 */
[----:B--2---:R1:W-:Y:S04]  /*189490*/  STS.128 [R2], R64 ;  /* 0x0000004002007388 */ /* 0x0043e80000000c00 */
[----:B-1----:R-:W2:Y:S04]  /*1894a0*/  LDL.LU R64, [R1+0x1e70] ;  /* 0x001e700001407983 */ /* 0x002ea80000300800 */
[----:B------:R-:W2:Y:S04]  /*1894b0*/  LDL.LU R65, [R1+0x1e74] ;  /* 0x001e740001417983 */ /* 0x000ea80000300800 */
[----:B------:R-:W2:Y:S04]  /*1894c0*/  LDL.LU R66, [R1+0x1e60] ;  /* 0x001e600001427983 */ /* 0x000ea80000300800 */
[----:B----4-:R1:W-:Y:S04]  /*1894d0*/  STS.128 [R2+0x80], R60 ;  /* 0x0000803c02007388 */ /* 0x0103e80000000c00 */
        /* <DEDUP_REMOVED lines=10> */
[----:B-1----:R-:W4:Y:S01]  /*189580*/  LDL.LU R56, [R1+0x1bf0] ;  /* 0x001bf00001387983 */ /* 0x002f220000300800 */
[----:B------:R-:W-:-:S03]  /*189590*/  MOV R58, R52 ;  /* 0x00000034003a7202 */ /* 0x000fc60000000f00 */
[----:B------:R-:W4:Y:S01]  /*1895a0*/  LDL.LU R57, [R1+0x1bf4] ;  /* 0x001bf40001397983 */ /* 0x000f220000300800 */
[----:B------:R-:W-:-:S03]  /*1895b0*/  IMAD.MOV.U32 R59, RZ, RZ, R53 ;  /* 0x000000ffff3b7224 */ /* 0x000fc600078e0035 */
[----:B------:R-:W2:Y:S04]  /*1895c0*/  LDL.LU R52, [R1+0x1bf8] ;  /* 0x001bf80001347983 */ /* 0x000ea80000300800 */
[----:B------:R-:W2:Y:S01]  /*1895d0*/  LDL.LU R53, [R1+0x1bfc] ;  /* 0x001bfc0001357983 */ /* 0x000ea20000300800 */
[----:B------:R-:W-:Y:S01]  /*1895e0*/  MOV R228, R234 ;  /* 0x000000ea00e47202 */ /* 0x000fe20000000f00 */
[----:B------:R-:W-:-:S05]  /*1895f0*/  IMAD.MOV.U32 R229, RZ, RZ, R235 ;  /* 0x000000ffffe57224 */ /* 0x000fca00078e00eb */
[----:B------:R-:W-:Y:S04]  /*189600*/  STS.128 [R2+0x180], R228 ;  /* 0x000180e402007388 */ /* 0x000fe80000000c00 */
[----:B---3--:R1:W-:Y:S04]  /*189610*/  STS.128 [R2+0x280], R60 ;  /* 0x0002803c02007388 */ /* 0x0083e80000000c00 */
[----:B-1----:R-:W3:Y:S04]  /*189620*/  LDL.LU R60, [R1+0x2c10] ;  /* 0x002c1000013c7983 */ /* 0x002ee80000300800 */
[----:B------:R-:W3:Y:S04]  /*189630*/  LDL.LU R61, [R1+0x2c14] ;  /* 0x002c1400013d7983 */ /* 0x000ee80000300800 */
[----:B------:R-:W3:Y:S04]  /*189640*/  LDL.LU R62, [R1+0x2c00] ;  /* 0x002c0000013e7983 */ /* 0x000ee80000300800 */
[----:B------:R-:W3:Y:S04]  /*189650*/  LDL.LU R63, [R1+0x2c04] ;  /* 0x002c0400013f7983 */ /* 0x000ee80000300800 */
[----:B----4-:R1:W-:Y:S04]  /*189660*/  STS.128 [R2+0x300], R56 ;  /* 0x0003003802007388 */ /* 0x0103e80000000c00 */
[----:B--2---:R-:W-:Y:S04]  /*189670*/  STS.128 [R2+0x200], R64 ;  /* 0x0002004002007388 */ /* 0x004fe80000000c00 */
[----:B------:R2:W-:Y:S04]  /*189680*/  STS.128 [R2+0x380], R52 ;  /* 0x0003803402007388 */ /* 0x0005e80000000c00 */
[----:B------:R-:W-:Y:S06]  /*189690*/  BAR.SYNC.DEFER_BLOCKING 0x0 ;  /* 0x0000000000007b1d */ /* 0x000fec0000010000 */
[----:B-1----:R-:W4:Y:S04]  /*1896a0*/  LDL.LU R56, [R1+0x2c18] ;  /* 0x002c180001387983 */ /* 0x002f280000300800 */
[----:B------:R-:W4:Y:S04]  /*1896b0*/  LDL.LU R57, [R1+0x2c1c] ;  /* 0x002c1c0001397983 */ /* 0x000f280000300800 */
[----:B------:R-:W4:Y:S04]  /*1896c0*/  LDL.LU R58, [R1+0x2c08] ;  /* 0x002c0800013a7983 */ /* 0x000f280000300800 */
[----:B------:R-:W4:Y:S04]  /*1896d0*/  LDL.LU R59, [R1+0x2c0c] ;  /* 0x002c0c00013b7983 */ /* 0x000f280000300800 */
[----:B--2---:R-:W4:Y:S04]  /*1896e0*/  LDL.LU R52, [R1+0x560] ;  /* 0x0005600001347983 */ /* 0x004f280000300800 */
        /* <DEDUP_REMOVED lines=36> */
[----:B---3--:R1:W-:Y:S04]  /*189930*/  STS.128 [R2], R60 ;  /* 0x0000003c02007388 */ /* 0x0083e80000000c00 */
[----:B-1----:R-:W3:Y:S04]  /*189940*/  LDL.LU R60, [R1+0x17f8] ;  /* 0x0017f800013c7983 */ /* 0x002ee80000300800 */
[----:B------:R-:W3:Y:S04]  /*189950*/  LDL.LU R61, [R1+0x17fc] ;  /* 0x0017fc00013d7983 */ /* 0x000ee80000300800 */
[----:B------:R-:W3:Y:S04]  /*189960*/  LDL.LU R62, [R1+0x17e8] ;  /* 0x0017e800013e7983 */ /* 0x000ee80000300800 */
[----:B------:R-:W3:Y:S04]  /*189970*/  LDL.LU R63, [R1+0x17ec] ;  /* 0x0017ec00013f7983 */ /* 0x000ee80000300800 */
[----:B----4-:R1:W-:Y:S04]  /*189980*/  STS.128 [R2+0x80], R56 ;  /* 0x0000803802007388 */ /* 0x0103e80000000c00 */
[----:B-1----:R-:W4:Y:S04]  /*189990*/  LDL.LU R56, [R1+0x4a0] ;  /* 0x0004a00001387983 */ /* 0x002f280000300800 */
[----:B------:R-:W4:Y:S04]  /*1899a0*/  LDL.LU R57, [R1+0x4a4] ;  /* 0x0004a40001397983 */ /* 0x000f280000300800 */
[----:B------:R-:W4:Y:S04]  /*1899b0*/  LDL.LU R58, [R1+0x2950] ;  /* 0x00295000013a7983 */ /* 0x000f280000300800 */
[----:B------:R1:W-:Y:S04]  /*1899c0*/  STS.128 [R2+0x100], R52 ;  /* 0x0001003402007388 */ /* 0x0003e80000000c00 */
[----:B------:R-:W4:Y:S04]  /*1899d0*/  LDL.LU R59, [R1+0x2954] ;  /* 0x00295400013b7983 */ /* 0x000f280000300800 */
[----:B-1----:R-:W4:Y:S04]  /*1899e0*/  LDL.LU R52, [R1+0x4a8] ;  /* 0x0004a80001347983 */ /* 0x002f280000300800 */
[----:B------:R-:W4:Y:S04]  /*1899f0*/  LDL.LU R53, [R1+0x4ac] ;  /* 0x0004ac0001357983 */ /* 0x000f280000300800 */
[----:B------:R-:W4:Y:S04]  /*189a00*/  LDL.LU R54, [R1+0x2958] ;  /* 0x0029580001367983 */ /* 0x000f280000300800 */
[----:B------:R-:W4:Y:S04]  /*189a10*/  LDL.LU R55, [R1+0x295c] ;  /* 0x00295c0001377983 */ /* 0x000f280000300800 */
[----:B---3--:R1:W-:Y:S04]  /*189a20*/  STS.128 [R2+0x280], R60 ;  /* 0x0002803c02007388 */ /* 0x0083e80000000c00 */
[----:B-1----:R-:W3:Y:S04]  /*189a30*/  LDL.LU R60, [R1+0x13f0] ;  /* 0x0013f000013c7983 */ /* 0x002ee80000300800 */
[----:B------:R-:W3:Y:S04]  /*189a40*/  LDL.LU R61, [R1+0x13f4] ;  /* 0x0013f400013d7983 */ /* 0x000ee80000300800 */
[----:B------:R-:W3:Y:S04]  /*189a50*/  LDL.LU R62, [R1+0x2900] ;  /* 0x00290000013e7983 */ /* 0x000ee80000300800 */
[----:B------:R-:W3:Y:S04]  /*189a60*/  LDL.LU R63, [R1+0x2904] ;  /* 0x00290400013f7983 */ /* 0x000ee80000300800 */
[----:B--2---:R-:W-:Y:S04]  /*189a70*/  STS.128 [R2+0x180], R68 ;  /* 0x0001804402007388 */ /* 0x004fe80000000c00 */
[----:B----4-:R1:W-:Y:S04]  /*189a80*/  STS.128 [R2+0x300], R56 ;  /* 0x0003003802007388 */ /* 0x0103e80000000c00 */
[----:B------:R-:W-:Y:S04]  /*189a90*/  STS.128 [R2+0x200], R64 ;  /* 0x0002004002007388 */ /* 0x000fe80000000c00 */
[----:B-1----:R-:W2:Y:S04]  /*189aa0*/  LDL.LU R56, [R1+0x13f8] ;  /* 0x0013f80001387983 */ /* 0x002ea80000300800 */
[----:B------:R-:W2:Y:S04]  /*189ab0*/  LDL.LU R57, [R1+0x13fc] ;  /* 0x0013fc0001397983 */ /* 0x000ea80000300800 */
[----:B------:R-:W2:Y:S04]  /*189ac0*/  LDL.LU R58, [R1+0x2908] ;  /* 0x00290800013a7983 */ /* 0x000ea80000300800 */
[----:B------:R1:W-:Y:S04]  /*189ad0*/  STS.128 [R2+0x380], R52 ;  /* 0x0003803402007388 */ /* 0x0003e80000000c00 */
[----:B------:R-:W2:Y:S04]  /*189ae0*/  LDL.LU R59, [R1+0x290c] ;  /* 0x00290c00013b7983 */ /* 0x000ea80000300800 */
[----:B------:R-:W-:Y:S06]  /*189af0*/  BAR.SYNC.DEFER_BLOCKING 0x0 ;  /* 0x0000000000007b1d */ /* 0x000fec0000010000 */
[----:B-1----:R-:W2:Y:S04]  /*189b00*/  LDL.LU R52, [R1+0x710] ;  /* 0x0007100001347983 */ /* 0x002ea80000300800 */
[----:B------:R-:W2:Y:S04]  /*189b10*/  LDL.LU R53, [R1+0x714] ;  /* 0x0007140001357983 */ /* 0x000ea80000300800 */
[----:B------:R-:W2:Y:S04]  /*189b20*/  LDL.LU R54, [R1+0x27b0] ;  /* 0x0027b00001367983 */ /* 0x000ea80000300800 */
[----:B------:R-:W2:Y:S04]  /*189b30*/  LDL.LU R55, [R1+0x27b4] ;  /* 0x0027b40001377983 */ /* 0x000ea80000300800 */
        /* <DEDUP_REMOVED lines=33> */
[----:B---3--:R1:W-:Y:S04]  /*189d50*/  STS.128 [R2], R60 ;  /* 0x0000003c02007388 */ /* 0x0083e80000000c00 */
        /* <DEDUP_REMOVED lines=8> */
[----:B------:R1:W-:Y:S04]  /*189de0*/  STS.128 [R2+0x100], R52 ;  /* 0x0001003402007388 */ /* 0x0003e80000000c00 */
[----:B------:R-:W2:Y:S04]  /*189df0*/  LDL.LU R59, [R1+0xf34] ;  /* 0x000f3400013b7983 */ /* 0x000ea80000300800 */
        /* <DEDUP_REMOVED lines=8> */
[----:B------:R-:W3:Y:S04]  /*189e80*/  LDL.LU R63, [R1+0x2424] ;  /* 0x00242400013f7983 */ /* 0x000ee80000300800 */
[----:B----4-:R-:W-:Y:S04]  /*189e90*/  STS.128 [R2+0x180], R68 ;  /* 0x0001804402007388 */ /* 0x010fe80000000c00 */
[----:B------:R-:W-:Y:S04]  /*189ea0*/  STS.128 [R2+0x200], R64 ;  /* 0x0002004002007388 */ /* 0x000fe80000000c00 */
[----:B--2---:R1:W-:Y:S04]  /*189eb0*/  STS.128 [R2+0x300], R56 ;  /* 0x0003003802007388 */ /* 0x0043e80000000c00 */
[----:B-1----:R-:W2:Y:S04]  /*189ec0*/  LDL.LU R56, [R1+0xd58] ;  /* 0x000d580001387983 */ /* 0x002ea80000300800 */
[----:B------:R-:W2:Y:S04]  /*189ed0*/  LDL.LU R57, [R1+0xd5c] ;  /* 0x000d5c0001397983 */ /* 0x000ea80000300800 */
[----:B------:R1:W-:Y:S04]  /*189ee0*/  STS.128 [R2+0x380], R52 ;  /* 0x0003803402007388 */ /* 0x0003e80000000c00 */
[----:B------:R-:W2:Y:S04]  /*189ef0*/  LDL.LU R58, [R1+0x2428] ;  /* 0x00242800013a7983 */ /* 0x000ea80000300800 */
[----:B------:R-:W-:Y:S06]  /*189f00*/  BAR.SYNC.DEFER_BLOCKING 0x0 ;  /* 0x0000000000007b1d */ /* 0x000fec0000010000 */
[----:B------:R-:W2:Y:S04]  /*189f10*/  LDL.LU R59, [R1+0x242c] ;  /* 0x00242c00013b7983 */ /* 0x000ea80000300800 */
        /* <DEDUP_REMOVED lines=60> */
[----:B-1----:R-:W4:Y:S04]  /*18a2e0*/  LDL.LU R56, [R1+0x20d8] ;  /* 0x0020d80001387983 */ /* 0x002f280000300800 */
[----:B------:R-:W4:Y:S04]  /*18a2f0*/  LDL.LU R57, [R1+0x20dc] ;  /* 0x0020dc0001397983 */ /* 0x000f280000300800 */
[----:B------:R1:W-:Y:S04]  /*18a300*/  STS.128 [R2+0x380], R52 ;  /* 0x0003803402007388 */ /* 0x0003e80000000c00 */
[----:B------:R-:W-:Y:S06]  /*18a310*/  BAR.SYNC.DEFER_BLOCKING 0x0 ;  /* 0x0000000000007b1d */ /* 0x000fec0000010000 */
[----:B------:R-:W4:Y:S04]  /*18a320*/  LDL.LU R58, [R1+0x20c8] ;  /* 0x0020c800013a7983 */ /* 0x000f280000300800 */
[----:B------:R-:W4:Y:S04]  /*18a330*/  LDL.LU R59, [R1+0x20cc] ;  /* 0x0020cc00013b7983 */ /* 0x000f280000300800 */
[----:B-1----:R-:W4:Y:S04]  /*18a340*/  LDL.LU R54, [R1+0x1f80] ;  /* 0x001f800001367983 */ /* 0x002f280000300800 */
        /* <DEDUP_REMOVED lines=22> */
[----:B-1----:R-:W-:Y:S04]  /*18a4b0*/  STL.64 [R1+0xe40], R68 ;  /* 0x000e404401007387 */ /* 0x002fe80000100a00 */
        /* <DEDUP_REMOVED lines=13> */
[----:B------:R-:W3:Y:S01]  /*18a590*/  LDL.LU R63, [R1+0x1e4c] ;  /* 0x001e4c00013f7983 */ /* 0x000ee20000300800 */
[----:B------:R-:W-:Y:S01]  /*18a5a0*/  MOV R52, R224 ;  /* 0x000000e000347202 */ /* 0x000fe20000000f00 */
[----:B------:R-:W-:-:S05]  /*18a5b0*/  IMAD.MOV.U32 R53, RZ, RZ, R225 ;  /* 0x000000ffff357224 */ /* 0x000fca00078e00e1 */
[----:B----4-:R1:W-:Y:S04]  /*18a5c0*/  STS.128 [R2+0x100], R52 ;  /* 0x0001003402007388 */ /* 0x0103e80000000c00 */
[----:B------:R4:W-:Y:S01]  /*18a5d0*/  STS.128 [R2+0x80], R56 ;  /* 0x0000803802007388 */ /* 0x0009e20000000c00 */
[----:B-1----:R-:W-:Y:S01]  /*18a5e0*/  MOV R52, R50 ;  /* 0x0000003200347202 */ /* 0x002fe20000000f00 */
[----:B------:R-:W-:Y:S01]  /*18a5f0*/  IMAD.MOV.U32 R53, RZ, RZ, R51 ;  /* 0x000000ffff357224 */ /* 0x000fe200078e0033 */
[----:B------:R-:W-:Y:S01]  /*18a600*/  MOV R54, R46 ;  /* 0x0000002e00367202 */ /* 0x000fe20000000f00 */
[----:B------:R-:W-:Y:S01]  /*18a610*/  IMAD.MOV.U32 R55, RZ, RZ, R47 ;  /* 0x000000ffff377224 */ /* 0x000fe200078e002f */
[----:B----4-:R-:W-:-:S04]  /*18a620*/  MOV R56, R48 ;  /* 0x0000003000387202 */ /* 0x010fc80000000f00 */
[----:B------:R1:W-:Y:S01]  /*18a630*/  STS.128 [R2+0x380], R52 ;  /* 0x0003803402007388 */ /* 0x0003e20000000c00 */
[----:B------:R-:W-:Y:S01]  /*18a640*/  IMAD.MOV.U32 R57, RZ, RZ, R49 ;  /* 0x000000ffff397224 */ /* 0x000fe200078e0031 */
[----:B------:R-:W-:Y:S01]  /*18a650*/  MOV R58, R44 ;  /* 0x0000002c003a7202 */ /* 0x000fe20000000f00 */
[----:B------:R-:W-:Y:S01]  /*18a660*/  IMAD.MOV.U32 R59, RZ, RZ, R45 ;  /* 0x000000ffff3b7224 */ /* 0x000fe200078e002d */
        /* <DEDUP_REMOVED lines=12> */
[----:B------:R-:W-:Y:S01]  /*18a730*/  MOV R68, R226 ;  /* 0x000000e200447202 */ /* 0x000fe20000000f00 */
[----:B------:R-:W-:-:S02]  /*18a740*/  IMAD.MOV.U32 R69, RZ, RZ, R227 ;  /* 0x000000ffff457224 */ /* 0x000fc400078e00e3 */
[----:B------:R-:W-:Y:S04]  /*18a750*/  STS.128 [R2+0x300], R56 ;  /* 0x0003003802007388 */ /* 0x000fe80000000c00 */
[----:B--2---:R-:W-:Y:S04]  /*18a760*/  STS.128 [R2+0x180], R68 ;  /* 0x0001804402007388 */ /* 0x004fe80000000c00 */
[----:B------:R-:W-:Y:S04]  /*18a770*/  STS.128 [R2+0x200], R64 ;  /* 0x0002004002007388 */ /* 0x000fe80000000c00 */
[----:B---3--:R-:W-:Y:S04]  /*18a780*/  STS.128 [R2+0x280], R60 ;  /* 0x0002803c02007388 */ /* 0x008fe80000000c00 */
[----:B------:R-:W-:Y:S06]  /*18a790*/  BAR.SYNC.DEFER_BLOCKING 0x0 ;  /* 0x0000000000007b1d */ /* 0x000fec0000010000 */
[----:B------:R-:W1:Y:S04]  /*18a7a0*/  LDS.128 R60, [R0] ;  /* 0x00000000003c7984 */ /* 0x000e680000000c00 */
[----:B------:R-:W2:Y:S04]  /*18a7b0*/  LDS.128 R56, [R0+0x400] ;  /* 0x0004000000387984 */ /* 0x000ea80000000c00 */
[----:B------:R-:W3:Y:S04]  /*18a7c0*/  LDS.128 R64, [R212] ;  /* 0x00000000d4407984 */ /* 0x000ee80000000c00 */
[----:B-1----:R-:W-:Y:S04]  /*18a7d0*/  STL.64 [R1+0x4a0], R60 ;  /* 0x0004a03c01007387 */ /* 0x002fe80000100a00 */
[----:B------:R-:W-:Y:S04]  /*18a7e0*/  STL.64 [R1+0x4a8], R62 ;  /* 0x0004a83e01007387 */ /* 0x000fe80000100a00 */
[----:B------:R-:W1:Y:S04]  /*18a7f0*/  LDS.128 R60, [R212+0x400] ;  /* 0x00040000d43c7984 */ /* 0x000e680000000c00 */
[----:B--2---:R-:W-:Y:S04]  /*18a800*/  STL.64 [R1+0xe00], R56 ;  /* 0x000e003801007387 */ /* 0x004fe80000100a00 */
[----:B------:R-:W-:Y:S04]  /*18a810*/  STL.64 [R1+0xe08], R58 ;  /* 0x000e083a01007387 */ /* 0x000fe80000100a00 */
[----:B------:R-:W2:Y:S04]  /*18a820*/  LDS.128 R56, [R3] ;  /* 0x0000000003387984 */ /* 0x000ea80000000c00 */
[----:B---3--:R-:W-:Y:S04]  /*18a830*/  STL.64 [R1+0x560], R64 ;  /* 0x0005604001007387 */ /* 0x008fe80000100a00 */
[----:B------:R-:W-:Y:S04]  /*18a840*/  STL.64 [R1+0x568], R66 ;  /* 0x0005684201007387 */ /* 0x000fe80000100a00 */
[----:B------:R-:W3:Y:S04]  /*18a850*/  LDS.128 R64, [R3+0x400] ;  /* 0x0004000003407984 */ /* 0x000ee80000000c00 */
[----:B-1----:R-:W-:Y:S04]  /*18a860*/  STL.64 [R1+0xe80], R60 ;  /* 0x000e803c01007387 */ /* 0x002fe80000100a00 */
[----:B------:R-:W-:Y:S04]  /*18a870*/  STL.64 [R1+0xe88], R62 ;  /* 0x000e883e01007387 */ /* 0x000fe80000100a00 */
[----:B------:R-:W1:Y:S04]  /*18a880*/  LDS.128 R60, [R252] ;  /* 0x00000000fc3c7984 */ /* 0x000e680000000c00 */
[----:B--2---:R-:W-:Y:S04]  /*18a890*/  STL.64 [R1+0x890], R56 ;  /* 0x0008903801007387 */ /* 0x004fe80000100a00 */
[----:B------:R-:W-:Y:S04]  /*18a8a0*/  STL.64 [R1+0x898], R58 ;  /* 0x0008983a01007387 */ /* 0x000fe80000100a00 */
[----:B------:R-:W2:Y:S04]  /*18a8b0*/  LDS.128 R56, [R252+0x400] ;  /* 0x00040000fc387984 */ /* 0x000ea80000000c00 */
[----:B------:R-:W-:Y:S06]  /*18a8c0*/  BAR.SYNC.DEFER_BLOCKING 0x0 ;  /* 0x0000000000007b1d */ /* 0x000fec0000010000 */
[----:B---3--:R-:W-:Y:S04]  /*18a8d0*/  STL.64 [R1+0xf00], R64 ;  /* 0x000f004001007387 */ /* 0x008fe80000100a00 */
[----:B------:R-:W-:Y:S04]  /*18a8e0*/  STL.64 [R1+0xf08], R66 ;  /* 0x000f084201007387 */ /* 0x000fe80000100a00 */
[----:B-1----:R1:W-:Y:S04]  /*18a8f0*/  STL.64 [R1+0x9d0], R60 ;  /* 0x0009d03c01007387 */ /* 0x0023e80000100a00 */
[----:B------:R3:W-:Y:S04]  /*18a900*/  STL.64 [R1+0x9d8], R62 ;  /* 0x0009d83e01007387 */ /* 0x0007e80000100a00 */
[----:B--2---:R2:W-:Y:S04]  /*18a910*/  STL.64 [R1+0x80], R56 ;  /* 0x0000803801007387 */ /* 0x0045e80000100a00 */
[----:B------:R2:W-:Y:S04]  /*18a920*/  STL.64 [R1+0x88], R58 ;  /* 0x0000883a01007387 */ /* 0x0005e80000100a00 */
[----:B-1----:R-:W4:Y:S04]  /*18a930*/  LDL.LU R60, [R1+0x2aa8] ;  /* 0x002aa800013c7983 */ /* 0x002f280000300800 */
[----:B------:R-:W4:Y:S04]  /*18a940*/  LDL.LU R61, [R1+0x2aac] ;  /* 0x002aac00013d7983 */ /* 0x000f280000300800 */
[----:B---3--:R-:W4:Y:S04]  /*18a950*/  LDL.LU R62, [R1+0x2a98] ;  /* 0x002a9800013e7983 */ /* 0x008f280000300800 */
[----:B------:R-:W4:Y:S04]  /*18a960*/  LDL.LU R63, [R1+0x2a9c] ;  /* 0x002a9c00013f7983 */ /* 0x000f280000300800 */
[----:B--2---:R-:W2:Y:S04]  /*18a970*/  LDL.LU R56, [R1+0x17d0] ;  /* 0x0017d00001387983 */ /* 0x004ea80000300800 */
[----:B------:R-:W2:Y:S04]  /*18a980*/  LDL.LU R57, [R1+0x17d4] ;  /* 0x0017d40001397983 */ /* 0x000ea80000300800 */
[----:B------:R-:W2:Y:S04]  /*18a990*/  LDL.LU R58, [R1+0x17c0] ;  /* 0x0017c000013a7983 */ /* 0x000ea80000300800 */
[----:B------:R1:W-:Y:S04]  /*18a9a0*/  STS.128 [R2], R52 ;  /* 0x0000003402007388 */ /* 0x0003e80000000c00 */
[----:B------:R-:W2:Y:S04]  /*18a9b0*/  LDL.LU R59, [R1+0x17c4] ;  /* 0x0017c400013b7983 */ /* 0x000ea80000300800 */
[----:B------:R3:W-:Y:S04]  /*18a9c0*/  STS.128 [R2+0x80], R48 ;  /* 0x0000803002007388 */ /* 0x0007e80000000c00 */
[----:B-1----:R-:W2:Y:S04]  /*18a9d0*/  LDL.LU R52, [R1+0x17d8] ;  /* 0x0017d80001347983 */ /* 0x002ea80000300800 */
[----:B------:R-:W2:Y:S04]  /*18a9e0*/  LDL.LU R53, [R1+0x17dc] ;  /* 0x0017dc0001357983 */ /* 0x000ea80000300800 */
[----:B------:R-:W2:Y:S04]  /*18a9f0*/  LDL.LU R54, [R1+0x17c8] ;  /* 0x0017c80001367983 */ /* 0x000ea80000300800 */
[----:B------:R-:W2:Y:S04]  /*18aa00*/  LDL.LU R55, [R1+0x17cc] ;  /* 0x0017cc0001377983 */ /* 0x000ea80000300800 */
[----:B---3--:R-:W3:Y:S04]  /*18aa10*/  LDL.LU R48, [R1+0x2940] ;  /* 0x0029400001307983 */ /* 0x008ee80000300800 */
        /* <DEDUP_REMOVED lines=18> */
[----:B----4-:R1:W-:Y:S04]  /*18ab40*/  STS.128 [R2+0x380], R44 ;  /* 0x0003802c02007388 */ /* 0x0103e80000000c00 */
[----:B-1----:R-:W3:Y:S04]  /*18ab50*/  LDL.LU R44, [R1+0x27a0] ;  /* 0x0027a000012c7983 */ /* 0x002ee80000300800 */
[----:B------:R-:W3:Y:S04]  /*18ab60*/  LDL.LU R45, [R1+0x27a4] ;  /* 0x0027a400012d7983 */ /* 0x000ee80000300800 */
[----:B------:R-:W3:Y:S04]  /*18ab70*/  LDL.LU R46, [R1+0x2790] ;  /* 0x00279000012e7983 */ /* 0x000ee80000300800 */
[----:B------:R-:W3:Y:S04]  /*18ab80*/  LDL.LU R47, [R1+0x2794] ;  /* 0x00279400012f7983 */ /* 0x000ee80000300800 */
[----:B------:R-:W-:Y:S04]  /*18ab90*/  STS.128 [R2+0x180], R60 ;  /* 0x0001803c02007388 */ /* 0x000fe80000000c00 */
[----:B------:R-:W-:Y:S04]  /*18aba0*/  STS.128 [R2+0x200], R56 ;  /* 0x0002003802007388 */ /* 0x000fe80000000c00 */
[----:B------:R-:W-:Y:S06]  /*18abb0*/  BAR.SYNC.DEFER_BLOCKING 0x0 ;  /* 0x0000000000007b1d */ /* 0x000fec0000010000 */
        /* <DEDUP_REMOVED lines=154> */
[----:B------:R-:W-:Y:S04]  /*18b560*/  STL.64 [R1+0x10d8], R62 ;  /* 0x0010d83e01007387 */ /* 0x000fe80000100a00 */
[----:B------:R1:W-:Y:S04]  /*18b570*/  STL.64 [R1+0x11b0], R56 ;  /* 0x0011b03801007387 */ /* 0x0003e80000100a00 */
[----:B------:R1:W-:Y:S04]  /*18b580*/  STL.64 [R1+0x11b8], R58 ;  /* 0x0011b83a01007387 */ /* 0x0003e80000100a00 */
[----:B-1----:R-:W4:Y:S04]  /*18b590*/  LDL.LU R56, [R1+0x1f78] ;  /* 0x001f780001387983 */ /* 0x002f280000300800 */
        /* <DEDUP_REMOVED lines=14> */
[----:B-1----:R-:W2:Y:S04]  /*18b680*/  LDL.LU R46, [R1+0xab0] ;  /* 0x000ab000012e7983 */ /* 0x002ea80000300800 */
[----:B------:R-:W2:Y:S01]  /*18b690*/  LDL.LU R47, [R1+0xab4] ;  /* 0x000ab400012f7983 */ /* 0x000ea20000300800 */
[----:B------:R-:W-:Y:S01]  /*18b6a0*/  MOV R44, R40 ;  /* 0x00000028002c7202 */ /* 0x000fe20000000f00 */
[----:B------:R-:W-:Y:S01]  /*18b6b0*/  IMAD.MOV.U32 R45, RZ, RZ, R41 ;  /* 0x000000ffff2d7224 */ /* 0x000fe200078e0029 */
[----:B------:R-:W-:Y:S01]  /*18b6c0*/  MOV R40, R42 ;  /* 0x0000002a00287202 */ /* 0x000fe20000000f00 */
[----:B------:R-:W-:Y:S01]  /*18b6d0*/  IMAD.MOV.U32 R41, RZ, RZ, R43 ;  /* 0x000000ffff297224 */ /* 0x000fe200078e002b */
[----:B------:R-:W4:Y:S04]  /*18b6e0*/  LDL.LU R42, [R1+0xab8] ;  /* 0x000ab800012a7983 */ /* 0x000f280000300800 */
[----:B------:R-:W4:Y:S04]  /*18b6f0*/  LDL.LU R43, [R1+0xabc] ;  /* 0x000abc00012b7983 */ /* 0x000f280000300800 */
[----:B---3--:R1:W-:Y:S04]  /*18b700*/  STS.128 [R2+0x280], R48 ;  /* 0x0002803002007388 */ /* 0x0083e80000000c00 */
[----:B-1----:R-:W3:Y:S04]  /*18b710*/  LDL.LU R48, [R1+0x2bd0] ;  /* 0x002bd00001307983 */ /* 0x002ee80000300800 */
[----:B------:R-:W3:Y:S04]  /*18b720*/  LDL.LU R49, [R1+0x2bd4] ;  /* 0x002bd40001317983 */ /* 0x000ee80000300800 */
[----:B------:R-:W3:Y:S04]  /*18b730*/  LDL.LU R50, [R1+0x2bc0] ;  /* 0x002bc00001327983 */ /* 0x000ee80000300800 */
[----:B--2---:R1:W-:Y:S04]  /*18b740*/  STS.128 [R2+0x300], R44 ;  /* 0x0003002c02007388 */ /* 0x0043e80000000c00 */
[----:B------:R-:W3:Y:S04]  /*18b750*/  LDL.LU R51, [R1+0x2bc4] ;  /* 0x002bc40001337983 */ /* 0x000ee80000300800 */
[----:B-1----:R-:W2:Y:S04]  /*18b760*/  LDL.LU R44, [R1+0x2bd8] ;  /* 0x002bd800012c7983 */ /* 0x002ea80000300800 */
[----:B------:R-:W2:Y:S04]  /*18b770*/  LDL.LU R45, [R1+0x2bdc] ;  /* 0x002bdc00012d7983 */ /* 0x000ea80000300800 */
[----:B------:R-:W2:Y:S04]  /*18b780*/  LDL.LU R46, [R1+0x2bc8] ;  /* 0x002bc800012e7983 */ /* 0x000ea80000300800 */
[----:B------:R-:W2:Y:S04]  /*18b790*/  LDL.LU R47, [R1+0x2bcc] ;  /* 0x002bcc00012f7983 */ /* 0x000ea80000300800 */
[----:B----4-:R-:W-:Y:S04]  /*18b7a0*/  STS.128 [R2+0x180], R56 ;  /* 0x0001803802007388 */ /* 0x010fe80000000c00 */
[----:B------:R-:W-:Y:S04]  /*18b7b0*/  STS.128 [R2+0x200], R52 ;  /* 0x0002003402007388 */ /* 0x000fe80000000c00 */
[----:B------:R1:W-:Y:S04]  /*18b7c0*/  STS.128 [R2+0x380], R40 ;  /* 0x0003802802007388 */ /* 0x0003e80000000c00 */
        /* <DEDUP_REMOVED lines=48> */
[----:B------:R1:W-:Y:S04]  /*18bad0*/  STS.128 [R2+0x100], R40 ;  /* 0x0001002802007388 */ /* 0x0003e80000000c00 */
        /* <DEDUP_REMOVED lines=1466> */
[----:B----4-:R1:W-:Y:S04]  /*191680*/  STS.128 [R2+0x380], R40 ;  /* 0x0003802802007388 */ /* 0x0103e80000000c00 */
[----:B------:R-:W-:Y:S04]  /*191690*/  STS.128 [R2+0x180], R56 ;  /* 0x0001803802007388 */ /* 0x000fe80000000c00 */
[----:B------:R-:W-:Y:S04]  /*1916a0*/  STS.128 [R2+0x200], R52 ;  /* 0x0002003402007388 */ /* 0x000fe80000000c00 */
        /* <DEDUP_REMOVED lines=45> */
[----:B-1----:R-:W3:Y:S01]  /*191980*/  LDL.LU R40, [R1+0x830] ;  /* 0x0008300001287983 */ /* 0x002ee20000300800 */
[----:B------:R-:W-:-:S03]  /*191990*/  MOV R42, R36 ;  /* 0x00000024002a7202 */ /* 0x000fc60000000f00 */
[----:B------:R-:W3:Y:S01]  /*1919a0*/  LDL.LU R41, [R1+0x834] ;  /* 0x0008340001297983 */ /* 0x000ee20000300800 */
[----:B------:R-:W-:-:S03]  /*1919b0*/  IMAD.MOV.U32 R43, RZ, RZ, R37 ;  /* 0x000000ffff2b7224 */ /* 0x000fc600078e0025 */
[----:B------:R-:W3:Y:S04]  /*1919c0*/  LDL.LU R36, [R1+0x838] ;  /* 0x0008380001247983 */ /* 0x000ee80000300800 */
[----:B------:R-:W3:Y:S04]  /*1919d0*/  LDL.LU R37, [R1+0x83c] ;  /* 0x00083c0001257983 */ /* 0x000ee80000300800 */
[----:B--2---:R1:W-:Y:S04]  /*1919e0*/  STS.128 [R2+0x280], R44 ;  /* 0x0002802c02007388 */ /* 0x0043e80000000c00 */
[----:B-1----:R-:W2:Y:S04]  /*1919f0*/  LDL.LU R44, [R1+0x2b10] ;  /* 0x002b1000012c7983 */ /* 0x002ea80000300800 */
[----:B------:R-:W2:Y:S04]  /*191a00*/  LDL.LU R45, [R1+0x2b14] ;  /* 0x002b1400012d7983 */ /* 0x000ea80000300800 */
[----:B------:R-:W2:Y:S04]  /*191a10*/  LDL.LU R46, [R1+0x2b00] ;  /* 0x002b0000012e7983 */ /* 0x000ea80000300800 */
[----:B------:R-:W2:Y:S04]  /*191a20*/  LDL.LU R47, [R1+0x2b04] ;  /* 0x002b0400012f7983 */ /* 0x000ea80000300800 */
[----:B---3--:R1:W-:Y:S04]  /*191a30*/  STS.128 [R2+0x300], R40 ;  /* 0x0003002802007388 */ /* 0x0083e80000000c00 */
[----:B----4-:R-:W-:Y:S04]  /*191a40*/  STS.128 [R2+0x180], R52 ;  /* 0x0001803402007388 */ /* 0x010fe80000000c00 */
[----:B------:R-:W-:Y:S04]  /*191a50*/  STS.128 [R2+0x200], R48 ;  /* 0x0002003002007388 */ /* 0x000fe80000000c00 */
[----:B------:R3:W-:Y:S04]  /*191a60*/  STS.128 [R2+0x380], R36 ;  /* 0x0003802402007388 */ /* 0x0007e80000000c00 */
[----:B-1----:R-:W4:Y:S04]  /*191a70*/  LDL.LU R40, [R1+0x2b18] ;  /* 0x002b180001287983 */ /* 0x002f280000300800 */
[----:B------:R-:W4:Y:S04]  /*191a80*/  LDL.LU R41, [R1+0x2b1c] ;  /* 0x002b1c0001297983 */ /* 0x000f280000300800 */
[----:B------:R-:W4:Y:S04]  /*191a90*/  LDL.LU R42, [R1+0x2b08] ;  /* 0x002b0800012a7983 */ /* 0x000f280000300800 */
[----:B------:R-:W4:Y:S04]  /*191aa0*/  LDL.LU R43, [R1+0x2b0c] ;  /* 0x002b0c00012b7983 */ /* 0x000f280000300800 */
[----:B---3--:R-:W4:Y:S04]  /*191ab0*/  LDL.LU R36, [R1+0x29c0] ;  /* 0x0029c00001247983 */ /* 0x008f280000300800 */
[----:B------:R-:W-:Y:S06]  /*191ac0*/  BAR.SYNC.DEFER_BLOCKING 0x0 ;  /* 0x0000000000007b1d */ /* 0x000fec0000010000 */
        /* <DEDUP_REMOVED lines=40> */
[----:B------:R-:W2:Y:S04]  /*191d50*/  LDL.LU R47, [R1+0x299c] ;  /* 0x00299c00012f7983 */ /* 0x000ea80000300800 */
        /* <DEDUP_REMOVED lines=15> */
[----:B---3--:R-:W-:Y:S04]  /*191e50*/  STS.128 [R2+0x180], R52 ;  /* 0x0001803402007388 */ /* 0x008fe80000000c00 */
[----:B----4-:R1:W-:Y:S04]  /*191e60*/  STS.128 [R2+0x300], R40 ;  /* 0x0003002802007388 */ /* 0x0103e80000000c00 */
[----:B------:R-:W-:Y:S04]  /*191e70*/  STS.128 [R2+0x200], R48 ;  /* 0x0002003002007388 */ /* 0x000fe80000000c00 */
[----:B-1----:R-:W3:Y:S04]  /*191e80*/  LDL.LU R40, [R1+0x2828] ;  /* 0x0028280001287983 */ /* 0x002ee80000300800 */
[----:B------:R-:W3:Y:S04]  /*191e90*/  LDL.LU R41, [R1+0x282c] ;  /* 0x00282c0001297983 */ /* 0x000ee80000300800 */
[----:B------:R-:W3:Y:S04]  /*191ea0*/  LDL.LU R42, [R1+0x2818] ;  /* 0x00281800012a7983 */ /* 0x000ee80000300800 */
[----:B------:R1:W-:Y:S04]  /*191eb0*/  STS.128 [R2+0x380], R36 ;  /* 0x0003802402007388 */ /* 0x0003e80000000c00 */
[----:B------:R-:W3:Y:S04]  /*191ec0*/  LDL.LU R43, [R1+0x281c] ;  /* 0x00281c00012b7983 */ /* 0x000ee80000300800 */
        /* <DEDUP_REMOVED lines=47> */
[----:B------:R1:W-:Y:S04]  /*1921c0*/  STS.128 [R2+0x100], R36 ;  /* 0x0001002402007388 */ /* 0x0003e80000000c00 */
[----:B------:R-:W3:Y:S04]  /*1921d0*/  LDL.LU R43, [R1+0xe34] ;  /* 0x000e3400012b7983 */ /* 0x000ee80000300800 */
        /* <DEDUP_REMOVED lines=8> */
[----:B------:R-:W2:Y:S04]  /*192260*/  LDL.LU R47, [R1+0x23a4] ;  /* 0x0023a400012f7983 */ /* 0x000ea80000300800 */
[----:B----4-:R-:W-:Y:S04]  /*192270*/  STS.128 [R2+0x180], R52 ;  /* 0x0001803402007388 */ /* 0x010fe80000000c00 */
[----:B------:R-:W-:Y:S04]  /*192280*/  STS.128 [R2+0x200], R48 ;  /* 0x0002003002007388 */ /* 0x000fe80000000c00 */
[----:B---3--:R1:W-:Y:S04]  /*192290*/  STS.128 [R2+0x300], R40 ;  /* 0x0003002802007388 */ /* 0x0083e80000000c00 */
        /* <DEDUP_REMOVED lines=68> */
[----:B------:R1:W-:Y:S04]  /*1926e0*/  STS.128 [R2+0x380], R36 ;  /* 0x0003802402007388 */ /* 0x0003e80000000c00 */
[----:B------:R-:W-:Y:S06]  /*1926f0*/  BAR.SYNC.DEFER_BLOCKING 0x0 ;  /* 0x0000000000007b1d */ /* 0x000fec0000010000 */
[----:B------:R-:W3:Y:S04]  /*192700*/  LDL.LU R42, [R1+0x1fc8] ;  /* 0x001fc800012a7983 */ /* 0x000ee80000300800 */
[----:B------:R-:W3:Y:S04]  /*192710*/  LDL.LU R43, [R1+0x1fcc] ;  /* 0x001fcc00012b7983 */ /* 0x000ee80000300800 */
        /* <DEDUP_REMOVED lines=43> */
[----:B------:R3:W-:Y:S01]  /*1929d0*/  STS.128 [R2+0x100], R36 ;  /* 0x0001002402007388 */ /* 0x0007e20000000c00 */
[----:B-1----:R-:W-:Y:S01]  /*1929e0*/  MOV R40, R32 ;  /* 0x0000002000287202 */ /* 0x002fe20000000f00 */
[----:B------:R-:W-:Y:S01]  /*1929f0*/  IMAD.MOV.U32 R41, RZ, RZ, R33 ;  /* 0x000000ffff297224 */ /* 0x000fe200078e0021 */
[----:B---3--:R-:W-:Y:S01]  /*192a00*/  MOV R36, R34 ;  /* 0x0000002200247202 */ /* 0x008fe20000000f00 */
[----:B------:R-:W-:Y:S01]  /*192a10*/  IMAD.MOV.U32 R37, RZ, RZ, R35 ;  /* 0x000000ffff257224 */ /* 0x000fe200078e0023 */
[----:B------:R-:W-:Y:S01]  /*192a20*/  MOV R38, R30 ;  /* 0x0000001e00267202 */ /* 0x000fe20000000f00 */
[----:B------:R-:W-:-:S05]  /*192a30*/  IMAD.MOV.U32 R39, RZ, RZ, R31 ;  /* 0x000000ffff277224 */ /* 0x000fca00078e001f */
[----:B------:R1:W-:Y:S04]  /*192a40*/  STS.128 [R2+0x380], R36 ;  /* 0x0003802402007388 */ /* 0x0003e80000000c00 */
[----:B-1----:R-:W2:Y:S04]  /*192a50*/  LDL.LU R36, [R1+0x2af0] ;  /* 0x002af00001247983 */ /* 0x002ea80000300800 */
        /* <DEDUP_REMOVED lines=9> */
[----:B------:R-:W2:Y:S04]  /*192af0*/  LDL.LU R28, [R1+0x18a0] ;  /* 0x0018a000011c7983 */ /* 0x000ea80000300800 */
[----:B------:R-:W-:Y:S04]  /*192b00*/  STS.128 [R2+0x300], R40 ;  /* 0x0003002802007388 */ /* 0x000fe80000000c00 */
[----:B------:R-:W2:Y:S04]  /*192b10*/  LDL.LU R29, [R1+0x18a4] ;  /* 0x0018a400011d7983 */ /* 0x000ea80000300800 */
[----:B------:R-:W2:Y:S04]  /*192b20*/  LDL.LU R30, [R1+0x1890] ;  /* 0x00189000011e7983 */ /* 0x000ea80000300800 */
[----:B------:R-:W2:Y:S04]  /*192b30*/  LDL.LU R31, [R1+0x1894] ;  /* 0x00189400011f7983 */ /* 0x000ea80000300800 */
[----:B----4-:R-:W-:Y:S04]  /*192b40*/  STS.128 [R2+0x180], R52 ;  /* 0x0001803402007388 */ /* 0x010fe80000000c00 */
[----:B------:R-:W-:Y:S04]  /*192b50*/  STS.128 [R2+0x200], R48 ;  /* 0x0002003002007388 */ /* 0x000fe80000000c00 */
[----:B--2---:R-:W-:Y:S04]  /*192b60*/  STS.128 [R2+0x280], R44 ;  /* 0x0002802c02007388 */ /* 0x004fe80000000c00 */
[----:B------:R-:W-:Y:S06]  /*192b70*/  BAR.SYNC.DEFER_BLOCKING 0x0 ;  /* 0x0000000000007b1d */ /* 0x000fec0000010000 */
[----:B------:R-:W1:Y:S04]  /*192b80*/  LDS.128 R44, [R0] ;  /* 0x00000000002c7984 */ /* 0x000e680000000c00 */
[----:B------:R-:W2:Y:S04]  /*192b90*/  LDS.128 R40, [R0+0x400] ;  /* 0x0004000000287984 */ /* 0x000ea80000000c00 */
[----:B------:R-:W4:Y:S04]  /*192ba0*/  LDS.128 R48, [R212] ;  /* 0x00000000d4307984 */ /* 0x000f280000000c00 */
[----:B-1----:R-:W-:Y:S04]  /*192bb0*/  STL.64 [R1+0x840], R44 ;  /* 0x0008402c01007387 */ /* 0x002fe80000100a00 */
[----:B------:R-:W-:Y:S04]  /*192bc0*/  STL.64 [R1+0x848], R46 ;  /* 0x0008482e01007387 */ /* 0x000fe80000100a00 */
[----:B------:R-:W1:Y:S04]  /*192bd0*/  LDS.128 R44, [R212+0x400] ;  /* 0x00040000d42c7984 */ /* 0x000e680000000c00 */
[----:B--2---:R-:W-:Y:S04]  /*192be0*/  STL.64 [R1+0x18c0], R40 ;  /* 0x0018c02801007387 */ /* 0x004fe80000100a00 */
[----:B------:R-:W-:Y:S04]  /*192bf0*/  STL.64 [R1+0x18c8], R42 ;  /* 0x0018c82a01007387 */ /* 0x000fe80000100a00 */
[----:B------:R-:W2:Y:S04]  /*192c00*/  LDS.128 R40, [R3] ;  /* 0x0000000003287984 */ /* 0x000ea80000000c00 */
[----:B----4-:R-:W-:Y:S04]  /*192c10*/  STL.64 [R1+0xae0], R48 ;  /* 0x000ae03001007387 */ /* 0x010fe80000100a00 */
[----:B------:R-:W-:Y:S04]  /*192c20*/  STL.64 [R1+0xae8], R50 ;  /* 0x000ae83201007387 */ /* 0x000fe80000100a00 */
[----:B------:R-:W4:Y:S04]  /*192c30*/  LDS.128 R48, [R3+0x400] ;  /* 0x0004000003307984 */ /* 0x000f280000000c00 */
[----:B-1----:R-:W-:Y:S04]  /*192c40*/  STL.64 [R1+0x1b30], R44 ;  /* 0x001b302c01007387 */ /* 0x002fe80000100a00 */
[----:B------:R-:W-:Y:S04]  /*192c50*/  STL.64 [R1+0x1b38], R46 ;  /* 0x001b382e01007387 */ /* 0x000fe80000100a00 */
[----:B------:R-:W1:Y:S04]  /*192c60*/  LDS.128 R44, [R252] ;  /* 0x00000000fc2c7984 */ /* 0x000e680000000c00 */
[----:B--2---:R-:W-:Y:S04]  /*192c70*/  STL.64 [R1+0xc50], R40 ;  /* 0x000c502801007387 */ /* 0x004fe80000100a00 */
[----:B------:R-:W-:Y:S04]  /*192c80*/  STL.64 [R1+0xc58], R42 ;  /* 0x000c582a01007387 */ /* 0x000fe80000100a00 */
[----:B------:R-:W2:Y:S04]  /*192c90*/  LDS.128 R40, [R252+0x400] ;  /* 0x00040000fc287984 */ /* 0x000ea80000000c00 */
[----:B------:R-:W-:Y:S06]  /*192ca0*/  BAR.SYNC.DEFER_BLOCKING 0x0 ;  /* 0x0000000000007b1d */ /* 0x000fec0000010000 */
[----:B----4-:R-:W-:Y:S04]  /*192cb0*/  STL.64 [R1+0x1b70], R48 ;  /* 0x001b703001007387 */ /* 0x010fe80000100a00 */
[----:B------:R-:W-:Y:S04]  /*192cc0*/  STL.64 [R1+0x1b78], R50 ;  /* 0x001b783201007387 */ /* 0x000fe80000100a00 */
[----:B-1----:R1:W-:Y:S04]  /*192cd0*/  STL.64 [R1+0xf90], R44 ;  /* 0x000f902c01007387 */ /* 0x0023e80000100a00 */
[----:B------:R4:W-:Y:S04]  /*192ce0*/  STL.64 [R1+0xf98], R46 ;  /* 0x000f982e01007387 */ /* 0x0009e80000100a00 */
[----:B--2---:R2:W-:Y:S04]  /*192cf0*/  STL.64 [R1+0x6e0], R40 ;  /* 0x0006e02801007387 */ /* 0x0045e80000100a00 */
[----:B------:R2:W-:Y:S04]  /*192d00*/  STL.64 [R1+0x6e8], R42 ;  /* 0x0006e82a01007387 */ /* 0x0005e80000100a00 */
[----:B-1----:R-:W3:Y:S04]  /*192d10*/  LDL.LU R44, [R1+0x18a8] ;  /* 0x0018a800012c7983 */ /* 0x002ee80000300800 */
[----:B------:R-:W3:Y:S04]  /*192d20*/  LDL.LU R45, [R1+0x18ac] ;  /* 0x0018ac00012d7983 */ /* 0x000ee80000300800 */
[----:B----4-:R-:W3:Y:S04]  /*192d30*/  LDL.LU R46, [R1+0x1898] ;  /* 0x00189800012e7983 */ /* 0x010ee80000300800 */
[----:B------:R-:W3:Y:S04]  /*192d40*/  LDL.LU R47, [R1+0x189c] ;  /* 0x00189c00012f7983 */ /* 0x000ee80000300800 */
        /* <DEDUP_REMOVED lines=161> */
[----:B---3--:R1:W-:Y:S04]  /*193760*/  STS.128 [R2+0x380], R28 ;  /* 0x0003801c02007388 */ /* 0x0083e80000000c00 */
[----:B------:R-:W-:Y:S04]  /*193770*/  STS.128 [R2+0x180], R44 ;  /* 0x0001802c02007388 */ /* 0x000fe80000000c00 */
[----:B------:R-:W-:Y:S04]  /*193780*/  STS.128 [R2+0x200], R40 ;  /* 0x0002002802007388 */ /* 0x000fe80000000c00 */
        /* <DEDUP_REMOVED lines=30> */
[----:B-1----:R-:W3:Y:S04]  /*193970*/  LDL.LU R40, [R1+0x1f18] ;  /* 0x001f180001287983 */ /* 0x002ee80000300800 */
        /* <DEDUP_REMOVED lines=13> */
[----:B------:R1:W-:Y:S02]  /*193a50*/  STS.128 [R2+0x100], R28 ;  /* 0x0001001c02007388 */ /* 0x0003e40000000c00 */
[----:B-1----:R-:W-:Y:S01]  /*193a60*/  MOV R30, R20 ;  /* 0x00000014001e7202 */ /* 0x002fe20000000f00 */
[----:B------:R-:W-:Y:S01]  /*193a70*/  IMAD.MOV.U32 R31, RZ, RZ, R21 ;  /* 0x000000ffff1f7224 */ /* 0x000fe200078e0015 */
[----:B------:R-:W-:Y:S01]  /*193a80*/  MOV R20, R26 ;  /* 0x0000001a00147202 */ /* 0x000fe20000000f00 */
[----:B------:R-:W-:Y:S01]  /*193a90*/  IMAD.MOV.U32 R21, RZ, RZ, R27 ;  /* 0x000000ffff157224 */ /* 0x000fe200078e001b */
[----:B------:R-:W-:-:S04]  /*193aa0*/  MOV R28, R24 ;  /* 0x00000018001c7202 */ /* 0x000fc80000000f00 */
[----:B------:R1:W-:Y:S01]  /*193ab0*/  STS.128 [R2+0x380], R20 ;  /* 0x0003801402007388 */ /* 0x0003e20000000c00 */
[----:B------:R-:W-:-:S03]  /*193ac0*/  IMAD.MOV.U32 R29, RZ, RZ, R25 ;  /* 0x000000ffff1d7224 */ /* 0x000fc600078e0019 */
        /* <DEDUP_REMOVED lines=8> */
[----:B------:R1:W-:Y:S04]  /*193b50*/  STS.128 [R2+0x300], R28 ;  /* 0x0003001c02007388 */ /* 0x0003e80000000c00 */
[----:B-1----:R-:W4:Y:S04]  /*193b60*/  LDL.LU R28, [R1+0x2cc0] ;  /* 0x002cc000011c7983 */ /* 0x002f280000300800 */
[----:B------:R-:W4:Y:S04]  /*193b70*/  LDL.LU R29, [R1+0x2cc4] ;  /* 0x002cc400011d7983 */ /* 0x000f280000300800 */
[----:B------:R-:W4:Y:S04]  /*193b80*/  LDL.LU R30, [R1+0x2cb0] ;  /* 0x002cb000011e7983 */ /* 0x000f280000300800 */
[----:B------:R-:W4:Y:S04]  /*193b90*/  LDL.LU R31, [R1+0x2cb4] ;  /* 0x002cb400011f7983 */ /* 0x000f280000300800 */
[----:B---3--:R-:W-:Y:S04]  /*193ba0*/  STS.128 [R2+0x180], R40 ;  /* 0x0001802802007388 */ /* 0x008fe80000000c00 */
[----:B--2---:R-:W-:Y:S04]  /*193bb0*/  STS.128 [R2+0x200], R36 ;  /* 0x0002002402007388 */ /* 0x004fe80000000c00 */
[----:B----4-:R-:W-:Y:S04]  /*193bc0*/  STS.128 [R2+0x280], R32 ;  /* 0x0002802002007388 */ /* 0x010fe80000000c00 */
        /* <DEDUP_REMOVED lines=22> */
[----:B-1----:R-:W-:Y:S04]  /*193d30*/  STL.64 [R1+0x14c0], R36 ;  /* 0x0014c02401007387 */ /* 0x002fe80000100a00 */
[----:B------:R-:W-:Y:S04]  /*193d40*/  STL.64 [R1+0x14c8], R38 ;  /* 0x0014c82601007387 */ /* 0x000fe80000100a00 */
[----:B------:R1:W-:Y:S04]  /*193d50*/  STS.128 [R2+0x80], R24 ;  /* 0x0000801802007388 */ /* 0x0003e80000000c00 */
[----:B--2---:R-:W-:Y:S04]  /*193d60*/  STL.64 [R1+0x6c0], R32 ;  /* 0x0006c02001007387 */ /* 0x004fe80000100a00 */
[----:B------:R-:W-:Y:S04]  /*193d70*/  STL.64 [R1+0x6c8], R34 ;  /* 0x0006c82201007387 */ /* 0x000fe80000100a00 */
[----:B------:R2:W-:Y:S04]  /*193d80*/  STS.128 [R2], R20 ;  /* 0x0000001402007388 */ /* 0x0005e80000000c00 */
[----:B-1----:R-:W3:Y:S04]  /*193d90*/  LDL.LU R24, [R1+0x2cc8] ;  /* 0x002cc80001187983 */ /* 0x002ee80000300800 */
[----:B------:R-:W3:Y:S04]  /*193da0*/  LDL.LU R25, [R1+0x2ccc] ;  /* 0x002ccc0001197983 */ /* 0x000ee80000300800 */
[----:B------:R-:W3:Y:S04]  /*193db0*/  LDL.LU R26, [R1+0x2cb8] ;  /* 0x002cb800011a7983 */ /* 0x000ee80000300800 */
[----:B------:R-:W3:Y:S04]  /*193dc0*/  LDL.LU R27, [R1+0x2cbc] ;  /* 0x002cbc00011b7983 */ /* 0x000ee80000300800 */
[----:B--2---:R-:W2:Y:S04]  /*193dd0*/  LDL.LU R20, [R1+0x2ca0] ;  /* 0x002ca00001147983 */ /* 0x004ea80000300800 */
        /* <DEDUP_REMOVED lines=22> */
[----:B----4-:R-:W-:Y:S04]  /*193f40*/  STS.128 [R2+0x280], R28 ;  /* 0x0002801c02007388 */ /* 0x010fe80000000c00 */
[----:B------:R-:W3:Y:S04]  /*193f50*/  LDL.LU R40, [R1+0x27e8] ;  /* 0x0027e80001287983 */ /* 0x000ee80000300800 */
[----:B------:R-:W3:Y:S04]  /*193f60*/  LDL.LU R41, [R1+0x27ec] ;  /* 0x0027ec0001297983 */ /* 0x000ee80000300800 */
[----:B------:R-:W-:Y:S04]  /*193f70*/  STS.128 [R2+0x300], R32 ;  /* 0x0003002002007388 */ /* 0x000fe80000000c00 */
[----:B------:R-:W3:Y:S04]  /*193f80*/  LDL.LU R42, [R1+0x27d8] ;  /* 0x0027d800012a7983 */ /* 0x000ee80000300800 */
[----:B------:R-:W3:Y:S04]  /*193f90*/  LDL.LU R43, [R1+0x27dc] ;  /* 0x0027dc00012b7983 */ /* 0x000ee80000300800 */
[----:B------:R1:W-:Y:S04]  /*193fa0*/  STS.128 [R2+0x380], R36 ;  /* 0x0003802402007388 */ /* 0x0003e80000000c00 */
[----:B------:R-:W-:Y:S06]  /*193fb0*/  BAR.SYNC.DEFER_BLOCKING 0x0 ;  /* 0x0000000000007b1d */ /* 0x000fec0000010000 */
[----:B-1----:R-:W4:Y:S04]  /*193fc0*/  LDL.LU R36, [R1+0x2680] ;  /* 0x0026800001247983 */ /* 0x002f280000300800 */
[----:B------:R-:W4:Y:S04]  /*193fd0*/  LDL.LU R37, [R1+0x2684] ;  /* 0x0026840001257983 */ /* 0x000f280000300800 */
[----:B------:R-:W4:Y:S04]  /*193fe0*/  LDL.LU R38, [R1+0x2670] ;  /* 0x0026700001267983 */ /* 0x000f280000300800 */
[----:B------:R-:W1:Y:S04]  /*193ff0*/  LDS.128 R24, [R0] ;  /* 0x0000000000187984 */ /* 0x000e680000000c00 */
[----:B------:R-:W4:Y:S04]  /*194000*/  LDL.LU R39, [R1+0x2674] ;  /* 0x0026740001277983 */ /* 0x000f280000300800 */
[----:B------:R-:W-:Y:S04]  /*194010*/  LDS.128 R248, [R0+0x400] ;  /* 0x0004000000f87984 */ /* 0x000fe80000000c00 */
[----:B------:R-:W-:Y:S04]  /*194020*/  LDS.128 R244, [R212] ;  /* 0x00000000d4f47984 */ /* 0x000fe80000000c00 */
[----:B------:R-:W-:Y:S04]  /*194030*/  LDS.128 R240, [R212+0x400] ;  /* 0x00040000d4f07984 */ /* 0x000fe80000000c00 */
[----:B------:R-:W-:Y:S04]  /*194040*/  LDS.128 R236, [R3] ;  /* 0x0000000003ec7984 */ /* 0x000fe80000000c00 */
[----:B------:R-:W-:Y:S04]  /*194050*/  LDS.128 R28, [R3+0x400] ;  /* 0x00040000031c7984 */ /* 0x000fe80000000c00 */
[----:B------:R-:W-:Y:S04]  /*194060*/  LDS.128 R32, [R252] ;  /* 0x00000000fc207984 */ /* 0x000fe80000000c00 */
[----:B-1----:R-:W-:Y:S04]  /*194070*/  STL.64 [R1], R24 ;  /* 0x0000001801007387 */ /* 0x002fe80000100a00 */
[----:B------:R-:W-:Y:S04]  /*194080*/  STL.64 [R1+0x8], R26 ;  /* 0x0000081a01007387 */ /* 0x000fe80000100a00 */
[----:B------:R-:W-:Y:S04]  /*194090*/  LDS.128 R24, [R252+0x400] ;  /* 0x00040000fc187984 */ /* 0x000fe80000000c00 */
[----:B------:R-:W-:Y:S06]  /*1940a0*/  BAR.SYNC.DEFER_BLOCKING 0x0 ;  /* 0x0000000000007b1d */ /* 0x000fec0000010000 */
        /* <DEDUP_REMOVED lines=13> */
[----:B---3--:R-:W-:Y:S04]  /*194180*/  STS.128 [R2+0x80], R40 ;  /* 0x0000802802007388 */ /* 0x008fe80000000c00 */
[----:B----4-:R1:W-:Y:S04]  /*194190*/  STS.128 [R2+0x100], R36 ;  /* 0x0001002402007388 */ /* 0x0103e80000000c00 */
        /* <DEDUP_REMOVED lines=13> */
[----:B------:R-:W-:Y:S04]  /*194270*/  STS.128 [R2+0x180], R48 ;  /* 0x0001803002007388 */ /* 0x000fe80000000c00 */
[----:B------:R-:W-:Y:S04]  /*194280*/  STS.128 [R2+0x200], R44 ;  /* 0x0002002c02007388 */ /* 0x000fe80000000c00 */
[----:B------:R-:W2:Y:S04]  /*194290*/  LDL.LU R68, [R1+0xc18] ;  /* 0x000c180001447983 */ /* 0x000ea80000300800 */
[----:B------:R-:W2:Y:S04]  /*1942a0*/  LDL.LU R69, [R1+0xc1c] ;  /* 0x000c1c0001457983 */ /* 0x000ea80000300800 */
[----:B------:R-:W2:Y:S04]  /*1942b0*/  LDL.LU R70, [R1+0x2388] ;  /* 0x0023880001467983 */ /* 0x000ea80000300800 */
[----:B------:R-:W2:Y:S04]  /*1942c0*/  LDL.LU R71, [R1+0x238c] ;  /* 0x00238c0001477983 */ /* 0x000ea80000300800 */
[----:B------:R-:W2:Y:S04]  /*1942d0*/  LDL.LU R72, [R1+0x2330] ;  /* 0x0023300001487983 */ /* 0x000ea80000300800 */
[----:B------:R-:W2:Y:S04]  /*1942e0*/  LDL.LU R73, [R1+0x2334] ;  /* 0x0023340001497983 */ /* 0x000ea80000300800 */
[----:B------:R-:W2:Y:S04]  /*1942f0*/  LDL.LU R74, [R1+0xa80] ;  /* 0x000a8000014a7983 */ /* 0x000ea80000300800 */
[----:B---3--:R-:W-:Y:S04]  /*194300*/  STS.128 [R2+0x300], R36 ;  /* 0x0003002402007388 */ /* 0x008fe80000000c00 */
[----:B------:R-:W3:Y:S04]  /*194310*/  LDL.LU R75, [R1+0xa84] ;  /* 0x000a8400014b7983 */ /* 0x000ee80000300800 */
[----:B------:R-:W3:Y:S04]  /*194320*/  LDL.LU R80, [R1+0x2338] ;  /* 0x0023380001507983 */ /* 0x000ee80000300800 */
[----:B------:R-:W3:Y:S04]  /*194330*/  LDL.LU R81, [R1+0x233c] ;  /* 0x00233c0001517983 */ /* 0x000ee80000300800 */
[----:B----4-:R-:W-:Y:S04]  /*194340*/  STS.128 [R2+0x380], R40 ;  /* 0x0003802802007388 */ /* 0x010fe80000000c00 */
[----:B------:R-:W-:Y:S06]  /*194350*/  BAR.SYNC.DEFER_BLOCKING 0x0 ;  /* 0x0000000000007b1d */ /* 0x000fec0000010000 */
[----:B------:R-:W4:Y:S04]  /*194360*/  LDL.LU R82, [R1+0xa88] ;  /* 0x000a880001527983 */ /* 0x000f280000300800 */
[----:B------:R-:W4:Y:S04]  /*194370*/  LDL.LU R83, [R1+0xa8c] ;  /* 0x000a8c0001537983 */ /* 0x000f280000300800 */
[----:B------:R-:W4:Y:S04]  /*194380*/  LDL.LU R76, [R1+0x800] ;  /* 0x00080000014c7983 */ /* 0x000f280000300800 */
[----:B------:R-:W4:Y:S04]  /*194390*/  LDL.LU R77, [R1+0x804] ;  /* 0x00080400014d7983 */ /* 0x000f280000300800 */
[----:B------:R-:W4:Y:S04]  /*1943a0*/  LDL.LU R78, [R1+0x2240] ;  /* 0x00224000014e7983 */ /* 0x000f280000300800 */
[----:B------:R-:W1:Y:S04]  /*1943b0*/  LDS.128 R64, [R0] ;  /* 0x0000000000407984 */ /* 0x000e680000000c00 */
[----:B------:R-:W-:Y:S04]  /*1943c0*/  LDS.128 R48, [R0+0x400] ;  /* 0x0004000000307984 */ /* 0x000fe80000000c00 */
[----:B------:R-:W-:Y:S04]  /*1943d0*/  LDS.128 R60, [R212] ;  /* 0x00000000d43c7984 */ /* 0x000fe80000000c00 */
[----:B------:R-:W-:Y:S04]  /*1943e0*/  LDS.128 R44, [R212+0x400] ;  /* 0x00040000d42c7984 */ /* 0x000fe80000000c00 */
[----:B------:R-:W-:Y:S04]  /*1943f0*/  LDS.128 R56, [R3] ;  /* 0x0000000003387984 */ /* 0x000fe80000000c00 */
[----:B------:R-:W-:Y:S04]  /*194400*/  LDS.128 R40, [R3+0x400] ;  /* 0x0004000003287984 */ /* 0x000fe80000000c00 */
[----:B------:R-:W-:Y:S04]  /*194410*/  LDS.128 R52, [R252] ;  /* 0x00000000fc347984 */ /* 0x000fe80000000c00 */
[----:B------:R-:W-:Y:S04]  /*194420*/  LDS.128 R36, [R252+0x400] ;  /* 0x00040000fc247984 */ /* 0x000fe80000000c00 */
[----:B------:R-:W-:Y:S06]  /*194430*/  BAR.SYNC.DEFER_BLOCKING 0x0 ;  /* 0x0000000000007b1d */ /* 0x000fec0000010000 */
[----:B------:R-:W4:Y:S04]  /*194440*/  LDL.LU R79, [R1+0x2244] ;  /* 0x00224400014f7983 */ /* 0x000f280000300800 */
[----:B--2---:R2:W-:Y:S04]  /*194450*/  STS.128 [R2], R20 ;  /* 0x0000001402007388 */ /* 0x0045e80000000c00 */
[----:B--2---:R-:W2:Y:S04]  /*194460*/  LDL.LU R20, [R1+0x808] ;  /* 0x0008080001147983 */ /* 0x004ea80000300800 */
[----:B------:R-:W2:Y:S04]  /*194470*/  LDL.LU R21, [R1+0x80c] ;  /* 0x00080c0001157983 */ /* 0x000ea80000300800 */
[----:B------:R-:W2:Y:S04]  /*194480*/  LDL.LU R22, [R1+0x2248] ;  /* 0x0022480001167983 */ /* 0x000ea80000300800 */
[----:B------:R-:W2:Y:S04]  /*194490*/  LDL.LU R23, [R1+0x224c] ;  /* 0x00224c0001177983 */ /* 0x000ea80000300800 */
[----:B------:R1:W-:Y:S04]  /*1944a0*/  STS.128 [R2+0x80], R68 ;  /* 0x0000804402007388 */ /* 0x0003e80000000c00 */
[----:B---3--:R3:W-:Y:S04]  /*1944b0*/  STS.128 [R2+0x100], R72 ;  /* 0x0001004802007388 */ /* 0x0087e80000000c00 */
[----:B-1----:R-:W4:Y:S04]  /*1944c0*/  LDL.LU R68, [R1+0x2180] ;  /* 0x0021800001447983 */ /* 0x002f280000300800 */
[----:B------:R-:W4:Y:S04]  /*1944d0*/  LDL.LU R69, [R1+0x2184] ;  /* 0x0021840001457983 */ /* 0x000f280000300800 */
[----:B------:R-:W4:Y:S04]  /*1944e0*/  LDL.LU R70, [R1+0x2170] ;  /* 0x0021700001467983 */ /* 0x000f280000300800 */
[----:B------:R-:W4:Y:S04]  /*1944f0*/  LDL.LU R71, [R1+0x2174] ;  /* 0x0021740001477983 */ /* 0x000f280000300800 */
[----:B---3--:R-:W3:Y:S04]  /*194500*/  LDL.LU R72, [R1+0x2188] ;  /* 0x0021880001487983 */ /* 0x008ee80000300800 */
        /* <DEDUP_REMOVED lines=16> */
[----:B----4-:R-:W-:Y:S04]  /*194610*/  STS.128 [R2+0x180], R80 ;  /* 0x0001805002007388 */ /* 0x010fe80000000c00 */
[----:B------:R-:W-:Y:S04]  /*194620*/  STS.128 [R2+0x200], R76 ;  /* 0x0002004c02007388 */ /* 0x000fe80000000c00 */
[----:B------:R-:W-:Y:S04]  /*194630*/  STS.128 [R2+0x300], R68 ;  /* 0x0003004402007388 */ /* 0x000fe80000000c00 */
[----:B---3--:R-:W-:Y:S04]  /*194640*/  STS.128 [R2+0x380], R72 ;  /* 0x0003804802007388 */ /* 0x008fe80000000c00 */
[----:B------:R-:W-:Y:S06]  /*194650*/  BAR.SYNC.DEFER_BLOCKING 0x0 ;  /* 0x0000000000007b1d */ /* 0x000fec0000010000 */
        /* <DEDUP_REMOVED lines=8> */
[----:B------:R-:W-:Y:S01]  /*1946e0*/  BAR.SYNC.DEFER_BLOCKING 0x0 ;  /* 0x0000000000007b1d */ /* 0x000fe20000010000 */
        /* <DEDUP_REMOVED lines=8> */
[----:B--2---:R-:W-:Y:S04]  /*194770*/  STS.128 [R2], R20 ;  /* 0x0000001402007388 */ /* 0x004fe80000000c00 */
[----:B------:R2:W-:Y:S04]  /*194780*/  STS.128 [R2+0x80], R100 ;  /* 0x0000806402007388 */ /* 0x0005e80000000c00 */
[----:B--2---:R-:W2:Y:S04]  /*194790*/  LDL.LU R100, [R1+0x1ef8] ;  /* 0x001ef80001647983 */ /* 0x004ea80000300800 */
[----:B------:R-:W2:Y:S04]  /*1947a0*/  LDL.LU R101, [R1+0x1efc] ;  /* 0x001efc0001657983 */ /* 0x000ea80000300800 */
[----:B------:R-:W2:Y:S04]  /*1947b0*/  LDL.LU R102, [R1+0x1ee8] ;  /* 0x001ee80001667983 */ /* 0x000ea80000300800 */
[----:B------:R-:W2:Y:S04]  /*1947c0*/  LDL.LU R103, [R1+0x1eec] ;  /* 0x001eec0001677983 */ /* 0x000ea80000300800 */
[----:B------:R-:W3:Y:S04]  /*1947d0*/  LDL.LU R20, [R1+0x1e00] ;  /* 0x001e000001147983 */ /* 0x000ee80000300800 */
[----:B------:R-:W3:Y:S04]  /*1947e0*/  LDL.LU R21, [R1+0x1e04] ;  /* 0x001e040001157983 */ /* 0x000ee80000300800 */
[----:B------:R-:W3:Y:S04]  /*1947f0*/  LDL.LU R22, [R1+0x1e10] ;  /* 0x001e100001167983 */ /* 0x000ee80000300800 */
[----:B------:R4:W-:Y:S04]  /*194800*/  STS.128 [R2+0x100], R104 ;  /* 0x0001006802007388 */ /* 0x0009e80000000c00 */
[----:B------:R-:W3:Y:S04]  /*194810*/  LDL.LU R23, [R1+0x1e14] ;  /* 0x001e140001177983 */ /* 0x000ee80000300800 */
[----:B----4-:R-:W4:Y:S04]  /*194820*/  LDL.LU R104, [R1+0x1e08] ;  /* 0x001e080001687983 */ /* 0x010f280000300800 */
        /* <DEDUP_REMOVED lines=10> */
[----:B------:R-:W-:Y:S04]  /*1948d0*/  STS.128 [R2+0x300], R108 ;  /* 0x0003006c02007388 */ /* 0x000fe80000000c00 */
[----:B------:R-:W-:Y:S04]  /*1948e0*/  STS.128 [R2+0x380], R16 ;  /* 0x0003801002007388 */ /* 0x000fe80000000c00 */
        /* <DEDUP_REMOVED lines=13> */
[----:B--2---:R-:W-:Y:S04]  /*1949c0*/  STS.128 [R2+0x180], R100 ;  /* 0x0001806402007388 */ /* 0x004fe80000000c00 */
[----:B---3--:R-:W-:Y:S04]  /*1949d0*/  STS.128 [R2+0x200], R20 ;  /* 0x0002001402007388 */ /* 0x008fe80000000c00 */
[----:B----4-:R-:W-:Y:S04]  /*1949e0*/  STS.128 [R2+0x280], R104 ;  /* 0x0002806802007388 */ /* 0x010fe80000000c00 */
[----:B------:R-:W-:Y:S06]  /*1949f0*/  BAR.SYNC.DEFER_BLOCKING 0x0 ;  /* 0x0000000000007b1d */ /* 0x000fec0000010000 */
[----:B------:R-:W2:Y:S04]  /*194a00*/  LDS.128 R120, [R0] ;  /* 0x0000000000787984 */ /* 0x000ea80000000c00 */
[----:B------:R-:W-:Y:S04]  /*194a10*/  LDS.128 R104, [R0+0x400] ;  /* 0x0004000000687984 */ /* 0x000fe80000000c00 */
[----:B------:R-:W3:Y:S04]  /*194a20*/  LDS.128 R116, [R212] ;  /* 0x00000000d4747984 */ /* 0x000ee80000000c00 */
[----:B------:R-:W-:Y:S04]  /*194a30*/  LDS.128 R100, [R212+0x400] ;  /* 0x00040000d4647984 */ /* 0x000fe80000000c00 */
[----:B------:R-:W4:Y:S04]  /*194a40*/  LDS.128 R112, [R3] ;  /* 0x0000000003707984 */ /* 0x000f280000000c00 */
[----:B------:R-:W-:Y:S04]  /*194a50*/  LDS.128 R20, [R3+0x400] ;  /* 0x0004000003147984 */ /* 0x000fe80000000c00 */
[----:B------:R-:W1:Y:S04]  /*194a60*/  LDS.128 R108, [R252] ;  /* 0x00000000fc6c7984 */ /* 0x000e680000000c00 */
[----:B------:R-:W1:Y:S04]  /*194a70*/  LDS.128 R16, [R252+0x400] ;  /* 0x00040000fc107984 */ /* 0x000e680000000c00 */
[----:B------:R-:W-:Y:S06]  /*194a80*/  BAR.SYNC.DEFER_BLOCKING 0x0 ;  /* 0x0000000000007b1d */ /* 0x000fec0000010000 */
[----:B------:R1:W-:Y:S04]  /*194a90*/  STS.128 [R2], R12 ;  /* 0x0000000c02007388 */ /* 0x0003e80000000c00 */
[----:B-1----:R-:W2:Y:S04]  /*194aa0*/  LDL.LU R12, [R1+0x1488] ;  /* 0x00148800010c7983 */ /* 0x002ea80000300800 */
[----:B------:R-:W2:Y:S04]  /*194ab0*/  LDL.LU R13, [R1+0x148c] ;  /* 0x00148c00010d7983 */ /* 0x000ea80000300800 */
[----:B------:R-:W2:Y:S04]  /*194ac0*/  LDL.LU R14, [R1+0x548] ;  /* 0x00054800010e7983 */ /* 0x000ea80000300800 */
[----:B------:R-:W2:Y:S04]  /*194ad0*/  LDL.LU R15, [R1+0x54c] ;  /* 0x00054c00010f7983 */ /* 0x000ea80000300800 */
[----:B------:R1:W-:Y:S04]  /*194ae0*/  STS.128 [R2+0x80], R124 ;  /* 0x0000807c02007388 */ /* 0x0003e80000000c00 */
[----:B------:R3:W-:Y:S04]  /*194af0*/  STS.128 [R2+0x100], R128 ;  /* 0x0001008002007388 */ /* 0x0007e80000000c00 */
        /* <DEDUP_REMOVED lines=16> */
[----:B------:R-:W-:Y:S04]  /*194c00*/  STS.128 [R2+0x180], R136 ;  /* 0x0001808802007388 */ /* 0x000fe80000000c00 */
[----:B------:R-:W-:Y:S04]  /*194c10*/  STS.128 [R2+0x200], R132 ;  /* 0x0002008402007388 */ /* 0x000fe80000000c00 */
[----:B----4-:R-:W-:Y:S04]  /*194c20*/  STS.128 [R2+0x300], R124 ;  /* 0x0003007c02007388 */ /* 0x010fe80000000c00 */
[----:B---3--:R-:W-:Y:S04]  /*194c30*/  STS.128 [R2+0x380], R128 ;  /* 0x0003808002007388 */ /* 0x008fe80000000c00 */
[----:B------:R-:W3:Y:S04]  /*194c40*/  LDL.LU R159, [R1+0x60c] ;  /* 0x00060c00019f7983 */ /* 0x000ee80000300800 */
[----:B------:R-:W4:Y:S04]  /*194c50*/  LDL.LU R160, [R1+0x2660] ;  /* 0x0026600001a07983 */ /* 0x000f280000300800 */
        /* <DEDUP_REMOVED lines=21> */
[----:B--2---:R2:W-:Y:S04]  /*194db0*/  STS.128 [R2], R12 ;  /* 0x0000000c02007388 */ /* 0x0045e80000000c00 */
[----:B--2---:R-:W2:Y:S04]  /*194dc0*/  LDL.LU R12, [R1+0x2528] ;  /* 0x00252800010c7983 */ /* 0x004ea80000300800 */
[----:B------:R-:W2:Y:S04]  /*194dd0*/  LDL.LU R13, [R1+0x252c] ;  /* 0x00252c00010d7983 */ /* 0x000ea80000300800 */
[----:B------:R-:W2:Y:S04]  /*194de0*/  LDL.LU R14, [R1+0x758] ;  /* 0x00075800010e7983 */ /* 0x000ea80000300800 */
[----:B------:R-:W2:Y:S04]  /*194df0*/  LDL.LU R15, [R1+0x75c] ;  /* 0x00075c00010f7983 */ /* 0x000ea80000300800 */
[----:B---3--:R3:W-:Y:S04]  /*194e00*/  STS.128 [R2+0x80], R156 ;  /* 0x0000809c02007388 */ /* 0x0087e80000000c00 */
[----:B---3--:R-:W3:Y:S04]  /*194e10*/  LDL.LU R156, [R1+0x2470] ;  /* 0x00247000019c7983 */ /* 0x008ee80000300800 */
[----:B------:R-:W3:Y:S04]  /*194e20*/  LDL.LU R157, [R1+0x2474] ;  /* 0x00247400019d7983 */ /* 0x000ee80000300800 */
[----:B------:R-:W3:Y:S04]  /*194e30*/  LDL.LU R158, [R1+0xac0] ;  /* 0x000ac000019e7983 */ /* 0x000ee80000300800 */
[----:B----4-:R4:W-:Y:S04]  /*194e40*/  STS.128 [R2+0x100], R160 ;  /* 0x000100a002007388 */ /* 0x0109e80000000c00 */
[----:B------:R-:W3:Y:S04]  /*194e50*/  LDL.LU R159, [R1+0xac4] ;  /* 0x000ac400019f7983 */ /* 0x000ee80000300800 */
[----:B----4-:R-:W4:Y:S04]  /*194e60*/  LDL.LU R160, [R1+0x2478] ;  /* 0x0024780001a07983 */ /* 0x010f280000300800 */
[----:B------:R-:W4:Y:S04]  /*194e70*/  LDL.LU R161, [R1+0x247c] ;  /* 0x00247c0001a17983 */ /* 0x000f280000300800 */
[----:B------:R-:W4:Y:S04]  /*194e80*/  LDL.LU R162, [R1+0xac8] ;  /* 0x000ac80001a27983 */ /* 0x000f280000300800 */
[----:B------:R-:W4:Y:S04]  /*194e90*/  LDL.LU R163, [R1+0xacc] ;  /* 0x000acc0001a37983 */ /* 0x000f280000300800 */
[----:B--2---:R2:W-:Y:S04]  /*194ea0*/  STS.128 [R2+0x280], R12 ;  /* 0x0002800c02007388 */ /* 0x0045e80000000c00 */
[----:B--2---:R-:W2:Y:S04]  /*194eb0*/  LDL.LU R12, [R1+0xbf0] ;  /* 0x000bf000010c7983 */ /* 0x004ea80000300800 */
[----:B------:R-:W2:Y:S04]  /*194ec0*/  LDL.LU R13, [R1+0xbf4] ;  /* 0x000bf400010d7983 */ /* 0x000ea80000300800 */
        /* <DEDUP_REMOVED lines=8> */
[----:B---3--:R-:W-:Y:S04]  /*194f50*/  STS.128 [R2+0x300], R156 ;  /* 0x0003009c02007388 */ /* 0x008fe80000000c00 */
[----:B----4-:R-:W-:Y:S04]  /*194f60*/  STS.128 [R2+0x380], R160 ;  /* 0x000380a002007388 */ /* 0x010fe80000000c00 */
[----:B------:R-:W3:Y:S04]  /*194f70*/  LDL.LU R192, [R1+0xa60] ;  /* 0x000a600001c07983 */ /* 0x000ee80000300800 */
[----:B------:R-:W3:Y:S04]  /*194f80*/  LDL.LU R193, [R1+0xa64] ;  /* 0x000a640001c17983 */ /* 0x000ee80000300800 */
[----:B------:R-:W-:Y:S06]  /*194f90*/  BAR.SYNC.DEFER_BLOCKING 0x0 ;  /* 0x0000000000007b1d */ /* 0x000fec0000010000 */
[----:B------:R-:W3:Y:S04]  /*194fa0*/  LDL.LU R194, [R1+0x8b0] ;  /* 0x0008b00001c27983 */ /* 0x000ee80000300800 */
[----:B------:R-:W3:Y:S04]  /*194fb0*/  LDL.LU R195, [R1+0x8b4] ;  /* 0x0008b40001c37983 */ /* 0x000ee80000300800 */
        /* <DEDUP_REMOVED lines=21> */
[----:B------:R1:W-:Y:S04]  /*195110*/  STS.128 [R2+0x80], R188 ;  /* 0x000080bc02007388 */ /* 0x0003e80000000c00 */
[----:B------:R-:W2:Y:S04]  /*195120*/  LDL.LU R15, [R1+0x6bc] ;  /* 0x0006bc00010f7983 */ /* 0x000ea80000300800 */
        /* <DEDUP_REMOVED lines=20> */
[----:B------:R-:W-:Y:S04]  /*195270*/  STS.128 [R2+0x200], R196 ;  /* 0x000200c402007388 */ /* 0x000fe80000000c00 */
[----:B---3--:R-:W-:Y:S04]  /*195280*/  STS.128 [R2+0x380], R192 ;  /* 0x000380c002007388 */ /* 0x008fe80000000c00 */
[----:B------:R-:W-:Y:S06]  /*195290*/  BAR.SYNC.DEFER_BLOCKING 0x0 ;  /* 0x0000000000007b1d */ /* 0x000fec0000010000 */
[----:B------:R-:W-:Y:S04]  /*1952a0*/  LDS.128 R208, [R212] ;  /* 0x00000000d4d07984 */ /* 0x000fe80000000c00 */
[----:B------:R-:W1:Y:S04]  /*1952b0*/  LDS.128 R196, [R0] ;  /* 0x0000000000c47984 */ /* 0x000e680000000c00 */
[----:B------:R-:W-:Y:S04]  /*1952c0*/  LDS.128 R204, [R0+0x400] ;  /* 0x0004000000cc7984 */ /* 0x000fe80000000c00 */
[----:B------:R-:W-:Y:S04]  /*1952d0*/  LDS.128 R212, [R212+0x400] ;  /* 0x00040000d4d47984 */ /* 0x000fe80000000c00 */
[----:B------:R-:W-:Y:S04]  /*1952e0*/  LDS.128 R216, [R3] ;  /* 0x0000000003d87984 */ /* 0x000fe80000000c00 */
[----:B------:R-:W-:Y:S04]  /*1952f0*/  LDS.128 R224, [R3+0x400] ;  /* 0x0004000003e07984 */ /* 0x000fe80000000c00 */
[----:B------:R-:W-:Y:S04]  /*195300*/  LDS.128 R228, [R252] ;  /* 0x00000000fce47984 */ /* 0x000fe80000000c00 */
[----:B------:R-:W-:Y:S04]  /*195310*/  LDS.128 R232, [R252+0x400] ;  /* 0x00040000fce87984 */ /* 0x000fe80000000c00 */
[----:B------:R-:W-:Y:S06]  /*195320*/  BAR.SYNC.DEFER_BLOCKING 0x0 ;  /* 0x0000000000007b1d */ /* 0x000fec0000010000 */
[----:B--2---:R2:W-:Y:S04]  /*195330*/  STS.128 [R2], R12 ;  /* 0x0000000c02007388 */ /* 0x0045e80000000c00 */
[----:B--2---:R-:W2:Y:S04]  /*195340*/  LDL.LU R12, [R1+0x1e30] ;  /* 0x001e3000010c7983 */ /* 0x004ea80000300800 */
[----:B------:R-:W2:Y:S04]  /*195350*/  LDL.LU R13, [R1+0x1e34] ;  /* 0x001e3400010d7983 */ /* 0x000ea80000300800 */
[----:B------:R-:W2:Y:S04]  /*195360*/  LDL.LU R14, [R1+0x1e20] ;  /* 0x001e2000010e7983 */ /* 0x000ea80000300800 */
[----:B----4-:R3:W-:Y:S04]  /*195370*/  STS.128 [R2+0x80], R188 ;  /* 0x000080bc02007388 */ /* 0x0107e80000000c00 */
[----:B------:R-:W2:Y:S04]  /*195380*/  LDL.LU R15, [R1+0x1e24] ;  /* 0x001e2400010f7983 */ /* 0x000ea80000300800 */
[----:B---3--:R-:W3:Y:S04]  /*195390*/  LDL.LU R188, [R1+0x1e38] ;  /* 0x001e380001bc7983 */ /* 0x008ee80000300800 */
[----:B------:R-:W3:Y:S04]  /*1953a0*/  LDL.LU R189, [R1+0x1e3c] ;  /* 0x001e3c0001bd7983 */ /* 0x000ee80000300800 */
[----:B------:R-:W3:Y:S04]  /*1953b0*/  LDL.LU R190, [R1+0x1e28] ;  /* 0x001e280001be7983 */ /* 0x000ee80000300800 */
[----:B------:R-:W3:Y:S01]  /*1953c0*/  LDL.LU R191, [R1+0x1e2c] ;  /* 0x001e2c0001bf7983 */ /* 0x000ee20000300800 */
[----:B------:R-:W-:Y:S01]  /*1953d0*/  MOV R192, R200 ;  /* 0x000000c800c07202 */ /* 0x000fe20000000f00 */
[----:B------:R-:W-:Y:S01]  /*1953e0*/  IMAD.MOV.U32 R193, RZ, RZ, R201 ;  /* 0x000000ffffc17224 */ /* 0x000fe200078e00c9 */
[----:B------:R-:W-:Y:S01]  /*1953f0*/  MOV R194, R220 ;  /* 0x000000dc00c27202 */ /* 0x000fe20000000f00 */
[----:B------:R-:W-:Y:S01]  /*195400*/  IMAD.MOV.U32 R195, RZ, RZ, R221 ;  /* 0x000000ffffc37224 */ /* 0x000fe200078e00dd */
[----:B------:R-:W-:Y:S01]  /*195410*/  MOV R220, R202 ;  /* 0x000000ca00dc7202 */ /* 0x000fe20000000f00 */
[----:B------:R-:W-:-:S02]  /*195420*/  IMAD.MOV.U32 R221, RZ, RZ, R203 ;  /* 0x000000ffffdd7224 */ /* 0x000fc400078e00cb */
[----:B------:R-:W4:Y:S04]  /*195430*/  LDL.LU R203, [R1+0x371c] ;  /* 0x00371c0001cb7983 */ /* 0x000f280000300800 */
[----:B------:R-:W4:Y:S04]  /*195440*/  LDL.LU R202, [R1+0x3724] ;  /* 0x0037240001ca7983 */ /* 0x000f280000300800 */
[----:B------:R1:W-:Y:S04]  /*195450*/  STS.128 [R2+0x100], R192 ;  /* 0x000100c002007388 */ /* 0x0003e80000000c00 */
[----:B------:R-:W4:Y:S04]  /*195460*/  LDL.LU R201, [R1+0x372c] ;  /* 0x00372c0001c97983 */ /* 0x000f280000300800 */
[----:B------:R-:W4:Y:S01]  /*195470*/  LDL.LU R200, [R1+0x3728] ;  /* 0x0037280001c87983 */ /* 0x000f220000300800 */
[----:B-1----:R-:W-:-:S03]  /*195480*/  MOV R192, R8 ;  /* 0x0000000800c07202 */ /* 0x002fc60000000f00 */
[----:B------:R-:W4:Y:S01]  /*195490*/  LDL.LU R8, [R1+0x3720] ;  /* 0x0037200001087983 */ /* 0x000f220000300800 */
[----:B------:R-:W-:Y:S01]  /*1954a0*/  IMAD.MOV.U32 R193, RZ, RZ, R9 ;  /* 0x000000ffffc17224 */ /* 0x000fe200078e0009 */
[----:B------:R-:W-:Y:S01]  /*1954b0*/  MOV R194, R4 ;  /* 0x0000000400c27202 */ /* 0x000fe20000000f00 */
[----:B------:R-:W-:Y:S01]  /*1954c0*/  IMAD.MOV.U32 R195, RZ, RZ, R5 ;  /* 0x000000ffffc37224 */ /* 0x000fe200078e0005 */
[----:B------:R1:W-:Y:S04]  /*1954d0*/  STS.128 [R2+0x180], R220 ;  /* 0x000180dc02007388 */ /* 0x0003e80000000c00 */
[----:B------:R-:W-:Y:S04]  /*1954e0*/  STS.128 [R2+0x300], R192 ;  /* 0x000300c002007388 */ /* 0x000fe80000000c00 */
[----:B-1----:R-:W4:Y:S04]  /*1954f0*/  LDL.LU R223, [R1+0x7120] ;  /* 0x0071200001df7983 */ /* 0x002f280000300800 */
[----:B--2---:R1:W-:Y:S04]  /*195500*/  STS.128 [R2+0x200], R12 ;  /* 0x0002000c02007388 */ /* 0x0043e80000000c00 */
[----:B-1----:R-:W2:Y:S04]  /*195510*/  LDL.LU R14, [R1+0xc0] ;  /* 0x0000c000010e7983 */ /* 0x002ea80000300800 */
[----:B---3--:R1:W-:Y:S04]  /*195520*/  STS.128 [R2+0x280], R188 ;  /* 0x000280bc02007388 */ /* 0x0083e80000000c00 */
[----:B-1----:R-:W3:Y:S04]  /*195530*/  LDL.LU R191, [R1+0x100] ;  /* 0x0001000001bf7983 */ /* 0x002ee80000300800 */
[----:B------:R-:W2:Y:S04]  /*195540*/  LDL.LU R195, [R1+0x150] ;  /* 0x0001500001c37983 */ /* 0x000ea80000300800 */
[----:B------:R-:W3:Y:S04]  /*195550*/  LDL.LU R15, [R1+0xa0] ;  /* 0x0000a000010f7983 */ /* 0x000ee80000300800 */
[----:B------:R-:W3:Y:S01]  /*195560*/  LDL.LU R189, [R1+0x154] ;  /* 0x0001540001bd7983 */ /* 0x000ee20000300800 */
[----:B------:R-:W-:Y:S01]  /*195570*/  MOV R4, R10 ;  /* 0x0000000a00047202 */ /* 0x000fe20000000f00 */
[----:B------:R-:W-:Y:S01]  /*195580*/  IMAD.MOV.U32 R5, RZ, RZ, R11 ;  /* 0x000000ffff057224 */ /* 0x000fe200078e000b */
[----:B----4-:R-:W-:Y:S01]  /*195590*/  ISETP.GE.AND P4, PT, R202, c[0x0][0x178], PT ;  /* 0x00005e00ca007a0c */ /* 0x010fe20003f86270 */
[C---:B------:R-:W-:Y:S01]  /*1955a0*/  IMAD R3, R203.reuse, c[0x0][0x194], RZ ;  /* 0x00006500cb037a24 */ /* 0x040fe200078e02ff */
[----:B------:R-:W-:-:S02]  /*1955b0*/  ISETP.GE.AND P6, PT, R203, c[0x0][0x178], PT ;  /* 0x00005e00cb007a0c */ /* 0x000fc40003fc6270 */
[----:B------:R-:W-:Y:S01]  /*1955c0*/  MOV R9, c[0x0][0x194] ;  /* 0x0000650000097a02 */ /* 0x000fe20000000f00 */
[----:B------:R1:W-:Y:S04]  /*1955d0*/  STS.128 [R2+0x380], R4 ;  /* 0x0003800402007388 */ /* 0x0003e80000000c00 */
[----:B------:R-:W-:Y:S01]  /*1955e0*/  BAR.SYNC.DEFER_BLOCKING 0x0 ;  /* 0x0000000000007b1d */ /* 0x000fe20000010000 */
[C---:B------:R-:W-:Y:S01]  /*1955f0*/  ISETP.GE.AND P2, PT, R8.reuse, c[0x0][0x17c], PT ;  /* 0x00005f0008007a0c */ /* 0x040fe20003f46270 */
[C---:B------:R-:W-:Y:S01]  /*195600*/  IMAD R188, R8.reuse, c[0x0][0x198], RZ ;  /* 0x0000660008bc7a24 */ /* 0x040fe200078e02ff */
[C---:B------:R-:W-:Y:S02]  /*195610*/  ISETP.LT.AND P4, PT, R8.reuse, c[0x0][0x17c], !P4 ;  /* 0x00005f0008007a0c */ /* 0x040fe40006781270 */
[----:B------:R-:W-:Y:S01]  /*195620*/  ISETP.LT.AND P6, PT, R8, c[0x0][0x17c], !P6 ;  /* 0x00005f0008007a0c */ /* 0x000fe200077c1270 */
[----:B------:R-:W-:Y:S01]  /*195630*/  IMAD R8, R9, 0x80, R3 ;  /* 0x0000008009087824 */ /* 0x000fe200078e0203 */
[----:B------:R-:W4:Y:S01]  /*195640*/  LDL.LU R220, [R1+0x104] ;  /* 0x0001040001dc7983 */ /* 0x000f220000300800 */
[----:B-1----:R-:W-:Y:S01]  /*195650*/  IMAD R2, R202, c[0x0][0x194], RZ ;  /* 0x00006500ca027a24 */ /* 0x002fe200078e02ff */
[----:B------:R-:W-:-:S02]  /*195660*/  LEA R6, P3, R3, c[0x0][0x170], 0x2 ;  /* 0x00005c0003067a11 */ /* 0x000fc400078610ff */
[----:B------:R-:W4:Y:S02]  /*195670*/  LDL.LU R221, [R1+0xc4] ;  /* 0x0000c40001dd7983 */ /* 0x000f240000300800 */
[C---:B------:R-:W-:Y:S02]  /*195680*/  LEA R4, P5, R2.reuse, c[0x0][0x170], 0x2 ;  /* 0x00005c0002047a11 */ /* 0x040fe400078a10ff */
[----:B------:R-:W4:Y:S01]  /*195690*/  LDL.LU R222, [R1+0xa4] ;  /* 0x0000a40001de7983 */ /* 0x000f220000300800 */
[----:B------:R-:W-:Y:S02]  /*1956a0*/  LEA.HI.X.SX32 R7, R3, c[0x0][0x174], 0x2, P3 ;  /* 0x00005d0003077a11 */ /* 0x000fe400018f16ff */
[----:B------:R-:W-:Y:S01]  /*1956b0*/  LEA.HI.X.SX32 R5, R2, c[0x0][0x174], 0x2, P5 ;  /* 0x00005d0002057a11 */ /* 0x000fe200028f16ff */
[----:B------:R-:W4:Y:S01]  /*1956c0*/  LDL.LU R190, [R1+0x130] ;  /* 0x0001300001be7983 */ /* 0x000f220000300800 */
[----:B------:R-:W-:Y:S02]  /*1956d0*/  LEA R10, P5, R8, c[0x0][0x170], 0x2 ;  /* 0x00005c00080a7a11 */ /* 0x000fe400078a10ff */
[----:B------:R-:W-:Y:S01]  /*1956e0*/  LEA R9, R9, R8, 0x6 ;  /* 0x0000000809097211 */ /* 0x000fe200078e30ff */
[----:B------:R-:W-:Y:S01]  /*1956f0*/  IMAD.WIDE R2, R188, 0x4, R6 ;  /* 0x00000004bc027825 */ /* 0x000fe200078e0206 */
[----:B------:R-:W-:-:S02]  /*195700*/  LEA.HI.X.SX32 R11, R8, c[0x0][0x174], 0x2, P5 ;  /* 0x00005d00080b7a11 */ /* 0x000fc400028f16ff */
[----:B------:R-:W-:Y:S01]  /*195710*/  LEA R8, P5, R9, c[0x0][0x170], 0x2 ;  /* 0x00005c0009087a11 */ /* 0x000fe200078a10ff */
[----:B------:R-:W-:Y:S01]  /*195720*/  IMAD.WIDE R12, R188, 0x4, R4 ;  /* 0x00000004bc0c7825 */ /* 0x000fe200078e0204 */
[----:B------:R-:W-:Y:S02]  /*195730*/  ISETP.LT.AND P3, PT, R201, c[0x0][0x178], !P2 ;  /* 0x00005e00c9007a0c */ /* 0x000fe40005761270 */
[----:B------:R-:W-:Y:S02]  /*195740*/  LEA.HI.X.SX32 R9, R9, c[0x0][0x174], 0x2, P5 ;  /* 0x00005d0009097a11 */ /* 0x000fe400028f16ff */
[----:B------:R-:W-:Y:S01]  /*195750*/  ISETP.LT.AND P2, PT, R200, c[0x0][0x178], !P2 ;  /* 0x00005e00c8007a0c */ /* 0x000fe20005741270 */
[----:B--2---:R1:W-:Y:S04]  /*195760*/  @P6 STG.E [R2.64], R195 ;  /* 0x000000c302006986 */ /* 0x0043e8000c101904 */
[----:B---3--:R2:W-:Y:S01]  /*195770*/  @P4 STG.E [R12.64], R191 ;  /* 0x000000bf0c004986 */ /* 0x0085e2000c101904 */
[----:B------:R-:W-:Y:S01]  /*195780*/  ISETP.LT.AND P4, PT, R203, c[0x0][0x178], !P0 ;  /* 0x00005e00cb007a0c */ /* 0x000fe20004781270 */
[----:B-1----:R-:W-:-:S02]  /*195790*/  IMAD.WIDE R2, R188, 0x4, R10 ;  /* 0x00000004bc027825 */ /* 0x002fc400078e020a */
[----:B------:R-:W3:Y:S02]  /*1957a0*/  LDL.LU R195, [R1+0xe0] ;  /* 0x0000e00001c37983 */ /* 0x000ee40000300800 */
[C---:B--2---:R-:W-:Y:S01]  /*1957b0*/  IMAD.WIDE R12, R188.reuse, 0x4, R8 ;  /* 0x00000004bc0c7825 */ /* 0x044fe200078e0208 */
[----:B------:R-:W-:Y:S01]  /*1957c0*/  IADD3 R188, R188, c[0x0][0x198], RZ ;  /* 0x00006600bcbc7a10 */ /* 0x000fe20007ffe0ff */
[----:B------:R1:W-:Y:S01]  /*1957d0*/  @P3 STG.E [R2.64], R14 ;  /* 0x0000000e02003986 */ /* 0x0003e2000c101904 */
[----:B------:R-:W-:-:S03]  /*1957e0*/  ISETP.GE.AND P3, PT, R223, c[0x0][0x17c], PT ;  /* 0x00005f00df007a0c */ /* 0x000fc60003f66270 */
[----:B------:R-:W2:Y:S04]  /*1957f0*/  LDL.LU R191, [R1+0xb0] ;  /* 0x0000b00001bf7983 */ /* 0x000ea80000300800 */
[----:B------:R-:W-:Y:S01]  /*195800*/  @P2 STG.E [R12.64], R15 ;  /* 0x0000000f0c002986 */ /* 0x000fe2000c101904 */
[----:B-1----:R-:W-:-:S03]  /*195810*/  IMAD.WIDE R2, R188, 0x4, R6 ;  /* 0x00000004bc027825 */ /* 0x002fc600078e0206 */
[----:B------:R-:W2:Y:S04]  /*195820*/  LDL.LU R223, [R1+0x184] ;  /* 0x0001840001df7983 */ /* 0x000ea80000300800 */
[----:B------:R1:W-:Y:S04]  /*195830*/  @P4 STG.E [R2.64], R189 ;  /* 0x000000bd02004986 */ /* 0x0003e8000c101904 */
[----:B-1----:R-:W2:Y:S01]  /*195840*/  LDL.LU R3, [R1+0x180] ;  /* 0x0001800001037983 */ /* 0x002ea20000300800 */
[----:B------:R-:W-:Y:S02]  /*195850*/  ISETP.LT.AND P5, PT, R202, c[0x0][0x178], !P0 ;  /* 0x00005e00ca007a0c */ /* 0x000fe400047a1270 */
[----:B------:R-:W-:Y:S01]  /*195860*/  ISETP.LT.AND P6, PT, R201, c[0x0][0x178], !P0 ;  /* 0x00005e00c9007a0c */ /* 0x000fe200047c1270 */
[----:B------:R-:W-:Y:S01]  /*195870*/  IMAD.WIDE R12, R188, 0x4, R4 ;  /* 0x00000004bc0c7825 */ /* 0x000fe200078e0204 */
[----:B------:R-:W-:Y:S01]  /*195880*/  ISETP.LT.AND P0, PT, R200, c[0x0][0x178], !P0 ;  /* 0x00005e00c8007a0c */ /* 0x000fe20004701270 */
[----:B------:R-:W3:Y:S01]  /*195890*/  LDL.LU R193, [R1+0x7124] ;  /* 0x0071240001c17983 */ /* 0x000ee20000300800 */
[----:B------:R-:W-:Y:S01]  /*1958a0*/  ISETP.LT.AND P2, PT, R203, c[0x0][0x178], !P1 ;  /* 0x00005e00cb007a0c */ /* 0x000fe20004f41270 */
[----:B------:R-:W-:Y:S01]  /*1958b0*/  IMAD.WIDE R14, R188, 0x4, R10 ;  /* 0x00000004bc0e7825 */ /* 0x000fe200078e020a */
[----:B------:R-:W-:-:S02]  /*1958c0*/  ISETP.LT.AND P4, PT, R202, c[0x0][0x178], !P1 ;  /* 0x00005e00ca007a0c */ /* 0x000fc40004f81270 */
[----:B------:R-:W-:-:S03]  /*1958d0*/  IADD3 R2, R188, c[0x0][0x198], RZ ;  /* 0x00006600bc027a10 */ /* 0x000fc60007ffe0ff */
[----:B----4-:R1:W-:Y:S04]  /*1958e0*/  @P5 STG.E [R12.64], R220 ;  /* 0x000000dc0c005986 */ /* 0x0103e8000c101904 */
[----:B------:R4:W-:Y:S01]  /*1958f0*/  @P6 STG.E [R14.64], R221 ;  /* 0x000000dd0e006986 */ /* 0x0009e2000c101904 */
[----:B-1----:R-:W-:-:S03]  /*195900*/  IMAD.WIDE R12, R2, 0x4, R4 ;  /* 0x00000004020c7825 */ /* 0x002fc600078e0204 */
[----:B------:R-:W3:Y:S01]  /*195910*/  LDL.LU R220, [R1+0x134] ;  /* 0x0001340001dc7983 */ /* 0x000ee20000300800 */
[----:B----4-:R-:W-:-:S03]  /*195920*/  IMAD.WIDE R14, R188, 0x4, R8 ;  /* 0x00000004bc0e7825 */ /* 0x010fc600078e0208 */
[----:B------:R-:W4:Y:S01]  /*195930*/  LDL.LU R221, [R1+0xe4] ;  /* 0x0000e40001dd7983 */ /* 0x000f220000300800 */
[----:B------:R-:W-:-:S03]  /*195940*/  IMAD.WIDE R188, R2, 0x4, R6 ;  /* 0x0000000402bc7825 */ /* 0x000fc600078e0206 */
[----:B------:R1:W-:Y:S04]  /*195950*/  @P0 STG.E [R14.64], R222 ;  /* 0x000000de0e000986 */ /* 0x0003e8000c101904 */
[----:B-1----:R-:W4:Y:S04]  /*195960*/  LDL.LU R222, [R1+0xb4] ;  /* 0x0000b40001de7983 */ /* 0x002f280000300800 */
[----:B------:R-:W4:Y:S04]  /*195970*/  LDL.LU R192, [R1+0x1f0] ;  /* 0x0001f00001c07983 */ /* 0x000f280000300800 */
[----:B------:R-:W4:Y:S04]  /*195980*/  LDL.LU R194, [R1+0x170] ;  /* 0x0001700001c27983 */ /* 0x000f280000300800 */
[----:B--2---:R-:W-:Y:S04]  /*195990*/  @P2 STG.E [R188.64], R3 ;  /* 0x00000003bc002986 */ /* 0x004fe8000c101904 */
[----:B------:R1:W-:Y:S04]  /*1959a0*/  @P4 STG.E [R12.64], R190 ;  /* 0x000000be0c004986 */ /* 0x0003e8000c101904 */
[----:B-1----:R-:W2:Y:S01]  /*1959b0*/  LDL.LU R190, [R1+0x7128] ;  /* 0x0071280001be7983 */ /* 0x002ea20000300800 */
[----:B------:R-:W-:-:S02]  /*1959c0*/  ISETP.LT.AND P5, PT, R200, c[0x0][0x178], !P1 ;  /* 0x00005e00c8007a0c */ /* 0x000fc40004fa1270 */
[----:B------:R-:W-:Y:S01]  /*1959d0*/  ISETP.LT.AND P1, PT, R201, c[0x0][0x178], !P1 ;  /* 0x00005e00c9007a0c */ /* 0x000fe20004f21270 */
[----:B------:R-:W-:-:S04]  /*1959e0*/  IMAD.WIDE R12, R2, 0x4, R10 ;  /* 0x00000004020c7825 */ /* 0x000fc800078e020a */
[C---:B------:R-:W-:Y:S01]  /*1959f0*/  IMAD.WIDE R14, R2.reuse, 0x4, R8 ;  /* 0x00000004020e7825 */ /* 0x040fe200078e0208 */
[----:B------:R-:W-:Y:S02]  /*195a00*/  ISETP.LT.AND P6, PT, R203, c[0x0][0x178], !P3 ;  /* 0x00005e00cb007a0c */ /* 0x000fe40005fc1270 */
[----:B------:R-:W-:-:S05]  /*195a10*/  IADD3 R3, R2, c[0x0][0x198], RZ ;  /* 0x0000660002037a10 */ /* 0x000fca0007ffe0ff */
[----:B---3--:R-:W-:Y:S04]  /*195a20*/  @P1 STG.E [R12.64], R195 ;  /* 0x000000c30c001986 */ /* 0x008fe8000c101904 */
[----:B------:R1:W-:Y:S01]  /*195a30*/  @P5 STG.E [R14.64], R191 ;  /* 0x000000bf0e005986 */ /* 0x0003e2000c101904 */
[----:B------:R-:W-:Y:S01]  /*195a40*/  ISETP.LT.AND P0, PT, R202, c[0x0][0x178], !P3 ;  /* 0x00005e00ca007a0c */ /* 0x000fe20005f01270 */
[----:B------:R-:W-:Y:S01]  /*195a50*/  IMAD.WIDE R188, R3, 0x4, R6 ;  /* 0x0000000403bc7825 */ /* 0x000fe200078e0206 */
[----:B------:R-:W-:Y:S01]  /*195a60*/  ISETP.LT.AND P4, PT, R201, c[0x0][0x178], !P3 ;  /* 0x00005e00c9007a0c */ /* 0x000fe20005f81270 */
[----:B-1----:R-:W3:Y:S01]  /*195a70*/  LDL.LU R191, [R1+0x712c] ;  /* 0x00712c0001bf7983 */ /* 0x002ee20000300800 */
[----:B------:R-:W-:Y:S01]  /*195a80*/  ISETP.GE.AND P2, PT, R193, c[0x0][0x17c], PT ;  /* 0x00005f00c1007a0c */ /* 0x000fe20003f46270 */
[----:B------:R-:W-:-:S02]  /*195a90*/  IMAD.WIDE R12, R3, 0x4, R4 ;  /* 0x00000004030c7825 */ /* 0x000fc400078e0204 */
[----:B------:R1:W-:Y:S02]  /*195aa0*/  @P6 STG.E [R188.64], R223 ;  /* 0x000000dfbc006986 */ /* 0x0003e4000c101904 */
[----:B------:R-:W-:-:S04]  /*195ab0*/  IMAD.WIDE R14, R3, 0x4, R10 ;  /* 0x00000004030e7825 */ /* 0x000fc800078e020a */
[----:B------:R2:W-:Y:S04]  /*195ac0*/  @P0 STG.E [R12.64], R220 ;  /* 0x000000dc0c000986 */ /* 0x0005e8000c101904 */
[----:B-1----:R-:W3:Y:S04]  /*195ad0*/  LDL.LU R223, [R1+0x110] ;  /* 0x0001100001df7983 */ /* 0x002ee80000300800 */
[----:B------:R-:W3:Y:S04]  /*195ae0*/  LDL.LU R193, [R1+0xd0] ;  /* 0x0000d00001c17983 */ /* 0x000ee80000300800 */
[----:B----4-:R1:W-:Y:S01]  /*195af0*/  @P4 STG.E [R14.64], R221 ;  /* 0x000000dd0e004986 */ /* 0x0103e2000c101904 */
[----:B--2---:R-:W-:-:S03]  /*195b00*/  ISETP.GE.AND P1, PT, R190, c[0x0][0x17c], PT ;  /* 0x00005f00be007a0c */ /* 0x004fc60003f26270 */
[----:B------:R-:W2:Y:S04]  /*195b10*/  LDL.LU R190, [R1+0x7130] ;  /* 0x0071300001be7983 */ /* 0x000ea80000300800 */
[----:B------:R-:W4:Y:S04]  /*195b20*/  LDL.LU R195, [R1+0x1f4] ;  /* 0x0001f40001c37983 */ /* 0x000f280000300800 */
[----:B------:R-:W4:Y:S04]  /*195b30*/  LDL.LU R220, [R1+0x174] ;  /* 0x0001740001dc7983 */ /* 0x000f280000300800 */
[----:B-1----:R-:W4:Y:S01]  /*195b40*/  LDL.LU R221, [R1+0x114] ;  /* 0x0001140001dd7983 */ /* 0x002f220000300800 */
[----:B------:R-:W-:-:S02]  /*195b50*/  ISETP.LT.AND P3, PT, R200, c[0x0][0x178], !P3 ;  /* 0x00005e00c8007a0c */ /* 0x000fc40005f61270 */
[----:B------:R-:W-:Y:S02]  /*195b60*/  ISETP.LT.AND P5, PT, R203, c[0x0][0x178], !P2 ;  /* 0x00005e00cb007a0c */ /* 0x000fe400057a1270 */
[----:B------:R-:W-:Y:S02]  /*195b70*/  ISETP.LT.AND P6, PT, R202, c[0x0][0x178], !P2 ;  /* 0x00005e00ca007a0c */ /* 0x000fe400057c1270 */
[C---:B------:R-:W-:Y:S01]  /*195b80*/  IADD3 R2, R3.reuse, c[0x0][0x198], RZ ;  /* 0x0000660003027a10 */ /* 0x040fe20007ffe0ff */
[----:B------:R-:W-:Y:S01]  /*195b90*/  IMAD.WIDE R12, R3, 0x4, R8 ;  /* 0x00000004030c7825 */ /* 0x000fe200078e0208 */
[----:B------:R-:W-:Y:S02]  /*195ba0*/  ISETP.LT.AND P4, PT, R201, c[0x0][0x178], !P2 ;  /* 0x00005e00c9007a0c */ /* 0x000fe40005781270 */
[----:B------:R-:W-:Y:S01]  /*195bb0*/  ISETP.LT.AND P2, PT, R200, c[0x0][0x178], !P2 ;  /* 0x00005e00c8007a0c */ /* 0x000fe20005741270 */
[----:B------:R-:W-:-:S04]  /*195bc0*/  IMAD.WIDE R14, R2, 0x4, R6 ;  /* 0x00000004020e7825 */ /* 0x000fc800078e0206 */
[----:B------:R-:W-:Y:S01]  /*195bd0*/  IMAD.WIDE R188, R2, 0x4, R4 ;  /* 0x0000000402bc7825 */ /* 0x000fe200078e0204 */
[----:B---3--:R-:W-:Y:S01]  /*195be0*/  ISETP.GE.AND P0, PT, R191, c[0x0][0x17c], PT ;  /* 0x00005f00bf007a0c */ /* 0x008fe20003f06270 */
[----:B------:R1:W-:Y:S03]  /*195bf0*/  @P3 STG.E [R12.64], R222 ;  /* 0x000000de0c003986 */ /* 0x0003e6000c101904 */
[----:B------:R-:W-:Y:S01]  /*195c00*/  ISETP.LT.AND P3, PT, R203, c[0x0][0x178], !P0 ;  /* 0x00005e00cb007a0c */ /* 0x000fe20004761270 */
[----:B------:R3:W-:Y:S01]  /*195c10*/  @P5 STG.E [R14.64], R192 ;  /* 0x000000c00e005986 */ /* 0x0007e2000c101904 */
[----:B------:R-:W-:-:S03]  /*195c20*/  ISETP.LT.AND P5, PT, R202, c[0x0][0x178], !P0 ;  /* 0x00005e00ca007a0c */ /* 0x000fc600047a1270 */
[----:B------:R3:W-:Y:S01]  /*195c30*/  @P6 STG.E [R188.64], R194 ;  /* 0x000000c2bc006986 */ /* 0x0007e2000c101904 */
[----:B------:R-:W-:Y:S02]  /*195c40*/  ISETP.LT.AND P6, PT, R201, c[0x0][0x178], !P0 ;  /* 0x00005e00c9007a0c */ /* 0x000fe400047c1270 */
[C---:B------:R-:W-:Y:S01]  /*195c50*/  IADD3 R3, R2.reuse, c[0x0][0x198], RZ ;  /* 0x0000660002037a10 */ /* 0x040fe20007ffe0ff */
[C---:B-1----:R-:W-:Y:S01]  /*195c60*/  IMAD.WIDE R12, R2.reuse, 0x4, R10 ;  /* 0x00000004020c7825 */ /* 0x042fe200078e020a */
[----:B------:R-:W4:Y:S03]  /*195c70*/  LDL.LU R222, [R1+0xd4] ;  /* 0x0000d40001de7983 */ /* 0x000f260000300800 */
[----:B---3--:R-:W-:Y:S01]  /*195c80*/  IMAD.WIDE R14, R2, 0x4, R8 ;  /* 0x00000004020e7825 */ /* 0x008fe200078e0208 */
[----:B------:R1:W-:Y:S03]  /*195c90*/  @P4 STG.E [R12.64], R223 ;  /* 0x000000df0c004986 */ /* 0x0003e6000c101904 */
[C---:B------:R-:W-:Y:S01]  /*195ca0*/  IMAD.WIDE R188, R3.reuse, 0x4, R6 ;  /* 0x0000000403bc7825 */ /* 0x040fe200078e0206 */
[----:B------:R3:W-:Y:S04]  /*195cb0*/  @P2 STG.E [R14.64], R193 ;  /* 0x000000c10e002986 */ /* 0x0007e8000c101904 */
[----:B------:R-:W4:Y:S01]  /*195cc0*/  LDL.LU R191, [R1+0x1d0] ;  /* 0x0001d00001bf7983 */ /* 0x000f220000300800 */
[----:B-1----:R-:W-:-:S03]  /*195cd0*/  IMAD.WIDE R12, R3, 0x4, R4 ;  /* 0x00000004030c7825 */ /* 0x002fc600078e0204 */
[----:B------:R-:W4:Y:S01]  /*195ce0*/  LDL.LU R194, [R1+0x140] ;  /* 0x0001400001c27983 */ /* 0x000f220000300800 */
[C---:B---3--:R-:W-:Y:S01]  /*195cf0*/  IMAD.WIDE R14, R3.reuse, 0x4, R10 ;  /* 0x00000004030e7825 */ /* 0x048fe200078e020a */
[C---:B------:R-:W-:Y:S02]  /*195d00*/  IADD3 R2, R3.reuse, c[0x0][0x198], RZ ;  /* 0x0000660003027a10 */ /* 0x040fe40007ffe0ff */
[----:B--2---:R-:W-:Y:S02]  /*195d10*/  ISETP.GE.AND P4, PT, R190, c[0x0][0x17c], PT ;  /* 0x00005f00be007a0c */ /* 0x004fe40003f86270 */
[----:B------:R-:W2:Y:S04]  /*195d20*/  LDL.LU R190, [R1+0xf0] ;  /* 0x0000f00001be7983 */ /* 0x000ea80000300800 */
[----:B------:R-:W3:Y:S04]  /*195d30*/  LDL.LU R223, [R1+0x214] ;  /* 0x0002140001df7983 */ /* 0x000ee80000300800 */
[----:B----4-:R-:W-:Y:S04]  /*195d40*/  @P3 STG.E [R188.64], R195 ;  /* 0x000000c3bc003986 */ /* 0x010fe8000c101904 */
[----:B------:R1:W-:Y:S04]  /*195d50*/  @P5 STG.E [R12.64], R220 ;  /* 0x000000dc0c005986 */ /* 0x0003e8000c101904 */
[----:B------:R-:W4:Y:S04]  /*195d60*/  LDL.LU R193, [R1+0x7134] ;  /* 0x0071340001c17983 */ /* 0x000f280000300800 */
[----:B------:R1:W-:Y:S04]  /*195d70*/  @P6 STG.E [R14.64], R221 ;  /* 0x000000dd0e006986 */ /* 0x0003e8000c101904 */
[----:B-1----:R-:W2:Y:S04]  /*195d80*/  LDL.LU R220, [R1+0x1d4] ;  /* 0x0001d40001dc7983 */ /* 0x002ea80000300800 */
[----:B------:R-:W2:Y:S01]  /*195d90*/  LDL.LU R221, [R1+0x144] ;  /* 0x0001440001dd7983 */ /* 0x000ea20000300800 */
[----:B------:R-:W-:-:S03]  /*195da0*/  IMAD.WIDE R14, R3, 0x4, R8 ;  /* 0x00000004030e7825 */ /* 0x000fc600078e0208 */
[----:B------:R-:W2:Y:S01]  /*195db0*/  LDL.LU R3, [R1+0x210] ;  /* 0x0002100001037983 */ /* 0x000ea20000300800 */
[----:B------:R-:W-:Y:S02]  /*195dc0*/  ISETP.LT.AND P0, PT, R200, c[0x0][0x178], !P0 ;  /* 0x00005e00c8007a0c */ /* 0x000fe40004701270 */
[----:B------:R-:W-:Y:S02]  /*195dd0*/  ISETP.LT.AND P2, PT, R203, c[0x0][0x178], !P1 ;  /* 0x00005e00cb007a0c */ /* 0x000fe40004f41270 */
[----:B------:R-:W-:Y:S01]  /*195de0*/  ISETP.LT.AND P3, PT, R202, c[0x0][0x178], !P1 ;  /* 0x00005e00ca007a0c */ /* 0x000fe20004f61270 */
[----:B------:R-:W-:-:S04]  /*195df0*/  IMAD.WIDE R188, R2, 0x4, R6 ;  /* 0x0000000402bc7825 */ /* 0x000fc800078e0206 */
[----:B------:R-:W-:-:S04]  /*195e00*/  IMAD.WIDE R12, R2, 0x4, R4 ;  /* 0x00000004020c7825 */ /* 0x000fc800078e0204 */
[----:B------:R1:W-:Y:S04]  /*195e10*/  @P0 STG.E [R14.64], R222 ;  /* 0x000000de0e000986 */ /* 0x0003e8000c101904 */
[----:B-1----:R-:W3:Y:S04]  /*195e20*/  LDL.LU R222, [R1+0xf4] ;  /* 0x0000f40001de7983 */ /* 0x002ee80000300800 */
[----:B------:R-:W3:Y:S04]  /*195e30*/  LDL.LU R192, [R1+0x250] ;  /* 0x0002500001c07983 */ /* 0x000ee80000300800 */
[----:B------:R-:W3:Y:S04]  /*195e40*/  LDL.LU R195, [R1+0x200] ;  /* 0x0002000001c37983 */ /* 0x000ee80000300800 */
        /* <DEDUP_REMOVED lines=9> */
[----:B------:R-:W-:Y:S04]  /*195ee0*/  @P1 STG.E [R12.64], R194 ;  /* 0x000000c20c001986 */ /* 0x000fe8000c101904 */
[----:B------:R1:W-:Y:S01]  /*195ef0*/  @P5 STG.E [R14.64], R190 ;  /* 0x000000be0e005986 */ /* 0x0003e2000c101904 */
[----:B------:R-:W-:Y:S01]  /*195f00*/  ISETP.LT.AND P0, PT, R202, c[0x0][0x178], !P4 ;  /* 0x00005e00ca007a0c */ /* 0x000fe20006701270 */
[----:B------:R-:W-:Y:S01]  /*195f10*/  IMAD.WIDE R188, R3, 0x4, R6 ;  /* 0x0000000403bc7825 */ /* 0x000fe200078e0206 */
[----:B------:R-:W-:Y:S01]  /*195f20*/  ISETP.LT.AND P3, PT, R201, c[0x0][0x178], !P4 ;  /* 0x00005e00c9007a0c */ /* 0x000fe20006761270 */
[----:B-1----:R-:W2:Y:S01]  /*195f30*/  LDL.LU R190, [R1+0x713c] ;  /* 0x00713c0001be7983 */ /* 0x002ea20000300800 */
[----:B----4-:R-:W-:Y:S01]  /*195f40*/  ISETP.GE.AND P2, PT, R193, c[0x0][0x17c], PT ;  /* 0x00005f00c1007a0c */ /* 0x010fe20003f46270 */
[----:B------:R-:W-:-:S02]  /*195f50*/  IMAD.WIDE R12, R3, 0x4, R4 ;  /* 0x00000004030c7825 */ /* 0x000fc400078e0204 */
[----:B---3--:R1:W-:Y:S02]  /*195f60*/  @P6 STG.E [R188.64], R223 ;  /* 0x000000dfbc006986 */ /* 0x0083e4000c101904 */
[----:B------:R-:W-:-:S04]  /*195f70*/  IMAD.WIDE R14, R3, 0x4, R10 ;  /* 0x00000004030e7825 */ /* 0x000fc800078e020a */
[----:B------:R3:W-:Y:S04]  /*195f80*/  @P0 STG.E [R12.64], R220 ;  /* 0x000000dc0c000986 */ /* 0x0007e8000c101904 */
[----:B-1----:R-:W4:Y:S04]  /*195f90*/  LDL.LU R223, [R1+0x190] ;  /* 0x0001900001df7983 */ /* 0x002f280000300800 */
[----:B------:R-:W4:Y:S04]  /*195fa0*/  LDL.LU R193, [R1+0x120] ;  /* 0x0001200001c17983 */ /* 0x000f280000300800 */
[----:B------:R1:W-:Y:S01]  /*195fb0*/  @P3 STG.E [R14.64], R221 ;  /* 0x000000dd0e003986 */ /* 0x0003e2000c101904 */
[----:B--2---:R-:W-:-:S03]  /*195fc0*/  ISETP.GE.AND P1, PT, R191, c[0x0][0x17c], PT ;  /* 0x00005f00bf007a0c */ /* 0x004fc60003f26270 */
[----:B------:R-:W2:Y:S04]  /*195fd0*/  LDL.LU R191, [R1+0x7140] ;  /* 0x0071400001bf7983 */ /* 0x000ea80000300800 */
[----:B------:R-:W2:Y:S04]  /*195fe0*/  LDL.LU R194, [R1+0x254] ;  /* 0x0002540001c27983 */ /* 0x000ea80000300800 */
[----:B---3--:R-:W3:Y:S04]  /*195ff0*/  LDL.LU R220, [R1+0x204] ;  /* 0x0002040001dc7983 */ /* 0x008ee80000300800 */
[----:B-1----:R-:W3:Y:S01]  /*196000*/  LDL.LU R221, [R1+0x194] ;  /* 0x0001940001dd7983 */ /* 0x002ee20000300800 */
        /* <DEDUP_REMOVED lines=9> */
[----:B------:R-:W-:Y:S01]  /*1960a0*/  ISETP.GE.AND P0, PT, R190, c[0x0][0x17c], PT ;  /* 0x00005f00be007a0c */ /* 0x000fe20003f06270 */
        /* <DEDUP_REMOVED lines=8> */
[----:B------:R-:W3:Y:S03]  /*196130*/  LDL.LU R222, [R1+0x124] ;  /* 0x0001240001de7983 */ /* 0x000ee60000300800 */
[----:B----4-:R-:W-:Y:S01]  /*196140*/  IMAD.WIDE R14, R2, 0x4, R8 ;  /* 0x00000004020e7825 */ /* 0x010fe200078e0208 */
[----:B------:R1:W-:Y:S03]  /*196150*/  @P3 STG.E [R12.64], R223 ;  /* 0x000000df0c003986 */ /* 0x0003e6000c101904 */
[C---:B------:R-:W-:Y:S01]  /*196160*/  IMAD.WIDE R188, R3.reuse, 0x4, R6 ;  /* 0x0000000403bc7825 */ /* 0x040fe200078e0206 */
[----:B------:R4:W-:Y:S04]  /*196170*/  @P2 STG.E [R14.64], R193 ;  /* 0x000000c10e002986 */ /* 0x0009e8000c101904 */
[----:B------:R-:W3:Y:S01]  /*196180*/  LDL.LU R190, [R1+0x230] ;  /* 0x0002300001be7983 */ /* 0x000ee20000300800 */
[----:B-1----:R-:W-:-:S03]  /*196190*/  IMAD.WIDE R12, R3, 0x4, R4 ;  /* 0x00000004030c7825 */ /* 0x002fc600078e0204 */
[----:B------:R-:W3:Y:S01]  /*1961a0*/  LDL.LU R195, [R1+0x1e0] ;  /* 0x0001e00001c37983 */ /* 0x000ee20000300800 */
[C---:B----4-:R-:W-:Y:S01]  /*1961b0*/  IMAD.WIDE R14, R3.reuse, 0x4, R10 ;  /* 0x00000004030e7825 */ /* 0x050fe200078e020a */
[----:B------:R-:W-:Y:S02]  /*1961c0*/  IADD3 R2, R3, c[0x0][0x198], RZ ;  /* 0x0000660003027a10 */ /* 0x000fe40007ffe0ff */
[----:B--2---:R-:W-:Y:S02]  /*1961d0*/  ISETP.GE.AND P3, PT, R191, c[0x0][0x17c], PT ;  /* 0x00005f00bf007a0c */ /* 0x004fe40003f66270 */
[----:B------:R-:W2:Y:S04]  /*1961e0*/  LDL.LU R191, [R1+0x160] ;  /* 0x0001600001bf7983 */ /* 0x000ea80000300800 */
[----:B------:R-:W4:Y:S04]  /*1961f0*/  LDL.LU R223, [R1+0x284] ;  /* 0x0002840001df7983 */ /* 0x000f280000300800 */
[----:B------:R-:W-:Y:S04]  /*196200*/  @P4 STG.E [R188.64], R194 ;  /* 0x000000c2bc004986 */ /* 0x000fe8000c101904 */
[----:B---3--:R1:W-:Y:S04]  /*196210*/  @P5 STG.E [R12.64], R220 ;  /* 0x000000dc0c005986 */ /* 0x0083e8000c101904 */
[----:B------:R-:W3:Y:S04]  /*196220*/  LDL.LU R192, [R1+0x7144] ;  /* 0x0071440001c07983 */ /* 0x000ee80000300800 */
        /* <DEDUP_REMOVED lines=18> */
[----:B------:R-:W-:Y:S02]  /*196350*/  ISETP.LT.AND P1, PT, R201, c[0x0][0x178], !P1 ;  /* 0x00005e00c9007a0c */ /* 0x000fe40004f21270 */
[----:B------:R-:W-:Y:S02]  /*196360*/  ISETP.LT.AND P6, PT, R203, c[0x0][0x178], !P3 ;  /* 0x00005e00cb007a0c */ /* 0x000fe40005fc1270 */
[----:B---3--:R-:W-:Y:S02]  /*196370*/  ISETP.GE.AND P2, PT, R192, c[0x0][0x17c], PT ;  /* 0x00005f00c0007a0c */ /* 0x008fe40003f46270 */
[----:B------:R-:W3:Y:S01]  /*196380*/  LDL.LU R192, [R1+0x714c] ;  /* 0x00714c0001c07983 */ /* 0x000ee20000300800 */
[C---:B------:R-:W-:Y:S01]  /*196390*/  IADD3 R3, R2.reuse, c[0x0][0x198], RZ ;  /* 0x0000660002037a10 */ /* 0x040fe20007ffe0ff */
[----:B------:R-:W-:Y:S01]  /*1963a0*/  IMAD.WIDE R12, R2, 0x4, R10 ;  /* 0x00000004020c7825 */ /* 0x000fe200078e020a */
[----:B------:R-:W-:Y:S02]  /*1963b0*/  ISETP.LT.AND P0, PT, R202, c[0x0][0x178], !P3 ;  /* 0x00005e00ca007a0c */ /* 0x000fe40005f01270 */
[----:B------:R-:W-:Y:S01]  /*1963c0*/  ISETP.LT.AND P4, PT, R201, c[0x0][0x178], !P3 ;  /* 0x00005e00c9007a0c */ /* 0x000fe20005f81270 */
[----:B------:R-:W-:Y:S01]  /*1963d0*/  IMAD.WIDE R14, R2, 0x4, R8 ;  /* 0x00000004020e7825 */ /* 0x000fe200078e0208 */
[----:B------:R1:W-:Y:S03]  /*1963e0*/  @P1 STG.E [R12.64], R195 ;  /* 0x000000c30c001986 */ /* 0x0003e6000c101904 */
[C---:B------:R-:W-:Y:S01]  /*1963f0*/  IMAD.WIDE R188, R3.reuse, 0x4, R6 ;  /* 0x0000000403bc7825 */ /* 0x040fe200078e0206 */
[----:B------:R1:W-:Y:S04]  /*196400*/  @P5 STG.E [R14.64], R191 ;  /* 0x000000bf0e005986 */ /* 0x0003e8000c101904 */
[----:B----4-:R4:W-:Y:S01]  /*196410*/  @P6 STG.E [R188.64], R223 ;  /* 0x000000dfbc006986 */ /* 0x0109e2000c101904 */
[----:B-1----:R-:W-:-:S04]  /*196420*/  IMAD.WIDE R12, R3, 0x4, R4 ;  /* 0x00000004030c7825 */ /* 0x002fc800078e0204 */
[----:B------:R-:W-:Y:S01]  /*196430*/  IMAD.WIDE R14, R3, 0x4, R10 ;  /* 0x00000004030e7825 */ /* 0x000fe200078e020a */
[----:B----4-:R-:W4:Y:S04]  /*196440*/  LDL.LU R223, [R1+0x220] ;  /* 0x0002200001df7983 */ /* 0x010f280000300800 */
[----:B------:R-:W4:Y:S04]  /*196450*/  LDL.LU R195, [R1+0x1c0] ;  /* 0x0001c00001c37983 */ /* 0x000f280000300800 */
[----:B------:R1:W-:Y:S04]  /*196460*/  @P0 STG.E [R12.64], R220 ;  /* 0x000000dc0c000986 */ /* 0x0003e8000c101904 */
[----:B------:R1:W-:Y:S01]  /*196470*/  @P4 STG.E [R14.64], R221 ;  /* 0x000000dd0e004986 */ /* 0x0003e2000c101904 */
[----:B--2---:R-:W-:-:S03]  /*196480*/  ISETP.GE.AND P1, PT, R190, c[0x0][0x17c], PT ;  /* 0x00005f00be007a0c */ /* 0x004fc60003f26270 */
[----:B------:R-:W2:Y:S04]  /*196490*/  LDL.LU R190, [R1+0x7150] ;  /* 0x0071500001be7983 */ /* 0x000ea80000300800 */
[----:B------:R-:W2:Y:S04]  /*1964a0*/  LDL.LU R191, [R1+0x2b4] ;  /* 0x0002b40001bf7983 */ /* 0x000ea80000300800 */
[----:B-1----:R-:W2:Y:S04]  /*1964b0*/  LDL.LU R220, [R1+0x274] ;  /* 0x0002740001dc7983 */ /* 0x002ea80000300800 */
[----:B------:R-:W2:Y:S01]  /*1964c0*/  LDL.LU R221, [R1+0x224] ;  /* 0x0002240001dd7983 */ /* 0x000ea20000300800 */
[----:B------:R-:W-:-:S02]  /*1964d0*/  ISETP.LT.AND P3, PT, R200, c[0x0][0x178], !P3 ;  /* 0x00005e00c8007a0c */ /* 0x000fc40005f61270 */
[----:B------:R-:W-:Y:S02]  /*1964e0*/  ISETP.LT.AND P5, PT, R203, c[0x0][0x178], !P2 ;  /* 0x00005e00cb007a0c */ /* 0x000fe400057a1270 */
[----:B------:R-:W-:Y:S02]  /*1964f0*/  ISETP.LT.AND P6, PT, R202, c[0x0][0x178], !P2 ;  /* 0x00005e00ca007a0c */ /* 0x000fe400057c1270 */
[C---:B------:R-:W-:Y:S01]  /*196500*/  IADD3 R2, R3.reuse, c[0x0][0x198], RZ ;  /* 0x0000660003027a10 */ /* 0x040fe20007ffe0ff */
[----:B------:R-:W-:Y:S01]  /*196510*/  IMAD.WIDE R12, R3, 0x4, R8 ;  /* 0x00000004030c7825 */ /* 0x000fe200078e0208 */
[----:B------:R-:W-:Y:S02]  /*196520*/  ISETP.LT.AND P4, PT, R201, c[0x0][0x178], !P2 ;  /* 0x00005e00c9007a0c */ /* 0x000fe40005781270 */
[----:B------:R-:W-:Y:S01]  /*196530*/  ISETP.LT.AND P2, PT, R200, c[0x0][0x178], !P2 ;  /* 0x00005e00c8007a0c */ /* 0x000fe20005741270 */
[----:B------:R-:W-:Y:S01]  /*196540*/  IMAD.WIDE R14, R2, 0x4, R6 ;  /* 0x00000004020e7825 */ /* 0x000fe200078e0206 */
[----:B---3--:R-:W-:-:S03]  /*196550*/  ISETP.GE.AND P0, PT, R192, c[0x0][0x17c], PT ;  /* 0x00005f00c0007a0c */ /* 0x008fc60003f06270 */
[----:B------:R-:W-:Y:S01]  /*196560*/  IMAD.WIDE R188, R2, 0x4, R4 ;  /* 0x0000000402bc7825 */ /* 0x000fe200078e0204 */
[----:B------:R1:W-:Y:S01]  /*196570*/  @P3 STG.E [R12.64], R222 ;  /* 0x000000de0c003986 */ /* 0x0003e2000c101904 */
[----:B------:R-:W-:-:S03]  /*196580*/  ISETP.LT.AND P3, PT, R203, c[0x0][0x178], !P0 ;  /* 0x00005e00cb007a0c */ /* 0x000fc60004761270 */
[----:B------:R3:W-:Y:S01]  /*196590*/  @P5 STG.E [R14.64], R193 ;  /* 0x000000c10e005986 */ /* 0x0007e2000c101904 */
[----:B------:R-:W-:-:S03]  /*1965a0*/  ISETP.LT.AND P5, PT, R202, c[0x0][0x178], !P0 ;  /* 0x00005e00ca007a0c */ /* 0x000fc600047a1270 */
[----:B------:R4:W-:Y:S01]  /*1965b0*/  @P6 STG.E [R188.64], R194 ;  /* 0x000000c2bc006986 */ /* 0x0009e2000c101904 */
[----:B------:R-:W-:Y:S02]  /*1965c0*/  ISETP.LT.AND P6, PT, R201, c[0x0][0x178], !P0 ;  /* 0x00005e00c9007a0c */ /* 0x000fe400047c1270 */
[C---:B------:R-:W-:Y:S01]  /*1965d0*/  IADD3 R3, R2.reuse, c[0x0][0x198], RZ ;  /* 0x0000660002037a10 */ /* 0x040fe20007ffe0ff */
[C---:B-1----:R-:W-:Y:S01]  /*1965e0*/  IMAD.WIDE R12, R2.reuse, 0x4, R10 ;  /* 0x00000004020c7825 */ /* 0x042fe200078e020a */
[----:B------:R-:W2:Y:S03]  /*1965f0*/  LDL.LU R222, [R1+0x1c4] ;  /* 0x0001c40001de7983 */ /* 0x000ea60000300800 */
[----:B---3--:R-:W-:Y:S01]  /*196600*/  IMAD.WIDE R14, R2, 0x4, R8 ;  /* 0x00000004020e7825 */ /* 0x008fe200078e0208 */
[----:B----4-:R1:W-:Y:S03]  /*196610*/  @P4 STG.E [R12.64], R223 ;  /* 0x000000df0c004986 */ /* 0x0103e6000c101904 */
        /* <DEDUP_REMOVED lines=10> */
[----:B------:R-:W-:Y:S04]  /*1966c0*/  @P3 STG.E [R188.64], R191 ;  /* 0x000000bfbc003986 */ /* 0x000fe8000c101904 */
[----:B------:R1:W-:Y:S04]  /*1966d0*/  @P5 STG.E [R12.64], R220 ;  /* 0x000000dc0c005986 */ /* 0x0003e8000c101904 */
[----:B------:R-:W2:Y:S04]  /*1966e0*/  LDL.LU R193, [R1+0x7154] ;  /* 0x0071540001c17983 */ /* 0x000ea80000300800 */
[----:B------:R1:W-:Y:S04]  /*1966f0*/  @P6 STG.E [R14.64], R221 ;  /* 0x000000dd0e006986 */ /* 0x0003e8000c101904 */
[----:B-1----:R-:W2:Y:S04]  /*196700*/  LDL.LU R220, [R1+0x2a4] ;  /* 0x0002a40001dc7983 */ /* 0x002ea80000300800 */
[----:B------:R-:W2:Y:S01]  /*196710*/  LDL.LU R221, [R1+0x244] ;  /* 0x0002440001dd7983 */ /* 0x000ea20000300800 */
[----:B------:R-:W-:-:S03]  /*196720*/  IMAD.WIDE R14, R3, 0x4, R8 ;  /* 0x00000004030e7825 */ /* 0x000fc600078e0208 */
[----:B------:R-:W2:Y:S01]  /*196730*/  LDL.LU R3, [R1+0x2e0] ;  /* 0x0002e00001037983 */ /* 0x000ea20000300800 */
[----:B------:R-:W-:Y:S02]  /*196740*/  ISETP.LT.AND P0, PT, R200, c[0x0][0x178], !P0 ;  /* 0x00005e00c8007a0c */ /* 0x000fe40004701270 */
[----:B------:R-:W-:Y:S02]  /*196750*/  ISETP.LT.AND P2, PT, R203, c[0x0][0x178], !P1 ;  /* 0x00005e00cb007a0c */ /* 0x000fe40004f41270 */
[----:B------:R-:W-:Y:S02]  /*196760*/  ISETP.LT.AND P3, PT, R202, c[0x0][0x178], !P1 ;  /* 0x00005e00ca007a0c */ /* 0x000fe40004f61270 */
[----:B------:R-:W-:Y:S01]  /*196770*/  ISETP.LT.AND P5, PT, R200, c[0x0][0x178], !P1 ;  /* 0x00005e00c8007a0c */ /* 0x000fe20004fa1270 */
[----:B------:R-:W-:Y:S01]  /*196780*/  IMAD.WIDE R188, R2, 0x4, R6 ;  /* 0x0000000402bc7825 */ /* 0x000fe200078e0206 */
[----:B------:R-:W-:-:S03]  /*196790*/  ISETP.LT.AND P1, PT, R201, c[0x0][0x178], !P1 ;  /* 0x00005e00c9007a0c */ /* 0x000fc60004f21270 */
[C---:B------:R-:W-:Y:S02]  /*1967a0*/  IMAD.WIDE R12, R2.reuse, 0x4, R4 ;  /* 0x00000004020c7825 */ /* 0x040fe400078e0204 */
[----:B------:R1:W-:Y:S01]  /*1967b0*/  @P0 STG.E [R14.64], R222 ;  /* 0x000000de0e000986 */ /* 0x0003e2000c101904 */
[----:B------:R-:W-:Y:S01]  /*1967c0*/  ISETP.LT.AND P6, PT, R203, c[0x0][0x178], !P4 ;  /* 0x00005e00cb007a0c */ /* 0x000fe200067c1270 */
[----:B-1----:R-:W-:Y:S02]  /*1967d0*/  IMAD.WIDE R14, R2, 0x4, R8 ;  /* 0x00000004020e7825 */ /* 0x002fe400078e0208 */
[----:B------:R-:W3:Y:S04]  /*1967e0*/  LDL.LU R222, [R1+0x14] ;  /* 0x0000140001de7983 */ /* 0x000ee80000300800 */
[----:B------:R-:W3:Y:S04]  /*1967f0*/  LDL.LU R195, [R1+0x158] ;  /* 0x0001580001c37983 */ /* 0x000ee80000300800 */
[----:B------:R-:W3:Y:S01]  /*196800*/  LDL.LU R191, [R1+0x108] ;  /* 0x0001080001bf7983 */ /* 0x000ee20000300800 */
[----:B------:R-:W-:-:S03]  /*196810*/  ISETP.LT.AND P0, PT, R202, c[0x0][0x178], !P4 ;  /* 0x00005e00ca007a0c */ /* 0x000fc60006701270 */
[----:B--2---:R-:W-:Y:S04]  /*196820*/  @P2 STG.E [R188.64], R3 ;  /* 0x00000003bc002986 */ /* 0x004fe8000c101904 */
[----:B----4-:R1:W-:Y:S02]  /*196830*/  @P3 STG.E [R12.64], R192 ;  /* 0x000000c00c003986 */ /* 0x0103e4000c101904 */
[C---:B-1----:R-:W-:Y:S02]  /*196840*/  IMAD.WIDE R12, R2.reuse, 0x4, R10 ;  /* 0x00000004020c7825 */ /* 0x042fe400078e020a */
[----:B------:R-:W2:Y:S01]  /*196850*/  LDL.LU R192, [R1+0x7158] ;  /* 0x0071580001c07983 */ /* 0x000ea20000300800 */
[----:B------:R-:W-:-:S03]  /*196860*/  IADD3 R3, R2, c[0x0][0x198], RZ ;  /* 0x0000660002037a10 */ /* 0x000fc60007ffe0ff */
[----:B------:R-:W-:Y:S04]  /*196870*/  @P1 STG.E [R12.64], R194 ;  /* 0x000000c20c001986 */ /* 0x000fe8000c101904 */
[----:B------:R1:W-:Y:S01]  /*196880*/  @P5 STG.E [R14.64], R190 ;  /* 0x000000be0e005986 */ /* 0x0003e2000c101904 */
[----:B------:R-:W-:Y:S01]  /*196890*/  IMAD.WIDE R188, R3, 0x4, R6 ;  /* 0x0000000403bc7825 */ /* 0x000fe200078e0206 */
[----:B------:R-:W-:Y:S02]  /*1968a0*/  ISETP.LT.AND P3, PT, R201, c[0x0][0x178], !P4 ;  /* 0x00005e00c9007a0c */ /* 0x000fe40006761270 */
[----:B-1----:R-:W4:Y:S01]  /*1968b0*/  LDL.LU R190, [R1+0x715c] ;  /* 0x00715c0001be7983 */ /* 0x002f220000300800 */
[----:B------:R-:W-:Y:S01]  /*1968c0*/  ISETP.GE.AND P2, PT, R193, c[0x0][0x17c], PT ;  /* 0x00005f00c1007a0c */ /* 0x000fe20003f46270 */
[----:B------:R-:W-:-:S02]  /*1968d0*/  IMAD.WIDE R12, R3, 0x4, R4 ;  /* 0x00000004030c7825 */ /* 0x000fc400078e0204 */
[----:B---3--:R1:W-:Y:S02]  /*1968e0*/  @P6 STG.E [R188.64], R223 ;  /* 0x000000dfbc006986 */ /* 0x0083e4000c101904 */
[----:B------:R-:W-:Y:S02]  /*1968f0*/  IMAD.WIDE R14, R3, 0x4, R10 ;  /* 0x00000004030e7825 */ /* 0x000fe400078e020a */
[----:B------:R3:W-:Y:S04]  /*196900*/  @P0 STG.E [R12.64], R220 ;  /* 0x000000dc0c000986 */ /* 0x0007e8000c101904 */
[----:B-1----:R-:W2:Y:S04]  /*196910*/  LDL.LU R223, [R1+0xc8] ;  /* 0x0000c80001df7983 */ /* 0x002ea80000300800 */
[----:B------:R-:W2:Y:S04]  /*196920*/  LDL.LU R193, [R1+0xa8] ;  /* 0x0000a80001c17983 */ /* 0x000ea80000300800 */
[----:B------:R-:W2:Y:S04]  /*196930*/  LDL.LU R189, [R1+0x7160] ;  /* 0x0071600001bd7983 */ /* 0x000ea80000300800 */
[----:B------:R-:W2:Y:S04]  /*196940*/  LDL.LU R194, [R1+0x15c] ;  /* 0x00015c0001c27983 */ /* 0x000ea80000300800 */
[----:B------:R1:W-:Y:S04]  /*196950*/  @P3 STG.E [R14.64], R221 ;  /* 0x000000dd0e003986 */ /* 0x0003e8000c101904 */
        /* <DEDUP_REMOVED lines=10> */
[C---:B------:R-:W-:Y:S01]  /*196a00*/  IMAD.WIDE R14, R188.reuse, 0x4, R4 ;  /* 0x00000004bc0e7825 */ /* 0x040fe200078e0204 */
[----:B------:R1:W-:Y:S04]  /*196a10*/  @P4 STG.E [R2.64], R222 ;  /* 0x000000de02004986 */ /* 0x0003e8000c101904 */
[----:B------:R1:W-:Y:S04]  /*196a20*/  @P5 STG.E [R12.64], R195 ;  /* 0x000000c30c005986 */ /* 0x0003e8000c101904 */
[----:B------:R1:W-:Y:S02]  /*196a30*/  @P6 STG.E [R14.64], R191 ;  /* 0x000000bf0e006986 */ /* 0x0003e4000c101904 */
[----:B-1----:R-:W-:-:S02]  /*196a40*/  IMAD.WIDE R2, R188, 0x4, R10 ;  /* 0x00000004bc027825 */ /* 0x002fc400078e020a */
[----:B------:R-:W3:Y:S02]  /*196a50*/  LDL.LU R222, [R1+0xac] ;  /* 0x0000ac0001de7983 */ /* 0x000ee40000300800 */
[C---:B------:R-:W-:Y:S01]  /*196a60*/  IMAD.WIDE R12, R188.reuse, 0x4, R8 ;  /* 0x00000004bc0c7825 */ /* 0x040fe200078e0208 */
[----:B------:R-:W-:-:S05]  /*196a70*/  IADD3 R188, R188, c[0x0][0x198], RZ ;  /* 0x00006600bcbc7a10 */ /* 0x000fca0007ffe0ff */
[----:B------:R-:W-:Y:S01]  /*196a80*/  IMAD.WIDE R14, R188, 0x4, R10 ;  /* 0x00000004bc0e7825 */ /* 0x000fe200078e020a */
[----:B----4-:R-:W-:Y:S02]  /*196a90*/  ISETP.GE.AND P0, PT, R190, c[0x0][0x17c], PT ;  /* 0x00005f00be007a0c */ /* 0x010fe40003f06270 */
[----:B------:R-:W4:Y:S02]  /*196aa0*/  LDL.LU R190, [R1+0x138] ;  /* 0x0001380001be7983 */ /* 0x000f240000300800 */
[----:B------:R-:W-:Y:S02]  /*196ab0*/  ISETP.LT.AND P4, PT, R203, c[0x0][0x178], !P0 ;  /* 0x00005e00cb007a0c */ /* 0x000fe40004781270 */
[----:B------:R-:W-:Y:S01]  /*196ac0*/  ISETP.LT.AND P5, PT, R202, c[0x0][0x178], !P0 ;  /* 0x00005e00ca007a0c */ /* 0x000fe200047a1270 */
[----:B------:R-:W4:Y:S01]  /*196ad0*/  LDL.LU R195, [R1+0xe8] ;  /* 0x0000e80001c37983 */ /* 0x000f220000300800 */
[----:B------:R-:W-:-:S03]  /*196ae0*/  ISETP.LT.AND P6, PT, R201, c[0x0][0x178], !P0 ;  /* 0x00005e00c9007a0c */ /* 0x000fc600047c1270 */
[----:B------:R-:W4:Y:S04]  /*196af0*/  LDL.LU R191, [R1+0xb8] ;  /* 0x0000b80001bf7983 */ /* 0x000f280000300800 */
[----:B--2---:R1:W-:Y:S04]  /*196b00*/  @P3 STG.E [R2.64], R223 ;  /* 0x000000df02003986 */ /* 0x0043e8000c101904 */
[----:B------:R2:W-:Y:S01]  /*196b10*/  @P2 STG.E [R12.64], R193 ;  /* 0x000000c10c002986 */ /* 0x0005e2000c101904 */
[----:B-1----:R-:W-:-:S03]  /*196b20*/  IMAD.WIDE R2, R188, 0x4, R6 ;  /* 0x00000004bc027825 */ /* 0x002fc600078e0206 */
[----:B------:R-:W4:Y:S01]  /*196b30*/  LDL.LU R223, [R1+0x18c] ;  /* 0x00018c0001df7983 */ /* 0x000f220000300800 */
[----:B--2---:R-:W-:-:S03]  /*196b40*/  IMAD.WIDE R12, R188, 0x4, R4 ;  /* 0x00000004bc0c7825 */ /* 0x004fc600078e0204 */
[----:B------:R1:W-:Y:S01]  /*196b50*/  @P4 STG.E [R2.64], R194 ;  /* 0x000000c202004986 */ /* 0x0003e2000c101904 */
[----:B------:R-:W-:-:S03]  /*196b60*/  ISETP.GE.AND P3, PT, R189, c[0x0][0x17c], PT ;  /* 0x00005f00bd007a0c */ /* 0x000fc60003f66270 */
[----:B---3--:R2:W-:Y:S01]  /*196b70*/  @P5 STG.E [R12.64], R220 ;  /* 0x000000dc0c005986 */ /* 0x0085e2000c101904 */
[----:B------:R-:W-:-:S03]  /*196b80*/  IADD3 R189, R188, c[0x0][0x198], RZ ;  /* 0x00006600bcbd7a10 */ /* 0x000fc60007ffe0ff */
[----:B------:R-:W3:Y:S04]  /*196b90*/  LDL.LU R193, [R1+0x7164] ;  /* 0x0071640001c17983 */ /* 0x000ee80000300800 */
[----:B------:R2:W-:Y:S01]  /*196ba0*/  @P6 STG.E [R14.64], R221 ;  /* 0x000000dd0e006986 */ /* 0x0005e2000c101904 */
[----:B-1----:R-:W-:-:S03]  /*196bb0*/  IMAD.WIDE R2, R188, 0x4, R8 ;  /* 0x00000004bc027825 */ /* 0x002fc600078e0208 */
[----:B--2---:R-:W2:Y:S04]  /*196bc0*/  LDL.LU R220, [R1+0x13c] ;  /* 0x00013c0001dc7983 */ /* 0x004ea80000300800 */
[----:B------:R-:W2:Y:S04]  /*196bd0*/  LDL.LU R221, [R1+0xec] ;  /* 0x0000ec0001dd7983 */ /* 0x000ea80000300800 */
[----:B------:R-:W2:Y:S01]  /*196be0*/  LDL.LU R188, [R1+0x188] ;  /* 0x0001880001bc7983 */ /* 0x000ea20000300800 */
[----:B------:R-:W-:Y:S02]  /*196bf0*/  ISETP.GE.AND P1, PT, R192, c[0x0][0x17c], PT ;  /* 0x00005f00c0007a0c */ /* 0x000fe40003f26270 */
[----:B------:R-:W-:-:S02]  /*196c00*/  ISETP.LT.AND P0, PT, R200, c[0x0][0x178], !P0 ;  /* 0x00005e00c8007a0c */ /* 0x000fc40004701270 */
        /* <DEDUP_REMOVED lines=9> */
[----:B----4-:R1:W-:Y:S04]  /*196ca0*/  @P4 STG.E [R14.64], R190 ;  /* 0x000000be0e004986 */ /* 0x0103e8000c101904 */
[----:B-1----:R-:W2:Y:S01]  /*196cb0*/  LDL.LU R190, [R1+0x7168] ;  /* 0x0071680001be7983 */ /* 0x002ea20000300800 */
[----:B------:R-:W-:-:S02]  /*196cc0*/  ISETP.LT.AND P5, PT, R200, c[0x0][0x178], !P1 ;  /* 0x00005e00c8007a0c */ /* 0x000fc40004fa1270 */
[----:B------:R-:W-:Y:S01]  /*196cd0*/  ISETP.LT.AND P1, PT, R201, c[0x0][0x178], !P1 ;  /* 0x00005e00c9007a0c */ /* 0x000fe20004f21270 */
[----:B------:R-:W-:Y:S01]  /*196ce0*/  IMAD.WIDE R2, R189, 0x4, R10 ;  /* 0x00000004bd027825 */ /* 0x000fe200078e020a */
[----:B------:R-:W-:-:S03]  /*196cf0*/  ISETP.LT.AND P6, PT, R203, c[0x0][0x178], !P3 ;  /* 0x00005e00cb007a0c */ /* 0x000fc60005fc1270 */
[C---:B------:R-:W-:Y:S01]  /*196d00*/  IMAD.WIDE R12, R189.reuse, 0x4, R8 ;  /* 0x00000004bd0c7825 */ /* 0x040fe200078e0208 */
[----:B------:R-:W-:-:S07]  /*196d10*/  IADD3 R188, R189, c[0x0][0x198], RZ ;  /* 0x00006600bdbc7a10 */ /* 0x000fce0007ffe0ff */
[----:B------:R-:W-:Y:S04]  /*196d20*/  @P1 STG.E [R2.64], R195 ;  /* 0x000000c302001986 */ /* 0x000fe8000c101904 */
[----:B------:R1:W-:Y:S01]  /*196d30*/  @P5 STG.E [R12.64], R191 ;  /* 0x000000bf0c005986 */ /* 0x0003e2000c101904 */
[----:B------:R-:W-:Y:S01]  /*196d40*/  ISETP.LT.AND P0, PT, R202, c[0x0][0x178], !P3 ;  /* 0x00005e00ca007a0c */ /* 0x000fe20005f01270 */
[C---:B------:R-:W-:Y:S01]  /*196d50*/  IMAD.WIDE R14, R188.reuse, 0x4, R6 ;  /* 0x00000004bc0e7825 */ /* 0x040fe200078e0206 */
[----:B------:R-:W-:Y:S01]  /*196d60*/  ISETP.LT.AND P4, PT, R201, c[0x0][0x178], !P3 ;  /* 0x00005e00c9007a0c */ /* 0x000fe20005f81270 */
[----:B-1----:R-:W4:Y:S01]  /*196d70*/  LDL.LU R191, [R1+0x716c] ;  /* 0x00716c0001bf7983 */ /* 0x002f220000300800 */
[----:B---3--:R-:W-:Y:S01]  /*196d80*/  ISETP.GE.AND P2, PT, R193, c[0x0][0x17c], PT ;  /* 0x00005f00c1007a0c */ /* 0x008fe20003f46270 */
[----:B------:R-:W-:-:S02]  /*196d90*/  IMAD.WIDE R2, R188, 0x4, R4 ;  /* 0x00000004bc027825 */ /* 0x000fc400078e0204 */
[----:B------:R1:W-:Y:S02]  /*196da0*/  @P6 STG.E [R14.64], R223 ;  /* 0x000000df0e006986 */ /* 0x0003e4000c101904 */
        /* <DEDUP_REMOVED lines=19> */
[----:B----4-:R-:W-:Y:S01]  /*196ee0*/  ISETP.GE.AND P0, PT, R191, c[0x0][0x17c], PT ;  /* 0x00005f00bf007a0c */ /* 0x010fe20003f06270 */
[----:B------:R1:W-:Y:S03]  /*196ef0*/  @P3 STG.E [R2.64], R222 ;  /* 0x000000de02003986 */ /* 0x0003e6000c101904 */
[----:B------:R-:W-:Y:S01]  /*196f00*/  ISETP.LT.AND P3, PT, R203, c[0x0][0x178], !P0 ;  /* 0x00005e00cb007a0c */ /* 0x000fe20004761270 */
[----:B------:R4:W-:Y:S01]  /*196f10*/  @P5 STG.E [R12.64], R192 ;  /* 0x000000c00c005986 */ /* 0x0009e2000c101904 */
[----:B------:R-:W-:-:S03]  /*196f20*/  ISETP.LT.AND P5, PT, R202, c[0x0][0x178], !P0 ;  /* 0x00005e00ca007a0c */ /* 0x000fc600047a1270 */
[----:B------:R4:W-:Y:S01]  /*196f30*/  @P6 STG.E [R14.64], R194 ;  /* 0x000000c20e006986 */ /* 0x0009e2000c101904 */
[----:B------:R-:W-:Y:S01]  /*196f40*/  ISETP.LT.AND P6, PT, R201, c[0x0][0x178], !P0 ;  /* 0x00005e00c9007a0c */ /* 0x000fe200047c1270 */
[C---:B-1----:R-:W-:Y:S02]  /*196f50*/  IMAD.WIDE R2, R189.reuse, 0x4, R10 ;  /* 0x00000004bd027825 */ /* 0x042fe400078e020a */
[----:B------:R-:W3:Y:S02]  /*196f60*/  LDL.LU R222, [R1+0xdc] ;  /* 0x0000dc0001de7983 */ /* 0x000ee40000300800 */
[C---:B----4-:R-:W-:Y:S01]  /*196f70*/  IMAD.WIDE R12, R189.reuse, 0x4, R8 ;  /* 0x00000004bd0c7825 */ /* 0x050fe200078e0208 */
[----:B------:R-:W-:Y:S01]  /*196f80*/  IADD3 R189, R189, c[0x0][0x198], RZ ;  /* 0x00006600bdbd7a10 */ /* 0x000fe20007ffe0ff */
[----:B------:R1:W-:Y:S04]  /*196f90*/  @P4 STG.E [R2.64], R223 ;  /* 0x000000df02004986 */ /* 0x0003e8000c101904 */
[----:B------:R4:W-:Y:S01]  /*196fa0*/  @P2 STG.E [R12.64], R193 ;  /* 0x000000c10c002986 */ /* 0x0009e2000c101904 */
[----:B------:R-:W-:-:S03]  /*196fb0*/  IMAD.WIDE R14, R189, 0x4, R10 ;  /* 0x00000004bd0e7825 */ /* 0x000fc600078e020a */
[----:B------:R-:W3:Y:S01]  /*196fc0*/  LDL.LU R191, [R1+0x1d8] ;  /* 0x0001d80001bf7983 */ /* 0x000ee20000300800 */
[----:B-1----:R-:W-:-:S03]  /*196fd0*/  IMAD.WIDE R2, R189, 0x4, R6 ;  /* 0x00000004bd027825 */ /* 0x002fc600078e0206 */
[----:B------:R-:W3:Y:S01]  /*196fe0*/  LDL.LU R194, [R1+0x148] ;  /* 0x0001480001c27983 */ /* 0x000ee20000300800 */
[C---:B----4-:R-:W-:Y:S01]  /*196ff0*/  IMAD.WIDE R12, R189.reuse, 0x4, R4 ;  /* 0x00000004bd0c7825 */ /* 0x050fe200078e0204 */
[C---:B------:R-:W-:Y:S02]  /*197000*/  IADD3 R188, R189.reuse, c[0x0][0x198], RZ ;  /* 0x00006600bdbc7a10 */ /* 0x040fe40007ffe0ff */
[----:B--2---:R-:W-:Y:S02]  /*197010*/  ISETP.GE.AND P4, PT, R190, c[0x0][0x17c], PT ;  /* 0x00005f00be007a0c */ /* 0x004fe40003f86270 */
[----:B------:R-:W2:Y:S04]  /*197020*/  LDL.LU R190, [R1+0xf8] ;  /* 0x0000f80001be7983 */ /* 0x000ea80000300800 */
[----:B------:R-:W4:Y:S04]  /*197030*/  LDL.LU R223, [R1+0x21c] ;  /* 0x00021c0001df7983 */ /* 0x000f280000300800 */
[----:B------:R1:W-:Y:S04]  /*197040*/  @P3 STG.E [R2.64], R195 ;  /* 0x000000c302003986 */ /* 0x0003e8000c101904 */
[----:B---3--:R3:W-:Y:S04]  /*197050*/  @P5 STG.E [R12.64], R220 ;  /* 0x000000dc0c005986 */ /* 0x0087e8000c101904 */
[----:B------:R-:W2:Y:S04]  /*197060*/  LDL.LU R193, [R1+0x7174] ;  /* 0x0071740001c17983 */ /* 0x000ea80000300800 */
[----:B------:R3:W-:Y:S01]  /*197070*/  @P6 STG.E [R14.64], R221 ;  /* 0x000000dd0e006986 */ /* 0x0007e2000c101904 */
[----:B-1----:R-:W-:-:S03]  /*197080*/  IMAD.WIDE R2, R189, 0x4, R8 ;  /* 0x00000004bd027825 */ /* 0x002fc600078e0208 */
[----:B---3--:R-:W3:Y:S04]  /*197090*/  LDL.LU R220, [R1+0x1dc] ;  /* 0x0001dc0001dc7983 */ /* 0x008ee80000300800 */
[----:B------:R-:W2:Y:S04]  /*1970a0*/  LDL.LU R221, [R1+0x14c] ;  /* 0x00014c0001dd7983 */ /* 0x000ea80000300800 */
[----:B------:R-:W2:Y:S01]  /*1970b0*/  LDL.LU R189, [R1+0x218] ;  /* 0x0002180001bd7983 */ /* 0x000ea20000300800 */
[----:B------:R-:W-:Y:S02]  /*1970c0*/  ISETP.LT.AND P0, PT, R200, c[0x0][0x178], !P0 ;  /* 0x00005e00c8007a0c */ /* 0x000fe40004701270 */
[----:B------:R-:W-:-:S02]  /*1970d0*/  ISETP.LT.AND P2, PT, R203, c[0x0][0x178], !P1 ;  /* 0x00005e00cb007a0c */ /* 0x000fc40004f41270 */
        /* <DEDUP_REMOVED lines=19> */
[----:B------:R-:W-:Y:S01]  /*197210*/  IMAD.WIDE R14, R189, 0x4, R6 ;  /* 0x00000004bd0e7825 */ /* 0x000fe200078e0206 */
[----:B------:R-:W-:Y:S01]  /*197220*/  ISETP.LT.AND P3, PT, R201, c[0x0][0x178], !P4 ;  /* 0x00005e00c9007a0c */ /* 0x000fe20006761270 */
[----:B-1----:R-:W2:Y:S01]  /*197230*/  LDL.LU R190, [R1+0x717c] ;  /* 0x00717c0001be7983 */ /* 0x002ea20000300800 */
[----:B------:R-:W-:Y:S01]  /*197240*/  ISETP.GE.AND P2, PT, R193, c[0x0][0x17c], PT ;  /* 0x00005f00c1007a0c */ /* 0x000fe20003f46270 */
[----:B------:R-:W-:-:S02]  /*197250*/  IMAD.WIDE R2, R189, 0x4, R4 ;  /* 0x00000004bd027825 */ /* 0x000fc400078e0204 */
[----:B----4-:R1:W-:Y:S02]  /*197260*/  @P6 STG.E [R14.64], R223 ;  /* 0x000000df0e006986 */ /* 0x0103e4000c101904 */
[----:B------:R-:W-:-:S04]  /*197270*/  IMAD.WIDE R12, R189, 0x4, R10 ;  /* 0x00000004bd0c7825 */ /* 0x000fc800078e020a */
[----:B---3--:R3:W-:Y:S04]  /*197280*/  @P0 STG.E [R2.64], R220 ;  /* 0x000000dc02000986 */ /* 0x0087e8000c101904 */
        /* <DEDUP_REMOVED lines=176> */
[C---:B-1----:R-:W-:Y:S01]  /*197d90*/  IADD3 R3, R188.reuse, c[0x0][0x198], RZ ;  /* 0x00006600bc037a10 */ /* 0x042fe20007ffe0ff */
[----:B------:R-:W3:Y:S01]  /*197da0*/  LDL.LU R222, [R1+0x294] ;  /* 0x0002940001de7983 */ /* 0x000ee20000300800 */
[----:B----4-:R-:W-:-:S03]  /*197db0*/  IMAD.WIDE R12, R188, 0x4, R10 ;  /* 0x00000004bc0c7825 */ /* 0x010fc600078e020a */
[----:B------:R-:W4:Y:S01]  /*197dc0*/  LDL.LU R190, [R1+0x350] ;  /* 0x0003500001be7983 */ /* 0x000f220000300800 */
[----:B------:R-:W-:-:S03]  /*197dd0*/  IMAD.WIDE R14, R188, 0x4, R8 ;  /* 0x00000004bc0e7825 */ /* 0x000fc600078e0208 */
[----:B------:R1:W-:Y:S01]  /*197de0*/  @P3 STG.E [R12.64], R223 ;  /* 0x000000df0c003986 */ /* 0x0003e2000c101904 */
[----:B------:R-:W-:-:S03]  /*197df0*/  IMAD.WIDE R188, R3, 0x4, R6 ;  /* 0x0000000403bc7825 */ /* 0x000fc600078e0206 */
[----:B------:R1:W-:Y:S04]  /*197e00*/  @P2 STG.E [R14.64], R193 ;  /* 0x000000c10e002986 */ /* 0x0003e8000c101904 */
[----:B------:R-:W4:Y:S01]  /*197e10*/  LDL.LU R195, [R1+0x300] ;  /* 0x0003000001c37983 */ /* 0x000f220000300800 */
[----:B-1----:R-:W-:-:S04]  /*197e20*/  IMAD.WIDE R12, R3, 0x4, R4 ;  /* 0x00000004030c7825 */ /* 0x002fc800078e0204 */
[C---:B------:R-:W-:Y:S01]  /*197e30*/  IMAD.WIDE R14, R3.reuse, 0x4, R10 ;  /* 0x00000004030e7825 */ /* 0x040fe200078e020a */
[----:B------:R-:W-:Y:S02]  /*197e40*/  IADD3 R2, R3, c[0x0][0x198], RZ ;  /* 0x0000660003027a10 */ /* 0x000fe40007ffe0ff */
[----:B--2---:R-:W-:Y:S02]  /*197e50*/  ISETP.GE.AND P3, PT, R191, c[0x0][0x17c], PT ;  /* 0x00005f00bf007a0c */ /* 0x004fe40003f66270 */
[----:B------:R-:W2:Y:S04]  /*197e60*/  LDL.LU R191, [R1+0x2c0] ;  /* 0x0002c00001bf7983 */ /* 0x000ea80000300800 */
[----:B------:R-:W2:Y:S04]  /*197e70*/  LDL.LU R223, [R1+0x3a4] ;  /* 0x0003a40001df7983 */ /* 0x000ea80000300800 */
        /* <DEDUP_REMOVED lines=108> */
[----:B---3--:R-:W-:Y:S01]  /*198540*/  ISETP.GE.AND P2, PT, R193, c[0x0][0x17c], PT ;  /* 0x00005f00c1007a0c */ /* 0x008fe20003f46270 */
[----:B------:R-:W-:-:S02]  /*198550*/  IMAD.WIDE R12, R3, 0x4, R4 ;  /* 0x00000004030c7825 */ /* 0x000fc400078e0204 */
[----:B----4-:R1:W-:Y:S02]  /*198560*/  @P6 STG.E [R188.64], R223 ;  /* 0x000000dfbc006986 */ /* 0x0103e4000c101904 */
        /* <DEDUP_REMOVED lines=3769> */
[----:B-1----:R-:W3:Y:S04]  /*1a7100*/  LDL.LU R220, [R1+0x15a4] ;  /* 0x0015a40001dc7983 */ /* 0x002ee80000300800 */
[----:B------:R-:W3:Y:S01]  /*1a7110*/  LDL.LU R221, [R1+0x1464] ;  /* 0x0014640001dd7983 */ /* 0x000ee20000300800 */
[----:B------:R-:W-:-:S03]  /*1a7120*/  IMAD.WIDE R14, R3, 0x4, R8 ;  /* 0x00000004030e7825 */ /* 0x000fc600078e0208 */
[----:B------:R-:W3:Y:S01]  /*1a7130*/  LDL.LU R3, [R1+0x15c0] ;  /* 0x0015c00001037983 */ /* 0x000ee20000300800 */
        /* <DEDUP_REMOVED lines=10> */
[----:B------:R-:W4:Y:S04]  /*1a71e0*/  LDL.LU R222, [R1+0x424] ;  /* 0x0004240001de7983 */ /* 0x000f280000300800 */
[----:B------:R-:W4:Y:S04]  /*1a71f0*/  LDL.LU R195, [R1+0x1398] ;  /* 0x0013980001c37983 */ /* 0x000f280000300800 */
[----:B------:R-:W4:Y:S01]  /*1a7200*/  LDL.LU R191, [R1+0xcf8] ;  /* 0x000cf80001bf7983 */ /* 0x000f220000300800 */
[----:B--2---:R-:W-:-:S03]  /*1a7210*/  ISETP.GE.AND P0, PT, R193, c[0x0][0x17c], PT ;  /* 0x00005f00c1007a0c */ /* 0x004fc60003f06270 */
[----:B---3--:R-:W-:Y:S04]  /*1a7220*/  @P2 STG.E [R188.64], R3 ;  /* 0x00000003bc002986 */ /* 0x008fe8000c101904 */
[----:B----4-:R1:W-:Y:S01]  /*1a7230*/  @P3 STG.E [R12.64], R192 ;  /* 0x000000c00c003986 */ /* 0x0103e2000c101904 */
[----:B------:R-:W-:Y:S01]  /*1a7240*/  ISETP.LT.AND P3, PT, R202, c[0x0][0x178], !P4 ;  /* 0x00005e00ca007a0c */ /* 0x000fe20006761270 */
[C---:B-1----:R-:W-:Y:S02]  /*1a7250*/  IMAD.WIDE R12, R2.reuse, 0x4, R10 ;  /* 0x00000004020c7825 */ /* 0x042fe400078e020a */
[----:B------:R-:W2:Y:S01]  /*1a7260*/  LDL.LU R192, [R1+0x74d4] ;  /* 0x0074d40001c07983 */ /* 0x000ea20000300800 */
[----:B------:R-:W-:-:S03]  /*1a7270*/  IADD3 R3, R2, c[0x0][0x198], RZ ;  /* 0x0000660002037a10 */ /* 0x000fc60007ffe0ff */
[----:B------:R-:W-:Y:S04]  /*1a7280*/  @P1 STG.E [R12.64], R194 ;  /* 0x000000c20c001986 */ /* 0x000fe8000c101904 */
[----:B------:R1:W-:Y:S01]  /*1a7290*/  @P5 STG.E [R14.64], R190 ;  /* 0x000000be0e005986 */ /* 0x0003e2000c101904 */
[----:B------:R-:W-:Y:S01]  /*1a72a0*/  IMAD.WIDE R188, R3, 0x4, R6 ;  /* 0x0000000403bc7825 */ /* 0x000fe200078e0206 */
[----:B------:R-:W-:Y:S02]  /*1a72b0*/  ISETP.LT.AND P2, PT, R201, c[0x0][0x178], !P4 ;  /* 0x00005e00c9007a0c */ /* 0x000fe40006741270 */
[----:B-1----:R-:W3:Y:S01]  /*1a72c0*/  LDL.LU R190, [R1+0x74d8] ;  /* 0x0074d80001be7983 */ /* 0x002ee20000300800 */
[----:B------:R-:W-:-:S03]  /*1a72d0*/  IMAD.WIDE R12, R3, 0x4, R4 ;  /* 0x00000004030c7825 */ /* 0x000fc600078e0204 */
[----:B------:R1:W-:Y:S01]  /*1a72e0*/  @P6 STG.E [R188.64], R223 ;  /* 0x000000dfbc006986 */ /* 0x0003e2000c101904 */
[----:B------:R-:W-:-:S03]  /*1a72f0*/  IMAD.WIDE R14, R3, 0x4, R10 ;  /* 0x00000004030e7825 */ /* 0x000fc600078e020a */
[----:B------:R4:W-:Y:S04]  /*1a7300*/  @P3 STG.E [R12.64], R220 ;  /* 0x000000dc0c003986 */ /* 0x0009e8000c101904 */
[----:B-1----:R-:W2:Y:S04]  /*1a7310*/  LDL.LU R223, [R1+0x8e8] ;  /* 0x0008e80001df7983 */ /* 0x002ea80000300800 */
[----:B------:R-:W2:Y:S04]  /*1a7320*/  LDL.LU R193, [R1+0x438] ;  /* 0x0004380001c17983 */ /* 0x000ea80000300800 */
[----:B------:R-:W2:Y:S04]  /*1a7330*/  LDL.LU R189, [R1+0x74dc] ;  /* 0x0074dc0001bd7983 */ /* 0x000ea80000300800 */
[----:B------:R-:W2:Y:S04]  /*1a7340*/  LDL.LU R194, [R1+0x139c] ;  /* 0x00139c0001c27983 */ /* 0x000ea80000300800 */
[----:B------:R1:W-:Y:S04]  /*1a7350*/  @P2 STG.E [R14.64], R221 ;  /* 0x000000dd0e002986 */ /* 0x0003e8000c101904 */
[----:B----4-:R-:W4:Y:S04]  /*1a7360*/  LDL.LU R220, [R1+0xcfc] ;  /* 0x000cfc0001dc7983 */ /* 0x010f280000300800 */
        /* <DEDUP_REMOVED lines=14> */
[----:B------:R-:W4:Y:S02]  /*1a7450*/  LDL.LU R222, [R1+0x43c] ;  /* 0x00043c0001de7983 */ /* 0x000f240000300800 */
[C---:B------:R-:W-:Y:S01]  /*1a7460*/  IMAD.WIDE R12, R188.reuse, 0x4, R8 ;  /* 0x00000004bc0c7825 */ /* 0x040fe200078e0208 */
[----:B------:R-:W-:-:S05]  /*1a7470*/  IADD3 R188, R188, c[0x0][0x198], RZ ;  /* 0x00006600bcbc7a10 */ /* 0x000fca0007ffe0ff */
[----:B------:R-:W-:Y:S01]  /*1a7480*/  IMAD.WIDE R14, R188, 0x4, R10 ;  /* 0x00000004bc0e7825 */ /* 0x000fe200078e020a */
[----:B---3--:R-:W-:Y:S02]  /*1a7490*/  ISETP.GE.AND P0, PT, R190, c[0x0][0x17c], PT ;  /* 0x00005f00be007a0c */ /* 0x008fe40003f06270 */
[----:B------:R-:W3:Y:S02]  /*1a74a0*/  LDL.LU R190, [R1+0x1038] ;  /* 0x0010380001be7983 */ /* 0x000ee40000300800 */
[----:B------:R-:W-:Y:S02]  /*1a74b0*/  ISETP.LT.AND P4, PT, R203, c[0x0][0x178], !P0 ;  /* 0x00005e00cb007a0c */ /* 0x000fe40004781270 */
[----:B------:R-:W-:Y:S01]  /*1a74c0*/  ISETP.LT.AND P5, PT, R202, c[0x0][0x178], !P0 ;  /* 0x00005e00ca007a0c */ /* 0x000fe200047a1270 */
[----:B------:R-:W3:Y:S01]  /*1a74d0*/  LDL.LU R195, [R1+0xb88] ;  /* 0x000b880001c37983 */ /* 0x000ee20000300800 */
[----:B------:R-:W-:-:S03]  /*1a74e0*/  ISETP.LT.AND P6, PT, R201, c[0x0][0x178], !P0 ;  /* 0x00005e00c9007a0c */ /* 0x000fc600047c1270 */
[----:B------:R-:W3:Y:S04]  /*1a74f0*/  LDL.LU R191, [R1+0x788] ;  /* 0x0007880001bf7983 */ /* 0x000ee80000300800 */
[----:B--2---:R1:W-:Y:S04]  /*1a7500*/  @P2 STG.E [R2.64], R223 ;  /* 0x000000df02002986 */ /* 0x0043e8000c101904 */
[----:B------:R2:W-:Y:S01]  /*1a7510*/  @P3 STG.E [R12.64], R193 ;  /* 0x000000c10c003986 */ /* 0x0005e2000c101904 */
[----:B-1----:R-:W-:-:S03]  /*1a7520*/  IMAD.WIDE R2, R188, 0x4, R6 ;  /* 0x00000004bc027825 */ /* 0x002fc600078e0206 */
[----:B------:R-:W3:Y:S01]  /*1a7530*/  LDL.LU R223, [R1+0x13cc] ;  /* 0x0013cc0001df7983 */ /* 0x000ee20000300800 */
[----:B--2---:R-:W-:-:S03]  /*1a7540*/  IMAD.WIDE R12, R188, 0x4, R4 ;  /* 0x00000004bc0c7825 */ /* 0x004fc600078e0204 */
[----:B------:R1:W-:Y:S01]  /*1a7550*/  @P4 STG.E [R2.64], R194 ;  /* 0x000000c202004986 */ /* 0x0003e2000c101904 */
[----:B------:R-:W-:-:S03]  /*1a7560*/  ISETP.GE.AND P2, PT, R189, c[0x0][0x17c], PT ;  /* 0x00005f00bd007a0c */ /* 0x000fc60003f46270 */
[----:B----4-:R2:W-:Y:S01]  /*1a7570*/  @P5 STG.E [R12.64], R220 ;  /* 0x000000dc0c005986 */ /* 0x0105e2000c101904 */
[----:B------:R-:W-:-:S03]  /*1a7580*/  IADD3 R189, R188, c[0x0][0x198], RZ ;  /* 0x00006600bcbd7a10 */ /* 0x000fc60007ffe0ff */
[----:B------:R-:W4:Y:S04]  /*1a7590*/  LDL.LU R193, [R1+0x74ec] ;  /* 0x0074ec0001c17983 */ /* 0x000f280000300800 */
        /* <DEDUP_REMOVED lines=16> */
[----:B---3--:R1:W-:Y:S04]  /*1a76a0*/  @P4 STG.E [R14.64], R190 ;  /* 0x000000be0e004986 */ /* 0x0083e8000c101904 */
        /* <DEDUP_REMOVED lines=12> */
[----:B-1----:R-:W3:Y:S01]  /*1a7770*/  LDL.LU R191, [R1+0x74f0] ;  /* 0x0074f00001bf7983 */ /* 0x002ee20000300800 */
[----:B----4-:R-:W-:Y:S01]  /*1a7780*/  ISETP.GE.AND P0, PT, R193, c[0x0][0x17c], PT ;  /* 0x00005f00c1007a0c */ /* 0x010fe20003f06270 */
[----:B------:R-:W-:-:S02]  /*1a7790*/  IMAD.WIDE R2, R188, 0x4, R4 ;  /* 0x00000004bc027825 */ /* 0x000fc400078e0204 */
[----:B------:R1:W-:Y:S02]  /*1a77a0*/  @P6 STG.E [R14.64], R223 ;  /* 0x000000df0e006986 */ /* 0x0003e4000c101904 */
[----:B------:R-:W-:-:S04]  /*1a77b0*/  IMAD.WIDE R12, R188, 0x4, R10 ;  /* 0x00000004bc0c7825 */ /* 0x000fc800078e020a */
[----:B------:R4:W-:Y:S04]  /*1a77c0*/  @P4 STG.E [R2.64], R220 ;  /* 0x000000dc02004986 */ /* 0x0009e8000c101904 */
[----:B-1----:R-:W3:Y:S04]  /*1a77d0*/  LDL.LU R223, [R1+0xb98] ;  /* 0x000b980001df7983 */ /* 0x002ee80000300800 */
[----:B------:R-:W3:Y:S04]  /*1a77e0*/  LDL.LU R193, [R1+0x988] ;  /* 0x0009880001c17983 */ /* 0x000ee80000300800 */
[----:B------:R1:W-:Y:S01]  /*1a77f0*/  @P3 STG.E [R12.64], R221 ;  /* 0x000000dd0c003986 */ /* 0x0003e2000c101904 */
[----:B--2---:R-:W-:-:S03]  /*1a7800*/  ISETP.GE.AND P1, PT, R190, c[0x0][0x17c], PT ;  /* 0x00005f00be007a0c */ /* 0x004fc60003f26270 */
[----:B------:R-:W2:Y:S04]  /*1a7810*/  LDL.LU R190, [R1+0x74e8] ;  /* 0x0074e80001be7983 */ /* 0x000ea80000300800 */
[----:B------:R-:W2:Y:S04]  /*1a7820*/  LDL.LU R195, [R1+0x141c] ;  /* 0x00141c0001c37983 */ /* 0x000ea80000300800 */
        /* <DEDUP_REMOVED lines=17> */
[----:B------:R-:W-:Y:S01]  /*1a7940*/  ISETP.LT.AND P6, PT, R201, c[0x0][0x178], !P0 ;  /* 0x00005e00c9007a0c */ /* 0x000fe200047c1270 */
[C---:B-1----:R-:W-:Y:S02]  /*1a7950*/  IMAD.WIDE R2, R189.reuse, 0x4, R10 ;  /* 0x00000004bd027825 */ /* 0x042fe400078e020a */
[----:B------:R-:W4:Y:S02]  /*1a7960*/  LDL.LU R222, [R1+0x98c] ;  /* 0x00098c0001de7983 */ /* 0x000f240000300800 */
[C---:B---3--:R-:W-:Y:S01]  /*1a7970*/  IMAD.WIDE R12, R189.reuse, 0x4, R8 ;  /* 0x00000004bd0c7825 */ /* 0x048fe200078e0208 */
[----:B------:R-:W-:Y:S01]  /*1a7980*/  IADD3 R189, R189, c[0x0][0x198], RZ ;  /* 0x00006600bdbd7a10 */ /* 0x000fe20007ffe0ff */
[----:B------:R1:W-:Y:S04]  /*1a7990*/  @P3 STG.E [R2.64], R223 ;  /* 0x000000df02003986 */ /* 0x0003e8000c101904 */
[----:B------:R3:W-:Y:S01]  /*1a79a0*/  @P4 STG.E [R12.64], R193 ;  /* 0x000000c10c004986 */ /* 0x0007e2000c101904 */
[----:B------:R-:W-:-:S03]  /*1a79b0*/  IMAD.WIDE R14, R189, 0x4, R10 ;  /* 0x00000004bd0e7825 */ /* 0x000fc600078e020a */
        /* <DEDUP_REMOVED lines=8> */
[----:B------:R1:W-:Y:S04]  /*1a7a40*/  @P2 STG.E [R2.64], R195 ;  /* 0x000000c302002986 */ /* 0x0003e8000c101904 */
[----:B----4-:R4:W-:Y:S04]  /*1a7a50*/  @P5 STG.E [R12.64], R220 ;  /* 0x000000dc0c005986 */ /* 0x0109e8000c101904 */
[----:B------:R-:W2:Y:S04]  /*1a7a60*/  LDL.LU R193, [R1+0x74f8] ;  /* 0x0074f80001c17983 */ /* 0x000ea80000300800 */
[----:B------:R4:W-:Y:S01]  /*1a7a70*/  @P6 STG.E [R14.64], R221 ;  /* 0x000000dd0e006986 */ /* 0x0009e2000c101904 */
[----:B-1----:R-:W-:-:S03]  /*1a7a80*/  IMAD.WIDE R2, R189, 0x4, R8 ;  /* 0x00000004bd027825 */ /* 0x002fc600078e0208 */
[----:B----4-:R-:W4:Y:S04]  /*1a7a90*/  LDL.LU R220, [R1+0x13fc] ;  /* 0x0013fc0001dc7983 */ /* 0x010f280000300800 */
        /* <DEDUP_REMOVED lines=28> */
[----:B---3--:R1:W-:Y:S02]  /*1a7c60*/  @P6 STG.E [R14.64], R223 ;  /* 0x000000df0e006986 */ /* 0x0083e4000c101904 */
[----:B------:R-:W-:-:S04]  /*1a7c70*/  IMAD.WIDE R12, R189, 0x4, R10 ;  /* 0x00000004bd0c7825 */ /* 0x000fc800078e020a */
[----:B----4-:R3:W-:Y:S04]  /*1a7c80*/  @P4 STG.E [R2.64], R220 ;  /* 0x000000dc02004986 */ /* 0x0107e8000c101904 */
        /* <DEDUP_REMOVED lines=70> */
[----:B-1----:R-:W2:Y:S04]  /*1a80f0*/  LDL.LU R191, [R1+0x750c] ;  /* 0x00750c0001bf7983 */ /* 0x002ea80000300800 */
[----:B----4-:R1:W-:Y:S01]  /*1a8100*/  @P6 STG.E [R14.64], R223 ;  /* 0x000000df0e006986 */ /* 0x0103e2000c101904 */
[----:B------:R-:W-:Y:S01]  /*1a8110*/  ISETP.GE.AND P0, PT, R193, c[0x0][0x17c], PT ;  /* 0x00005f00c1007a0c */ /* 0x000fe20003f06270 */
[----:B------:R-:W-:-:S04]  /*1a8120*/  IMAD.WIDE R2, R188, 0x4, R4 ;  /* 0x00000004bc027825 */ /* 0x000fc800078e0204 */
[----:B------:R-:W-:Y:S01]  /*1a8130*/  IMAD.WIDE R12, R188, 0x4, R10 ;  /* 0x00000004bc0c7825 */ /* 0x000fe200078e020a */
[----:B-1----:R-:W4:Y:S03]  /*1a8140*/  LDL.LU R223, [R1+0x1448] ;  /* 0x0014480001df7983 */ /* 0x002f260000300800 */
[----:B------:R-:W4:Y:S01]  /*1a8150*/  LDL.LU R193, [R1+0x13e8] ;  /* 0x0013e80001c17983 */ /* 0x000f220000300800 */
[----:B---3--:R1:W-:Y:S01]  /*1a8160*/  @P4 STG.E [R2.64], R220 ;  /* 0x000000dc02004986 */ /* 0x0083e2000c101904 */
[----:B------:R3:W-:Y:S01]  /*1a8170*/  @P3 STG.E [R12.64], R221 ;  /* 0x000000dd0c003986 */ /* 0x0007e2000c101904 */
[----:B--2---:R-:W-:Y:S02]  /*1a8180*/  ISETP.GE.AND P1, PT, R190, c[0x0][0x17c], PT ;  /* 0x00005f00be007a0c */ /* 0x004fe40003f26270 */
[----:B------:R-:W2:Y:S01]  /*1a8190*/  LDL.LU R190, [R1+0x7514] ;  /* 0x0075140001be7983 */ /* 0x000ea20000300800 */
[----:B------:R-:W2:Y:S02]  /*1a81a0*/  LDL.LU R195, [R1+0x15bc] ;  /* 0x0015bc0001c37983 */ /* 0x000ea40000300800 */
[----:B-1----:R-:W2:Y:S02]  /*1a81b0*/  LDL.LU R220, [R1+0x158c] ;  /* 0x00158c0001dc7983 */ /* 0x002ea40000300800 */
[----:B---3--:R-:W3:Y:S01]  /*1a81c0*/  LDL.LU R221, [R1+0x144c] ;  /* 0x00144c0001dd7983 */ /* 0x008ee20000300800 */
[----:B------:R-:W-:-:S02]  /*1a81d0*/  ISETP.LT.AND P2, PT, R200, c[0x0][0x178], !P2 ;  /* 0x00005e00c8007a0c */ /* 0x000fc40005741270 */
[----:B------:R-:W-:Y:S02]  /*1a81e0*/  ISETP.LT.AND P5, PT, R203, c[0x0][0x178], !P0 ;  /* 0x00005e00cb007a0c */ /* 0x000fe400047a1270 */
[----:B------:R-:W-:Y:S02]  /*1a81f0*/  ISETP.LT.AND P6, PT, R202, c[0x0][0x178], !P0 ;  /* 0x00005e00ca007a0c */ /* 0x000fe400047c1270 */
[C---:B------:R-:W-:Y:S02]  /*1a8200*/  IADD3 R189, R188.reuse, c[0x0][0x198], RZ ;  /* 0x00006600bcbd7a10 */ /* 0x040fe40007ffe0ff */
[----:B------:R-:W-:Y:S01]  /*1a8210*/  ISETP.LT.AND P3, PT, R201, c[0x0][0x178], !P0 ;  /* 0x00005e00c9007a0c */ /* 0x000fe20004761270 */
[----:B------:R-:W-:-:S04]  /*1a8220*/  IMAD.WIDE R2, R188, 0x4, R8 ;  /* 0x00000004bc027825 */ /* 0x000fc800078e0208 */
[----:B------:R-:W-:Y:S01]  /*1a8230*/  IMAD.WIDE R12, R189, 0x4, R6 ;  /* 0x00000004bd0c7825 */ /* 0x000fe200078e0206 */
[----:B------:R-:W-:-:S03]  /*1a8240*/  ISETP.LT.AND P4, PT, R200, c[0x0][0x178], !P0 ;  /* 0x00005e00c8007a0c */ /* 0x000fc60004781270 */
[----:B------:R-:W-:Y:S01]  /*1a8250*/  IMAD.WIDE R14, R189, 0x4, R4 ;  /* 0x00000004bd0e7825 */ /* 0x000fe200078e0204 */
[----:B------:R1:W-:Y:S03]  /*1a8260*/  @P2 STG.E [R2.64], R222 ;  /* 0x000000de02002986 */ /* 0x0003e6000c101904 */
[----:B------:R1:W-:Y:S02]  /*1a8270*/  @P5 STG.E [R12.64], R192 ;  /* 0x000000c00c005986 */ /* 0x0003e4000c101904 */
[----:B------:R1:W-:Y:S01]  /*1a8280*/  @P6 STG.E [R14.64], R194 ;  /* 0x000000c20e006986 */ /* 0x0003e2000c101904 */
[----:B------:R-:W-:Y:S01]  /*1a8290*/  ISETP.GE.AND P0, PT, R191, c[0x0][0x17c], PT ;  /* 0x00005f00bf007a0c */ /* 0x000fe20003f06270 */
[----:B-1----:R-:W-:-:S04]  /*1a82a0*/  IMAD.WIDE R2, R189, 0x4, R10 ;  /* 0x00000004bd027825 */ /* 0x002fc800078e020a */
[----:B------:R-:W-:Y:S01]  /*1a82b0*/  IMAD.WIDE R12, R189, 0x4, R8 ;  /* 0x00000004bd0c7825 */ /* 0x000fe200078e0208 */
[----:B------:R-:W3:Y:S01]  /*1a82c0*/  LDL.LU R222, [R1+0x13ec] ;  /* 0x0013ec0001de7983 */ /* 0x000ee20000300800 */
[----:B------:R-:W-:Y:S02]  /*1a82d0*/  ISETP.LT.AND P2, PT, R203, c[0x0][0x178], !P0 ;  /* 0x00005e00cb007a0c */ /* 0x000fe40004741270 */
[----:B------:R-:W-:Y:S02]  /*1a82e0*/  ISETP.LT.AND P5, PT, R202, c[0x0][0x178], !P0 ;  /* 0x00005e00ca007a0c */ /* 0x000fe400047a1270 */
[----:B------:R-:W-:Y:S02]  /*1a82f0*/  ISETP.LT.AND P6, PT, R201, c[0x0][0x178], !P0 ;  /* 0x00005e00c9007a0c */ /* 0x000fe400047c1270 */
[----:B------:R-:W-:Y:S01]  /*1a8300*/  IADD3 R189, R189, c[0x0][0x198], RZ ;  /* 0x00006600bdbd7a10 */ /* 0x000fe20007ffe0ff */
[----:B------:R-:W3:Y:S01]  /*1a8310*/  LDL.LU R191, [R1+0x15a8] ;  /* 0x0015a80001bf7983 */ /* 0x000ee20000300800 */
[----:B------:R-:W3:Y:S03]  /*1a8320*/  LDL.LU R194, [R1+0x1468] ;  /* 0x0014680001c27983 */ /* 0x000ee60000300800 */
[----:B----4-:R1:W-:Y:S01]  /*1a8330*/  @P3 STG.E [R2.64], R223 ;  /* 0x000000df02003986 */ /* 0x0103e2000c101904 */
[----:B------:R4:W-:Y:S02]  /*1a8340*/  @P4 STG.E [R12.64], R193 ;  /* 0x000000c10c004986 */ /* 0x0009e4000c101904 */
[C---:B------:R-:W-:Y:S01]  /*1a8350*/  IMAD.WIDE R14, R189.reuse, 0x4, R10 ;  /* 0x00000004bd0e7825 */ /* 0x040fe200078e020a */
[----:B------:R-:W-:-:S03]  /*1a8360*/  IADD3 R188, R189, c[0x0][0x198], RZ ;  /* 0x00006600bdbc7a10 */ /* 0x000fc60007ffe0ff */
[----:B-1----:R-:W-:-:S04]  /*1a8370*/  IMAD.WIDE R2, R189, 0x4, R6 ;  /* 0x00000004bd027825 */ /* 0x002fc800078e0206 */
[C---:B----4-:R-:W-:Y:S01]  /*1a8380*/  IMAD.WIDE R12, R189.reuse, 0x4, R4 ;  /* 0x00000004bd0c7825 */ /* 0x050fe200078e0204 */
[----:B--2---:R-:W-:Y:S01]  /*1a8390*/  ISETP.GE.AND P3, PT, R190, c[0x0][0x17c], PT ;  /* 0x00005f00be007a0c */ /* 0x004fe20003f66270 */
[----:B------:R1:W-:Y:S04]  /*1a83a0*/  @P2 STG.E [R2.64], R195 ;  /* 0x000000c302002986 */ /* 0x0003e8000c101904 */
[----:B------:R-:W2:Y:S01]  /*1a83b0*/  LDL.LU R190, [R1+0x428] ;  /* 0x0004280001be7983 */ /* 0x000ea20000300800 */
[----:B------:R-:W4:Y:S02]  /*1a83c0*/  LDL.LU R223, [R1+0x15cc] ;  /* 0x0015cc0001df7983 */ /* 0x000f240000300800 */
[----:B------:R3:W-:Y:S02]  /*1a83d0*/  @P5 STG.E [R12.64], R220 ;  /* 0x000000dc0c005986 */ /* 0x0007e4000c101904 */
[----:B------:R-:W2:Y:S01]  /*1a83e0*/  LDL.LU R193, [R1+0x7510] ;  /* 0x0075100001c17983 */ /* 0x000ea20000300800 */
[----:B---3--:R3:W-:Y:S01]  /*1a83f0*/  @P6 STG.E [R14.64], R221 ;  /* 0x000000dd0e006986 */ /* 0x0087e2000c101904 */
[----:B-1----:R-:W-:-:S03]  /*1a8400*/  IMAD.WIDE R2, R189, 0x4, R8 ;  /* 0x00000004bd027825 */ /* 0x002fc600078e0208 */
[----:B------:R-:W2:Y:S04]  /*1a8410*/  LDL.LU R220, [R1+0x15ac] ;  /* 0x0015ac0001dc7983 */ /* 0x000ea80000300800 */
[----:B---3--:R-:W3:Y:S01]  /*1a8420*/  LDL.LU R221, [R1+0x146c] ;  /* 0x00146c0001dd7983 */ /* 0x008ee20000300800 */
[----:B------:R-:W2:Y:S01]  /*1a8430*/  LDL.LU R189, [R1+0x15c8] ;  /* 0x0015c80001bd7983 */ /* 0x000ea20000300800 */
[----:B------:R-:W-:Y:S02]  /*1a8440*/  ISETP.LT.AND P0, PT, R200, c[0x0][0x178], !P0 ;  /* 0x00005e00c8007a0c */ /* 0x000fe40004701270 */
[----:B------:R-:W-:Y:S02]  /*1a8450*/  ISETP.LT.AND P4, PT, R203, c[0x0][0x178], !P1 ;  /* 0x00005e00cb007a0c */ /* 0x000fe40004f81270 */
[----:B------:R-:W-:Y:S01]  /*1a8460*/  ISETP.LT.AND P2, PT, R202, c[0x0][0x178], !P1 ;  /* 0x00005e00ca007a0c */ /* 0x000fe20004f41270 */
[----:B------:R-:W-:-:S04]  /*1a8470*/  IMAD.WIDE R12, R188, 0x4, R6 ;  /* 0x00000004bc0c7825 */ /* 0x000fc800078e0206 */
[----:B------:R-:W-:-:S04]  /*1a8480*/  IMAD.WIDE R14, R188, 0x4, R4 ;  /* 0x00000004bc0e7825 */ /* 0x000fc800078e0204 */
[----:B------:R1:W-:Y:S04]  /*1a8490*/  @P0 STG.E [R2.64], R222 ;  /* 0x000000de02000986 */ /* 0x0003e8000c101904 */
[----:B-1----:R-:W3:Y:S01]  /*1a84a0*/  LDL.LU R222, [R1+0x42c] ;  /* 0x00042c0001de7983 */ /* 0x002ee20000300800 */
[----:B------:R-:W3:Y:S02]  /*1a84b0*/  LDL.LU R192, [R1+0x15e0] ;  /* 0x0015e00001c07983 */ /* 0x000ee40000300800 */
[----:B------:R-:W3:Y:S01]  /*1a84c0*/  LDL.LU R195, [R1+0xcd0] ;  /* 0x000cd00001c37983 */ /* 0x000ee20000300800 */
[----:B--2---:R-:W-:Y:S01]  /*1a84d0*/  @P4 STG.E [R12.64], R189 ;  /* 0x000000bd0c004986 */ /* 0x004fe2000c101904 */
[----:B------:R1:W-:Y:S03]  /*1a84e0*/  @P2 STG.E [R14.64], R191 ;  /* 0x000000bf0e002986 */ /* 0x0003e6000c101904 */
[----:B-1----:R-:W2:Y:S01]  /*1a84f0*/  LDL.LU R191, [R1+0x7518] ;  /* 0x0075180001bf7983 */ /* 0x002ea20000300800 */
[----:B------:R-:W-:Y:S01]  /*1a8500*/  ISETP.LT.AND P5, PT, R200, c[0x0][0x178], !P1 ;  /* 0x00005e00c8007a0c */ /* 0x000fe20004fa1270 */
[----:B------:R-:W-:-:S02]  /*1a8510*/  ISETP.LT.AND P1, PT, R201, c[0x0][0x178], !P1 ;  /* 0x00005e00c9007a0c */ /* 0x000fc40004f21270 */
[----:B------:R-:W-:-:S04]  /*1a8520*/  IMAD.WIDE R2, R188, 0x4, R10 ;  /* 0x00000004bc027825 */ /* 0x000fc800078e020a */
[C---:B------:R-:W-:Y:S01]  /*1a8530*/  IMAD.WIDE R12, R188.reuse, 0x4, R8 ;  /* 0x00000004bc0c7825 */ /* 0x040fe200078e0208 */
[----:B------:R-:W-:Y:S02]  /*1a8540*/  ISETP.LT.AND P6, PT, R203, c[0x0][0x178], !P3 ;  /* 0x00005e00cb007a0c */ /* 0x000fe40005fc1270 */
[----:B------:R-:W-:Y:S02]  /*1a8550*/  IADD3 R189, R188, c[0x0][0x198], RZ ;  /* 0x00006600bcbd7a10 */ /* 0x000fe40007ffe0ff */
[----:B------:R-:W-:Y:S02]  /*1a8560*/  ISETP.LT.AND P4, PT, R202, c[0x0][0x178], !P3 ;  /* 0x00005e00ca007a0c */ /* 0x000fe40005f81270 */
[----:B------:R-:W-:Y:S01]  /*1a8570*/  ISETP.LT.AND P2, PT, R201, c[0x0][0x178], !P3 ;  /* 0x00005e00c9007a0c */ /* 0x000fe20005f41270 */
[----:B------:R-:W-:Y:S01]  /*1a8580*/  @P1 STG.E [R2.64], R194 ;  /* 0x000000c202001986 */ /* 0x000fe2000c101904 */
[----:B------:R1:W-:Y:S02]  /*1a8590*/  @P5 STG.E [R12.64], R190 ;  /* 0x000000be0c005986 */ /* 0x0003e4000c101904 */
[----:B------:R-:W-:Y:S01]  /*1a85a0*/  IMAD.WIDE R14, R189, 0x4, R6 ;  /* 0x00000004bd0e7825 */ /* 0x000fe200078e0206 */
[----:B-1----:R-:W2:Y:S04]  /*1a85b0*/  LDL.LU R190, [R1+0x751c] ;  /* 0x00751c0001be7983 */ /* 0x002ea80000300800 */
[----:B----4-:R1:W-:Y:S01]  /*1a85c0*/  @P6 STG.E [R14.64], R223 ;  /* 0x000000df0e006986 */ /* 0x0103e2000c101904 */
[----:B------:R-:W-:Y:S01]  /*1a85d0*/  ISETP.GE.AND P0, PT, R193, c[0x0][0x17c], PT ;  /* 0x00005f00c1007a0c */ /* 0x000fe20003f06270 */
[----:B------:R-:W-:-:S04]  /*1a85e0*/  IMAD.WIDE R2, R189, 0x4, R4 ;  /* 0x00000004bd027825 */ /* 0x000fc800078e0204 */
[----:B------:R-:W-:Y:S01]  /*1a85f0*/  IMAD.WIDE R12, R189, 0x4, R10 ;  /* 0x00000004bd0c7825 */ /* 0x000fe200078e020a */
[----:B------:R4:W-:Y:S04]  /*1a8600*/  @P4 STG.E [R2.64], R220 ;  /* 0x000000dc02004986 */ /* 0x0009e8000c101904 */
[----:B-1----:R-:W2:Y:S01]  /*1a8610*/  LDL.LU R223, [R1+0xb60] ;  /* 0x000b600001df7983 */ /* 0x002ea20000300800 */
[----:B------:R-:W2:Y:S02]  /*1a8620*/  LDL.LU R193, [R1+0x760] ;  /* 0x0007600001c17983 */ /* 0x000ea40000300800 */
[----:B---3--:R1:W-:Y:S01]  /*1a8630*/  @P2 STG.E [R12.64], R221 ;  /* 0x000000dd0c002986 */ /* 0x0083e2000c101904 */
[----:B--2---:R-:W-:Y:S02]  /*1a8640*/  ISETP.GE.AND P1, PT, R191, c[0x0][0x17c], PT ;  /* 0x00005f00bf007a0c */ /* 0x004fe40003f26270 */
[----:B------:R-:W2:Y:S01]  /*1a8650*/  LDL.LU R191, [R1+0x7520] ;  /* 0x0075200001bf7983 */ /* 0x000ea20000300800 */
[----:B------:R-:W3:Y:S02]  /*1a8660*/  LDL.LU R194, [R1+0x15e4] ;  /* 0x0015e40001c27983 */ /* 0x000ee40000300800 */
[----:B----4-:R-:W4:Y:S02]  /*1a8670*/  LDL.LU R220, [R1+0xcd4] ;  /* 0x000cd40001dc7983 */ /* 0x010f240000300800 */
        /* <DEDUP_REMOVED lines=10> */
[----:B------:R1:W-:Y:S03]  /*1a8720*/  @P3 STG.E [R2.64], R222 ;  /* 0x000000de02003986 */ /* 0x0003e6000c101904 */
[----:B------:R1:W-:Y:S02]  /*1a8730*/  @P5 STG.E [R12.64], R192 ;  /* 0x000000c00c005986 */ /* 0x0003e4000c101904 */
[----:B------:R1:W-:Y:S01]  /*1a8740*/  @P6 STG.E [R14.64], R195 ;  /* 0x000000c30e006986 */ /* 0x0003e2000c101904 */
[----:B------:R-:W-:Y:S01]  /*1a8750*/  ISETP.GE.AND P0, PT, R190, c[0x0][0x17c], PT ;  /* 0x00005f00be007a0c */ /* 0x000fe20003f06270 */
[----:B-1----:R-:W4:Y:S03]  /*1a8760*/  LDL.LU R222, [R1+0x764] ;  /* 0x0007640001de7983 */ /* 0x002f260000300800 */
[----:B------:R-:W-:-:S02]  /*1a8770*/  ISETP.LT.AND P3, PT, R203, c[0x0][0x178], !P0 ;  /* 0x00005e00cb007a0c */ /* 0x000fc40004761270 */
[----:B------:R-:W-:Y:S02]  /*1a8780*/  ISETP.LT.AND P5, PT, R202, c[0x0][0x178], !P0 ;  /* 0x00005e00ca007a0c */ /* 0x000fe400047a1270 */
[----:B------:R-:W-:Y:S01]  /*1a8790*/  ISETP.LT.AND P6, PT, R201, c[0x0][0x178], !P0 ;  /* 0x00005e00c9007a0c */ /* 0x000fe200047c1270 */
[C---:B------:R-:W-:Y:S01]  /*1a87a0*/  IMAD.WIDE R12, R188.reuse, 0x4, R10 ;  /* 0x00000004bc0c7825 */ /* 0x040fe200078e020a */
[----:B------:R-:W-:-:S03]  /*1a87b0*/  IADD3 R3, R188, c[0x0][0x198], RZ ;  /* 0x00006600bc037a10 */ /* 0x000fc60007ffe0ff */
[----:B------:R-:W-:Y:S01]  /*1a87c0*/  IMAD.WIDE R14, R188, 0x4, R8 ;  /* 0x00000004bc0e7825 */ /* 0x000fe200078e0208 */
[----:B------:R-:W4:Y:S04]  /*1a87d0*/  LDL.LU R190, [R1+0x1570] ;  /* 0x0015700001be7983 */ /* 0x000f280000300800 */
[----:B------:R1:W-:Y:S01]  /*1a87e0*/  @P2 STG.E [R12.64], R223 ;  /* 0x000000df0c002986 */ /* 0x0003e2000c101904 */
[----:B------:R1:W-:Y:S02]  /*1a87f0*/  @P4 STG.E [R14.64], R193 ;  /* 0x000000c10e004986 */ /* 0x0003e4000c101904 */
[----:B------:R-:W-:-:S04]  /*1a8800*/  IMAD.WIDE R188, R3, 0x4, R6 ;  /* 0x0000000403bc7825 */ /* 0x000fc800078e0206 */
[----:B------:R-:W4:Y:S01]  /*1a8810*/  LDL.LU R195, [R1+0xb70] ;  /* 0x000b700001c37983 */ /* 0x000f220000300800 */
[C---:B------:R-:W-:Y:S01]  /*1a8820*/  IADD3 R2, R3.reuse, c[0x0][0x198], RZ ;  /* 0x0000660003027a10 */ /* 0x040fe20007ffe0ff */
[----:B-1----:R-:W-:-:S04]  /*1a8830*/  IMAD.WIDE R12, R3, 0x4, R4 ;  /* 0x00000004030c7825 */ /* 0x002fc800078e0204 */
[----:B------:R-:W-:Y:S01]  /*1a8840*/  IMAD.WIDE R14, R3, 0x4, R10 ;  /* 0x00000004030e7825 */ /* 0x000fe200078e020a */
[----:B--2---:R-:W-:Y:S01]  /*1a8850*/  ISETP.GE.AND P2, PT, R191, c[0x0][0x17c], PT ;  /* 0x00005f00bf007a0c */ /* 0x004fe20003f46270 */
[----:B---3--:R-:W-:Y:S04]  /*1a8860*/  @P3 STG.E [R188.64], R194 ;  /* 0x000000c2bc003986 */ /* 0x008fe8000c101904 */
[----:B------:R-:W2:Y:S01]  /*1a8870*/  LDL.LU R191, [R1+0x8c0] ;  /* 0x0008c00001bf7983 */ /* 0x000ea20000300800 */
[----:B------:R-:W3:Y:S02]  /*1a8880*/  LDL.LU R223, [R1+0x1614] ;  /* 0x0016140001df7983 */ /* 0x000ee40000300800 */
[----:B----4-:R1:W-:Y:S01]  /*1a8890*/  @P5 STG.E [R12.64], R220 ;  /* 0x000000dc0c005986 */ /* 0x0103e2000c101904 */
[----:B------:R-:W4:Y:S04]  /*1a88a0*/  LDL.LU R193, [R1+0x7534] ;  /* 0x0075340001c17983 */ /* 0x000f280000300800 */
[----:B------:R1:W-:Y:S04]  /*1a88b0*/  @P6 STG.E [R14.64], R221 ;  /* 0x000000dd0e006986 */ /* 0x0003e8000c101904 */
[----:B-1----:R-:W2:Y:S01]  /*1a88c0*/  LDL.LU R220, [R1+0x1574] ;  /* 0x0015740001dc7983 */ /* 0x002ea20000300800 */
[----:B------:R-:W2:Y:S02]  /*1a88d0*/  LDL.LU R221, [R1+0xb74] ;  /* 0x000b740001dd7983 */ /* 0x000ea40000300800 */
[----:B------:R-:W-:-:S02]  /*1a88e0*/  IMAD.WIDE R14, R3, 0x4, R8 ;  /* 0x00000004030e7825 */ /* 0x000fc400078e0208 */
        /* <DEDUP_REMOVED lines=25> */
[----:B---3--:R1:W-:Y:S01]  /*1a8a80*/  @P6 STG.E [R188.64], R223 ;  /* 0x000000dfbc006986 */ /* 0x0083e2000c101904 */
[----:B----4-:R-:W-:Y:S01]  /*1a8a90*/  ISETP.GE.AND P0, PT, R193, c[0x0][0x17c], PT ;  /* 0x00005f00c1007a0c */ /* 0x010fe20003f06270 */
[----:B------:R-:W-:-:S04]  /*1a8aa0*/  IMAD.WIDE R12, R3, 0x4, R4 ;  /* 0x00000004030c7825 */ /* 0x000fc800078e0204 */
[----:B------:R-:W-:Y:S01]  /*1a8ab0*/  IMAD.WIDE R14, R3, 0x4, R10 ;  /* 0x00000004030e7825 */ /* 0x000fe200078e020a */
[----:B------:R3:W-:Y:S04]  /*1a8ac0*/  @P4 STG.E [R12.64], R220 ;  /* 0x000000dc0c004986 */ /* 0x0007e8000c101904 */
[----:B-1----:R-:W4:Y:S01]  /*1a8ad0*/  LDL.LU R223, [R1+0x1010] ;  /* 0x0010100001df7983 */ /* 0x002f220000300800 */
[----:B------:R-:W4:Y:S02]  /*1a8ae0*/  LDL.LU R193, [R1+0x960] ;  /* 0x0009600001c17983 */ /* 0x000f240000300800 */
[----:B------:R1:W-:Y:S01]  /*1a8af0*/  @P3 STG.E [R14.64], R221 ;  /* 0x000000dd0e003986 */ /* 0x0003e2000c101904 */
[----:B--2---:R-:W-:Y:S02]  /*1a8b00*/  ISETP.GE.AND P1, PT, R190, c[0x0][0x17c], PT ;  /* 0x00005f00be007a0c */ /* 0x004fe40003f26270 */
[----:B------:R-:W2:Y:S01]  /*1a8b10*/  LDL.LU R190, [R1+0x752c] ;  /* 0x00752c0001be7983 */ /* 0x000ea20000300800 */
[----:B------:R-:W2:Y:S02]  /*1a8b20*/  LDL.LU R195, [R1+0x1664] ;  /* 0x0016640001c37983 */ /* 0x000ea40000300800 */
[----:B---3--:R-:W3:Y:S02]  /*1a8b30*/  LDL.LU R220, [R1+0x1604] ;  /* 0x0016040001dc7983 */ /* 0x008ee40000300800 */
        /* <DEDUP_REMOVED lines=10> */
[----:B------:R1:W-:Y:S03]  /*1a8be0*/  @P2 STG.E [R12.64], R222 ;  /* 0x000000de0c002986 */ /* 0x0003e6000c101904 */
[----:B------:R1:W-:Y:S02]  /*1a8bf0*/  @P5 STG.E [R14.64], R192 ;  /* 0x000000c00e005986 */ /* 0x0003e4000c101904 */
[----:B------:R1:W-:Y:S01]  /*1a8c00*/  @P6 STG.E [R188.64], R194 ;  /* 0x000000c2bc006986 */ /* 0x0003e2000c101904 */
[----:B------:R-:W-:Y:S02]  /*1a8c10*/  ISETP.GE.AND P0, PT, R191, c[0x0][0x17c], PT ;  /* 0x00005f00bf007a0c */ /* 0x000fe40003f06270 */
[----:B------:R-:W-:Y:S01]  /*1a8c20*/  IADD3 R3, R2, c[0x0][0x198], RZ ;  /* 0x0000660002037a10 */ /* 0x000fe20007ffe0ff */
[----:B-1----:R-:W3:Y:S01]  /*1a8c30*/  LDL.LU R222, [R1+0x964] ;  /* 0x0009640001de7983 */ /* 0x002ee20000300800 */
[----:B------:R-:W-:-:S02]  /*1a8c40*/  ISETP.LT.AND P2, PT, R203, c[0x0][0x178], !P0 ;  /* 0x00005e00cb007a0c */ /* 0x000fc40004741270 */
[----:B------:R-:W-:Y:S02]  /*1a8c50*/  ISETP.LT.AND P5, PT, R202, c[0x0][0x178], !P0 ;  /* 0x00005e00ca007a0c */ /* 0x000fe400047a1270 */
[----:B------:R-:W-:Y:S01]  /*1a8c60*/  ISETP.LT.AND P6, PT, R201, c[0x0][0x178], !P0 ;  /* 0x00005e00c9007a0c */ /* 0x000fe200047c1270 */
[----:B------:R-:W-:-:S04]  /*1a8c70*/  IMAD.WIDE R12, R2, 0x4, R10 ;  /* 0x00000004020c7825 */ /* 0x000fc800078e020a */
[----:B------:R-:W-:-:S04]  /*1a8c80*/  IMAD.WIDE R14, R2, 0x4, R8 ;  /* 0x00000004020e7825 */ /* 0x000fc800078e0208 */
[C---:B------:R-:W-:Y:S01]  /*1a8c90*/  IMAD.WIDE R188, R3.reuse, 0x4, R6 ;  /* 0x0000000403bc7825 */ /* 0x040fe200078e0206 */
[----:B------:R-:W3:Y:S04]  /*1a8ca0*/  LDL.LU R191, [R1+0x1640] ;  /* 0x0016400001bf7983 */ /* 0x000ee80000300800 */
[----:B----4-:R1:W-:Y:S01]  /*1a8cb0*/  @P3 STG.E [R12.64], R223 ;  /* 0x000000df0c003986 */ /* 0x0103e2000c101904 */
[----:B------:R4:W-:Y:S02]  /*1a8cc0*/  @P4 STG.E [R14.64], R193 ;  /* 0x000000c10e004986 */ /* 0x0009e4000c101904 */
[----:B------:R-:W3:Y:S01]  /*1a8cd0*/  LDL.LU R194, [R1+0x15d0] ;  /* 0x0015d00001c27983 */ /* 0x000ee20000300800 */
[C---:B------:R-:W-:Y:S01]  /*1a8ce0*/  IADD3 R2, R3.reuse, c[0x0][0x198], RZ ;  /* 0x0000660003027a10 */ /* 0x040fe20007ffe0ff */
[----:B-1----:R-:W-:-:S04]  /*1a8cf0*/  IMAD.WIDE R12, R3, 0x4, R4 ;  /* 0x00000004030c7825 */ /* 0x002fc800078e0204 */
[C---:B----4-:R-:W-:Y:S01]  /*1a8d00*/  IMAD.WIDE R14, R3.reuse, 0x4, R10 ;  /* 0x00000004030e7825 */ /* 0x050fe200078e020a */
[----:B--2---:R-:W-:Y:S01]  /*1a8d10*/  ISETP.GE.AND P3, PT, R190, c[0x0][0x17c], PT ;  /* 0x00005f00be007a0c */ /* 0x004fe20003f66270 */
[----:B------:R-:W-:Y:S04]  /*1a8d20*/  @P2 STG.E [R188.64], R195 ;  /* 0x000000c3bc002986 */ /* 0x000fe8000c101904 */
[----:B------:R-:W2:Y:S01]  /*1a8d30*/  LDL.LU R190, [R1+0x970] ;  /* 0x0009700001be7983 */ /* 0x000ea20000300800 */
[----:B------:R-:W4:Y:S02]  /*1a8d40*/  LDL.LU R223, [R1+0x1684] ;  /* 0x0016840001df7983 */ /* 0x000f240000300800 */
[----:B---3--:R1:W-:Y:S01]  /*1a8d50*/  @P5 STG.E [R12.64], R220 ;  /* 0x000000dc0c005986 */ /* 0x0083e2000c101904 */
[----:B------:R-:W3:Y:S04]  /*1a8d60*/  LDL.LU R193, [R1+0x7544] ;  /* 0x0075440001c17983 */ /* 0x000ee80000300800 */
        /* <DEDUP_REMOVED lines=30> */
[----:B---3--:R-:W-:Y:S01]  /*1a8f50*/  ISETP.GE.AND P0, PT, R193, c[0x0][0x17c], PT ;  /* 0x00005f00c1007a0c */ /* 0x008fe20003f06270 */
        /* <DEDUP_REMOVED lines=38> */
[----:B----4-:R-:W-:Y:S01]  /*1a91c0*/  IMAD.WIDE R14, R3, 0x4, R10 ;  /* 0x00000004030e7825 */ /* 0x010fe200078e020a */
        /* <DEDUP_REMOVED lines=17> */
[----:B-1----:R-:W4:Y:S01]  /*1a92e0*/  LDL.LU R222, [R1+0x15f4] ;  /* 0x0015f40001de7983 */ /* 0x002f220000300800 */
[----:B------:R-:W4:Y:S02]  /*1a92f0*/  LDL.LU R193, [R1+0x1700] ;  /* 0x0017000001c17983 */ /* 0x000f240000300800 */
[----:B------:R-:W4:Y:S01]  /*1a9300*/  LDL.LU R194, [R1+0x16d0] ;  /* 0x0016d00001c27983 */ /* 0x000f220000300800 */
[----:B--2---:R-:W-:Y:S01]  /*1a9310*/  @P4 STG.E [R188.64], R3 ;  /* 0x00000003bc004986 */ /* 0x004fe2000c101904 */
[----:B------:R1:W-:Y:S03]  /*1a9320*/  @P3 STG.E [R12.64], R190 ;  /* 0x000000be0c003986 */ /* 0x0003e6000c101904 */
[----:B-1----:R-:W2:Y:S01]  /*1a9330*/  LDL.LU R190, [R1+0x7540] ;  /* 0x0075400001be7983 */ /* 0x002ea20000300800 */
[----:B------:R-:W-:Y:S01]  /*1a9340*/  ISETP.LT.AND P5, PT, R200, c[0x0][0x178], !P1 ;  /* 0x00005e00c8007a0c */ /* 0x000fe20004fa1270 */
[----:B------:R-:W-:Y:S01]  /*1a9350*/  ISETP.LT.AND P1, PT, R201, c[0x0][0x178], !P1 ;  /* 0x00005e00c9007a0c */ /* 0x000fe20004f21270 */
[----:B------:R-:W-:-:S02]  /*1a9360*/  ISETP.LT.AND P6, PT, R203, c[0x0][0x178], !P2 ;  /* 0x00005e00cb007a0c */ /* 0x000fc400057c1270 */
[----:B---3--:R-:W-:Y:S02]  /*1a9370*/  ISETP.GE.AND P0, PT, R192, c[0x0][0x17c], PT ;  /* 0x00005f00c0007a0c */ /* 0x008fe40003f06270 */
[----:B------:R-:W-:Y:S01]  /*1a9380*/  IADD3 R3, R2, c[0x0][0x198], RZ ;  /* 0x0000660002037a10 */ /* 0x000fe20007ffe0ff */
[----:B------:R-:W3:Y:S01]  /*1a9390*/  LDL.LU R192, [R1+0x7550] ;  /* 0x0075500001c07983 */ /* 0x000ee20000300800 */
[----:B------:R-:W-:Y:S01]  /*1a93a0*/  ISETP.LT.AND P4, PT, R202, c[0x0][0x178], !P2 ;  /* 0x00005e00ca007a0c */ /* 0x000fe20005781270 */
[----:B------:R-:W-:-:S04]  /*1a93b0*/  IMAD.WIDE R12, R2, 0x4, R10 ;  /* 0x00000004020c7825 */ /* 0x000fc800078e020a */
[----:B------:R-:W-:Y:S01]  /*1a93c0*/  IMAD.WIDE R14, R2, 0x4, R8 ;  /* 0x00000004020e7825 */ /* 0x000fe200078e0208 */
[----:B------:R-:W-:-:S03]  /*1a93d0*/  ISETP.LT.AND P3, PT, R201, c[0x0][0x178], !P2 ;  /* 0x00005e00c9007a0c */ /* 0x000fc60005761270 */
[C---:B------:R-:W-:Y:S01]  /*1a93e0*/  IMAD.WIDE R188, R3.reuse, 0x4, R6 ;  /* 0x0000000403bc7825 */ /* 0x040fe200078e0206 */
[----:B------:R1:W-:Y:S03]  /*1a93f0*/  @P1 STG.E [R12.64], R195 ;  /* 0x000000c30c001986 */ /* 0x0003e6000c101904 */
[----:B------:R1:W-:Y:S02]  /*1a9400*/  @P5 STG.E [R14.64], R191 ;  /* 0x000000bf0e005986 */ /* 0x0003e4000c101904 */
[----:B----4-:R4:W-:Y:S02]  /*1a9410*/  @P6 STG.E [R188.64], R223 ;  /* 0x000000dfbc006986 */ /* 0x0109e4000c101904 */
[----:B-1----:R-:W-:-:S04]  /*1a9420*/  IMAD.WIDE R12, R3, 0x4, R4 ;  /* 0x00000004030c7825 */ /* 0x002fc800078e0204 */
[----:B------:R-:W-:Y:S01]  /*1a9430*/  IMAD.WIDE R14, R3, 0x4, R10 ;  /* 0x00000004030e7825 */ /* 0x000fe200078e020a */
[----:B----4-:R-:W4:Y:S03]  /*1a9440*/  LDL.LU R223, [R1+0x1690] ;  /* 0x0016900001df7983 */ /* 0x010f260000300800 */
[----:B------:R-:W4:Y:S01]  /*1a9450*/  LDL.LU R195, [R1+0x1630] ;  /* 0x0016300001c37983 */ /* 0x000f220000300800 */
[----:B------:R1:W-:Y:S01]  /*1a9460*/  @P4 STG.E [R12.64], R220 ;  /* 0x000000dc0c004986 */ /* 0x0003e2000c101904 */
[----:B------:R1:W-:Y:S01]  /*1a9470*/  @P3 STG.E [R14.64], R221 ;  /* 0x000000dd0e003986 */ /* 0x0003e2000c101904 */
[----:B--2---:R-:W-:Y:S02]  /*1a9480*/  ISETP.GE.AND P1, PT, R190, c[0x0][0x17c], PT ;  /* 0x00005f00be007a0c */ /* 0x004fe40003f26270 */
[----:B------:R-:W2:Y:S01]  /*1a9490*/  LDL.LU R190, [R1+0x7548] ;  /* 0x0075480001be7983 */ /* 0x000ea20000300800 */
[----:B------:R-:W2:Y:S02]  /*1a94a0*/  LDL.LU R191, [R1+0x1704] ;  /* 0x0017040001bf7983 */ /* 0x000ea40000300800 */
[----:B-1----:R-:W2:Y:S02]  /*1a94b0*/  LDL.LU R220, [R1+0x16d4] ;  /* 0x0016d40001dc7983 */ /* 0x002ea40000300800 */
        /* <DEDUP_REMOVED lines=8> */
[----:B---3--:R-:W-:Y:S02]  /*1a9540*/  ISETP.GE.AND P0, PT, R192, c[0x0][0x17c], PT ;  /* 0x00005f00c0007a0c */ /* 0x008fe40003f06270 */
[----:B------:R-:W-:-:S04]  /*1a9550*/  IMAD.WIDE R14, R2, 0x4, R6 ;  /* 0x00000004020e7825 */ /* 0x000fc800078e0206 */
[----:B------:R-:W-:Y:S01]  /*1a9560*/  IMAD.WIDE R188, R2, 0x4, R4 ;  /* 0x0000000402bc7825 */ /* 0x000fe200078e0204 */
[----:B------:R1:W-:Y:S03]  /*1a9570*/  @P2 STG.E [R12.64], R222 ;  /* 0x000000de0c002986 */ /* 0x0003e6000c101904 */
[----:B------:R3:W-:Y:S01]  /*1a9580*/  @P5 STG.E [R14.64], R193 ;  /* 0x000000c10e005986 */ /* 0x0007e2000c101904 */
[----:B------:R-:W-:Y:S01]  /*1a9590*/  ISETP.LT.AND P2, PT, R203, c[0x0][0x178], !P0 ;  /* 0x00005e00cb007a0c */ /* 0x000fe20004741270 */
[----:B------:R4:W-:Y:S01]  /*1a95a0*/  @P6 STG.E [R188.64], R194 ;  /* 0x000000c2bc006986 */ /* 0x0009e2000c101904 */
[----:B------:R-:W-:Y:S02]  /*1a95b0*/  ISETP.LT.AND P5, PT, R202, c[0x0][0x178], !P0 ;  /* 0x00005e00ca007a0c */ /* 0x000fe400047a1270 */
[----:B------:R-:W-:Y:S02]  /*1a95c0*/  ISETP.LT.AND P6, PT, R201, c[0x0][0x178], !P0 ;  /* 0x00005e00c9007a0c */ /* 0x000fe400047c1270 */
[C---:B------:R-:W-:Y:S01]  /*1a95d0*/  IADD3 R3, R2.reuse, c[0x0][0x198], RZ ;  /* 0x0000660002037a10 */ /* 0x040fe20007ffe0ff */
[----:B-1----:R-:W-:-:S04]  /*1a95e0*/  IMAD.WIDE R12, R2, 0x4, R10 ;  /* 0x00000004020c7825 */ /* 0x002fc800078e020a */
[----:B---3--:R-:W-:-:S04]  /*1a95f0*/  IMAD.WIDE R14, R2, 0x4, R8 ;  /* 0x00000004020e7825 */ /* 0x008fc800078e0208 */
[C---:B----4-:R-:W-:Y:S01]  /*1a9600*/  IMAD.WIDE R188, R3.reuse, 0x4, R6 ;  /* 0x0000000403bc7825 */ /* 0x050fe200078e0206 */
[----:B------:R-:W3:Y:S04]  /*1a9610*/  LDL.LU R222, [R1+0x1634] ;  /* 0x0016340001de7983 */ /* 0x000ee80000300800 */
[----:B------:R1:W-:Y:S01]  /*1a9620*/  @P3 STG.E [R12.64], R223 ;  /* 0x000000df0c003986 */ /* 0x0003e2000c101904 */
[----:B------:R4:W-:Y:S02]  /*1a9630*/  @P4 STG.E [R14.64], R195 ;  /* 0x000000c30e004986 */ /* 0x0009e4000c101904 */
[----:B------:R-:W3:Y:S02]  /*1a9640*/  LDL.LU R192, [R1+0x16f0] ;  /* 0x0016f00001c07983 */ /* 0x000ee40000300800 */
        /* <DEDUP_REMOVED lines=8> */
[----:B------:R1:W-:Y:S02]  /*1a96d0*/  @P5 STG.E [R12.64], R220 ;  /* 0x000000dc0c005986 */ /* 0x0003e4000c101904 */
[----:B------:R-:W2:Y:S01]  /*1a96e0*/  LDL.LU R193, [R1+0x7558] ;  /* 0x0075580001c17983 */ /* 0x000ea20000300800 */
[----:B------:R1:W-:Y:S04]  /*1a96f0*/  @P6 STG.E [R14.64], R221 ;  /* 0x000000dd0e006986 */ /* 0x0003e8000c101904 */
[----:B-1----:R-:W2:Y:S01]  /*1a9700*/  LDL.LU R220, [R1+0x16f4] ;  /* 0x0016f40001dc7983 */ /* 0x002ea20000300800 */
[----:B------:R-:W2:Y:S02]  /*1a9710*/  LDL.LU R221, [R1+0x16b4] ;  /* 0x0016b40001dd7983 */ /* 0x000ea40000300800 */
[----:B------:R-:W-:-:S02]  /*1a9720*/  IMAD.WIDE R14, R3, 0x4, R8 ;  /* 0x00000004030e7825 */ /* 0x000fc400078e0208 */
[----:B------:R-:W2:Y:S01]  /*1a9730*/  LDL.LU R3, [R1+0x1760] ;  /* 0x0017600001037983 */ /* 0x000ea20000300800 */
[----:B------:R-:W-:Y:S02]  /*1a9740*/  ISETP.LT.AND P0, PT, R200, c[0x0][0x178], !P0 ;  /* 0x00005e00c8007a0c */ /* 0x000fe40004701270 */
[----:B------:R-:W-:Y:S02]  /*1a9750*/  ISETP.LT.AND P4, PT, R203, c[0x0][0x178], !P1 ;  /* 0x00005e00cb007a0c */ /* 0x000fe40004f81270 */
[----:B------:R-:W-:Y:S02]  /*1a9760*/  ISETP.LT.AND P2, PT, R202, c[0x0][0x178], !P1 ;  /* 0x00005e00ca007a0c */ /* 0x000fe40004f41270 */
[----:B------:R-:W-:Y:S01]  /*1a9770*/  ISETP.LT.AND P5, PT, R200, c[0x0][0x178], !P1 ;  /* 0x00005e00c8007a0c */ /* 0x000fe20004fa1270 */
[----:B------:R-:W-:Y:S02]  /*1a9780*/  ISETP.LT.AND P1, PT, R201, c[0x0][0x178], !P1 ;  /* 0x00005e00c9007a0c */ /* 0x000fe40004f21270 */
[----:B------:R-:W-:-:S04]  /*1a9790*/  IMAD.WIDE R188, R2, 0x4, R6 ;  /* 0x0000000402bc7825 */ /* 0x000fc800078e0206 */
[C---:B------:R-:W-:Y:S01]  /*1a97a0*/  IMAD.WIDE R12, R2.reuse, 0x4, R4 ;  /* 0x00000004020c7825 */ /* 0x040fe200078e0204 */
[----:B---3--:R1:W-:Y:S01]  /*1a97b0*/  @P0 STG.E [R14.64], R222 ;  /* 0x000000de0e000986 */ /* 0x0083e2000c101904 */
[----:B------:R-:W-:Y:S02]  /*1a97c0*/  ISETP.LT.AND P6, PT, R203, c[0x0][0x178], !P3 ;  /* 0x00005e00cb007a0c */ /* 0x000fe40005fc1270 */
[----:B-1----:R-:W-:Y:S01]  /*1a97d0*/  IMAD.WIDE R14, R2, 0x4, R8 ;  /* 0x00000004020e7825 */ /* 0x002fe200078e0208 */
[----:B------:R-:W3:Y:S03]  /*1a97e0*/  LDL.LU R222, [R1+0x414] ;  /* 0x0004140001de7983 */ /* 0x000ee60000300800 */
[----:B------:R-:W3:Y:S02]  /*1a97f0*/  LDL.LU R195, [R1+0x15e8] ;  /* 0x0015e80001c37983 */ /* 0x000ee40000300800 */
[----:B------:R-:W3:Y:S01]  /*1a9800*/  LDL.LU R191, [R1+0xcd8] ;  /* 0x000cd80001bf7983 */ /* 0x000ee20000300800 */
[----:B--2---:R-:W-:Y:S01]  /*1a9810*/  @P4 STG.E [R188.64], R3 ;  /* 0x00000003bc004986 */ /* 0x004fe2000c101904 */
[----:B------:R1:W-:Y:S01]  /*1a9820*/  @P2 STG.E [R12.64], R192 ;  /* 0x000000c00c002986 */ /* 0x0003e2000c101904 */
[----:B------:R-:W-:Y:S01]  /*1a9830*/  ISETP.LT.AND P4, PT, R202, c[0x0][0x178], !P3 ;  /* 0x00005e00ca007a0c */ /* 0x000fe20005f81270 */
[C---:B-1----:R-:W-:Y:S01]  /*1a9840*/  IMAD.WIDE R12, R2.reuse, 0x4, R10 ;  /* 0x00000004020c7825 */ /* 0x042fe200078e020a */
[----:B------:R-:W2:Y:S01]  /*1a9850*/  LDL.LU R192, [R1+0x755c] ;  /* 0x00755c0001c07983 */ /* 0x000ea20000300800 */
[----:B------:R-:W-:-:S03]  /*1a9860*/  IADD3 R3, R2, c[0x0][0x198], RZ ;  /* 0x0000660002037a10 */ /* 0x000fc60007ffe0ff */
[----:B------:R-:W-:Y:S01]  /*1a9870*/  @P1 STG.E [R12.64], R194 ;  /* 0x000000c20c001986 */ /* 0x000fe2000c101904 */
[----:B------:R1:W-:Y:S02]  /*1a9880*/  @P5 STG.E [R14.64], R190 ;  /* 0x000000be0e005986 */ /* 0x0003e4000c101904 */
[----:B------:R-:W-:Y:S01]  /*1a9890*/  IMAD.WIDE R188, R3, 0x4, R6 ;  /* 0x0000000403bc7825 */ /* 0x000fe200078e0206 */
[----:B------:R-:W-:Y:S01]  /*1a98a0*/  ISETP.LT.AND P2, PT, R201, c[0x0][0x178], !P3 ;  /* 0x00005e00c9007a0c */ /* 0x000fe20005f41270 */
[----:B-1----:R-:W2:Y:S04]  /*1a98b0*/  LDL.LU R190, [R1+0x7560] ;  /* 0x0075600001be7983 */ /* 0x002ea80000300800 */
[----:B----4-:R1:W-:Y:S01]  /*1a98c0*/  @P6 STG.E [R188.64], R223 ;  /* 0x000000dfbc006986 */ /* 0x0103e2000c101904 */
[----:B------:R-:W-:Y:S01]  /*1a98d0*/  ISETP.GE.AND P0, PT, R193, c[0x0][0x17c], PT ;  /* 0x00005f00c1007a0c */ /* 0x000fe20003f06270 */
[----:B------:R-:W-:-:S04]  /*1a98e0*/  IMAD.WIDE R12, R3, 0x4, R4 ;  /* 0x00000004030c7825 */ /* 0x000fc800078e0204 */
[----:B------:R-:W-:Y:S01]  /*1a98f0*/  IMAD.WIDE R14, R3, 0x4, R10 ;  /* 0x00000004030e7825 */ /* 0x000fe200078e020a */
[----:B-1----:R-:W4:Y:S03]  /*1a9900*/  LDL.LU R223, [R1+0xb68] ;  /* 0x000b680001df7983 */ /* 0x002f260000300800 */
[----:B------:R-:W4:Y:S02]  /*1a9910*/  LDL.LU R193, [R1+0x768] ;  /* 0x0007680001c17983 */ /* 0x000f240000300800 */
[----:B------:R-:W4:Y:S01]  /*1a9920*/  LDL.LU R189, [R1+0x7554] ;  /* 0x0075540001bd7983 */ /* 0x000f220000300800 */
[----:B------:R1:W-:Y:S01]  /*1a9930*/  @P4 STG.E [R12.64], R220 ;  /* 0x000000dc0c004986 */ /* 0x0003e2000c101904 */
[----:B------:R-:W4:Y:S02]  /*1a9940*/  LDL.LU R194, [R1+0x15ec] ;  /* 0x0015ec0001c27983 */ /* 0x000f240000300800 */
[----:B------:R3:W-:Y:S01]  /*1a9950*/  @P2 STG.E [R14.64], R221 ;  /* 0x000000dd0e002986 */ /* 0x0007e2000c101904 */
[----:B-1----:R-:W4:Y:S01]  /*1a9960*/  LDL.LU R220, [R1+0xcdc] ;  /* 0x000cdc0001dc7983 */ /* 0x002f220000300800 */
[----:B---3--:R-:W3:Y:S01]  /*1a9970*/  LDL.LU R221, [R1+0xb6c] ;  /* 0x000b6c0001dd7983 */ /* 0x008ee20000300800 */
[----:B------:R-:W-:-:S02]  /*1a9980*/  ISETP.LT.AND P3, PT, R200, c[0x0][0x178], !P3 ;  /* 0x00005e00c8007a0c */ /* 0x000fc40005f61270 */
[----:B------:R-:W-:Y:S02]  /*1a9990*/  ISETP.LT.AND P5, PT, R203, c[0x0][0x178], !P0 ;  /* 0x00005e00cb007a0c */ /* 0x000fe400047a1270 */
[----:B------:R-:W-:Y:S02]  /*1a99a0*/  ISETP.LT.AND P6, PT, R202, c[0x0][0x178], !P0 ;  /* 0x00005e00ca007a0c */ /* 0x000fe400047c1270 */
[----:B------:R-:W-:Y:S02]  /*1a99b0*/  IADD3 R188, R3, c[0x0][0x198], RZ ;  /* 0x0000660003bc7a10 */ /* 0x000fe40007ffe0ff */
[----:B------:R-:W-:Y:S01]  /*1a99c0*/  ISETP.LT.AND P2, PT, R201, c[0x0][0x178], !P0 ;  /* 0x00005e00c9007a0c */ /* 0x000fe20004741270 */
[----:B------:R-:W-:-:S04]  /*1a99d0*/  IMAD.WIDE R2, R3, 0x4, R8 ;  /* 0x0000000403027825 */ /* 0x000fc800078e0208 */
[----:B------:R-:W-:Y:S01]  /*1a99e0*/  IMAD.WIDE R12, R188, 0x4, R6 ;  /* 0x00000004bc0c7825 */ /* 0x000fe200078e0206 */
[----:B------:R-:W-:-:S03]  /*1a99f0*/  ISETP.LT.AND P4, PT, R200, c[0x0][0x178], !P0 ;  /* 0x00005e00c8007a0c */ /* 0x000fc60004781270 */
[C---:B------:R-:W-:Y:S01]  /*1a9a00*/  IMAD.WIDE R14, R188.reuse, 0x4, R4 ;  /* 0x00000004bc0e7825 */ /* 0x040fe200078e0204 */
[----:B------:R1:W-:Y:S03]  /*1a9a10*/  @P3 STG.E [R2.64], R222 ;  /* 0x000000de02003986 */ /* 0x0003e6000c101904 */
[----:B------:R1:W-:Y:S02]  /*1a9a20*/  @P5 STG.E [R12.64], R195 ;  /* 0x000000c30c005986 */ /* 0x0003e4000c101904 */
[----:B------:R1:W-:Y:S02]  /*1a9a30*/  @P6 STG.E [R14.64], R191 ;  /* 0x000000bf0e006986 */ /* 0x0003e4000c101904 */
[----:B-1----:R-:W-:-:S04]  /*1a9a40*/  IMAD.WIDE R2, R188, 0x4, R10 ;  /* 0x00000004bc027825 */ /* 0x002fc800078e020a */
[C---:B------:R-:W-:Y:S01]  /*1a9a50*/  IMAD.WIDE R12, R188.reuse, 0x4, R8 ;  /* 0x00000004bc0c7825 */ /* 0x040fe200078e0208 */
[----:B------:R-:W-:Y:S01]  /*1a9a60*/  IADD3 R188, R188, c[0x0][0x198], RZ ;  /* 0x00006600bcbc7a10 */ /* 0x000fe20007ffe0ff */
[----:B------:R-:W3:Y:S04]  /*1a9a70*/  LDL.LU R222, [R1+0x76c] ;  /* 0x00076c0001de7983 */ /* 0x000ee80000300800 */
[----:B------:R-:W-:Y:S01]  /*1a9a80*/  IMAD.WIDE R14, R188, 0x4, R10 ;  /* 0x00000004bc0e7825 */ /* 0x000fe200078e020a */
[----:B--2---:R-:W-:Y:S02]  /*1a9a90*/  ISETP.GE.AND P0, PT, R190, c[0x0][0x17c], PT ;  /* 0x00005f00be007a0c */ /* 0x004fe40003f06270 */
[----:B------:R-:W2:Y:S01]  /*1a9aa0*/  LDL.LU R190, [R1+0x1578] ;  /* 0x0015780001be7983 */ /* 0x000ea20000300800 */
[----:B------:R-:W2:Y:S01]  /*1a9ab0*/  LDL.LU R195, [R1+0xb78] ;  /* 0x000b780001c37983 */ /* 0x000ea20000300800 */
[----:B------:R-:W-:-:S02]  /*1a9ac0*/  ISETP.LT.AND P3, PT, R203, c[0x0][0x178], !P0 ;  /* 0x00005e00cb007a0c */ /* 0x000fc40004761270 */
[----:B------:R-:W-:Y:S02]  /*1a9ad0*/  ISETP.LT.AND P5, PT, R202, c[0x0][0x178], !P0 ;  /* 0x00005e00ca007a0c */ /* 0x000fe400047a1270 */
[----:B------:R-:W-:Y:S01]  /*1a9ae0*/  ISETP.LT.AND P6, PT, R201, c[0x0][0x178], !P0 ;  /* 0x00005e00c9007a0c */ /* 0x000fe200047c1270 */
[----:B------:R-:W2:Y:S04]  /*1a9af0*/  LDL.LU R191, [R1+0x8c8] ;  /* 0x0008c80001bf7983 */ /* 0x000ea80000300800 */
[----:B----4-:R1:W-:Y:S01]  /*1a9b00*/  @P2 STG.E [R2.64], R223 ;  /* 0x000000df02002986 */ /* 0x0103e2000c101904 */
[----:B------:R4:W-:Y:S01]  /*1a9b10*/  @P4 STG.E [R12.64], R193 ;  /* 0x000000c10c004986 */ /* 0x0009e2000c101904 */
[----:B------:R-:W-:Y:S01]  /*1a9b20*/  ISETP.GE.AND P2, PT, R189, c[0x0][0x17c], PT ;  /* 0x00005f00bd007a0c */ /* 0x000fe20003f46270 */
[----:B------:R-:W-:-:S02]  /*1a9b30*/  IADD3 R189, R188, c[0x0][0x198], RZ ;  /* 0x00006600bcbd7a10 */ /* 0x000fc40007ffe0ff */
[----:B-1----:R-:W-:-:S04]  /*1a9b40*/  IMAD.WIDE R2, R188, 0x4, R6 ;  /* 0x00000004bc027825 */ /* 0x002fc800078e0206 */
[C---:B----4-:R-:W-:Y:S01]  /*1a9b50*/  IMAD.WIDE R12, R188.reuse, 0x4, R4 ;  /* 0x00000004bc0c7825 */ /* 0x050fe200078e0204 */
[----:B------:R-:W4:Y:S04]  /*1a9b60*/  LDL.LU R223, [R1+0x161c] ;  /* 0x00161c0001df7983 */ /* 0x000f280000300800 */
[----:B------:R1:W-:Y:S01]  /*1a9b70*/  @P3 STG.E [R2.64], R194 ;  /* 0x000000c202003986 */ /* 0x0003e2000c101904 */
[----:B------:R3:W-:Y:S02]  /*1a9b80*/  @P5 STG.E [R12.64], R220 ;  /* 0x000000dc0c005986 */ /* 0x0007e4000c101904 */
[----:B------:R-:W2:Y:S02]  /*1a9b90*/  LDL.LU R193, [R1+0x7564] ;  /* 0x0075640001c17983 */ /* 0x000ea40000300800 */
[----:B---3--:R3:W-:Y:S02]  /*1a9ba0*/  @P6 STG.E [R14.64], R221 ;  /* 0x000000dd0e006986 */ /* 0x0087e4000c101904 */
[----:B-1----:R-:W-:Y:S01]  /*1a9bb0*/  IMAD.WIDE R2, R188, 0x4, R8 ;  /* 0x00000004bc027825 */ /* 0x002fe200078e0208 */
[----:B------:R-:W2:Y:S04]  /*1a9bc0*/  LDL.LU R220, [R1+0x157c] ;  /* 0x00157c0001dc7983 */ /* 0x000ea80000300800 */
[----:B---3--:R-:W3:Y:S01]  /*1a9bd0*/  LDL.LU R221, [R1+0xb7c] ;  /* 0x000b7c0001dd7983 */ /* 0x008ee20000300800 */
[----:B------:R-:W2:Y:S01]  /*1a9be0*/  LDL.LU R188, [R1+0x1618] ;  /* 0x0016180001bc7983 */ /* 0x000ea20000300800 */
[----:B------:R-:W-:-:S02]  /*1a9bf0*/  ISETP.GE.AND P1, PT, R192, c[0x0][0x17c], PT ;  /* 0x00005f00c0007a0c */ /* 0x000fc40003f26270 */
        /* <DEDUP_REMOVED lines=15> */
[----:B------:R-:W-:Y:S01]  /*1a9cf0*/  IMAD.WIDE R12, R189, 0x4, R8 ;  /* 0x00000004bd0c7825 */ /* 0x000fe200078e0208 */
[----:B------:R-:W-:Y:S02]  /*1a9d00*/  ISETP.LT.AND P6, PT, R203, c[0x0][0x178], !P2 ;  /* 0x00005e00cb007a0c */ /* 0x000fe400057c1270 */
[----:B------:R-:W-:Y:S02]  /*1a9d10*/  IADD3 R188, R189, c[0x0][0x198], RZ ;  /* 0x00006600bdbc7a10 */ /* 0x000fe40007ffe0ff */
[----:B------:R-:W-:Y:S02]  /*1a9d20*/  ISETP.LT.AND P4, PT, R202, c[0x0][0x178], !P2 ;  /* 0x00005e00ca007a0c */ /* 0x000fe40005781270 */
[----:B------:R-:W-:Y:S01]  /*1a9d30*/  ISETP.LT.AND P3, PT, R201, c[0x0][0x178], !P2 ;  /* 0x00005e00c9007a0c */ /* 0x000fe20005761270 */
[----:B------:R-:W-:Y:S01]  /*1a9d40*/  @P1 STG.E [R2.64], R195 ;  /* 0x000000c302001986 */ /* 0x000fe2000c101904 */
[----:B------:R1:W-:Y:S02]  /*1a9d50*/  @P5 STG.E [R12.64], R191 ;  /* 0x000000bf0c005986 */ /* 0x0003e4000c101904 */
[C---:B------:R-:W-:Y:S01]  /*1a9d60*/  IMAD.WIDE R14, R188.reuse, 0x4, R6 ;  /* 0x00000004bc0e7825 */ /* 0x040fe200078e0206 */
[----:B-1----:R-:W2:Y:S04]  /*1a9d70*/  LDL.LU R191, [R1+0x756c] ;  /* 0x00756c0001bf7983 */ /* 0x002ea80000300800 */
[----:B----4-:R1:W-:Y:S01]  /*1a9d80*/  @P6 STG.E [R14.64], R223 ;  /* 0x000000df0e006986 */ /* 0x0103e2000c101904 */
[----:B------:R-:W-:Y:S01]  /*1a9d90*/  ISETP.GE.AND P0, PT, R193, c[0x0][0x17c], PT ;  /* 0x00005f00c1007a0c */ /* 0x000fe20003f06270 */
[----:B------:R-:W-:-:S04]  /*1a9da0*/  IMAD.WIDE R2, R188, 0x4, R4 ;  /* 0x00000004bc027825 */ /* 0x000fc800078e0204 */
[----:B------:R-:W-:Y:S01]  /*1a9db0*/  IMAD.WIDE R12, R188, 0x4, R10 ;  /* 0x00000004bc0c7825 */ /* 0x000fe200078e020a */
[----:B-1----:R-:W4:Y:S03]  /*1a9dc0*/  LDL.LU R223, [R1+0x1018] ;  /* 0x0010180001df7983 */ /* 0x002f260000300800 */
[----:B------:R-:W4:Y:S01]  /*1a9dd0*/  LDL.LU R193, [R1+0x968] ;  /* 0x0009680001c17983 */ /* 0x000f220000300800 */
[----:B------:R1:W-:Y:S01]  /*1a9de0*/  @P4 STG.E [R2.64], R220 ;  /* 0x000000dc02004986 */ /* 0x0003e2000c101904 */
[----:B---3--:R3:W-:Y:S01]  /*1a9df0*/  @P3 STG.E [R12.64], R221 ;  /* 0x000000dd0c003986 */ /* 0x0087e2000c101904 */
        /* <DEDUP_REMOVED lines=18> */
[----:B-1----:R-:W3:Y:S03]  /*1a9f20*/  LDL.LU R222, [R1+0x96c] ;  /* 0x00096c0001de7983 */ /* 0x002ee60000300800 */
[----:B------:R-:W-:-:S02]  /*1a9f30*/  ISETP.LT.AND P2, PT, R203, c[0x0][0x178], !P0 ;  /* 0x00005e00cb007a0c */ /* 0x000fc40004741270 */
[----:B------:R-:W-:Y:S01]  /*1a9f40*/  ISETP.LT.AND P5, PT, R202, c[0x0][0x178], !P0 ;  /* 0x00005e00ca007a0c */ /* 0x000fe200047a1270 */
[----:B------:R-:W-:-:S04]  /*1a9f50*/  IMAD.WIDE R2, R189, 0x4, R10 ;  /* 0x00000004bd027825 */ /* 0x000fc800078e020a */
[----:B------:R-:W-:Y:S01]  /*1a9f60*/  IMAD.WIDE R12, R189, 0x4, R8 ;  /* 0x00000004bd0c7825 */ /* 0x000fe200078e0208 */
[----:B------:R-:W-:Y:S02]  /*1a9f70*/  ISETP.LT.AND P6, PT, R201, c[0x0][0x178], !P0 ;  /* 0x00005e00c9007a0c */ /* 0x000fe400047c1270 */
[----:B------:R-:W-:Y:S01]  /*1a9f80*/  IADD3 R189, R189, c[0x0][0x198], RZ ;  /* 0x00006600bdbd7a10 */ /* 0x000fe20007ffe0ff */
[----:B------:R-:W3:Y:S04]  /*1a9f90*/  LDL.LU R191, [R1+0x1648] ;  /* 0x0016480001bf7983 */ /* 0x000ee80000300800 */
[----:B----4-:R1:W-:Y:S01]  /*1a9fa0*/  @P3 STG.E [R2.64], R223 ;  /* 0x000000df02003986 */ /* 0x0103e2000c101904 */
[----:B------:R4:W-:Y:S02]  /*1a9fb0*/  @P4 STG.E [R12.64], R193 ;  /* 0x000000c10c004986 */ /* 0x0009e4000c101904 */
[----:B------:R-:W3:Y:S02]  /*1a9fc0*/  LDL.LU R194, [R1+0x15d8] ;  /* 0x0015d80001c27983 */ /* 0x000ee40000300800 */
        /* <DEDUP_REMOVED lines=69> */
[C---:B------:R-:W-:Y:S01]  /*1aa420*/  IMAD.WIDE R12, R188.reuse, 0x4, R8 ;  /* 0x00000004bc0c7825 */ /* 0x040fe200078e0208 */
        /* <DEDUP_REMOVED lines=1963> */
[----:B------:R-:W-:-:S03]  /*1b1ee0*/  ISETP.LT.AND P2, PT, R201, c[0x0][0x178], !P0 ;  /* 0x00005e00c9007a0c */ /* 0x000fc60004741270 */
[----:B------:R-:W-:Y:S02]  /*1b1ef0*/  ISETP.LT.AND P0, PT, R200, c[0x0][0x178], !P0 ;  /* 0x00005e00c8007a0c */ /* 0x000fe40004701270 */
        /* <DEDUP_REMOVED lines=45> */
[----:B------:R-:W-:Y:S01]  /*1b21d0*/  ISETP.LT.AND P1, PT, R200, c[0x0][0x178], !P1 ;  /* 0x00005e00c8007a0c */ /* 0x000fe20004f21270 */
[----:B------:R-:W-:-:S02]  /*1b21e0*/  ISETP.LT.AND P6, PT, R203, c[0x0][0x178], !P2 ;  /* 0x00005e00cb007a0c */ /* 0x000fc400057c1270 */
[----:B------:R-:W-:Y:S02]  /*1b21f0*/  IADD3 R3, R2, c[0x0][0x198], RZ ;  /* 0x0000660002037a10 */ /* 0x000fe40007ffe0ff */
[----:B------:R-:W-:Y:S01]  /*1b2200*/  ISETP.LT.AND P5, PT, R202, c[0x0][0x178], !P2 ;  /* 0x00005e00ca007a0c */ /* 0x000fe200057a1270 */
[----:B------:R-:W-:-:S04]  /*1b2210*/  IMAD.WIDE R12, R2, 0x4, R10 ;  /* 0x00000004020c7825 */ /* 0x000fc800078e020a */
[----:B------:R-:W-:Y:S01]  /*1b2220*/  IMAD.WIDE R14, R2, 0x4, R8 ;  /* 0x00000004020e7825 */ /* 0x000fe200078e0208 */
[----:B------:R-:W-:-:S03]  /*1b2230*/  ISETP.LT.AND P4, PT, R201, c[0x0][0x178], !P2 ;  /* 0x00005e00c9007a0c */ /* 0x000fc60005781270 */
[----:B------:R-:W-:Y:S01]  /*1b2240*/  IMAD.WIDE R188, R3, 0x4, R6 ;  /* 0x0000000403bc7825 */ /* 0x000fe200078e0206 */
[----:B----4-:R-:W-:Y:S01]  /*1b2250*/  ISETP.GE.AND P0, PT, R193, c[0x0][0x17c], PT ;  /* 0x00005f00c1007a0c */ /* 0x010fe20003f06270 */
[----:B------:R1:W-:Y:S02]  /*1b2260*/  @P3 STG.E [R12.64], R195 ;  /* 0x000000c30c003986 */ /* 0x0003e4000c101904 */
[----:B------:R4:W-:Y:S02]  /*1b2270*/  @P1 STG.E [R14.64], R191 ;  /* 0x000000bf0e001986 */ /* 0x0009e4000c101904 */
[----:B---3--:R3:W-:Y:S02]  /*1b2280*/  @P6 STG.E [R188.64], R223 ;  /* 0x000000dfbc006986 */ /* 0x0087e4000c101904 */
[C---:B-1----:R-:W-:Y:S01]  /*1b2290*/  IMAD.WIDE R12, R3.reuse, 0x4, R4 ;  /* 0x00000004030c7825 */ /* 0x042fe200078e0204 */
[----:B----4-:R-:W4:Y:S03]  /*1b22a0*/  LDL.LU R191, [R1+0x7768] ;  /* 0x0077680001bf7983 */ /* 0x010f260000300800 */
[----:B---3--:R-:W3:Y:S02]  /*1b22b0*/  LDL.LU R223, [R1+0x14f0] ;  /* 0x0014f00001df7983 */ /* 0x008ee40000300800 */
[----:B------:R-:W3:Y:S02]  /*1b22c0*/  LDL.LU R193, [R1+0xc50] ;  /* 0x000c500001c17983 */ /* 0x000ee40000300800 */
[----:B------:R-:W-:Y:S01]  /*1b22d0*/  IMAD.WIDE R14, R3, 0x4, R10 ;  /* 0x00000004030e7825 */ /* 0x000fe200078e020a */
[----:B------:R1:W-:Y:S04]  /*1b22e0*/  @P5 STG.E [R12.64], R220 ;  /* 0x000000dc0c005986 */ /* 0x0003e8000c101904 */
[----:B------:R1:W-:Y:S01]  /*1b22f0*/  @P4 STG.E [R14.64], R221 ;  /* 0x000000dd0e004986 */ /* 0x0003e2000c101904 */
[----:B--2---:R-:W-:-:S03]  /*1b2300*/  ISETP.GE.AND P1, PT, R190, c[0x0][0x17c], PT ;  /* 0x00005f00be007a0c */ /* 0x004fc60003f26270 */
[----:B------:R-:W2:Y:S01]  /*1b2310*/  LDL.LU R190, [R1+0x776c] ;  /* 0x00776c0001be7983 */ /* 0x000ea20000300800 */
[----:B------:R-:W2:Y:S02]  /*1b2320*/  LDL.LU R195, [R1+0x1ba4] ;  /* 0x001ba40001c37983 */ /* 0x000ea40000300800 */
[----:B-1----:R-:W2:Y:S02]  /*1b2330*/  LDL.LU R220, [R1+0x1b44] ;  /* 0x001b440001dc7983 */ /* 0x002ea40000300800 */
[----:B------:R-:W2:Y:S01]  /*1b2340*/  LDL.LU R221, [R1+0x14f4] ;  /* 0x0014f40001dd7983 */ /* 0x000ea20000300800 */
[----:B------:R-:W-:Y:S02]  /*1b2350*/  ISETP.LT.AND P2, PT, R200, c[0x0][0x178], !P2 ;  /* 0x00005e00c8007a0c */ /* 0x000fe40005741270 */
[----:B------:R-:W-:Y:S02]  /*1b2360*/  ISETP.LT.AND P6, PT, R203, c[0x0][0x178], !P0 ;  /* 0x00005e00cb007a0c */ /* 0x000fe400047c1270 */
[----:B------:R-:W-:-:S02]  /*1b2370*/  ISETP.LT.AND P3, PT, R202, c[0x0][0x178], !P0 ;  /* 0x00005e00ca007a0c */ /* 0x000fc40004761270 */
[C---:B------:R-:W-:Y:S01]  /*1b2380*/  IADD3 R2, R3.reuse, c[0x0][0x198], RZ ;  /* 0x0000660003027a10 */ /* 0x040fe20007ffe0ff */
[----:B------:R-:W-:Y:S01]  /*1b2390*/  IMAD.WIDE R12, R3, 0x4, R8 ;  /* 0x00000004030c7825 */ /* 0x000fe200078e0208 */
[----:B------:R-:W-:-:S03]  /*1b23a0*/  ISETP.LT.AND P4, PT, R201, c[0x0][0x178], !P0 ;  /* 0x00005e00c9007a0c */ /* 0x000fc60004781270 */
[----:B------:R-:W-:-:S04]  /*1b23b0*/  IMAD.WIDE R14, R2, 0x4, R6 ;  /* 0x00000004020e7825 */ /* 0x000fc800078e0206 */
[----:B------:R-:W-:Y:S01]  /*1b23c0*/  IMAD.WIDE R188, R2, 0x4, R4 ;  /* 0x0000000402bc7825 */ /* 0x000fe200078e0204 */
[----:B------:R-:W-:Y:S01]  /*1b23d0*/  ISETP.LT.AND P5, PT, R200, c[0x0][0x178], !P0 ;  /* 0x00005e00c8007a0c */ /* 0x000fe200047a1270 */
[----:B------:R1:W-:Y:S02]  /*1b23e0*/  @P2 STG.E [R12.64], R222 ;  /* 0x000000de0c002986 */ /* 0x0003e4000c101904 */
[----:B------:R3:W-:Y:S02]  /*1b23f0*/  @P6 STG.E [R14.64], R192 ;  /* 0x000000c00e006986 */ /* 0x0007e4000c101904 */
[----:B------:R4:W-:Y:S01]  /*1b2400*/  @P3 STG.E [R188.64], R194 ;  /* 0x000000c2bc003986 */ /* 0x0009e2000c101904 */
[----:B------:R-:W-:Y:S02]  /*1b2410*/  ISETP.LT.AND P3, PT, R203, c[0x0][0x178], !P1 ;  /* 0x00005e00cb007a0c */ /* 0x000fe40004f61270 */
[----:B------:R-:W-:Y:S02]  /*1b2420*/  ISETP.LT.AND P6, PT, R202, c[0x0][0x178], !P1 ;  /* 0x00005e00ca007a0c */ /* 0x000fe40004fc1270 */
[----:B------:R-:W-:-:S02]  /*1b2430*/  ISETP.LT.AND P2, PT, R201, c[0x0][0x178], !P1 ;  /* 0x00005e00c9007a0c */ /* 0x000fc40004f41270 */
[C---:B------:R-:W-:Y:S01]  /*1b2440*/  IADD3 R3, R2.reuse, c[0x0][0x198], RZ ;  /* 0x0000660002037a10 */ /* 0x040fe20007ffe0ff */
[----:B-1----:R-:W-:-:S04]  /*1b2450*/  IMAD.WIDE R12, R2, 0x4, R10 ;  /* 0x00000004020c7825 */ /* 0x002fc800078e020a */
[----:B---3--:R-:W-:-:S04]  /*1b2460*/  IMAD.WIDE R14, R2, 0x4, R8 ;  /* 0x00000004020e7825 */ /* 0x008fc800078e0208 */
[----:B----4-:R-:W-:Y:S01]  /*1b2470*/  IMAD.WIDE R188, R3, 0x4, R6 ;  /* 0x0000000403bc7825 */ /* 0x010fe200078e0206 */
[----:B------:R-:W-:Y:S01]  /*1b2480*/  ISETP.GE.AND P0, PT, R191, c[0x0][0x17c], PT ;  /* 0x00005f00bf007a0c */ /* 0x000fe20003f06270 */
        /* <DEDUP_REMOVED lines=24> */
[----:B---3--:R1:W-:Y:S04]  /*1b2610*/  @P1 STG.E [R14.64], R222 ;  /* 0x000000de0e001986 */ /* 0x0083e8000c101904 */
        /* <DEDUP_REMOVED lines=15> */
[----:B------:R-:W-:Y:S01]  /*1b2710*/  ISETP.GE.AND P1, PT, R193, c[0x0][0x17c], PT ;  /* 0x00005f00c1007a0c */ /* 0x000fe20003f26270 */
[----:B------:R1:W-:Y:S02]  /*1b2720*/  @P2 STG.E [R12.64], R194 ;  /* 0x000000c20c002986 */ /* 0x0003e4000c101904 */
[----:B------:R3:W-:Y:S02]  /*1b2730*/  @P0 STG.E [R14.64], R190 ;  /* 0x000000be0e000986 */ /* 0x0007e4000c101904 */
[----:B----4-:R4:W-:Y:S02]  /*1b2740*/  @P6 STG.E [R188.64], R223 ;  /* 0x000000dfbc006986 */ /* 0x0109e4000c101904 */
[C---:B-1----:R-:W-:Y:S01]  /*1b2750*/  IMAD.WIDE R12, R3.reuse, 0x4, R4 ;  /* 0x00000004030c7825 */ /* 0x042fe200078e0204 */
[----:B---3--:R-:W3:Y:S03]  /*1b2760*/  LDL.LU R190, [R1+0x7788] ;  /* 0x0077880001be7983 */ /* 0x008ee60000300800 */
[----:B----4-:R-:W4:Y:S02]  /*1b2770*/  LDL.LU R223, [R1+0x1b60] ;  /* 0x001b600001df7983 */ /* 0x010f240000300800 */
        /* <DEDUP_REMOVED lines=27> */
[C---:B----4-:R-:W-:Y:S01]  /*1b2930*/  IMAD.WIDE R188, R3.reuse, 0x4, R6 ;  /* 0x0000000403bc7825 */ /* 0x050fe200078e0206 */
        /* <DEDUP_REMOVED lines=40> */
[C---:B------:R-:W-:Y:S01]  /*1b2bc0*/  IMAD.WIDE R188, R3.reuse, 0x4, R6 ;  /* 0x0000000403bc7825 */ /* 0x040fe200078e0206 */
[----:B------:R-:W-:Y:S02]  /*1b2bd0*/  ISETP.GE.AND P0, PT, R192, c[0x0][0x17c], PT ;  /* 0x00005f00c0007a0c */ /* 0x000fe40003f06270 */
[----:B------:R-:W3:Y:S04]  /*1b2be0*/  LDL.LU R192, [R1+0x7798] ;  /* 0x0077980001c07983 */ /* 0x000ee80000300800 */
[----:B------:R1:W-:Y:S01]  /*1b2bf0*/  @P4 STG.E [R12.64], R195 ;  /* 0x000000c30c004986 */ /* 0x0003e2000c101904 */
[----:B------:R1:W-:Y:S02]  /*1b2c00*/  @P1 STG.E [R14.64], R191 ;  /* 0x000000bf0e001986 */ /* 0x0003e4000c101904 */
[----:B----4-:R4:W-:Y:S02]  /*1b2c10*/  @P6 STG.E [R188.64], R223 ;  /* 0x000000dfbc006986 */ /* 0x0109e4000c101904 */
[----:B-1----:R-:W-:-:S04]  /*1b2c20*/  IMAD.WIDE R12, R3, 0x4, R4 ;  /* 0x00000004030c7825 */ /* 0x002fc800078e0204 */
[----:B------:R-:W-:Y:S01]  /*1b2c30*/  IMAD.WIDE R14, R3, 0x4, R10 ;  /* 0x00000004030e7825 */ /* 0x000fe200078e020a */
[----:B----4-:R-:W4:Y:S03]  /*1b2c40*/  LDL.LU R223, [R1+0x1bd0] ;  /* 0x001bd00001df7983 */ /* 0x010f260000300800 */
[----:B------:R-:W4:Y:S02]  /*1b2c50*/  LDL.LU R195, [R1+0x1b70] ;  /* 0x001b700001c37983 */ /* 0x000f240000300800 */
[----:B------:R-:W4:Y:S01]  /*1b2c60*/  LDL.LU R191, [R1+0x77a0] ;  /* 0x0077a00001bf7983 */ /* 0x000f220000300800 */
[----:B------:R1:W-:Y:S01]  /*1b2c70*/  @P5 STG.E [R12.64], R220 ;  /* 0x000000dc0c005986 */ /* 0x0003e2000c101904 */
[----:B------:R1:W-:Y:S01]  /*1b2c80*/  @P2 STG.E [R14.64], R221 ;  /* 0x000000dd0e002986 */ /* 0x0003e2000c101904 */
[----:B--2---:R-:W-:Y:S02]  /*1b2c90*/  ISETP.GE.AND P1, PT, R190, c[0x0][0x17c], PT ;  /* 0x00005f00be007a0c */ /* 0x004fe40003f26270 */
[----:B------:R-:W2:Y:S01]  /*1b2ca0*/  LDL.LU R190, [R1+0x1c44] ;  /* 0x001c440001be7983 */ /* 0x000ea20000300800 */
[----:B-1----:R-:W2:Y:S02]  /*1b2cb0*/  LDL.LU R220, [R1+0x1c14] ;  /* 0x001c140001dc7983 */ /* 0x002ea40000300800 */
[----:B------:R-:W2:Y:S01]  /*1b2cc0*/  LDL.LU R221, [R1+0x1bd4] ;  /* 0x001bd40001dd7983 */ /* 0x000ea20000300800 */
[----:B------:R-:W-:-:S02]  /*1b2cd0*/  ISETP.LT.AND P3, PT, R200, c[0x0][0x178], !P3 ;  /* 0x00005e00c8007a0c */ /* 0x000fc40005f61270 */
[----:B------:R-:W-:Y:S02]  /*1b2ce0*/  ISETP.LT.AND P6, PT, R203, c[0x0][0x178], !P0 ;  /* 0x00005e00cb007a0c */ /* 0x000fe400047c1270 */
[----:B------:R-:W-:Y:S02]  /*1b2cf0*/  ISETP.LT.AND P4, PT, R202, c[0x0][0x178], !P0 ;  /* 0x00005e00ca007a0c */ /* 0x000fe40004781270 */
[C---:B------:R-:W-:Y:S01]  /*1b2d00*/  IADD3 R2, R3.reuse, c[0x0][0x198], RZ ;  /* 0x0000660003027a10 */ /* 0x040fe20007ffe0ff */
[----:B------:R-:W-:Y:S01]  /*1b2d10*/  IMAD.WIDE R12, R3, 0x4, R8 ;  /* 0x00000004030c7825 */ /* 0x000fe200078e0208 */
[----:B------:R-:W-:-:S03]  /*1b2d20*/  ISETP.LT.AND P2, PT, R201, c[0x0][0x178], !P0 ;  /* 0x00005e00c9007a0c */ /* 0x000fc60004741270 */
[----:B------:R-:W-:-:S04]  /*1b2d30*/  IMAD.WIDE R14, R2, 0x4, R6 ;  /* 0x00000004020e7825 */ /* 0x000fc800078e0206 */
[----:B------:R-:W-:Y:S01]  /*1b2d40*/  IMAD.WIDE R188, R2, 0x4, R4 ;  /* 0x0000000402bc7825 */ /* 0x000fe200078e0204 */
[----:B------:R-:W-:Y:S01]  /*1b2d50*/  ISETP.LT.AND P5, PT, R200, c[0x0][0x178], !P0 ;  /* 0x00005e00c8007a0c */ /* 0x000fe200047a1270 */
[----:B---3--:R1:W-:Y:S02]  /*1b2d60*/  @P3 STG.E [R12.64], R222 ;  /* 0x000000de0c003986 */ /* 0x0083e4000c101904 */
        /* <DEDUP_REMOVED lines=13> */
[----:B------:R-:W3:Y:S01]  /*1b2e40*/  LDL.LU R192, [R1+0x1c30] ;  /* 0x001c300001c07983 */ /* 0x000ee20000300800 */
[----:B------:R-:W-:Y:S01]  /*1b2e50*/  ISETP.GE.AND P2, PT, R191, c[0x0][0x17c], PT ;  /* 0x00005f00bf007a0c */ /* 0x000fe20003f46270 */
[----:B------:R-:W3:Y:S01]  /*1b2e60*/  LDL.LU R194, [R1+0x1bf0] ;  /* 0x001bf00001c27983 */ /* 0x000ee20000300800 */
[----:B------:R-:W3:Y:S02]  /*1b2e70*/  LDL.LU R191, [R1+0x6e0] ;  /* 0x0006e00001bf7983 */ /* 0x000ee40000300800 */
[----:B-1----:R-:W-:-:S04]  /*1b2e80*/  IMAD.WIDE R12, R3, 0x4, R4 ;  /* 0x00000004030c7825 */ /* 0x002fc800078e0204 */
[C---:B----4-:R-:W-:Y:S01]  /*1b2e90*/  IMAD.WIDE R14, R3.reuse, 0x4, R10 ;  /* 0x00000004030e7825 */ /* 0x050fe200078e020a */
[----:B------:R-:W3:Y:S03]  /*1b2ea0*/  LDL.LU R223, [R1+0x1c54] ;  /* 0x001c540001df7983 */ /* 0x000ee60000300800 */
[----:B------:R-:W3:Y:S01]  /*1b2eb0*/  LDL.LU R193, [R1+0x779c] ;  /* 0x00779c0001c17983 */ /* 0x000ee20000300800 */
[C---:B------:R-:W-:Y:S01]  /*1b2ec0*/  IADD3 R2, R3.reuse, c[0x0][0x198], RZ ;  /* 0x0000660003027a10 */ /* 0x040fe20007ffe0ff */
[----:B--2---:R-:W-:Y:S01]  /*1b2ed0*/  @P4 STG.E [R188.64], R190 ;  /* 0x000000bebc004986 */ /* 0x004fe2000c101904 */
[----:B------:R1:W-:Y:S02]  /*1b2ee0*/  @P6 STG.E [R12.64], R220 ;  /* 0x000000dc0c006986 */ /* 0x0003e4000c101904 */
[----:B------:R2:W-:Y:S01]  /*1b2ef0*/  @P3 STG.E [R14.64], R221 ;  /* 0x000000dd0e003986 */ /* 0x0005e2000c101904 */
[----:B-1----:R-:W4:Y:S01]  /*1b2f00*/  LDL.LU R220, [R1+0x1c34] ;  /* 0x001c340001dc7983 */ /* 0x002f220000300800 */
[----:B--2---:R-:W2:Y:S02]  /*1b2f10*/  LDL.LU R221, [R1+0x1bf4] ;  /* 0x001bf40001dd7983 */ /* 0x004ea40000300800 */
[----:B------:R-:W-:-:S02]  /*1b2f20*/  IMAD.WIDE R14, R3, 0x4, R8 ;  /* 0x00000004030e7825 */ /* 0x000fc400078e0208 */
[----:B------:R-:W2:Y:S01]  /*1b2f30*/  LDL.LU R3, [R1+0x1c50] ;  /* 0x001c500001037983 */ /* 0x000ea20000300800 */
[----:B------:R-:W-:Y:S02]  /*1b2f40*/  ISETP.LT.AND P1, PT, R200, c[0x0][0x178], !P1 ;  /* 0x00005e00c8007a0c */ /* 0x000fe40004f21270 */
[----:B------:R-:W-:Y:S02]  /*1b2f50*/  ISETP.LT.AND P5, PT, R203, c[0x0][0x178], !P0 ;  /* 0x00005e00cb007a0c */ /* 0x000fe400047a1270 */
[----:B------:R-:W-:Y:S01]  /*1b2f60*/  ISETP.LT.AND P4, PT, R202, c[0x0][0x178], !P0 ;  /* 0x00005e00ca007a0c */ /* 0x000fe20004781270 */
[----:B------:R-:W-:-:S04]  /*1b2f70*/  IMAD.WIDE R188, R2, 0x4, R6 ;  /* 0x0000000402bc7825 */ /* 0x000fc800078e0206 */
[----:B------:R-:W-:Y:S01]  /*1b2f80*/  IMAD.WIDE R12, R2, 0x4, R4 ;  /* 0x00000004020c7825 */ /* 0x000fe200078e0204 */
[----:B------:R-:W-:-:S03]  /*1b2f90*/  ISETP.LT.AND P3, PT, R201, c[0x0][0x178], !P0 ;  /* 0x00005e00c9007a0c */ /* 0x000fc60004761270 */
[----:B------:R-:W-:Y:S01]  /*1b2fa0*/  ISETP.LT.AND P0, PT, R200, c[0x0][0x178], !P0 ;  /* 0x00005e00c8007a0c */ /* 0x000fe20004701270 */
[----:B------:R-:W-:Y:S01]  /*1b2fb0*/  ISETP.LT.AND P6, PT, R203, c[0x0][0x178], !P2 ;  /* 0x00005e00cb007a0c */ /* 0x000fe200057c1270 */
[----:B---3--:R1:W-:Y:S04]  /*1b2fc0*/  @P1 STG.E [R14.64], R222 ;  /* 0x000000de0e001986 */ /* 0x0083e8000c101904 */
[----:B-1----:R-:W3:Y:S01]  /*1b2fd0*/  LDL.LU R222, [R1+0x6e4] ;  /* 0x0006e40001de7983 */ /* 0x002ee20000300800 */
[----:B------:R-:W3:Y:S02]  /*1b2fe0*/  LDL.LU R195, [R1+0x1b28] ;  /* 0x001b280001c37983 */ /* 0x000ee40000300800 */
[----:B------:R-:W3:Y:S02]  /*1b2ff0*/  LDL.LU R190, [R1+0x14e8] ;  /* 0x0014e80001be7983 */ /* 0x000ee40000300800 */
[----:B------:R-:W-:Y:S01]  /*1b3000*/  IMAD.WIDE R14, R2, 0x4, R8 ;  /* 0x00000004020e7825 */ /* 0x000fe200078e0208 */
[----:B------:R-:W-:Y:S01]  /*1b3010*/  ISETP.GE.AND P1, PT, R193, c[0x0][0x17c], PT ;  /* 0x00005f00c1007a0c */ /* 0x000fe20003f26270 */
[----:B--2---:R1:W-:Y:S02]  /*1b3020*/  @P5 STG.E [R188.64], R3 ;  /* 0x00000003bc005986 */ /* 0x0043e4000c101904 */
[----:B------:R2:W-:Y:S01]  /*1b3030*/  @P4 STG.E [R12.64], R192 ;  /* 0x000000c00c004986 */ /* 0x0005e2000c101904 */
[----:B------:R-:W-:-:S02]  /*1b3040*/  ISETP.LT.AND P5, PT, R202, c[0x0][0x178], !P2 ;  /* 0x00005e00ca007a0c */ /* 0x000fc400057a1270 */
[----:B------:R-:W-:Y:S02]  /*1b3050*/  ISETP.LT.AND P4, PT, R201, c[0x0][0x178], !P2 ;  /* 0x00005e00c9007a0c */ /* 0x000fe40005781270 */
[C---:B-1----:R-:W-:Y:S01]  /*1b3060*/  IADD3 R3, R2.reuse, c[0x0][0x198], RZ ;  /* 0x0000660002037a10 */ /* 0x042fe20007ffe0ff */
[----:B--2---:R-:W2:Y:S01]  /*1b3070*/  LDL.LU R192, [R1+0x77a4] ;  /* 0x0077a40001c07983 */ /* 0x004ea20000300800 */
[----:B------:R-:W-:-:S04]  /*1b3080*/  IMAD.WIDE R12, R2, 0x4, R10 ;  /* 0x00000004020c7825 */ /* 0x000fc800078e020a */
[C---:B------:R-:W-:Y:S01]  /*1b3090*/  IMAD.WIDE R188, R3.reuse, 0x4, R6 ;  /* 0x0000000403bc7825 */ /* 0x040fe200078e0206 */
[----:B------:R-:W-:Y:S03]  /*1b30a0*/  @P3 STG.E [R12.64], R194 ;  /* 0x000000c20c003986 */ /* 0x000fe6000c101904 */
[----:B------:R1:W-:Y:S02]  /*1b30b0*/  @P0 STG.E [R14.64], R191 ;  /* 0x000000bf0e000986 */ /* 0x0003e4000c101904 */
[----:B------:R3:W-:Y:S01]  /*1b30c0*/  @P6 STG.E [R188.64], R223 ;  /* 0x000000dfbc006986 */ /* 0x0007e2000c101904 */
[----:B-1----:R-:W2:Y:S01]  /*1b30d0*/  LDL.LU R191, [R1+0x77a8] ;  /* 0x0077a80001bf7983 */ /* 0x002ea20000300800 */
[----:B---3--:R-:W3:Y:S03]  /*1b30e0*/  LDL.LU R223, [R1+0xaf8] ;  /* 0x000af80001df7983 */ /* 0x008ee60000300800 */
[----:B------:R-:W3:Y:S01]  /*1b30f0*/  LDL.LU R193, [R1+0x848] ;  /* 0x0008480001c17983 */ /* 0x000ee20000300800 */
[----:B------:R-:W-:-:S04]  /*1b3100*/  IMAD.WIDE R12, R3, 0x4, R4 ;  /* 0x00000004030c7825 */ /* 0x000fc800078e0204 */
[----:B------:R-:W-:Y:S01]  /*1b3110*/  IMAD.WIDE R14, R3, 0x4, R10 ;  /* 0x00000004030e7825 */ /* 0x000fe200078e020a */
[----:B------:R-:W3:Y:S04]  /*1b3120*/  LDL.LU R189, [R1+0x77b0] ;  /* 0x0077b00001bd7983 */ /* 0x000ee80000300800 */
[----:B----4-:R1:W-:Y:S01]  /*1b3130*/  @P5 STG.E [R12.64], R220 ;  /* 0x000000dc0c005986 */ /* 0x0103e2000c101904 */
[----:B------:R-:W4:Y:S02]  /*1b3140*/  LDL.LU R194, [R1+0x1b2c] ;  /* 0x001b2c0001c27983 */ /* 0x000f240000300800 */
[----:B------:R1:W-:Y:S02]  /*1b3150*/  @P4 STG.E [R14.64], R221 ;  /* 0x000000dd0e004986 */ /* 0x0003e4000c101904 */
[----:B-1----:R-:W4:Y:S01]  /*1b3160*/  LDL.LU R220, [R1+0x14ec] ;  /* 0x0014ec0001dc7983 */ /* 0x002f220000300800 */
[----:B------:R-:W4:Y:S01]  /*1b3170*/  LDL.LU R221, [R1+0xafc] ;  /* 0x000afc0001dd7983 */ /* 0x000f220000300800 */
        /* <DEDUP_REMOVED lines=11> */
[----:B------:R1:W-:Y:S02]  /*1b3230*/  @P3 STG.E [R14.64], R190 ;  /* 0x000000be0e003986 */ /* 0x0003e4000c101904 */
[----:B-1----:R-:W-:-:S04]  /*1b3240*/  IMAD.WIDE R2, R188, 0x4, R10 ;  /* 0x00000004bc027825 */ /* 0x002fc800078e020a */
[C---:B------:R-:W-:Y:S01]  /*1b3250*/  IMAD.WIDE R12, R188.reuse, 0x4, R8 ;  /* 0x00000004bc0c7825 */ /* 0x040fe200078e0208 */
[----:B------:R-:W-:Y:S01]  /*1b3260*/  IADD3 R188, R188, c[0x0][0x198], RZ ;  /* 0x00006600bcbc7a10 */ /* 0x000fe20007ffe0ff */
[----:B------:R-:W4:Y:S04]  /*1b3270*/  LDL.LU R222, [R1+0x84c] ;  /* 0x00084c0001de7983 */ /* 0x000f280000300800 */
[----:B------:R-:W-:Y:S01]  /*1b3280*/  IMAD.WIDE R14, R188, 0x4, R10 ;  /* 0x00000004bc0e7825 */ /* 0x000fe200078e020a */
[----:B--2---:R-:W-:-:S04]  /*1b3290*/  ISETP.GE.AND P0, PT, R192, c[0x0][0x17c], PT ;  /* 0x00005f00c0007a0c */ /* 0x004fc80003f06270 */
[----:B------:R-:W-:Y:S02]  /*1b32a0*/  ISETP.LT.AND P3, PT, R203, c[0x0][0x178], !P0 ;  /* 0x00005e00cb007a0c */ /* 0x000fe40004761270 */
[----:B------:R-:W-:Y:S02]  /*1b32b0*/  ISETP.LT.AND P6, PT, R202, c[0x0][0x178], !P0 ;  /* 0x00005e00ca007a0c */ /* 0x000fe400047c1270 */
[----:B------:R-:W-:Y:S01]  /*1b32c0*/  ISETP.LT.AND P2, PT, R201, c[0x0][0x178], !P0 ;  /* 0x00005e00c9007a0c */ /* 0x000fe20004741270 */
[----:B---3--:R1:W-:Y:S01]  /*1b32d0*/  @P4 STG.E [R2.64], R223 ;  /* 0x000000df02004986 */ /* 0x0083e2000c101904 */
[----:B------:R2:W-:Y:S01]  /*1b32e0*/  @P5 STG.E [R12.64], R193 ;  /* 0x000000c10c005986 */ /* 0x0005e2000c101904 */
[----:B------:R-:W-:Y:S02]  /*1b32f0*/  ISETP.GE.AND P1, PT, R191, c[0x0][0x17c], PT ;  /* 0x00005f00bf007a0c */ /* 0x000fe40003f26270 */
[----:B------:R-:W3:Y:S01]  /*1b3300*/  LDL.LU R191, [R1+0x1b08] ;  /* 0x001b080001bf7983 */ /* 0x000ee20000300800 */
[----:B------:R-:W3:Y:S02]  /*1b3310*/  LDL.LU R195, [R1+0xe38] ;  /* 0x000e380001c37983 */ /* 0x000ee40000300800 */
[----:B------:R-:W3:Y:S02]  /*1b3320*/  LDL.LU R190, [R1+0xae8] ;  /* 0x000ae80001be7983 */ /* 0x000ee40000300800 */
[----:B-1----:R-:W-:-:S04]  /*1b3330*/  IMAD.WIDE R2, R188, 0x4, R6 ;  /* 0x00000004bc027825 */ /* 0x002fc800078e0206 */
[C---:B--2---:R-:W-:Y:S01]  /*1b3340*/  IMAD.WIDE R12, R188.reuse, 0x4, R4 ;  /* 0x00000004bc0c7825 */ /* 0x044fe200078e0204 */
[----:B------:R-:W2:Y:S04]  /*1b3350*/  LDL.LU R223, [R1+0x1b5c] ;  /* 0x001b5c0001df7983 */ /* 0x000ea80000300800 */
[----:B----4-:R1:W-:Y:S01]  /*1b3360*/  @P3 STG.E [R2.64], R194 ;  /* 0x000000c202003986 */ /* 0x0103e2000c101904 */
[----:B------:R4:W-:Y:S02]  /*1b3370*/  @P6 STG.E [R12.64], R220 ;  /* 0x000000dc0c006986 */ /* 0x0009e4000c101904 */
[----:B------:R-:W2:Y:S01]  /*1b3380*/  LDL.LU R193, [R1+0x77c0] ;  /* 0x0077c00001c17983 */ /* 0x000ea20000300800 */
[----:B------:R-:W-:Y:S01]  /*1b3390*/  ISETP.GE.AND P4, PT, R189, c[0x0][0x17c], PT ;  /* 0x00005f00bd007a0c */ /* 0x000fe20003f86270 */
[----:B------:R4:W-:Y:S01]  /*1b33a0*/  @P2 STG.E [R14.64], R221 ;  /* 0x000000dd0e002986 */ /* 0x0009e2000c101904 */
[C---:B------:R-:W-:Y:S01]  /*1b33b0*/  IADD3 R189, R188.reuse, c[0x0][0x198], RZ ;  /* 0x00006600bcbd7a10 */ /* 0x040fe20007ffe0ff */
[----:B-1----:R-:W-:-:S02]  /*1b33c0*/  IMAD.WIDE R2, R188, 0x4, R8 ;  /* 0x00000004bc027825 */ /* 0x002fc400078e0208 */
[----:B----4-:R-:W4:Y:S02]  /*1b33d0*/  LDL.LU R220, [R1+0x1b0c] ;  /* 0x001b0c0001dc7983 */ /* 0x010f240000300800 */
[----:B------:R-:W2:Y:S02]  /*1b33e0*/  LDL.LU R221, [R1+0xe3c] ;  /* 0x000e3c0001dd7983 */ /* 0x000ea40000300800 */
        /* <DEDUP_REMOVED lines=11> */
[----:B---3--:R1:W-:Y:S03]  /*1b34a0*/  @P3 STG.E [R14.64], R191 ;  /* 0x000000bf0e003986 */ /* 0x0083e6000c101904 */
[----:B-1----:R-:W2:Y:S01]  /*1b34b0*/  LDL.LU R191, [R1+0x77b4] ;  /* 0x0077b40001bf7983 */ /* 0x002ea20000300800 */
[----:B------:R-:W-:Y:S01]  /*1b34c0*/  ISETP.LT.AND P2, PT, R201, c[0x0][0x178], !P1 ;  /* 0x00005e00c9007a0c */ /* 0x000fe20004f41270 */
[----:B------:R-:W-:Y:S01]  /*1b34d0*/  ISETP.LT.AND P1, PT, R200, c[0x0][0x178], !P1 ;  /* 0x00005e00c8007a0c */ /* 0x000fe20004f21270 */
[----:B------:R-:W-:-:S02]  /*1b34e0*/  ISETP.LT.AND P6, PT, R203, c[0x0][0x178], !P4 ;  /* 0x00005e00cb007a0c */ /* 0x000fc400067c1270 */
[C---:B------:R-:W-:Y:S01]  /*1b34f0*/  IADD3 R188, R189.reuse, c[0x0][0x198], RZ ;  /* 0x00006600bdbc7a10 */ /* 0x040fe20007ffe0ff */
[----:B------:R-:W-:Y:S01]  /*1b3500*/  IMAD.WIDE R2, R189, 0x4, R10 ;  /* 0x00000004bd027825 */ /* 0x000fe200078e020a */
[----:B------:R-:W-:-:S03]  /*1b3510*/  ISETP.LT.AND P5, PT, R202, c[0x0][0x178], !P4 ;  /* 0x00005e00ca007a0c */ /* 0x000fc600067a1270 */
[----:B------:R-:W-:-:S04]  /*1b3520*/  IMAD.WIDE R12, R189, 0x4, R8 ;  /* 0x00000004bd0c7825 */ /* 0x000fc800078e0208 */
[C---:B------:R-:W-:Y:S01]  /*1b3530*/  IMAD.WIDE R14, R188.reuse, 0x4, R6 ;  /* 0x00000004bc0e7825 */ /* 0x040fe200078e0206 */
[----:B------:R-:W-:Y:S02]  /*1b3540*/  ISETP.LT.AND P3, PT, R201, c[0x0][0x178], !P4 ;  /* 0x00005e00c9007a0c */ /* 0x000fe40006761270 */
[----:B------:R-:W-:Y:S01]  /*1b3550*/  ISETP.GE.AND P0, PT, R193, c[0x0][0x17c], PT ;  /* 0x00005f00c1007a0c */ /* 0x000fe20003f06270 */
[----:B------:R-:W-:Y:S01]  /*1b3560*/  @P2 STG.E [R2.64], R195 ;  /* 0x000000c302002986 */ /* 0x000fe2000c101904 */
[----:B------:R1:W-:Y:S02]  /*1b3570*/  @P1 STG.E [R12.64], R190 ;  /* 0x000000be0c001986 */ /* 0x0003e4000c101904 */
[----:B------:R3:W-:Y:S01]  /*1b3580*/  @P6 STG.E [R14.64], R223 ;  /* 0x000000df0e006986 */ /* 0x0007e2000c101904 */
[----:B-1----:R-:W2:Y:S01]  /*1b3590*/  LDL.LU R190, [R1+0x77b8] ;  /* 0x0077b80001be7983 */ /* 0x002ea20000300800 */
[----:B---3--:R-:W3:Y:S02]  /*1b35a0*/  LDL.LU R223, [R1+0x14f8] ;  /* 0x0014f80001df7983 */ /* 0x008ee40000300800 */
[----:B------:R-:W3:Y:S02]  /*1b35b0*/  LDL.LU R193, [R1+0xc58] ;  /* 0x000c580001c17983 */ /* 0x000ee40000300800 */
[----:B------:R-:W-:-:S04]  /*1b35c0*/  IMAD.WIDE R2, R188, 0x4, R4 ;  /* 0x00000004bc027825 */ /* 0x000fc800078e0204 */
[----:B------:R-:W-:Y:S01]  /*1b35d0*/  IMAD.WIDE R12, R188, 0x4, R10 ;  /* 0x00000004bc0c7825 */ /* 0x000fe200078e020a */
[----:B----4-:R1:W-:Y:S04]  /*1b35e0*/  @P5 STG.E [R2.64], R220 ;  /* 0x000000dc02005986 */ /* 0x0103e8000c101904 */
[----:B------:R4:W-:Y:S01]  /*1b35f0*/  @P3 STG.E [R12.64], R221 ;  /* 0x000000dd0c003986 */ /* 0x0009e2000c101904 */
[----:B--2---:R-:W-:Y:S02]  /*1b3600*/  ISETP.GE.AND P1, PT, R191, c[0x0][0x17c], PT ;  /* 0x00005f00bf007a0c */ /* 0x004fe40003f26270 */
[----:B------:R-:W2:Y:S01]  /*1b3610*/  LDL.LU R191, [R1+0x77bc] ;  /* 0x0077bc0001bf7983 */ /* 0x000ea20000300800 */
[----:B------:R-:W2:Y:S02]  /*1b3620*/  LDL.LU R195, [R1+0x1bac] ;  /* 0x001bac0001c37983 */ /* 0x000ea40000300800 */
[----:B-1----:R-:W2:Y:S02]  /*1b3630*/  LDL.LU R220, [R1+0x1b4c] ;  /* 0x001b4c0001dc7983 */ /* 0x002ea40000300800 */
[----:B----4-:R-:W4:Y:S01]  /*1b3640*/  LDL.LU R221, [R1+0x14fc] ;  /* 0x0014fc0001dd7983 */ /* 0x010f220000300800 */
        /* <DEDUP_REMOVED lines=12> */
[----:B------:R-:W-:Y:S02]  /*1b3710*/  ISETP.LT.AND P2, PT, R203, c[0x0][0x178], !P1 ;  /* 0x00005e00cb007a0c */ /* 0x000fe40004f41270 */
[----:B------:R-:W-:Y:S02]  /*1b3720*/  ISETP.LT.AND P6, PT, R202, c[0x0][0x178], !P1 ;  /* 0x00005e00ca007a0c */ /* 0x000fe40004fc1270 */
[----:B------:R-:W-:Y:S01]  /*1b3730*/  ISETP.LT.AND P4, PT, R201, c[0x0][0x178], !P1 ;  /* 0x00005e00c9007a0c */ /* 0x000fe20004f81270 */
[----:B-1----:R-:W-:-:S04]  /*1b3740*/  IMAD.WIDE R2, R189, 0x4, R10 ;  /* 0x00000004bd027825 */ /* 0x002fc800078e020a */
[C---:B---3--:R-:W-:Y:S01]  /*1b3750*/  IMAD.WIDE R12, R189.reuse, 0x4, R8 ;  /* 0x00000004bd0c7825 */ /* 0x048fe200078e0208 */
[----:B------:R-:W-:Y:S02]  /*1b3760*/  IADD3 R189, R189, c[0x0][0x198], RZ ;  /* 0x00006600bdbd7a10 */ /* 0x000fe40007ffe0ff */
[----:B------:R-:W-:Y:S01]  /*1b3770*/  ISETP.GE.AND P0, PT, R190, c[0x0][0x17c], PT ;  /* 0x00005f00be007a0c */ /* 0x000fe20003f06270 */
[----:B------:R-:W3:Y:S04]  /*1b3780*/  LDL.LU R222, [R1+0xc5c] ;  /* 0x000c5c0001de7983 */ /* 0x000ee80000300800 */
[----:B------:R1:W-:Y:S01]  /*1b3790*/  @P3 STG.E [R2.64], R223 ;  /* 0x000000df02003986 */ /* 0x0003e2000c101904 */
[----:B------:R1:W-:Y:S02]  /*1b37a0*/  @P5 STG.E [R12.64], R193 ;  /* 0x000000c10c005986 */ /* 0x0003e4000c101904 */
[----:B------:R-:W3:Y:S02]  /*1b37b0*/  LDL.LU R190, [R1+0x1b88] ;  /* 0x001b880001be7983 */ /* 0x000ee40000300800 */
[C---:B------:R-:W-:Y:S01]  /*1b37c0*/  IMAD.WIDE R14, R189.reuse, 0x4, R10 ;  /* 0x00000004bd0e7825 */ /* 0x040fe200078e020a */
[----:B------:R-:W3:Y:S03]  /*1b37d0*/  LDL.LU R194, [R1+0x1b18] ;  /* 0x001b180001c27983 */ /* 0x000ee60000300800 */
[----:B-1----:R-:W-:-:S04]  /*1b37e0*/  IMAD.WIDE R2, R189, 0x4, R6 ;  /* 0x00000004bd027825 */ /* 0x002fc800078e0206 */
[C---:B------:R-:W-:Y:S01]  /*1b37f0*/  IMAD.WIDE R12, R189.reuse, 0x4, R4 ;  /* 0x00000004bd0c7825 */ /* 0x040fe200078e0204 */
[----:B------:R-:W-:Y:S02]  /*1b3800*/  IADD3 R188, R189, c[0x0][0x198], RZ ;  /* 0x00006600bdbc7a10 */ /* 0x000fe40007ffe0ff */
[----:B--2---:R-:W-:Y:S01]  /*1b3810*/  ISETP.GE.AND P3, PT, R191, c[0x0][0x17c], PT ;  /* 0x00005f00bf007a0c */ /* 0x004fe20003f66270 */
[----:B------:R1:W-:Y:S04]  /*1b3820*/  @P2 STG.E [R2.64], R195 ;  /* 0x000000c302002986 */ /* 0x0003e8000c101904 */
[----:B------:R-:W2:Y:S01]  /*1b3830*/  LDL.LU R191, [R1+0xf98] ;  /* 0x000f980001bf7983 */ /* 0x000ea20000300800 */
[----:B------:R-:W2:Y:S02]  /*1b3840*/  LDL.LU R223, [R1+0x1bcc] ;  /* 0x001bcc0001df7983 */ /* 0x000ea40000300800 */
[----:B------:R1:W-:Y:S02]  /*1b3850*/  @P6 STG.E [R12.64], R220 ;  /* 0x000000dc0c006986 */ /* 0x0003e4000c101904 */
[----:B------:R-:W2:Y:S01]  /*1b3860*/  LDL.LU R193, [R1+0x77d0] ;  /* 0x0077d00001c17983 */ /* 0x000ea20000300800 */
[----:B----4-:R4:W-:Y:S01]  /*1b3870*/  @P4 STG.E [R14.64], R221 ;  /* 0x000000dd0e004986 */ /* 0x0109e2000c101904 */
[----:B-1----:R-:W-:-:S03]  /*1b3880*/  IMAD.WIDE R2, R189, 0x4, R8 ;  /* 0x00000004bd027825 */ /* 0x002fc600078e0208 */
[----:B------:R-:W2:Y:S01]  /*1b3890*/  LDL.LU R220, [R1+0x1b8c] ;  /* 0x001b8c0001dc7983 */ /* 0x000ea20000300800 */
[----:B----4-:R-:W4:Y:S02]  /*1b38a0*/  LDL.LU R221, [R1+0x1b1c] ;  /* 0x001b1c0001dd7983 */ /* 0x010f240000300800 */
        /* <DEDUP_REMOVED lines=20> */
[----:B------:R-:W-:Y:S01]  /*1b39f0*/  IMAD.WIDE R14, R189, 0x4, R6 ;  /* 0x00000004bd0e7825 */ /* 0x000fe200078e0206 */
        /* <DEDUP_REMOVED lines=10> */
[----:B------:R1:W-:Y:S04]  /*1b3aa0*/  @P5 STG.E [R2.64], R220 ;  /* 0x000000dc02005986 */ /* 0x0003e8000c101904 */
[----:B----4-:R4:W-:Y:S01]  /*1b3ab0*/  @P2 STG.E [R12.64], R221 ;  /* 0x000000dd0c002986 */ /* 0x0109e2000c101904 */
        /* <DEDUP_REMOVED lines=144> */
[----:B------:R4:W-:Y:S02]  /*1b43c0*/  @P6 STG.E [R14.64], R223 ;  /* 0x000000df0e006986 */ /* 0x0009e4000c101904 */
        /* <DEDUP_REMOVED lines=27> */
[C---:B-1----:R-:W-:Y:S01]  /*1b4580*/  IADD3 R3, R188.reuse, c[0x0][0x198], RZ ;  /* 0x00006600bc037a10 */ /* 0x042fe20007ffe0ff */
[----:B---3--:R-:W-:-:S04]  /*1b4590*/  IMAD.WIDE R12, R188, 0x4, R10 ;  /* 0x00000004bc0c7825 */ /* 0x008fc800078e020a */
[----:B----4-:R-:W-:-:S04]  /*1b45a0*/  IMAD.WIDE R14, R188, 0x4, R8 ;  /* 0x00000004bc0e7825 */ /* 0x010fc800078e0208 */
[----:B------:R-:W-:Y:S01]  /*1b45b0*/  IMAD.WIDE R188, R3, 0x4, R6 ;  /* 0x0000000403bc7825 */ /* 0x000fe200078e0206 */
        /* <DEDUP_REMOVED lines=268> */
[----:B------:R-:W-:Y:S01]  /*1b5680*/  ISETP.LT.AND P2, PT, R201, c[0x0][0x178], !P3 ;  /* 0x00005e00c9007a0c */ /* 0x000fe20005f41270 */
[----:B------:R-:W-:Y:S02]  /*1b5690*/  @P4 STG.E [R12.64], R194 ;  /* 0x000000c20c004986 */ /* 0x000fe4000c101904 */
[----:B------:R1:W-:Y:S02]  /*1b56a0*/  @P0 STG.E [R14.64], R191 ;  /* 0x000000bf0e000986 */ /* 0x0003e4000c101904 */
[----:B----4-:R4:W-:Y:S01]  /*1b56b0*/  @P6 STG.E [R188.64], R223 ;  /* 0x000000dfbc006986 */ /* 0x0109e2000c101904 */
[----:B-1----:R-:W3:Y:S01]  /*1b56c0*/  LDL.LU R191, [R1+0x7844] ;  /* 0x0078440001bf7983 */ /* 0x002ee20000300800 */
[----:B----4-:R-:W4:Y:S02]  /*1b56d0*/  LDL.LU R223, [R1+0xc38] ;  /* 0x000c380001df7983 */ /* 0x010f240000300800 */
[----:B------:R-:W4:Y:S02]  /*1b56e0*/  LDL.LU R194, [R1+0x828] ;  /* 0x0008280001c27983 */ /* 0x000f240000300800 */
[----:B------:R-:W-:-:S04]  /*1b56f0*/  IMAD.WIDE R12, R3, 0x4, R4 ;  /* 0x00000004030c7825 */ /* 0x000fc800078e0204 */
[----:B------:R-:W-:Y:S01]  /*1b5700*/  IMAD.WIDE R14, R3, 0x4, R10 ;  /* 0x00000004030e7825 */ /* 0x000fe200078e020a */
[----:B------:R-:W4:Y:S04]  /*1b5710*/  LDL.LU R189, [R1+0x7838] ;  /* 0x0078380001bd7983 */ /* 0x000f280000300800 */
[----:B------:R1:W-:Y:S01]  /*1b5720*/  @P5 STG.E [R12.64], R220 ;  /* 0x000000dc0c005986 */ /* 0x0003e2000c101904 */
[----:B------:R1:W-:Y:S01]  /*1b5730*/  @P2 STG.E [R14.64], R221 ;  /* 0x000000dd0e002986 */ /* 0x0003e2000c101904 */
[----:B--2---:R-:W-:Y:S02]  /*1b5740*/  ISETP.GE.AND P0, PT, R190, c[0x0][0x17c], PT ;  /* 0x00005f00be007a0c */ /* 0x004fe40003f06270 */
[----:B------:R-:W2:Y:S01]  /*1b5750*/  LDL.LU R190, [R1+0x1c8c] ;  /* 0x001c8c0001be7983 */ /* 0x000ea20000300800 */
[----:B-1----:R-:W2:Y:S02]  /*1b5760*/  LDL.LU R220, [R1+0x14dc] ;  /* 0x0014dc0001dc7983 */ /* 0x002ea40000300800 */
[----:B------:R-:W2:Y:S01]  /*1b5770*/  LDL.LU R221, [R1+0xc3c] ;  /* 0x000c3c0001dd7983 */ /* 0x000ea20000300800 */
[----:B------:R-:W-:-:S02]  /*1b5780*/  ISETP.GE.AND P1, PT, R192, c[0x0][0x17c], PT ;  /* 0x00005f00c0007a0c */ /* 0x000fc40003f26270 */
[----:B------:R-:W-:Y:S02]  /*1b5790*/  ISETP.LT.AND P3, PT, R200, c[0x0][0x178], !P3 ;  /* 0x00005e00c8007a0c */ /* 0x000fe40005f61270 */
        /* <DEDUP_REMOVED lines=8> */
[----:B---3--:R1:W-:Y:S03]  /*1b5820*/  @P3 STG.E [R2.64], R222 ;  /* 0x000000de02003986 */ /* 0x0083e6000c101904 */
[----:B------:R3:W-:Y:S01]  /*1b5830*/  @P6 STG.E [R12.64], R193 ;  /* 0x000000c10c006986 */ /* 0x0007e2000c101904 */
[----:B------:R-:W-:Y:S01]  /*1b5840*/  ISETP.LT.AND P6, PT, R202, c[0x0][0x178], !P0 ;  /* 0x00005e00ca007a0c */ /* 0x000fe200047c1270 */
[----:B------:R4:W-:Y:S01]  /*1b5850*/  @P4 STG.E [R14.64], R195 ;  /* 0x000000c30e004986 */ /* 0x0009e2000c101904 */
[----:B------:R-:W-:Y:S02]  /*1b5860*/  ISETP.LT.AND P4, PT, R203, c[0x0][0x178], !P0 ;  /* 0x00005e00cb007a0c */ /* 0x000fe40004781270 */
[----:B------:R-:W-:Y:S01]  /*1b5870*/  ISETP.LT.AND P3, PT, R201, c[0x0][0x178], !P0 ;  /* 0x00005e00c9007a0c */ /* 0x000fe20004761270 */
[----:B-1----:R-:W-:-:S04]  /*1b5880*/  IMAD.WIDE R2, R188, 0x4, R10 ;  /* 0x00000004bc027825 */ /* 0x002fc800078e020a */
[C---:B---3--:R-:W-:Y:S01]  /*1b5890*/  IMAD.WIDE R12, R188.reuse, 0x4, R8 ;  /* 0x00000004bc0c7825 */ /* 0x048fe200078e0208 */
[----:B------:R-:W-:Y:S02]  /*1b58a0*/  IADD3 R188, R188, c[0x0][0x198], RZ ;  /* 0x00006600bcbc7a10 */ /* 0x000fe40007ffe0ff */
[----:B------:R-:W-:Y:S01]  /*1b58b0*/  ISETP.GE.AND P1, PT, R191, c[0x0][0x17c], PT ;  /* 0x00005f00bf007a0c */ /* 0x000fe20003f26270 */
[----:B------:R-:W3:Y:S04]  /*1b58c0*/  LDL.LU R222, [R1+0x82c] ;  /* 0x00082c0001de7983 */ /* 0x000ee80000300800 */
[----:B----4-:R1:W-:Y:S01]  /*1b58d0*/  @P2 STG.E [R2.64], R223 ;  /* 0x000000df02002986 */ /* 0x0103e2000c101904 */
[----:B------:R4:W-:Y:S02]  /*1b58e0*/  @P5 STG.E [R12.64], R194 ;  /* 0x000000c20c005986 */ /* 0x0009e4000c101904 */
[----:B------:R-:W3:Y:S02]  /*1b58f0*/  LDL.LU R191, [R1+0x1c68] ;  /* 0x001c680001bf7983 */ /* 0x000ee40000300800 */
[C---:B------:R-:W-:Y:S01]  /*1b5900*/  IMAD.WIDE R14, R188.reuse, 0x4, R10 ;  /* 0x00000004bc0e7825 */ /* 0x040fe200078e020a */
[----:B------:R-:W3:Y:S03]  /*1b5910*/  LDL.LU R193, [R1+0xf78] ;  /* 0x000f780001c17983 */ /* 0x000ee60000300800 */
[----:B------:R-:W3:Y:S02]  /*1b5920*/  LDL.LU R195, [R1+0xad8] ;  /* 0x000ad80001c37983 */ /* 0x000ee40000300800 */
[----:B-1----:R-:W-:-:S04]  /*1b5930*/  IMAD.WIDE R2, R188, 0x4, R6 ;  /* 0x00000004bc027825 */ /* 0x002fc800078e0206 */
[C---:B----4-:R-:W-:Y:S01]  /*1b5940*/  IMAD.WIDE R12, R188.reuse, 0x4, R4 ;  /* 0x00000004bc0c7825 */ /* 0x050fe200078e0204 */
[----:B------:R-:W4:Y:S03]  /*1b5950*/  LDL.LU R223, [R1+0x1cbc] ;  /* 0x001cbc0001df7983 */ /* 0x000f260000300800 */
[----:B------:R-:W4:Y:S01]  /*1b5960*/  LDL.LU R192, [R1+0x7848] ;  /* 0x0078480001c07983 */ /* 0x000f220000300800 */
[----:B------:R-:W-:Y:S01]  /*1b5970*/  ISETP.GE.AND P2, PT, R189, c[0x0][0x17c], PT ;  /* 0x00005f00bd007a0c */ /* 0x000fe20003f46270 */
[C---:B------:R-:W-:Y:S01]  /*1b5980*/  IADD3 R189, R188.reuse, c[0x0][0x198], RZ ;  /* 0x00006600bcbd7a10 */ /* 0x040fe20007ffe0ff */
[----:B--2---:R1:W-:Y:S01]  /*1b5990*/  @P4 STG.E [R2.64], R190 ;  /* 0x000000be02004986 */ /* 0x0043e2000c101904 */
[----:B------:R2:W-:Y:S02]  /*1b59a0*/  @P6 STG.E [R12.64], R220 ;  /* 0x000000dc0c006986 */ /* 0x0005e4000c101904 */
[----:B------:R2:W-:Y:S02]  /*1b59b0*/  @P3 STG.E [R14.64], R221 ;  /* 0x000000dd0e003986 */ /* 0x0005e4000c101904 */
[----:B-1----:R-:W-:Y:S01]  /*1b59c0*/  IMAD.WIDE R2, R188, 0x4, R8 ;  /* 0x00000004bc027825 */ /* 0x002fe200078e0208 */
[----:B--2---:R-:W2:Y:S03]  /*1b59d0*/  LDL.LU R220, [R1+0x1c6c] ;  /* 0x001c6c0001dc7983 */ /* 0x004ea60000300800 */
[----:B------:R-:W2:Y:S02]  /*1b59e0*/  LDL.LU R221, [R1+0xf7c] ;  /* 0x000f7c0001dd7983 */ /* 0x000ea40000300800 */
[----:B------:R-:W2:Y:S01]  /*1b59f0*/  LDL.LU R188, [R1+0x1cb8] ;  /* 0x001cb80001bc7983 */ /* 0x000ea20000300800 */
[----:B------:R-:W-:-:S02]  /*1b5a00*/  ISETP.LT.AND P0, PT, R200, c[0x0][0x178], !P0 ;  /* 0x00005e00c8007a0c */ /* 0x000fc40004701270 */
        /* <DEDUP_REMOVED lines=20> */
[----:B----4-:R-:W-:Y:S02]  /*1b5b50*/  ISETP.GE.AND P0, PT, R192, c[0x0][0x17c], PT ;  /* 0x00005f00c0007a0c */ /* 0x010fe40003f06270 */
[----:B------:R-:W4:Y:S04]  /*1b5b60*/  LDL.LU R192, [R1+0x7854] ;  /* 0x0078540001c07983 */ /* 0x000f280000300800 */
[----:B------:R1:W-:Y:S01]  /*1b5b70*/  @P3 STG.E [R2.64], R193 ;  /* 0x000000c102003986 */ /* 0x0003e2000c101904 */
[----:B------:R-:W-:Y:S02]  /*1b5b80*/  @P1 STG.E [R12.64], R195 ;  /* 0x000000c30c001986 */ /* 0x000fe4000c101904 */
[----:B------:R3:W-:Y:S02]  /*1b5b90*/  @P6 STG.E [R14.64], R223 ;  /* 0x000000df0e006986 */ /* 0x0007e4000c101904 */
[C---:B-1----:R-:W-:Y:S01]  /*1b5ba0*/  IMAD.WIDE R2, R188.reuse, 0x4, R4 ;  /* 0x00000004bc027825 */ /* 0x042fe200078e0204 */
[----:B---3--:R-:W3:Y:S03]  /*1b5bb0*/  LDL.LU R223, [R1+0x1898] ;  /* 0x0018980001df7983 */ /* 0x008ee60000300800 */
[----:B------:R-:W3:Y:S02]  /*1b5bc0*/  LDL.LU R195, [R1+0xe18] ;  /* 0x000e180001c37983 */ /* 0x000ee40000300800 */
[----:B------:R-:W-:-:S04]  /*1b5bd0*/  IMAD.WIDE R12, R188, 0x4, R10 ;  /* 0x00000004bc0c7825 */ /* 0x000fc800078e020a */
[----:B------:R-:W3:Y:S01]  /*1b5be0*/  LDL.LU R15, [R1+0x785c] ;  /* 0x00785c00010f7983 */ /* 0x000ee20000300800 */
[----:B------:R1:W-:Y:S01]  /*1b5bf0*/  @P5 STG.E [R2.64], R220 ;  /* 0x000000dc02005986 */ /* 0x0003e2000c101904 */
[----:B------:R1:W-:Y:S01]  /*1b5c00*/  @P4 STG.E [R12.64], R221 ;  /* 0x000000dd0c004986 */ /* 0x0003e2000c101904 */
[----:B--2---:R-:W-:Y:S02]  /*1b5c10*/  ISETP.GE.AND P1, PT, R191, c[0x0][0x17c], PT ;  /* 0x00005f00bf007a0c */ /* 0x004fe40003f26270 */
[----:B------:R-:W2:Y:S01]  /*1b5c20*/  LDL.LU R191, [R1+0x1d0c] ;  /* 0x001d0c0001bf7983 */ /* 0x000ea20000300800 */
[----:B-1----:R-:W2:Y:S02]  /*1b5c30*/  LDL.LU R220, [R1+0x1cac] ;  /* 0x001cac0001dc7983 */ /* 0x002ea40000300800 */
[----:B------:R-:W2:Y:S01]  /*1b5c40*/  LDL.LU R221, [R1+0x189c] ;  /* 0x00189c0001dd7983 */ /* 0x000ea20000300800 */
[----:B------:R-:W-:Y:S02]  /*1b5c50*/  ISETP.LT.AND P2, PT, R200, c[0x0][0x178], !P2 ;  /* 0x00005e00c8007a0c */ /* 0x000fe40005741270 */
[----:B------:R-:W-:-:S02]  /*1b5c60*/  ISETP.LT.AND P6, PT, R203, c[0x0][0x178], !P0 ;  /* 0x00005e00cb007a0c */ /* 0x000fc400047c1270 */
        /* <DEDUP_REMOVED lines=12> */
[----:B------:R-:W-:-:S02]  /*1b5d30*/  ISETP.LT.AND P2, PT, R201, c[0x0][0x178], !P1 ;  /* 0x00005e00c9007a0c */ /* 0x000fc40004f41270 */
[----:B----4-:R-:W-:Y:S02]  /*1b5d40*/  ISETP.GE.AND P0, PT, R192, c[0x0][0x17c], PT ;  /* 0x00005f00c0007a0c */ /* 0x010fe40003f06270 */
[C---:B-1----:R-:W-:Y:S01]  /*1b5d50*/  IADD3 R188, R14.reuse, c[0x0][0x198], RZ ;  /* 0x000066000ebc7a10 */ /* 0x042fe20007ffe0ff */
[----:B---3--:R-:W-:-:S04]  /*1b5d60*/  IMAD.WIDE R2, R14, 0x4, R10 ;  /* 0x000000040e027825 */ /* 0x008fc800078e020a */
[----:B------:R-:W-:Y:S01]  /*1b5d70*/  IMAD.WIDE R12, R14, 0x4, R8 ;  /* 0x000000040e0c7825 */ /* 0x000fe200078e0208 */
[----:B------:R-:W3:Y:S04]  /*1b5d80*/  LDL.LU R222, [R1+0xe1c] ;  /* 0x000e1c0001de7983 */ /* 0x000ee80000300800 */
[----:B------:R1:W-:Y:S01]  /*1b5d90*/  @P4 STG.E [R2.64], R223 ;  /* 0x000000df02004986 */ /* 0x0003e2000c101904 */
[----:B------:R4:W-:Y:S01]  /*1b5da0*/  @P5 STG.E [R12.64], R195 ;  /* 0x000000c30c005986 */ /* 0x0009e2000c101904 */
[----:B------:R-:W-:Y:S01]  /*1b5db0*/  ISETP.GE.AND P4, PT, R15, c[0x0][0x17c], PT ;  /* 0x00005f000f007a0c */ /* 0x000fe20003f86270 */
        /* <DEDUP_REMOVED lines=29> */
[----:B----4-:R-:W-:Y:S01]  /*1b5f90*/  ISETP.GE.AND P1, PT, R193, c[0x0][0x17c], PT ;  /* 0x00005f00c1007a0c */ /* 0x010fe20003f26270 */
[----:B--2---:R1:W-:Y:S02]  /*1b5fa0*/  @P5 STG.E [R12.64], R188 ;  /* 0x000000bc0c005986 */ /* 0x0043e4000c101904 */
[----:B------:R2:W-:Y:S01]  /*1b5fb0*/  @P3 STG.E [R14.64], R192 ;  /* 0x000000c00e003986 */ /* 0x0005e2000c101904 */
[----:B------:R-:W-:-:S02]  /*1b5fc0*/  ISETP.LT.AND P5, PT, R202, c[0x0][0x178], !P4 ;  /* 0x00005e00ca007a0c */ /* 0x000fc400067a1270 */
[----:B------:R-:W-:Y:S01]  /*1b5fd0*/  ISETP.LT.AND P3, PT, R201, c[0x0][0x178], !P4 ;  /* 0x00005e00c9007a0c */ /* 0x000fe20006761270 */
[----:B------:R4:W-:Y:S01]  /*1b5fe0*/  @P2 STG.E [R2.64], R194 ;  /* 0x000000c202002986 */ /* 0x0009e2000c101904 */
[----:B-1----:R-:W-:-:S03]  /*1b5ff0*/  IADD3 R188, R189, c[0x0][0x198], RZ ;  /* 0x00006600bdbc7a10 */ /* 0x002fc60007ffe0ff */
[----:B--2---:R-:W2:Y:S01]  /*1b6000*/  LDL.LU R192, [R1+0x7860] ;  /* 0x0078600001c07983 */ /* 0x004ea20000300800 */
[----:B------:R-:W-:-:S04]  /*1b6010*/  IMAD.WIDE R12, R189, 0x4, R8 ;  /* 0x00000004bd0c7825 */ /* 0x000fc800078e0208 */
[----:B------:R-:W-:-:S04]  /*1b6020*/  IMAD.WIDE R14, R188, 0x4, R6 ;  /* 0x00000004bc0e7825 */ /* 0x000fc800078e0206 */
[C---:B----4-:R-:W-:Y:S01]  /*1b6030*/  IMAD.WIDE R2, R188.reuse, 0x4, R4 ;  /* 0x00000004bc027825 */ /* 0x050fe200078e0204 */
[----:B------:R1:W-:Y:S03]  /*1b6040*/  @P0 STG.E [R12.64], R190 ;  /* 0x000000be0c000986 */ /* 0x0003e6000c101904 */
[----:B------:R4:W-:Y:S02]  /*1b6050*/  @P6 STG.E [R14.64], R223 ;  /* 0x000000df0e006986 */ /* 0x0009e4000c101904 */
[----:B------:R3:W-:Y:S01]  /*1b6060*/  @P5 STG.E [R2.64], R220 ;  /* 0x000000dc02005986 */ /* 0x0007e2000c101904 */
[----:B-1----:R-:W2:Y:S01]  /*1b6070*/  LDL.LU R190, [R1+0x7864] ;  /* 0x0078640001be7983 */ /* 0x002ea20000300800 */
[----:B----4-:R-:W4:Y:S02]  /*1b6080*/  LDL.LU R223, [R1+0x1cc8] ;  /* 0x001cc80001df7983 */ /* 0x010f240000300800 */
[----:B------:R-:W4:Y:S02]  /*1b6090*/  LDL.LU R193, [R1+0x18a8] ;  /* 0x0018a80001c17983 */ /* 0x000f240000300800 */
[----:B------:R-:W-:Y:S01]  /*1b60a0*/  IMAD.WIDE R12, R188, 0x4, R10 ;  /* 0x00000004bc0c7825 */ /* 0x000fe200078e020a */
[----:B------:R-:W4:Y:S03]  /*1b60b0*/  LDL.LU R15, [R1+0x786c] ;  /* 0x00786c00010f7983 */ /* 0x000f260000300800 */
[----:B------:R-:W4:Y:S02]  /*1b60c0*/  LDL.LU R194, [R1+0x1d6c] ;  /* 0x001d6c0001c27983 */ /* 0x000f240000300800 */
[----:B---3--:R-:W3:Y:S01]  /*1b60d0*/  LDL.LU R220, [R1+0x1d1c] ;  /* 0x001d1c0001dc7983 */ /* 0x008ee20000300800 */
[----:B------:R1:W-:Y:S04]  /*1b60e0*/  @P3 STG.E [R12.64], R221 ;  /* 0x000000dd0c003986 */ /* 0x0003e8000c101904 */
        /* <DEDUP_REMOVED lines=13> */
[C---:B-1----:R-:W-:Y:S01]  /*1b61c0*/  IADD3 R188, R14.reuse, c[0x0][0x198], RZ ;  /* 0x000066000ebc7a10 */ /* 0x042fe20007ffe0ff */
[----:B------:R-:W-:-:S04]  /*1b61d0*/  IMAD.WIDE R2, R14, 0x4, R10 ;  /* 0x000000040e027825 */ /* 0x000fc800078e020a */
[----:B------:R-:W-:Y:S01]  /*1b61e0*/  IMAD.WIDE R12, R14, 0x4, R8 ;  /* 0x000000040e0c7825 */ /* 0x000fe200078e0208 */
[----:B------:R-:W3:Y:S01]  /*1b61f0*/  LDL.LU R222, [R1+0x18ac] ;  /* 0x0018ac0001de7983 */ /* 0x000ee20000300800 */
[----:B------:R-:W-:Y:S02]  /*1b6200*/  IADD3 R189, R188, c[0x0][0x198], RZ ;  /* 0x00006600bcbd7a10 */ /* 0x000fe40007ffe0ff */
[----:B--2---:R-:W-:-:S04]  /*1b6210*/  ISETP.GE.AND P0, PT, R192, c[0x0][0x17c], PT ;  /* 0x00005f00c0007a0c */ /* 0x004fc80003f06270 */
[----:B------:R-:W-:Y:S02]  /*1b6220*/  ISETP.LT.AND P2, PT, R203, c[0x0][0x178], !P0 ;  /* 0x00005e00cb007a0c */ /* 0x000fe40004741270 */
[----:B------:R-:W-:Y:S02]  /*1b6230*/  ISETP.LT.AND P6, PT, R202, c[0x0][0x178], !P0 ;  /* 0x00005e00ca007a0c */ /* 0x000fe400047c1270 */
[----:B------:R-:W-:Y:S01]  /*1b6240*/  ISETP.LT.AND P4, PT, R201, c[0x0][0x178], !P0 ;  /* 0x00005e00c9007a0c */ /* 0x000fe20004781270 */
[----:B----4-:R1:W-:Y:S01]  /*1b6250*/  @P3 STG.E [R2.64], R223 ;  /* 0x000000df02003986 */ /* 0x0103e2000c101904 */
[----:B------:R2:W-:Y:S01]  /*1b6260*/  @P5 STG.E [R12.64], R193 ;  /* 0x000000c10c005986 */ /* 0x0005e2000c101904 */
[----:B------:R-:W-:Y:S02]  /*1b6270*/  ISETP.GE.AND P1, PT, R190, c[0x0][0x17c], PT ;  /* 0x00005f00be007a0c */ /* 0x000fe40003f26270 */
[----:B------:R-:W-:Y:S01]  /*1b6280*/  ISETP.GE.AND P3, PT, R15, c[0x0][0x17c], PT ;  /* 0x00005f000f007a0c */ /* 0x000fe20003f66270 */
[----:B------:R-:W4:Y:S01]  /*1b6290*/  LDL.LU R190, [R1+0x1d48] ;  /* 0x001d480001be7983 */ /* 0x000f220000300800 */
[----:B------:R-:W-:-:S04]  /*1b62a0*/  IMAD.WIDE R14, R188, 0x4, R10 ;  /* 0x00000004bc0e7825 */ /* 0x000fc800078e020a */
[----:B------:R-:W4:Y:S02]  /*1b62b0*/  LDL.LU R195, [R1+0x1cf8] ;  /* 0x001cf80001c37983 */ /* 0x000f240000300800 */
[----:B------:R-:W4:Y:S02]  /*1b62c0*/  LDL.LU R191, [R1+0x1c98] ;  /* 0x001c980001bf7983 */ /* 0x000f240000300800 */
[----:B-1----:R-:W-:-:S04]  /*1b62d0*/  IMAD.WIDE R2, R188, 0x4, R6 ;  /* 0x00000004bc027825 */ /* 0x002fc800078e0206 */
[C---:B--2---:R-:W-:Y:S01]  /*1b62e0*/  IMAD.WIDE R12, R188.reuse, 0x4, R4 ;  /* 0x00000004bc0c7825 */ /* 0x044fe200078e0204 */
[----:B------:R-:W2:Y:S04]  /*1b62f0*/  LDL.LU R223, [R1+0x1d8c] ;  /* 0x001d8c0001df7983 */ /* 0x000ea80000300800 */
[----:B------:R1:W-:Y:S01]  /*1b6300*/  @P2 STG.E [R2.64], R194 ;  /* 0x000000c202002986 */ /* 0x0003e2000c101904 */
[----:B---3--:R3:W-:Y:S03]  /*1b6310*/  @P6 STG.E [R12.64], R220 ;  /* 0x000000dc0c006986 */ /* 0x0087e6000c101904 */
[----:B------:R-:W2:Y:S04]  /*1b6320*/  LDL.LU R192, [R1+0x7880] ;  /* 0x0078800001c07983 */ /* 0x000ea80000300800 */
[----:B------:R3:W-:Y:S01]  /*1b6330*/  @P4 STG.E [R14.64], R221 ;  /* 0x000000dd0e004986 */ /* 0x0007e2000c101904 */
[----:B-1----:R-:W-:-:S03]  /*1b6340*/  IMAD.WIDE R2, R188, 0x4, R8 ;  /* 0x00000004bc027825 */ /* 0x002fc600078e0208 */
[----:B---3--:R-:W3:Y:S01]  /*1b6350*/  LDL.LU R220, [R1+0x1d4c] ;  /* 0x001d4c0001dc7983 */ /* 0x008ee20000300800 */
        /* <DEDUP_REMOVED lines=12> */
[----:B----4-:R1:W-:Y:S03]  /*1b6420*/  @P2 STG.E [R14.64], R190 ;  /* 0x000000be0e002986 */ /* 0x0103e6000c101904 */
[----:B-1----:R-:W2:Y:S01]  /*1b6430*/  LDL.LU R190, [R1+0x7870] ;  /* 0x0078700001be7983 */ /* 0x002ea20000300800 */
[----:B------:R-:W-:Y:S01]  /*1b6440*/  ISETP.LT.AND P4, PT, R201, c[0x0][0x178], !P1 ;  /* 0x00005e00c9007a0c */ /* 0x000fe20004f81270 */
[----:B------:R-:W-:Y:S01]  /*1b6450*/  ISETP.LT.AND P1, PT, R200, c[0x0][0x178], !P1 ;  /* 0x00005e00c8007a0c */ /* 0x000fe20004f21270 */
[----:B------:R-:W-:-:S02]  /*1b6460*/  ISETP.LT.AND P6, PT, R203, c[0x0][0x178], !P3 ;  /* 0x00005e00cb007a0c */ /* 0x000fc40005fc1270 */
[C---:B------:R-:W-:Y:S01]  /*1b6470*/  IADD3 R188, R189.reuse, c[0x0][0x198], RZ ;  /* 0x00006600bdbc7a10 */ /* 0x040fe20007ffe0ff */
[----:B------:R-:W-:-:S04]  /*1b6480*/  IMAD.WIDE R2, R189, 0x4, R10 ;  /* 0x00000004bd027825 */ /* 0x000fc800078e020a */
[----:B------:R-:W-:-:S04]  /*1b6490*/  IMAD.WIDE R12, R189, 0x4, R8 ;  /* 0x00000004bd0c7825 */ /* 0x000fc800078e0208 */
[----:B------:R-:W-:Y:S01]  /*1b64a0*/  IMAD.WIDE R14, R188, 0x4, R6 ;  /* 0x00000004bc0e7825 */ /* 0x000fe200078e0206 */
[----:B------:R-:W-:Y:S03]  /*1b64b0*/  @P4 STG.E [R2.64], R195 ;  /* 0x000000c302004986 */ /* 0x000fe6000c101904 */
[----:B------:R1:W-:Y:S02]  /*1b64c0*/  @P1 STG.E [R12.64], R191 ;  /* 0x000000bf0c001986 */ /* 0x0003e4000c101904 */
[----:B------:R4:W-:Y:S01]  /*1b64d0*/  @P6 STG.E [R14.64], R223 ;  /* 0x000000df0e006986 */ /* 0x0009e2000c101904 */
[----:B-1----:R-:W3:Y:S01]  /*1b64e0*/  LDL.LU R191, [R1+0x7874] ;  /* 0x0078740001bf7983 */ /* 0x002ee20000300800 */
[----:B----4-:R-:W4:Y:S02]  /*1b64f0*/  LDL.LU R223, [R1+0x1d38] ;  /* 0x001d380001df7983 */ /* 0x010f240000300800 */
[----:B------:R-:W4:Y:S02]  /*1b6500*/  LDL.LU R195, [R1+0x1cd8] ;  /* 0x001cd80001c37983 */ /* 0x000f240000300800 */
[----:B------:R-:W4:Y:S01]  /*1b6510*/  LDL.LU R15, [R1+0x787c] ;  /* 0x00787c00010f7983 */ /* 0x000f220000300800 */
[----:B------:R-:W-:-:S02]  /*1b6520*/  ISETP.LT.AND P5, PT, R202, c[0x0][0x178], !P3 ;  /* 0x00005e00ca007a0c */ /* 0x000fc40005fa1270 */
[----:B------:R-:W-:Y:S02]  /*1b6530*/  ISETP.LT.AND P2, PT, R201, c[0x0][0x178], !P3 ;  /* 0x00005e00c9007a0c */ /* 0x000fe40005f41270 */
[----:B--2---:R-:W-:Y:S02]  /*1b6540*/  ISETP.GE.AND P1, PT, R190, c[0x0][0x17c], PT ;  /* 0x00005f00be007a0c */ /* 0x004fe40003f26270 */
[----:B------:R-:W2:Y:S01]  /*1b6550*/  LDL.LU R190, [R1+0x1dac] ;  /* 0x001dac0001be7983 */ /* 0x000ea20000300800 */
[----:B------:R-:W-:Y:S02]  /*1b6560*/  ISETP.GE.AND P0, PT, R192, c[0x0][0x17c], PT ;  /* 0x00005f00c0007a0c */ /* 0x000fe40003f06270 */
[----:B------:R-:W-:Y:S01]  /*1b6570*/  ISETP.LT.AND P3, PT, R200, c[0x0][0x178], !P3 ;  /* 0x00005e00c8007a0c */ /* 0x000fe20005f61270 */
[----:B------:R-:W-:Y:S01]  /*1b6580*/  IMAD.WIDE R2, R188, 0x4, R4 ;  /* 0x00000004bc027825 */ /* 0x000fe200078e0204 */
[----:B------:R-:W-:Y:S02]  /*1b6590*/  ISETP.LT.AND P6, PT, R203, c[0x0][0x178], !P0 ;  /* 0x00005e00cb007a0c */ /* 0x000fe400047c1270 */
[----:B------:R-:W-:Y:S01]  /*1b65a0*/  ISETP.LT.AND P4, PT, R202, c[0x0][0x178], !P0 ;  /* 0x00005e00ca007a0c */ /* 0x000fe20004781270 */
[C---:B------:R-:W-:Y:S01]  /*1b65b0*/  IMAD.WIDE R12, R188.reuse, 0x4, R10 ;  /* 0x00000004bc0c7825 */ /* 0x040fe200078e020a */
[C---:B------:R-:W-:Y:S01]  /*1b65c0*/  IADD3 R14, R188.reuse, c[0x0][0x198], RZ ;  /* 0x00006600bc0e7a10 */ /* 0x040fe20007ffe0ff */
[----:B---3--:R1:W-:Y:S02]  /*1b65d0*/  @P5 STG.E [R2.64], R220 ;  /* 0x000000dc02005986 */ /* 0x0083e4000c101904 */
[----:B------:R-:W-:-:S04]  /*1b65e0*/  IMAD.WIDE R188, R188, 0x4, R8 ;  /* 0x00000004bcbc7825 */ /* 0x000fc800078e0208 */
[----:B------:R3:W-:Y:S01]  /*1b65f0*/  @P2 STG.E [R12.64], R221 ;  /* 0x000000dd0c002986 */ /* 0x0007e2000c101904 */
[----:B------:R-:W-:Y:S02]  /*1b6600*/  ISETP.LT.AND P2, PT, R201, c[0x0][0x178], !P0 ;  /* 0x00005e00c9007a0c */ /* 0x000fe40004741270 */
[----:B------:R-:W-:Y:S01]  /*1b6610*/  ISETP.LT.AND P5, PT, R200, c[0x0][0x178], !P0 ;  /* 0x00005e00c8007a0c */ /* 0x000fe200047a1270 */
[----:B------:R4:W-:Y:S01]  /*1b6620*/  @P3 STG.E [R188.64], R222 ;  /* 0x000000debc003986 */ /* 0x0009e2000c101904 */
[----:B-1----:R-:W-:-:S04]  /*1b6630*/  IMAD.WIDE R2, R14, 0x4, R6 ;  /* 0x000000040e027825 */ /* 0x002fc800078e0206 */
[C---:B---3--:R-:W-:Y:S01]  /*1b6640*/  IMAD.WIDE R12, R14.reuse, 0x4, R4 ;  /* 0x000000040e0c7825 */ /* 0x048fe200078e0204 */
[----:B------:R-:W3:Y:S04]  /*1b6650*/  LDL.LU R220, [R1+0x1d7c] ;  /* 0x001d7c0001dc7983 */ /* 0x000ee80000300800 */
[----:B------:R1:W-:Y:S01]  /*1b6660*/  @P6 STG.E [R2.64], R193 ;  /* 0x000000c102006986 */ /* 0x0003e2000c101904 */
[----:B------:R1:W-:Y:S01]  /*1b6670*/  @P4 STG.E [R12.64], R194 ;  /* 0x000000c20c004986 */ /* 0x0003e2000c101904 */
[----:B------:R-:W-:Y:S02]  /*1b6680*/  ISETP.LT.AND P4, PT, R203, c[0x0][0x178], !P1 ;  /* 0x00005e00cb007a0c */ /* 0x000fe40004f81270 */
[C---:B----4-:R-:W-:Y:S01]  /*1b6690*/  IADD3 R188, R14.reuse, c[0x0][0x198], RZ ;  /* 0x000066000ebc7a10 */ /* 0x050fe20007ffe0ff */
[----:B------:R-:W4:Y:S01]  /*1b66a0*/  LDL.LU R221, [R1+0x1d3c] ;  /* 0x001d3c0001dd7983 */ /* 0x000f220000300800 */
[----:B------:R-:W4:Y:S01]  /*1b66b0*/  LDL.LU R222, [R1+0x1cdc] ;  /* 0x001cdc0001de7983 */ /* 0x000f220000300800 */
[----:B------:R-:W-:Y:S01]  /*1b66c0*/  ISETP.GE.AND P0, PT, R191, c[0x0][0x17c], PT ;  /* 0x00005f00bf007a0c */ /* 0x000fe20003f06270 */
[----:B------:R-:W4:Y:S01]  /*1b66d0*/  LDL.LU R192, [R1+0x1db8] ;  /* 0x001db80001c07983 */ /* 0x000f220000300800 */
[----:B------:R-:W4:Y:S01]  /*1b66e0*/  LDL.LU R191, [R1+0x1d98] ;  /* 0x001d980001bf7983 */ /* 0x000f220000300800 */
[----:B-1----:R-:W-:-:S04]  /*1b66f0*/  IMAD.WIDE R2, R14, 0x4, R10 ;  /* 0x000000040e027825 */ /* 0x002fc800078e020a */
[----:B------:R-:W-:Y:S01]  /*1b6700*/  IMAD.WIDE R12, R14, 0x4, R8 ;  /* 0x000000040e0c7825 */ /* 0x000fe200078e0208 */
[----:B------:R-:W4:Y:S04]  /*1b6710*/  LDL.LU R193, [R1+0x1d58] ;  /* 0x001d580001c17983 */ /* 0x000f280000300800 */
[----:B------:R1:W-:Y:S01]  /*1b6720*/  @P2 STG.E [R2.64], R223 ;  /* 0x000000df02002986 */ /* 0x0003e2000c101904 */
[----:B------:R-:W4:Y:S02]  /*1b6730*/  LDL.LU R194, [R1+0x6c8] ;  /* 0x0006c80001c27983 */ /* 0x000f240000300800 */
[----:B------:R-:W-:Y:S02]  /*1b6740*/  @P5 STG.E [R12.64], R195 ;  /* 0x000000c30c005986 */ /* 0x000fe4000c101904 */
[----:B-1----:R-:W-:Y:S01]  /*1b6750*/  IMAD.WIDE R2, R188, 0x4, R6 ;  /* 0x00000004bc027825 */ /* 0x002fe200078e0206 */
[----:B------:R-:W4:Y:S04]  /*1b6760*/  LDL.LU R223, [R1+0x1dbc] ;  /* 0x001dbc0001df7983 */ /* 0x000f280000300800 */
[----:B--2---:R1:W-:Y:S04]  /*1b6770*/  @P4 STG.E [R2.64], R190 ;  /* 0x000000be02004986 */ /* 0x0043e8000c101904 */
[----:B-1----:R-:W2:Y:S01]  /*1b6780*/  LDL.LU R190, [R1+0x7894] ;  /* 0x0078940001be7983 */ /* 0x002ea20000300800 */
[----:B------:R-:W-:-:S02]  /*1b6790*/  ISETP.LT.AND P6, PT, R202, c[0x0][0x178], !P1 ;  /* 0x00005e00ca007a0c */ /* 0x000fc40004fc1270 */
[----:B------:R-:W-:Y:S01]  /*1b67a0*/  ISETP.LT.AND P3, PT, R201, c[0x0][0x178], !P1 ;  /* 0x00005e00c9007a0c */ /* 0x000fe20004f61270 */
[----:B------:R-:W-:Y:S01]  /*1b67b0*/  ISETP.LT.AND P1, PT, R200, c[0x0][0x178], !P1 ;  /* 0x00005e00c8007a0c */ /* 0x000fe20004f21270 */
[----:B------:R-:W-:Y:S01]  /*1b67c0*/  ISETP.LT.AND P5, PT, R203, c[0x0][0x178], !P0 ;  /* 0x00005e00cb007a0c */ /* 0x000fe200047a1270 */
[C---:B------:R-:W-:Y:S01]  /*1b67d0*/  IMAD.WIDE R12, R188.reuse, 0x4, R4 ;  /* 0x00000004bc0c7825 */ /* 0x040fe200078e0204 */
[C---:B------:R-:W-:Y:S02]  /*1b67e0*/  IADD3 R189, R188.reuse, c[0x0][0x198], RZ ;  /* 0x00006600bcbd7a10 */ /* 0x040fe40007ffe0ff */
[----:B------:R-:W-:Y:S01]  /*1b67f0*/  ISETP.GE.AND P2, PT, R15, c[0x0][0x17c], PT ;  /* 0x00005f000f007a0c */ /* 0x000fe20003f46270 */
[----:B------:R-:W-:-:S04]  /*1b6800*/  IMAD.WIDE R14, R188, 0x4, R10 ;  /* 0x00000004bc0e7825 */ /* 0x000fc800078e020a */
[----:B------:R-:W-:Y:S01]  /*1b6810*/  IMAD.WIDE R2, R188, 0x4, R8 ;  /* 0x00000004bc027825 */ /* 0x000fe200078e0208 */
[----:B------:R-:W2:Y:S04]  /*1b6820*/  LDL.LU R195, [R1+0x1d9c] ;  /* 0x001d9c0001c37983 */ /* 0x000ea80000300800 */
[----:B---3--:R1:W-:Y:S04]  /*1b6830*/  @P6 STG.E [R12.64], R220 ;  /* 0x000000dc0c006986 */ /* 0x0083e8000c101904 */
[----:B----4-:R3:W-:Y:S01]  /*1b6840*/  @P3 STG.E [R14.64], R221 ;  /* 0x000000dd0e003986 */ /* 0x0107e2000c101904 */
[----:B------:R4:W-:Y:S02]  /*1b6850*/  @P1 STG.E [R2.64], R222 ;  /* 0x000000de02001986 */ /* 0x0009e4000c101904 */
[----:B-1----:R-:W-:Y:S01]  /*1b6860*/  IMAD.WIDE R12, R189, 0x4, R6 ;  /* 0x00000004bd0c7825 */ /* 0x002fe200078e0206 */
[----:B------:R-:W2:Y:S04]  /*1b6870*/  LDL.LU R220, [R1+0x1d5c] ;  /* 0x001d5c0001dc7983 */ /* 0x000ea80000300800 */
[----:B---3--:R-:W3:Y:S01]  /*1b6880*/  LDL.LU R221, [R1+0x6cc] ;  /* 0x0006cc0001dd7983 */ /* 0x008ee20000300800 */
[----:B----4-:R-:W4:Y:S03]  /*1b6890*/  LDL.LU R222, [R1] ;  /* 0x0000000001de7983 */ /* 0x010f260000300800 */
[----:B------:R1:W-:Y:S04]  /*1b68a0*/  @P5 STG.E [R12.64], R192 ;  /* 0x000000c00c005986 */ /* 0x0003e8000c101904 */
[----:B-1----:R-:W4:Y:S01]  /*1b68b0*/  LDL.LU R192, [R1+0x7898] ;  /* 0x0078980001c07983 */ /* 0x002f220000300800 */
[----:B------:R-:W-:-:S02]  /*1b68c0*/  ISETP.LT.AND P4, PT, R202, c[0x0][0x178], !P0 ;  /* 0x00005e00ca007a0c */ /* 0x000fc40004781270 */
[----:B------:R-:W-:Y:S01]  /*1b68d0*/  ISETP.LT.AND P3, PT, R201, c[0x0][0x178], !P0 ;  /* 0x00005e00c9007a0c */ /* 0x000fe20004761270 */
[----:B------:R-:W-:Y:S01]  /*1b68e0*/  ISETP.LT.AND P0, PT, R200, c[0x0][0x178], !P0 ;  /* 0x00005e00c8007a0c */ /* 0x000fe20004701270 */
[----:B------:R-:W-:Y:S01]  /*1b68f0*/  ISETP.LT.AND P6, PT, R203, c[0x0][0x178], !P2 ;  /* 0x00005e00cb007a0c */ /* 0x000fe200057c1270 */
[C---:B------:R-:W-:Y:S01]  /*1b6900*/  IMAD.WIDE R14, R189.reuse, 0x4, R4 ;  /* 0x00000004bd0e7825 */ /* 0x040fe200078e0204 */
[----:B------:R-:W-:-:S03]  /*1b6910*/  IADD3 R188, R189, c[0x0][0x198], RZ ;  /* 0x00006600bdbc7a10 */ /* 0x000fc60007ffe0ff */
[----:B------:R-:W-:-:S04]  /*1b6920*/  IMAD.WIDE R2, R189, 0x4, R10 ;  /* 0x00000004bd027825 */ /* 0x000fc800078e020a */
[----:B------:R-:W-:Y:S01]  /*1b6930*/  IMAD.WIDE R12, R189, 0x4, R8 ;  /* 0x00000004bd0c7825 */ /* 0x000fe200078e0208 */
[----:B------:R1:W-:Y:S03]  /*1b6940*/  @P4 STG.E [R14.64], R191 ;  /* 0x000000bf0e004986 */ /* 0x0003e6000c101904 */
[----:B------:R-:W-:Y:S02]  /*1b6950*/  @P3 STG.E [R2.64], R193 ;  /* 0x000000c102003986 */ /* 0x000fe4000c101904 */
[----:B------:R-:W-:Y:S02]  /*1b6960*/  @P0 STG.E [R12.64], R194 ;  /* 0x000000c20c000986 */ /* 0x000fe4000c101904 */
[----:B-1----:R-:W-:-:S05]  /*1b6970*/  IMAD.WIDE R14, R188, 0x4, R6 ;  /* 0x00000004bc0e7825 */ /* 0x002fca00078e0206 */
[----:B------:R1:W-:Y:S01]  /*1b6980*/  @P6 STG.E [R14.64], R223 ;  /* 0x000000df0e006986 */ /* 0x0003e2000c101904 */
[----:B--2---:R-:W-:-:S03]  /*1b6990*/  ISETP.GE.AND P1, PT, R190, c[0x0][0x17c], PT ;  /* 0x00005f00be007a0c */ /* 0x004fc60003f26270 */
[----:B------:R-:W2:Y:S01]  /*1b69a0*/  LDL.LU R190, [R1+0x788c] ;  /* 0x00788c0001be7983 */ /* 0x000ea20000300800 */
[----:B------:R-:W2:Y:S02]  /*1b69b0*/  LDL.LU R191, [R1+0x7890] ;  /* 0x0078900001bf7983 */ /* 0x000ea40000300800 */
[----:B-1----:R-:W2:Y:S01]  /*1b69c0*/  LDL.LU R223, [R1+0x4] ;  /* 0x0000040001df7983 */ /* 0x002ea20000300800 */
[----:B------:R-:W-:Y:S02]  /*1b69d0*/  ISETP.LT.AND P5, PT, R202, c[0x0][0x178], !P2 ;  /* 0x00005e00ca007a0c */ /* 0x000fe400057a1270 */
[----:B------:R-:W-:Y:S01]  /*1b69e0*/  ISETP.LT.AND P4, PT, R201, c[0x0][0x178], !P2 ;  /* 0x00005e00c9007a0c */ /* 0x000fe20005781270 */
[----:B------:R-:W-:-:S04]  /*1b69f0*/  IMAD.WIDE R2, R188, 0x4, R4 ;  /* 0x00000004bc027825 */ /* 0x000fc800078e0204 */
[----:B------:R-:W-:Y:S01]  /*1b6a00*/  IMAD.WIDE R12, R188, 0x4, R10 ;  /* 0x00000004bc0c7825 */ /* 0x000fe200078e020a */
[----:B------:R-:W-:Y:S02]  /*1b6a10*/  ISETP.LT.AND P6, PT, R203, c[0x0][0x178], !P1 ;  /* 0x00005e00cb007a0c */ /* 0x000fe40004fc1270 */
[----:B------:R-:W-:Y:S02]  /*1b6a20*/  ISETP.LT.AND P3, PT, R202, c[0x0][0x178], !P1 ;  /* 0x00005e00ca007a0c */ /* 0x000fe40004f61270 */
[C---:B------:R-:W-:Y:S01]  /*1b6a30*/  ISETP.LT.AND P2, PT, R200.reuse, c[0x0][0x178], !P2 ;  /* 0x00005e00c8007a0c */ /* 0x040fe20005741270 */
[----:B------:R1:W-:Y:S01]  /*1b6a40*/  @P5 STG.E [R2.64], R195 ;  /* 0x000000c302005986 */ /* 0x0003e2000c101904 */
[----:B------:R-:W-:-:S03]  /*1b6a50*/  ISETP.LT.AND P5, PT, R200, c[0x0][0x178], !P1 ;  /* 0x00005e00c8007a0c */ /* 0x000fc60004fa1270 */
[----:B------:R1:W-:Y:S01]  /*1b6a60*/  @P4 STG.E [R12.64], R220 ;  /* 0x000000dc0c004986 */ /* 0x0003e2000c101904 */
[----:B------:R-:W-:Y:S02]  /*1b6a70*/  ISETP.LT.AND P4, PT, R201, c[0x0][0x178], !P1 ;  /* 0x00005e00c9007a0c */ /* 0x000fe40004f81270 */
[C---:B------:R-:W-:Y:S01]  /*1b6a80*/  IADD3 R14, R188.reuse, c[0x0][0x198], RZ ;  /* 0x00006600bc0e7a10 */ /* 0x040fe20007ffe0ff */
[----:B------:R-:W-:-:S05]  /*1b6a90*/  IMAD.WIDE R188, R188, 0x4, R8 ;  /* 0x00000004bcbc7825 */ /* 0x000fca00078e0208 */
[----:B---3--:R-:W-:Y:S01]  /*1b6aa0*/  @P2 STG.E [R188.64], R221 ;  /* 0x000000ddbc002986 */ /* 0x008fe2000c101904 */
[----:B-1----:R-:W-:-:S04]  /*1b6ab0*/  IMAD.WIDE R2, R14, 0x4, R6 ;  /* 0x000000040e027825 */ /* 0x002fc800078e0206 */
[----:B------:R-:W-:Y:S01]  /*1b6ac0*/  IMAD.WIDE R12, R14, 0x4, R4 ;  /* 0x000000040e0c7825 */ /* 0x000fe200078e0204 */
[----:B----4-:R1:W-:Y:S01]  /*1b6ad0*/  @P6 STG.E [R2.64], R222 ;  /* 0x000000de02006986 */ /* 0x0103e2000c101904 */
[----:B------:R-:W-:-:S03]  /*1b6ae0*/  ISETP.GE.AND P0, PT, R192, c[0x0][0x17c], PT ;  /* 0x00005f00c0007a0c */ /* 0x000fc60003f06270 */
[----:B------:R3:W-:Y:S01]  /*1b6af0*/  @P3 STG.E [R12.64], R64 ;  /* 0x000000400c003986 */ /* 0x0007e2000c101904 */
[----:B------:R-:W-:Y:S02]  /*1b6b00*/  ISETP.LT.AND P3, PT, R203, c[0x0][0x178], !P0 ;  /* 0x00005e00cb007a0c */ /* 0x000fe40004761270 */
[----:B------:R-:W-:Y:S02]  /*1b6b10*/  ISETP.LT.AND P6, PT, R202, c[0x0][0x178], !P0 ;  /* 0x00005e00ca007a0c */ /* 0x000fe400047c1270 */
[----:B------:R-:W-:Y:S01]  /*1b6b20*/  ISETP.LT.AND P2, PT, R201, c[0x0][0x178], !P0 ;  /* 0x00005e00c9007a0c */ /* 0x000fe20004741270 */
[----:B-1----:R-:W-:-:S04]  /*1b6b30*/  IMAD.WIDE R2, R14, 0x4, R10 ;  /* 0x000000040e027825 */ /* 0x002fc800078e020a */
[C---:B---3--:R-:W-:Y:S01]  /*1b6b40*/  IMAD.WIDE R12, R14.reuse, 0x4, R8 ;  /* 0x000000040e0c7825 */ /* 0x048fe200078e0208 */
[----:B------:R-:W-:Y:S01]  /*1b6b50*/  IADD3 R64, R14, c[0x0][0x198], RZ ;  /* 0x000066000e407a10 */ /* 0x000fe20007ffe0ff */
[----:B------:R1:W-:Y:S03]  /*1b6b60*/  @P4 STG.E [R2.64], R96 ;  /* 0x0000006002004986 */ /* 0x0003e6000c101904 */
[----:B------:R3:W-:Y:S01]  /*1b6b70*/  @P5 STG.E [R12.64], R120 ;  /* 0x000000780c005986 */ /* 0x0007e2000c101904 */
[----:B------:R-:W-:Y:S01]  /*1b6b80*/  ISETP.LT.AND P0, PT, R200, c[0x0][0x178], !P0 ;  /* 0x00005e00c8007a0c */ /* 0x000fe20004701270 */
[----:B------:R-:W-:-:S04]  /*1b6b90*/  IMAD.WIDE R14, R64, 0x4, R10 ;  /* 0x00000004400e7825 */ /* 0x000fc800078e020a */
[----:B-1----:R-:W-:-:S04]  /*1b6ba0*/  IMAD.WIDE R2, R64, 0x4, R6 ;  /* 0x0000000440027825 */ /* 0x002fc800078e0206 */
[C---:B---3--:R-:W-:Y:S01]  /*1b6bb0*/  IMAD.WIDE R12, R64.reuse, 0x4, R4 ;  /* 0x00000004400c7825 */ /* 0x048fe200078e0204 */
[----:B------:R-:W-:Y:S02]  /*1b6bc0*/  IADD3 R96, R64, c[0x0][0x198], RZ ;  /* 0x0000660040607a10 */ /* 0x000fe40007ffe0ff */
[----:B--2---:R-:W-:Y:S02]  /*1b6bd0*/  ISETP.GE.AND P1, PT, R190, c[0x0][0x17c], PT ;  /* 0x00005f00be007a0c */ /* 0x004fe40003f26270 */
[----:B------:R-:W2:Y:S01]  /*1b6be0*/  LDL.LU R190, [R1+0x78ac] ;  /* 0x0078ac0001be7983 */ /* 0x000ea20000300800 */
[----:B------:R-:W3:Y:S02]  /*1b6bf0*/  LDL.LU R189, [R1+0x78b4] ;  /* 0x0078b40001bd7983 */ /* 0x000ee40000300800 */
[----:B------:R-:W4:Y:S02]  /*1b6c00*/  LDL.LU R188, [R1+0x78bc] ;  /* 0x0078bc0001bc7983 */ /* 0x000f240000300800 */
[----:B------:R-:W3:Y:S01]  /*1b6c10*/  LDL.LU R120, [R1+0x78a0] ;  /* 0x0078a00001787983 */ /* 0x000ee20000300800 */
[----:B------:R1:W-:Y:S01]  /*1b6c20*/  @P3 STG.E [R2.64], R223 ;  /* 0x000000df02003986 */ /* 0x0003e2000c101904 */
[----:B------:R-:W-:Y:S01]  /*1b6c30*/  ISETP.LT.AND P5, PT, R203, c[0x0][0x178], !P1 ;  /* 0x00005e00cb007a0c */ /* 0x000fe20004fa1270 */
[----:B------:R1:W-:Y:S01]  /*1b6c40*/  @P6 STG.E [R12.64], R65 ;  /* 0x000000410c006986 */ /* 0x0003e2000c101904 */
[----:B------:R-:W-:Y:S01]  /*1b6c50*/  ISETP.LT.AND P3, PT, R202, c[0x0][0x178], !P1 ;  /* 0x00005e00ca007a0c */ /* 0x000fe20004f61270 */
[----:B------:R1:W-:Y:S01]  /*1b6c60*/  @P2 STG.E [R14.64], R97 ;  /* 0x000000610e002986 */ /* 0x0003e2000c101904 */
[----:B------:R-:W-:Y:S01]  /*1b6c70*/  ISETP.LT.AND P2, PT, R201, c[0x0][0x178], !P1 ;  /* 0x00005e00c9007a0c */ /* 0x000fe20004f41270 */
[----:B-1----:R-:W-:-:S04]  /*1b6c80*/  IMAD.WIDE R2, R64, 0x4, R8 ;  /* 0x0000000440027825 */ /* 0x002fc800078e0208 */
[----:B------:R-:W-:-:S04]  /*1b6c90*/  IMAD.WIDE R12, R96, 0x4, R6 ;  /* 0x00000004600c7825 */ /* 0x000fc800078e0206 */
[C---:B------:R-:W-:Y:S01]  /*1b6ca0*/  IMAD.WIDE R14, R96.reuse, 0x4, R4 ;  /* 0x00000004600e7825 */ /* 0x040fe200078e0204 */
[----:B------:R1:W-:Y:S03]  /*1b6cb0*/  @P0 STG.E [R2.64], R121 ;  /* 0x0000007902000986 */ /* 0x0003e6000c101904 */
[----:B------:R-:W-:Y:S02]  /*1b6cc0*/  @P5 STG.E [R12.64], R244 ;  /* 0x000000f40c005986 */ /* 0x000fe4000c101904 */
[----:B------:R-:W-:Y:S02]  /*1b6cd0*/  @P3 STG.E [R14.64], R60 ;  /* 0x0000003c0e003986 */ /* 0x000fe4000c101904 */
[----:B-1----:R-:W-:-:S05]  /*1b6ce0*/  IMAD.WIDE R2, R96, 0x4, R10 ;  /* 0x0000000460027825 */ /* 0x002fca00078e020a */
[----:B------:R1:W-:Y:S04]  /*1b6cf0*/  @P2 STG.E [R2.64], R92 ;  /* 0x0000005c02002986 */ /* 0x0003e8000c101904 */
[----:B-1----:R-:W4:Y:S01]  /*1b6d00*/  LDL.LU R92, [R1+0x78c0] ;  /* 0x0078c000015c7983 */ /* 0x002f220000300800 */
[----:B------:R-:W-:Y:S02]  /*1b6d10*/  ISETP.GE.AND P4, PT, R191, c[0x0][0x17c], PT ;  /* 0x00005f00bf007a0c */ /* 0x000fe40003f86270 */
[----:B------:R-:W-:Y:S02]  /*1b6d20*/  ISETP.LT.AND P1, PT, R200, c[0x0][0x178], !P1 ;  /* 0x00005e00c8007a0c */ /* 0x000fe40004f21270 */
[C---:B------:R-:W-:Y:S01]  /*1b6d30*/  IADD3 R64, R96.reuse, c[0x0][0x198], RZ ;  /* 0x0000660060407a10 */ /* 0x040fe20007ffe0ff */
[----:B------:R-:W-:Y:S01]  /*1b6d40*/  IMAD.WIDE R12, R96, 0x4, R8 ;  /* 0x00000004600c7825 */ /* 0x000fe200078e0208 */
[----:B------:R-:W-:-:S02]  /*1b6d50*/  ISETP.LT.AND P6, PT, R203, c[0x0][0x178], !P4 ;  /* 0x00005e00cb007a0c */ /* 0x000fc400067c1270 */
[----:B------:R-:W-:Y:S02]  /*1b6d60*/  ISETP.LT.AND P5, PT, R202, c[0x0][0x178], !P4 ;  /* 0x00005e00ca007a0c */ /* 0x000fe400067a1270 */
[----:B------:R-:W-:Y:S01]  /*1b6d70*/  ISETP.LT.AND P3, PT, R201, c[0x0][0x178], !P4 ;  /* 0x00005e00c9007a0c */ /* 0x000fe20006761270 */
[----:B------:R-:W-:Y:S01]  /*1b6d80*/  IMAD.WIDE R14, R64, 0x4, R6 ;  /* 0x00000004400e7825 */ /* 0x000fe200078e0206 */
[----:B------:R-:W-:-:S03]  /*1b6d90*/  ISETP.LT.AND P4, PT, R200, c[0x0][0x178], !P4 ;  /* 0x00005e00c8007a0c */ /* 0x000fc60006781270 */
[C---:B------:R-:W-:Y:S01]  /*1b6da0*/  IMAD.WIDE R2, R64.reuse, 0x4, R4 ;  /* 0x0000000440027825 */ /* 0x040fe200078e0204 */
[----:B------:R-:W4:Y:S04]  /*1b6db0*/  LDL.LU R65, [R1+0x78c4] ;  /* 0x0078c40001417983 */ /* 0x000f280000300800 */
[----:B------:R1:W-:Y:S01]  /*1b6dc0*/  @P1 STG.E [R12.64], R116 ;  /* 0x000000740c001986 */ /* 0x0003e2000c101904 */
[----:B------:R1:W-:Y:S01]  /*1b6dd0*/  @P6 STG.E [R14.64], R245 ;  /* 0x000000f50e006986 */ /* 0x0003e2000c101904 */
[C---:B------:R-:W-:Y:S02]  /*1b6de0*/  IADD3 R60, R64.reuse, c[0x0][0x198], RZ ;  /* 0x00006600403c7a10 */ /* 0x040fe40007ffe0ff */
[----:B------:R1:W-:Y:S02]  /*1b6df0*/  @P5 STG.E [R2.64], R61 ;  /* 0x0000003d02005986 */ /* 0x0003e4000c101904 */
[----:B-1----:R-:W-:-:S04]  /*1b6e00*/  IMAD.WIDE R12, R64, 0x4, R10 ;  /* 0x00000004400c7825 */ /* 0x002fc800078e020a */
[----:B------:R-:W-:-:S04]  /*1b6e10*/  IMAD.WIDE R14, R60, 0x4, R4 ;  /* 0x000000043c0e7825 */ /* 0x000fc800078e0204 */
[----:B------:R-:W-:Y:S02]  /*1b6e20*/  IMAD.WIDE R2, R64, 0x4, R8 ;  /* 0x0000000440027825 */ /* 0x000fe400078e0208 */
[----:B------:R-:W4:Y:S04]  /*1b6e30*/  LDL.LU R64, [R1+0x78c8] ;  /* 0x0078c80001407983 */ /* 0x000f280000300800 */
[----:B------:R1:W-:Y:S01]  /*1b6e40*/  @P3 STG.E [R12.64], R93 ;  /* 0x0000005d0c003986 */ /* 0x0003e2000c101904 */
[----:B------:R1:W-:Y:S02]  /*1b6e50*/  @P4 STG.E [R2.64], R117 ;  /* 0x0000007502004986 */ /* 0x0003e4000c101904 */
[----:B------:R-:W4:Y:S02]  /*1b6e60*/  LDL.LU R61, [R1+0x78d0] ;  /* 0x0078d000013d7983 */ /* 0x000f240000300800 */
[----:B-1----:R-:W-:-:S04]  /*1b6e70*/  IMAD.WIDE R12, R60, 0x4, R6 ;  /* 0x000000043c0c7825 */ /* 0x002fc800078e0206 */
[----:B------:R-:W-:Y:S01]  /*1b6e80*/  IMAD.WIDE R2, R60, 0x4, R10 ;  /* 0x000000043c027825 */ /* 0x000fe200078e020a */
[----:B--2---:R-:W-:-:S04]  /*1b6e90*/  ISETP.GE.AND P0, PT, R190, c[0x0][0x17c], PT ;  /* 0x00005f00be007a0c */ /* 0x004fc80003f06270 */
[----:B------:R-:W-:Y:S02]  /*1b6ea0*/  ISETP.LT.AND P6, PT, R203, c[0x0][0x178], !P0 ;  /* 0x00005e00cb007a0c */ /* 0x000fe400047c1270 */
[----:B------:R-:W-:Y:S02]  /*1b6eb0*/  ISETP.LT.AND P2, PT, R202, c[0x0][0x178], !P0 ;  /* 0x00005e00ca007a0c */ /* 0x000fe40004741270 */
[----:B------:R-:W-:Y:S02]  /*1b6ec0*/  ISETP.LT.AND P3, PT, R201, c[0x0][0x178], !P0 ;  /* 0x00005e00c9007a0c */ /* 0x000fe40004761270 */
[----:B------:R-:W-:Y:S02]  /*1b6ed0*/  ISETP.LT.AND P5, PT, R200, c[0x0][0x178], !P0 ;  /* 0x00005e00c8007a0c */ /* 0x000fe400047a1270 */
[----:B---3--:R-:W-:Y:S01]  /*1b6ee0*/  ISETP.GE.AND P1, PT, R189, c[0x0][0x17c], PT ;  /* 0x00005f00bd007a0c */ /* 0x008fe20003f26270 */
[----:B----4-:R-:W-:-:S03]  /*1b6ef0*/  ISETP.GE.AND P0, PT, R188, c[0x0][0x17c], PT ;  /* 0x00005f00bc007a0c */ /* 0x010fc60003f06270 */
[----:B------:R-:W-:Y:S01]  /*1b6f00*/  ISETP.LT.AND P4, PT, R201, c[0x0][0x178], !P1 ;  /* 0x00005e00c9007a0c */ /* 0x000fe20004f81270 */
[----:B------:R1:W-:Y:S02]  /*1b6f10*/  @P6 STG.E [R12.64], R236 ;  /* 0x000000ec0c006986 */ /* 0x0003e4000c101904 */
[----:B------:R-:W-:Y:S01]  /*1b6f20*/  @P2 STG.E [R14.64], R56 ;  /* 0x000000380e002986 */ /* 0x000fe2000c101904 */
[----:B------:R-:W-:Y:S02]  /*1b6f30*/  ISETP.LT.AND P2, PT, R203, c[0x0][0x178], !P1 ;  /* 0x00005e00cb007a0c */ /* 0x000fe40004f41270 */
[----:B------:R-:W-:Y:S01]  /*1b6f40*/  ISETP.LT.AND P6, PT, R202, c[0x0][0x178], !P1 ;  /* 0x00005e00ca007a0c */ /* 0x000fe20004fc1270 */
[----:B------:R2:W-:Y:S01]  /*1b6f50*/  @P3 STG.E [R2.64], R88 ;  /* 0x0000005802003986 */ /* 0x0005e2000c101904 */
[----:B------:R-:W-:Y:S01]  /*1b6f60*/  ISETP.LT.AND P1, PT, R200, c[0x0][0x178], !P1 ;  /* 0x00005e00c8007a0c */ /* 0x000fe20004f21270 */
[C---:B-1----:R-:W-:Y:S01]  /*1b6f70*/  IMAD.WIDE R12, R60.reuse, 0x4, R8 ;  /* 0x000000043c0c7825 */ /* 0x042fe200078e0208 */
[----:B------:R-:W-:-:S04]  /*1b6f80*/  IADD3 R60, R60, c[0x0][0x198], RZ ;  /* 0x000066003c3c7a10 */ /* 0x000fc80007ffe0ff */
[----:B------:R1:W-:Y:S01]  /*1b6f90*/  @P5 STG.E [R12.64], R112 ;  /* 0x000000700c005986 */ /* 0x0003e2000c101904 */
[----:B------:R-:W-:Y:S01]  /*1b6fa0*/  ISETP.LT.AND P5, PT, R203, c[0x0][0x178], !P0 ;  /* 0x00005e00cb007a0c */ /* 0x000fe200047a1270 */
[C---:B--2---:R-:W-:Y:S01]  /*1b6fb0*/  IMAD.WIDE R2, R60.reuse, 0x4, R6 ;  /* 0x000000043c027825 */ /* 0x044fe200078e0206 */
[----:B------:R-:W-:-:S03]  /*1b6fc0*/  IADD3 R56, R60, c[0x0][0x198], RZ ;  /* 0x000066003c387a10 */ /* 0x000fc60007ffe0ff */
[C---:B------:R-:W-:Y:S01]  /*1b6fd0*/  IMAD.WIDE R14, R60.reuse, 0x4, R10 ;  /* 0x000000043c0e7825 */ /* 0x040fe200078e020a */
[----:B------:R2:W-:Y:S03]  /*1b6fe0*/  @P2 STG.E [R2.64], R237 ;  /* 0x000000ed02002986 */ /* 0x0005e6000c101904 */
[----:B-1----:R-:W-:Y:S01]  /*1b6ff0*/  IMAD.WIDE R12, R60, 0x4, R4 ;  /* 0x000000043c0c7825 */ /* 0x002fe200078e0204 */
[----:B------:R-:W-:-:S04]  /*1b7000*/  ISETP.LT.AND P2, PT, R202, c[0x0][0x178], !P0 ;  /* 0x00005e00ca007a0c */ /* 0x000fc80004741270 */
[----:B------:R1:W-:Y:S01]  /*1b7010*/  @P6 STG.E [R12.64], R57 ;  /* 0x000000390c006986 */ /* 0x0003e2000c101904 */
[----:B--2---:R-:W-:-:S04]  /*1b7020*/  IMAD.WIDE R2, R60, 0x4, R8 ;  /* 0x000000043c027825 */ /* 0x004fc800078e0208 */
[----:B------:R2:W-:Y:S01]  /*1b7030*/  @P4 STG.E [R14.64], R89 ;  /* 0x000000590e004986 */ /* 0x0005e2000c101904 */
[----:B------:R-:W-:Y:S02]  /*1b7040*/  ISETP.LT.AND P4, PT, R201, c[0x0][0x178], !P0 ;  /* 0x00005e00c9007a0c */ /* 0x000fe40004781270 */
[----:B------:R-:W-:Y:S01]  /*1b7050*/  ISETP.GE.AND P3, PT, R120, c[0x0][0x17c], PT ;  /* 0x00005f0078007a0c */ /* 0x000fe20003f66270 */
[----:B------:R3:W-:Y:S01]  /*1b7060*/  @P1 STG.E [R2.64], R113 ;  /* 0x0000007102001986 */ /* 0x0007e2000c101904 */
[----:B-1----:R-:W-:Y:S01]  /*1b7070*/  IMAD.WIDE R12, R56, 0x4, R6 ;  /* 0x00000004380c7825 */ /* 0x002fe200078e0206 */
[----:B------:R-:W-:-:S03]  /*1b7080*/  ISETP.LT.AND P0, PT, R200, c[0x0][0x178], !P0 ;  /* 0x00005e00c8007a0c */ /* 0x000fc60004701270 */
[C---:B--2---:R-:W-:Y:S01]  /*1b7090*/  IMAD.WIDE R14, R56.reuse, 0x4, R4 ;  /* 0x00000004380e7825 */ /* 0x044fe200078e0204 */
[----:B------:R-:W-:Y:S01]  /*1b70a0*/  ISETP.LT.AND P6, PT, R203, c[0x0][0x178], !P3 ;  /* 0x00005e00cb007a0c */ /* 0x000fe20005fc1270 */
[----:B------:R1:W-:Y:S02]  /*1b70b0*/  @P5 STG.E [R12.64], R32 ;  /* 0x000000200c005986 */ /* 0x0003e4000c101904 */
[----:B---3--:R-:W-:Y:S01]  /*1b70c0*/  IMAD.WIDE R2, R56, 0x4, R10 ;  /* 0x0000000438027825 */ /* 0x008fe200078e020a */
[----:B------:R-:W-:Y:S01]  /*1b70d0*/  ISETP.LT.AND P5, PT, R202, c[0x0][0x178], !P3 ;  /* 0x00005e00ca007a0c */ /* 0x000fe20005fa1270 */
[----:B------:R2:W-:Y:S01]  /*1b70e0*/  @P2 STG.E [R14.64], R52 ;  /* 0x000000340e002986 */ /* 0x0005e2000c101904 */
[C---:B-1----:R-:W-:Y:S01]  /*1b70f0*/  IADD3 R32, R56.reuse, c[0x0][0x198], RZ ;  /* 0x0000660038207a10 */ /* 0x042fe20007ffe0ff */
[----:B------:R-:W-:Y:S02]  /*1b7100*/  IMAD.WIDE R12, R56, 0x4, R8 ;  /* 0x00000004380c7825 */ /* 0x000fe400078e0208 */
[----:B------:R-:W3:Y:S04]  /*1b7110*/  LDL.LU R56, [R1+0x78cc] ;  /* 0x0078cc0001387983 */ /* 0x000ee80000300800 */
[----:B------:R1:W-:Y:S01]  /*1b7120*/  @P4 STG.E [R2.64], R84 ;  /* 0x0000005402004986 */ /* 0x0003e2000c101904 */
[----:B--2---:R-:W-:-:S04]  /*1b7130*/  IMAD.WIDE R14, R32, 0x4, R6 ;  /* 0x00000004200e7825 */ /* 0x004fc800078e0206 */
[----:B------:R2:W-:Y:S01]  /*1b7140*/  @P0 STG.E [R12.64], R108 ;  /* 0x0000006c0c000986 */ /* 0x0005e2000c101904 */
[----:B------:R-:W-:Y:S01]  /*1b7150*/  ISETP.LT.AND P2, PT, R201, c[0x0][0x178], !P3 ;  /* 0x00005e00c9007a0c */ /* 0x000fe20005f41270 */
[----:B------:R-:W-:Y:S01]  /*1b7160*/  @P6 STG.E [R14.64], R33 ;  /* 0x000000210e006986 */ /* 0x000fe2000c101904 */
[----:B-1----:R-:W-:Y:S01]  /*1b7170*/  IMAD.WIDE R2, R32, 0x4, R4 ;  /* 0x0000000420027825 */ /* 0x002fe200078e0204 */
[----:B------:R-:W-:-:S04]  /*1b7180*/  ISETP.GE.AND P1, PT, R92, c[0x0][0x17c], PT ;  /* 0x00005f005c007a0c */ /* 0x000fc80003f26270 */
[----:B------:R1:W-:Y:S01]  /*1b7190*/  @P5 STG.E [R2.64], R53 ;  /* 0x0000003502005986 */ /* 0x0003e2000c101904 */
[----:B------:R-:W-:Y:S02]  /*1b71a0*/  ISETP.LT.AND P3, PT, R200, c[0x0][0x178], !P3 ;  /* 0x00005e00c8007a0c */ /* 0x000fe40005f61270 */
[----:B------:R-:W-:Y:S02]  /*1b71b0*/  ISETP.LT.AND P6, PT, R203, c[0x0][0x178], !P1 ;  /* 0x00005e00cb007a0c */ /* 0x000fe40004fc1270 */
[----:B------:R-:W-:Y:S01]  /*1b71c0*/  ISETP.LT.AND P4, PT, R202, c[0x0][0x178], !P1 ;  /* 0x00005e00ca007a0c */ /* 0x000fe20004f81270 */
[C---:B--2---:R-:W-:Y:S01]  /*1b71d0*/  IMAD.WIDE R12, R32.reuse, 0x4, R10 ;  /* 0x00000004200c7825 */ /* 0x044fe200078e020a */
[----:B-1----:R-:W2:Y:S01]  /*1b71e0*/  LDL.LU R53, [R1+0x78d4] ;  /* 0x0078d40001357983 */ /* 0x002ea20000300800 */
[----:B------:R-:W-:-:S03]  /*1b71f0*/  IADD3 R33, R32, c[0x0][0x198], RZ ;  /* 0x0000660020217a10 */ /* 0x000fc60007ffe0ff */
[----:B------:R1:W-:Y:S01]  /*1b7200*/  @P2 STG.E [R12.64], R85 ;  /* 0x000000550c002986 */ /* 0x0003e2000c101904 */
[----:B------:R-:W-:-:S04]  /*1b7210*/  IMAD.WIDE R2, R32, 0x4, R8 ;  /* 0x0000000420027825 */ /* 0x000fc800078e0208 */
[----:B------:R-:W4:Y:S02]  /*1b7220*/  LDL.LU R52, [R1+0x78dc] ;  /* 0x0078dc0001347983 */ /* 0x000f240000300800 */
[C---:B------:R-:W-:Y:S01]  /*1b7230*/  IMAD.WIDE R14, R33.reuse, 0x4, R4 ;  /* 0x00000004210e7825 */ /* 0x040fe200078e0204 */
[----:B------:R-:W-:Y:S03]  /*1b7240*/  @P3 STG.E [R2.64], R109 ;  /* 0x0000006d02003986 */ /* 0x000fe6000c101904 */
[----:B-1----:R-:W-:-:S05]  /*1b7250*/  IMAD.WIDE R12, R33, 0x4, R6 ;  /* 0x00000004210c7825 */ /* 0x002fca00078e0206 */
[----:B------:R-:W-:Y:S01]  /*1b7260*/  @P6 STG.E [R12.64], R248 ;  /* 0x000000f80c006986 */ /* 0x000fe2000c101904 */
[----:B------:R1:W-:Y:S03]  /*1b7270*/  @P4 STG.E [R14.64], R48 ;  /* 0x000000300e004986 */ /* 0x0003e6000c101904 */
[----:B-1----:R-:W4:Y:S01]  /*1b7280*/  LDL.LU R48, [R1+0x78e0] ;  /* 0x0078e00001307983 */ /* 0x002f220000300800 */
[----:B------:R-:W-:Y:S02]  /*1b7290*/  ISETP.LT.AND P2, PT, R201, c[0x0][0x178], !P1 ;  /* 0x00005e00c9007a0c */ /* 0x000fe40004f41270 */
[----:B------:R-:W-:Y:S02]  /*1b72a0*/  ISETP.GE.AND P0, PT, R65, c[0x0][0x17c], PT ;  /* 0x00005f0041007a0c */ /* 0x000fe40003f06270 */
[----:B------:R-:W-:Y:S01]  /*1b72b0*/  ISETP.LT.AND P5, PT, R200, c[0x0][0x178], !P1 ;  /* 0x00005e00c8007a0c */ /* 0x000fe20004fa1270 */
[----:B------:R-:W-:Y:S01]  /*1b72c0*/  IMAD.WIDE R2, R33, 0x4, R10 ;  /* 0x0000000421027825 */ /* 0x000fe200078e020a */
[----:B------:R-:W-:-:S03]  /*1b72d0*/  ISETP.LT.AND P4, PT, R203, c[0x0][0x178], !P0 ;  /* 0x00005e00cb007a0c */ /* 0x000fc60004781270 */
[C---:B------:R-:W-:Y:S01]  /*1b72e0*/  IMAD.WIDE R12, R33.reuse, 0x4, R8 ;  /* 0x00000004210c7825 */ /* 0x040fe200078e0208 */
[----:B------:R-:W-:Y:S02]  /*1b72f0*/  ISETP.LT.AND P6, PT, R202, c[0x0][0x178], !P0 ;  /* 0x00005e00ca007a0c */ /* 0x000fe400047c1270 */
[----:B------:R-:W-:Y:S02]  /*1b7300*/  IADD3 R33, R33, c[0x0][0x198], RZ ;  /* 0x0000660021217a10 */ /* 0x000fe40007ffe0ff */
[----:B------:R-:W-:Y:S02]  /*1b7310*/  ISETP.LT.AND P3, PT, R201, c[0x0][0x178], !P0 ;  /* 0x00005e00c9007a0c */ /* 0x000fe40004761270 */
[----:B------:R-:W-:Y:S01]  /*1b7320*/  ISETP.GE.AND P1, PT, R64, c[0x0][0x17c], PT ;  /* 0x00005f0040007a0c */ /* 0x000fe20003f26270 */
[----:B------:R1:W-:Y:S01]  /*1b7330*/  @P2 STG.E [R2.64], R80 ;  /* 0x0000005002002986 */ /* 0x0003e2000c101904 */
[----:B------:R1:W-:Y:S01]  /*1b7340*/  @P5 STG.E [R12.64], R104 ;  /* 0x000000680c005986 */ /* 0x0003e2000c101904 */
[----:B------:R-:W-:Y:S01]  /*1b7350*/  ISETP.LT.AND P0, PT, R200, c[0x0][0x178], !P0 ;  /* 0x00005e00c8007a0c */ /* 0x000fe20004701270 */
[----:B------:R-:W-:Y:S01]  /*1b7360*/  IMAD.WIDE R14, R33, 0x4, R10 ;  /* 0x00000004210e7825 */ /* 0x000fe200078e020a */
[----:B------:R-:W-:-:S03]  /*1b7370*/  ISETP.LT.AND P5, PT, R203, c[0x0][0x178], !P1 ;  /* 0x00005e00cb007a0c */ /* 0x000fc60004fa1270 */
[----:B-1----:R-:W-:-:S04]  /*1b7380*/  IMAD.WIDE R2, R33, 0x4, R6 ;  /* 0x0000000421027825 */ /* 0x002fc800078e0206 */
[----:B------:R-:W-:Y:S01]  /*1b7390*/  IMAD.WIDE R12, R33, 0x4, R4 ;  /* 0x00000004210c7825 */ /* 0x000fe200078e0204 */
[----:B------:R-:W-:Y:S01]  /*1b73a0*/  ISETP.GE.AND P2, PT, R61, c[0x0][0x17c], PT ;  /* 0x00005f003d007a0c */ /* 0x000fe20003f46270 */
[----:B------:R1:W-:Y:S01]  /*1b73b0*/  @P4 STG.E [R2.64], R249 ;  /* 0x000000f902004986 */ /* 0x0003e2000c101904 */
[----:B------:R-:W-:Y:S02]  /*1b73c0*/  ISETP.LT.AND P4, PT, R202, c[0x0][0x178], !P1 ;  /* 0x00005e00ca007a0c */ /* 0x000fe40004f81270 */
[----:B------:R-:W-:Y:S01]  /*1b73d0*/  IADD3 R32, R33, c[0x0][0x198], RZ ;  /* 0x0000660021207a10 */ /* 0x000fe20007ffe0ff */
[----:B------:R1:W-:Y:S01]  /*1b73e0*/  @P6 STG.E [R12.64], R49 ;  /* 0x000000310c006986 */ /* 0x0003e2000c101904 */
[----:B------:R1:W-:Y:S01]  /*1b73f0*/  @P3 STG.E [R14.64], R81 ;  /* 0x000000510e003986 */ /* 0x0003e2000c101904 */
[----:B------:R-:W-:Y:S01]  /*1b7400*/  ISETP.LT.AND P3, PT, R201, c[0x0][0x178], !P1 ;  /* 0x00005e00c9007a0c */ /* 0x000fe20004f61270 */
[----:B------:R-:W-:Y:S01]  /*1b7410*/  ISETP.LT.AND P1, PT, R200, c[0x0][0x178], !P1 ;  /* 0x00005e00c8007a0c */ /* 0x000fe20004f21270 */
[----:B------:R-:W-:Y:S01]  /*1b7420*/  ISETP.LT.AND P6, PT, R203, c[0x0][0x178], !P2 ;  /* 0x00005e00cb007a0c */ /* 0x000fe200057c1270 */
[----:B-1----:R-:W-:-:S04]  /*1b7430*/  IMAD.WIDE R2, R33, 0x4, R8 ;  /* 0x0000000421027825 */ /* 0x002fc800078e0208 */
[----:B------:R-:W-:-:S04]  /*1b7440*/  IMAD.WIDE R12, R32, 0x4, R6 ;  /* 0x00000004200c7825 */ /* 0x000fc800078e0206 */
[C---:B------:R-:W-:Y:S01]  /*1b7450*/  IMAD.WIDE R14, R32.reuse, 0x4, R4 ;  /* 0x00000004200e7825 */ /* 0x040fe200078e0204 */
[----:B------:R-:W-:Y:S01]  /*1b7460*/  IADD3 R33, R32, c[0x0][0x198], RZ ;  /* 0x0000660020217a10 */ /* 0x000fe20007ffe0ff */
[----:B------:R1:W-:Y:S02]  /*1b7470*/  @P0 STG.E [R2.64], R105 ;  /* 0x0000006902000986 */ /* 0x0003e4000c101904 */
[----:B------:R1:W-:Y:S02]  /*1b7480*/  @P5 STG.E [R12.64], R240 ;  /* 0x000000f00c005986 */ /* 0x0003e4000c101904 */
[----:B------:R1:W-:Y:S01]  /*1b7490*/  @P4 STG.E [R14.64], R44 ;  /* 0x0000002c0e004986 */ /* 0x0003e2000c101904 */
[----:B------:R-:W-:Y:S02]  /*1b74a0*/  ISETP.LT.AND P5, PT, R202, c[0x0][0x178], !P2 ;  /* 0x00005e00ca007a0c */ /* 0x000fe400057a1270 */
[----:B------:R-:W-:Y:S01]  /*1b74b0*/  ISETP.LT.AND P4, PT, R201, c[0x0][0x178], !P2 ;  /* 0x00005e00c9007a0c */ /* 0x000fe20005781270 */
[----:B------:R-:W-:-:S02]  /*1b74c0*/  ISETP.LT.AND P2, PT, R200, c[0x0][0x178], !P2 ;  /* 0x00005e00c8007a0c */ /* 0x000fc40005741270 */
[----:B-1----:R-:W-:-:S04]  /*1b74d0*/  IMAD.WIDE R2, R32, 0x4, R10 ;  /* 0x0000000420027825 */ /* 0x002fc800078e020a */
[----:B------:R-:W-:-:S04]  /*1b74e0*/  IMAD.WIDE R12, R32, 0x4, R8 ;  /* 0x00000004200c7825 */ /* 0x000fc800078e0208 */
[C---:B------:R-:W-:Y:S01]  /*1b74f0*/  IMAD.WIDE R14, R33.reuse, 0x4, R6 ;  /* 0x00000004210e7825 */ /* 0x040fe200078e0206 */
[----:B------:R-:W4:Y:S04]  /*1b7500*/  LDL.LU R44, [R1+0x78f4] ;  /* 0x0078f400012c7983 */ /* 0x000f280000300800 */
[----:B------:R1:W-:Y:S01]  /*1b7510*/  @P3 STG.E [R2.64], R76 ;  /* 0x0000004c02003986 */ /* 0x0003e2000c101904 */
[----:B------:R1:W-:Y:S02]  /*1b7520*/  @P1 STG.E [R12.64], R100 ;  /* 0x000000640c001986 */ /* 0x0003e4000c101904 */
[----:B------:R1:W-:Y:S01]  /*1b7530*/  @P6 STG.E [R14.64], R241 ;  /* 0x000000f10e006986 */ /* 0x0003e2000c101904 */
[C---:B------:R-:W-:Y:S01]  /*1b7540*/  IADD3 R32, R33.reuse, c[0x0][0x198], RZ ;  /* 0x0000660021207a10 */ /* 0x040fe20007ffe0ff */
[----:B-1----:R-:W-:-:S04]  /*1b7550*/  IMAD.WIDE R2, R33, 0x4, R4 ;  /* 0x0000000421027825 */ /* 0x002fc800078e0204 */
[----:B------:R-:W-:-:S04]  /*1b7560*/  IMAD.WIDE R12, R33, 0x4, R10 ;  /* 0x00000004210c7825 */ /* 0x000fc800078e020a */
[----:B------:R-:W-:Y:S01]  /*1b7570*/  IMAD.WIDE R14, R32, 0x4, R4 ;  /* 0x00000004200e7825 */ /* 0x000fe200078e0204 */
[----:B------:R1:W-:Y:S03]  /*1b7580*/  @P5 STG.E [R2.64], R45 ;  /* 0x0000002d02005986 */ /* 0x0003e6000c101904 */
[----:B------:R1:W-:Y:S02]  /*1b7590*/  @P4 STG.E [R12.64], R77 ;  /* 0x0000004d0c004986 */ /* 0x0003e4000c101904 */
[----:B-1----:R-:W-:-:S04]  /*1b75a0*/  IMAD.WIDE R2, R33, 0x4, R8 ;  /* 0x0000000421027825 */ /* 0x002fc800078e0208 */
[C---:B------:R-:W-:Y:S01]  /*1b75b0*/  IMAD.WIDE R12, R32.reuse, 0x4, R6 ;  /* 0x00000004200c7825 */ /* 0x040fe200078e0206 */
[C---:B------:R-:W-:Y:S01]  /*1b75c0*/  IADD3 R33, R32.reuse, c[0x0][0x198], RZ ;  /* 0x0000660020217a10 */ /* 0x040fe20007ffe0ff */
[----:B------:R1:W-:Y:S02]  /*1b75d0*/  @P2 STG.E [R2.64], R101 ;  /* 0x0000006502002986 */ /* 0x0003e4000c101904 */
[----:B-1----:R-:W-:Y:S01]  /*1b75e0*/  IMAD.WIDE R2, R32, 0x4, R10 ;  /* 0x0000000420027825 */ /* 0x002fe200078e020a */
[----:B------:R-:W-:Y:S02]  /*1b75f0*/  IADD3 R45, R33, c[0x0][0x198], RZ ;  /* 0x00006600212d7a10 */ /* 0x000fe40007ffe0ff */
[----:B---3--:R-:W-:-:S04]  /*1b7600*/  ISETP.GE.AND P0, PT, R56, c[0x0][0x17c], PT ;  /* 0x00005f0038007a0c */ /* 0x008fc80003f06270 */
[----:B------:R-:W-:Y:S02]  /*1b7610*/  ISETP.LT.AND P6, PT, R203, c[0x0][0x178], !P0 ;  /* 0x00005e00cb007a0c */ /* 0x000fe400047c1270 */
[----:B------:R-:W-:Y:S02]  /*1b7620*/  ISETP.LT.AND P3, PT, R202, c[0x0][0x178], !P0 ;  /* 0x00005e00ca007a0c */ /* 0x000fe40004761270 */
[----:B------:R-:W-:Y:S02]  /*1b7630*/  ISETP.LT.AND P4, PT, R201, c[0x0][0x178], !P0 ;  /* 0x00005e00c9007a0c */ /* 0x000fe40004781270 */
[----:B------:R-:W-:-:S07]  /*1b7640*/  ISETP.LT.AND P5, PT, R200, c[0x0][0x178], !P0 ;  /* 0x00005e00c8007a0c */ /* 0x000fce00047a1270 */
[----:B------:R1:W-:Y:S02]  /*1b7650*/  @P6 STG.E [R12.64], R28 ;  /* 0x0000001c0c006986 */ /* 0x0003e4000c101904 */
[----:B------:R-:W-:Y:S02]  /*1b7660*/  @P3 STG.E [R14.64], R40 ;  /* 0x000000280e003986 */ /* 0x000fe4000c101904 */
[----:B------:R3:W-:Y:S01]  /*1b7670*/  @P4 STG.E [R2.64], R72 ;  /* 0x0000004802004986 */ /* 0x0007e2000c101904 */
[----:B--2---:R-:W-:Y:S01]  /*1b7680*/  ISETP.GE.AND P1, PT, R53, c[0x0][0x17c], PT ;  /* 0x00005f0035007a0c */ /* 0x004fe20003f26270 */
[----:B-1----:R-:W-:Y:S02]  /*1b7690*/  IMAD.WIDE R12, R32, 0x4, R8 ;  /* 0x00000004200c7825 */ /* 0x002fe400078e0208 */
[----:B------:R-:W2:Y:S01]  /*1b76a0*/  LDL.LU R32, [R1+0x78e4] ;  /* 0x0078e40001207983 */ /* 0x000ea20000300800 */
[----:B------:R-:W-:Y:S01]  /*1b76b0*/  ISETP.LT.AND P3, PT, R203, c[0x0][0x178], !P1 ;  /* 0x00005e00cb007a0c */ /* 0x000fe20004f61270 */
[----:B------:R-:W2:Y:S02]  /*1b76c0*/  LDL.LU R28, [R1+0x78e8] ;  /* 0x0078e800011c7983 */ /* 0x000ea40000300800 */
[----:B------:R-:W2:Y:S01]  /*1b76d0*/  LDL.LU R222, [R1+0x8] ;  /* 0x0000080001de7983 */ /* 0x000ea20000300800 */
[----:B------:R-:W-:-:S02]  /*1b76e0*/  ISETP.LT.AND P6, PT, R202, c[0x0][0x178], !P1 ;  /* 0x00005e00ca007a0c */ /* 0x000fc40004fc1270 */
[----:B------:R-:W-:Y:S01]  /*1b76f0*/  ISETP.LT.AND P2, PT, R201, c[0x0][0x178], !P1 ;  /* 0x00005e00c9007a0c */ /* 0x000fe20004f41270 */
[C---:B---3--:R-:W-:Y:S01]  /*1b7700*/  IMAD.WIDE R2, R33.reuse, 0x4, R6 ;  /* 0x0000000421027825 */ /* 0x048fe200078e0206 */
[----:B----4-:R-:W-:Y:S01]  /*1b7710*/  ISETP.GE.AND P0, PT, R52, c[0x0][0x17c], PT ;  /* 0x00005f0034007a0c */ /* 0x010fe20003f06270 */
[----:B------:R1:W-:Y:S01]  /*1b7720*/  @P5 STG.E [R12.64], R20 ;  /* 0x000000140c005986 */ /* 0x0003e2000c101904 */
[----:B------:R-:W-:Y:S01]  /*1b7730*/  ISETP.LT.AND P1, PT, R200, c[0x0][0x178], !P1 ;  /* 0x00005e00c8007a0c */ /* 0x000fe20004f21270 */
[----:B------:R-:W-:Y:S01]  /*1b7740*/  IMAD.WIDE R14, R33, 0x4, R10 ;  /* 0x00000004210e7825 */ /* 0x000fe200078e020a */
[----:B------:R-:W-:Y:S01]  /*1b7750*/  ISETP.LT.AND P5, PT, R203, c[0x0][0x178], !P0 ;  /* 0x00005e00cb007a0c */ /* 0x000fe200047a1270 */
[----:B------:R3:W-:Y:S01]  /*1b7760*/  @P3 STG.E [R2.64], R29 ;  /* 0x0000001d02003986 */ /* 0x0007e2000c101904 */
[----:B------:R-:W-:Y:S01]  /*1b7770*/  ISETP.LT.AND P3, PT, R202, c[0x0][0x178], !P0 ;  /* 0x00005e00ca007a0c */ /* 0x000fe20004761270 */
[----:B-1----:R-:W-:Y:S02]  /*1b7780*/  IMAD.WIDE R12, R33, 0x4, R4 ;  /* 0x00000004210c7825 */ /* 0x002fe400078e0204 */
[----:B------:R-:W4:Y:S02]  /*1b7790*/  LDL.LU R20, [R1+0x78f0] ;  /* 0x0078f00001147983 */ /* 0x000f240000300800 */
[----:B------:R-:W4:Y:S02]  /*1b77a0*/  LDL.LU R223, [R1+0xc] ;  /* 0x00000c0001df7983 */ /* 0x000f240000300800 */
[----:B------:R1:W-:Y:S01]  /*1b77b0*/  @P6 STG.E [R12.64], R41 ;  /* 0x000000290c006986 */ /* 0x0003e2000c101904 */
[----:B------:R1:W-:Y:S01]  /*1b77c0*/  @P2 STG.E [R14.64], R73 ;  /* 0x000000490e002986 */ /* 0x0003e2000c101904 */
[----:B------:R-:W-:-:S02]  /*1b77d0*/  ISETP.LT.AND P2, PT, R201, c[0x0][0x178], !P0 ;  /* 0x00005e00c9007a0c */ /* 0x000fc40004741270 */
[----:B------:R-:W-:Y:S01]  /*1b77e0*/  ISETP.GE.AND P4, PT, R48, c[0x0][0x17c], PT ;  /* 0x00005f0030007a0c */ /* 0x000fe20003f86270 */
[----:B------:R-:W-:Y:S02]  /*1b77f0*/  ISETP.LT.AND P0, PT, R200, c[0x0][0x178], !P0 ;  /* 0x00005e00c8007a0c */ /* 0x000fe40004701270 */
[----:B---3--:R-:W-:Y:S01]  /*1b7800*/  IMAD.WIDE R2, R33, 0x4, R8 ;  /* 0x0000000421027825 */ /* 0x008fe200078e0208 */
[----:B------:R-:W-:Y:S02]  /*1b7810*/  ISETP.LT.AND P6, PT, R203, c[0x0][0x178], !P4 ;  /* 0x00005e00cb007a0c */ /* 0x000fe400067c1270 */
[C---:B------:R-:W-:Y:S01]  /*1b7820*/  IADD3 R29, R45.reuse, c[0x0][0x198], RZ ;  /* 0x000066002d1d7a10 */ /* 0x040fe20007ffe0ff */
[----:B-1----:R-:W-:-:S04]  /*1b7830*/  IMAD.WIDE R12, R45, 0x4, R6 ;  /* 0x000000042d0c7825 */ /* 0x002fc800078e0206 */
[C---:B------:R-:W-:Y:S01]  /*1b7840*/  IMAD.WIDE R14, R45.reuse, 0x4, R4 ;  /* 0x000000042d0e7825 */ /* 0x040fe200078e0204 */
[----:B------:R1:W-:Y:S03]  /*1b7850*/  @P1 STG.E [R2.64], R21 ;  /* 0x0000001502001986 */ /* 0x0003e6000c101904 */
[----:B------:R3:W-:Y:S01]  /*1b7860*/  @P5 STG.E [R12.64], R24 ;  /* 0x000000180c005986 */ /* 0x0007e2000c101904 */
[----:B------:R3:W-:Y:S01]  /*1b7870*/  @P3 STG.E [R14.64], R36 ;  /* 0x000000240e003986 */ /* 0x0007e2000c101904 */
[----:B-1----:R-:W-:-:S04]  /*1b7880*/  IMAD.WIDE R2, R45, 0x4, R10 ;  /* 0x000000042d027825 */ /* 0x002fc800078e020a */
[----:B---3--:R-:W-:-:S04]  /*1b7890*/  IMAD.WIDE R12, R45, 0x4, R8 ;  /* 0x000000042d0c7825 */ /* 0x008fc800078e0208 */
[----:B------:R-:W-:Y:S01]  /*1b78a0*/  IMAD.WIDE R14, R29, 0x4, R6 ;  /* 0x000000041d0e7825 */ /* 0x000fe200078e0206 */
[----:B------:R-:W-:Y:S03]  /*1b78b0*/  @P2 STG.E [R2.64], R68 ;  /* 0x0000004402002986 */ /* 0x000fe6000c101904 */
[----:B------:R-:W-:Y:S01]  /*1b78c0*/  @P0 STG.E [R12.64], R16 ;  /* 0x000000100c000986 */ /* 0x000fe2000c101904 */
[----:B------:R1:W-:Y:S04]  /*1b78d0*/  @P6 STG.E [R14.64], R25 ;  /* 0x000000190e006986 */ /* 0x0003e8000c101904 */
[----:B-1----:R-:W3:Y:S01]  /*1b78e0*/  LDL.LU R25, [R1+0x7908] ;  /* 0x0079080001197983 */ /* 0x002ee20000300800 */
[----:B------:R-:W3:Y:S01]  /*1b78f0*/  LDL.LU R24, [R1+0x790c] ;  /* 0x00790c0001187983 */ /* 0x000ee20000300800 */
[----:B------:R-:W-:-:S02]  /*1b7900*/  ISETP.LT.AND P5, PT, R202, c[0x0][0x178], !P4 ;  /* 0x00005e00ca007a0c */ /* 0x000fc400067a1270 */
[----:B------:R-:W-:Y:S01]  /*1b7910*/  ISETP.LT.AND P3, PT, R201, c[0x0][0x178], !P4 ;  /* 0x00005e00c9007a0c */ /* 0x000fe20006761270 */
[----:B------:R-:W-:Y:S02]  /*1b7920*/  ISETP.LT.AND P4, PT, R200, c[0x0][0x178], !P4 ;  /* 0x00005e00c8007a0c */ /* 0x000fe40006781270 */
[----:B------:R-:W-:-:S04]  /*1b7930*/  IMAD.WIDE R2, R29, 0x4, R4 ;  /* 0x000000041d027825 */ /* 0x000fc800078e0204 */
[C---:B------:R-:W-:Y:S01]  /*1b7940*/  IMAD.WIDE R12, R29.reuse, 0x4, R10 ;  /* 0x000000041d0c7825 */ /* 0x040fe200078e020a */
[----:B------:R-:W-:Y:S02]  /*1b7950*/  IADD3 R21, R29, c[0x0][0x198], RZ ;  /* 0x000066001d157a10 */ /* 0x000fe40007ffe0ff */
[----:B------:R-:W-:-:S04]  /*1b7960*/  ISETP.GE.AND P1, PT, R44, c[0x0][0x17c], PT ;  /* 0x00005f002c007a0c */ /* 0x000fc80003f26270 */
[----:B------:R-:W-:Y:S02]  /*1b7970*/  ISETP.LT.AND P6, PT, R203, c[0x0][0x178], !P1 ;  /* 0x00005e00cb007a0c */ /* 0x000fe40004fc1270 */
[----:B------:R-:W-:Y:S01]  /*1b7980*/  ISETP.LT.AND P2, PT, R202, c[0x0][0x178], !P1 ;  /* 0x00005e00ca007a0c */ /* 0x000fe20004f41270 */
[----:B------:R1:W-:Y:S01]  /*1b7990*/  @P5 STG.E [R2.64], R37 ;  /* 0x0000002502005986 */ /* 0x0003e2000c101904 */
[----:B------:R1:W-:Y:S01]  /*1b79a0*/  @P3 STG.E [R12.64], R69 ;  /* 0x000000450c003986 */ /* 0x0003e2000c101904 */
[----:B------:R-:W-:Y:S01]  /*1b79b0*/  ISETP.LT.AND P3, PT, R201, c[0x0][0x178], !P1 ;  /* 0x00005e00c9007a0c */ /* 0x000fe20004f61270 */
[----:B------:R-:W-:Y:S01]  /*1b79c0*/  IMAD.WIDE R14, R21, 0x4, R4 ;  /* 0x00000004150e7825 */ /* 0x000fe200078e0204 */
[----:B------:R-:W-:-:S03]  /*1b79d0*/  ISETP.LT.AND P5, PT, R200, c[0x0][0x178], !P1 ;  /* 0x00005e00c8007a0c */ /* 0x000fc60004fa1270 */
[----:B-1----:R-:W-:-:S04]  /*1b79e0*/  IMAD.WIDE R2, R29, 0x4, R8 ;  /* 0x000000041d027825 */ /* 0x002fc800078e0208 */
[C---:B------:R-:W-:Y:S01]  /*1b79f0*/  IMAD.WIDE R12, R21.reuse, 0x4, R6 ;  /* 0x00000004150c7825 */ /* 0x040fe200078e0206 */
[----:B------:R1:W-:Y:S03]  /*1b7a00*/  @P4 STG.E [R2.64], R17 ;  /* 0x0000001102004986 */ /* 0x0003e6000c101904 */
[----:B-1----:R-:W-:Y:S01]  /*1b7a10*/  IMAD.WIDE R2, R21, 0x4, R10 ;  /* 0x0000000415027825 */ /* 0x002fe200078e020a */
[----:B--2---:R-:W-:Y:S01]  /*1b7a20*/  ISETP.GE.AND P0, PT, R32, c[0x0][0x17c], PT ;  /* 0x00005f0020007a0c */ /* 0x004fe20003f06270 */
[----:B------:R1:W-:Y:S02]  /*1b7a30*/  @P6 STG.E [R12.64], R222 ;  /* 0x000000de0c006986 */ /* 0x0003e4000c101904 */
[----:B------:R-:W-:Y:S01]  /*1b7a40*/  @P2 STG.E [R14.64], R66 ;  /* 0x000000420e002986 */ /* 0x000fe2000c101904 */
[----:B------:R-:W-:Y:S02]  /*1b7a50*/  ISETP.LT.AND P2, PT, R203, c[0x0][0x178], !P0 ;  /* 0x00005e00cb007a0c */ /* 0x000fe40004741270 */
[----:B------:R-:W-:-:S02]  /*1b7a60*/  ISETP.LT.AND P6, PT, R202, c[0x0][0x178], !P0 ;  /* 0x00005e00ca007a0c */ /* 0x000fc400047c1270 */
[----:B------:R-:W-:Y:S02]  /*1b7a70*/  ISETP.LT.AND P4, PT, R201, c[0x0][0x178], !P0 ;  /* 0x00005e00c9007a0c */ /* 0x000fe40004781270 */
[----:B------:R-:W-:Y:S01]  /*1b7a80*/  ISETP.GE.AND P1, PT, R28, c[0x0][0x17c], PT ;  /* 0x00005f001c007a0c */ /* 0x000fe20003f26270 */
[----:B------:R2:W-:Y:S01]  /*1b7a90*/  @P3 STG.E [R2.64], R98 ;  /* 0x0000006202003986 */ /* 0x0005e2000c101904 */
[C---:B-1----:R-:W-:Y:S01]  /*1b7aa0*/  IMAD.WIDE R12, R21.reuse, 0x4, R8 ;  /* 0x00000004150c7825 */ /* 0x042fe200078e0208 */
[----:B------:R-:W-:Y:S02]  /*1b7ab0*/  IADD3 R21, R21, c[0x0][0x198], RZ ;  /* 0x0000660015157a10 */ /* 0x000fe40007ffe0ff */
[----:B------:R-:W-:Y:S02]  /*1b7ac0*/  ISETP.LT.AND P0, PT, R200, c[0x0][0x178], !P0 ;  /* 0x00005e00c8007a0c */ /* 0x000fe40004701270 */
[----:B------:R1:W-:Y:S01]  /*1b7ad0*/  @P5 STG.E [R12.64], R122 ;  /* 0x0000007a0c005986 */ /* 0x0003e2000c101904 */
[----:B--2---:R-:W-:-:S04]  /*1b7ae0*/  IMAD.WIDE R2, R21, 0x4, R6 ;  /* 0x0000000415027825 */ /* 0x004fc800078e0206 */
[----:B------:R-:W-:Y:S01]  /*1b7af0*/  IMAD.WIDE R14, R21, 0x4, R10 ;  /* 0x00000004150e7825 */ /* 0x000fe200078e020a */
[----:B------:R-:W-:Y:S02]  /*1b7b00*/  ISETP.LT.AND P5, PT, R203, c[0x0][0x178], !P1 ;  /* 0x00005e00cb007a0c */ /* 0x000fe40004fa1270 */
[C---:B------:R-:W-:Y:S01]  /*1b7b10*/  IADD3 R17, R21.reuse, c[0x0][0x198], RZ ;  /* 0x0000660015117a10 */ /* 0x040fe20007ffe0ff */
[----:B----4-:R2:W-:Y:S01]  /*1b7b20*/  @P2 STG.E [R2.64], R223 ;  /* 0x000000df02002986 */ /* 0x0105e2000c101904 */
[----:B-1----:R-:W-:Y:S01]  /*1b7b30*/  IMAD.WIDE R12, R21, 0x4, R4 ;  /* 0x00000004150c7825 */ /* 0x002fe200078e0204 */
[----:B------:R-:W-:-:S04]  /*1b7b40*/  ISETP.LT.AND P2, PT, R202, c[0x0][0x178], !P1 ;  /* 0x00005e00ca007a0c */ /* 0x000fc80004f41270 */
[----:B------:R1:W-:Y:S01]  /*1b7b50*/  @P6 STG.E [R12.64], R67 ;  /* 0x000000430c006986 */ /* 0x0003e2000c101904 */
[----:B------:R4:W-:Y:S01]  /*1b7b60*/  @P4 STG.E [R14.64], R99 ;  /* 0x000000630e004986 */ /* 0x0009e2000c101904 */
[----:B------:R-:W-:Y:S01]  /*1b7b70*/  ISETP.LT.AND P4, PT, R201, c[0x0][0x178], !P1 ;  /* 0x00005e00c9007a0c */ /* 0x000fe20004f81270 */
[----:B------:R-:W-:Y:S02]  /*1b7b80*/  ISETP.LT.AND P1, PT, R200, c[0x0][0x178], !P1 ;  /* 0x00005e00c8007a0c */ /* 0x000fe40004f21270 */
[----:B--2---:R-:W-:Y:S01]  /*1b7b90*/  IMAD.WIDE R2, R21, 0x4, R8 ;  /* 0x0000000415027825 */ /* 0x004fe200078e0208 */
[----:B------:R-:W-:Y:S02]  /*1b7ba0*/  ISETP.GE.AND P3, PT, R20, c[0x0][0x17c], PT ;  /* 0x00005f0014007a0c */ /* 0x000fe40003f66270 */
[----:B------:R-:W2:Y:S04]  /*1b7bb0*/  LDL.LU R20, [R1+0x7900] ;  /* 0x0079000001147983 */ /* 0x000ea80000300800 */
[----:B------:R4:W-:Y:S01]  /*1b7bc0*/  @P0 STG.E [R2.64], R123 ;  /* 0x0000007b02000986 */ /* 0x0009e2000c101904 */
[----:B------:R-:W2:Y:S02]  /*1b7bd0*/  LDL.LU R16, [R1+0x78fc] ;  /* 0x0078fc0001107983 */ /* 0x000ea40000300800 */
[----:B-1----:R-:W-:-:S04]  /*1b7be0*/  IMAD.WIDE R12, R17, 0x4, R6 ;  /* 0x00000004110c7825 */ /* 0x002fc800078e0206 */
[C---:B----4-:R-:W-:Y:S01]  /*1b7bf0*/  IMAD.WIDE R14, R17.reuse, 0x4, R4 ;  /* 0x00000004110e7825 */ /* 0x050fe200078e0204 */
[----:B------:R1:W-:Y:S03]  /*1b7c00*/  @P5 STG.E [R12.64], R246 ;  /* 0x000000f60c005986 */ /* 0x0003e6000c101904 */
[C---:B------:R-:W-:Y:S01]  /*1b7c10*/  IMAD.WIDE R2, R17.reuse, 0x4, R10 ;  /* 0x0000000411027825 */ /* 0x040fe200078e020a */
[----:B------:R4:W-:Y:S04]  /*1b7c20*/  @P2 STG.E [R14.64], R62 ;  /* 0x0000003e0e002986 */ /* 0x0009e8000c101904 */
[----:B------:R4:W-:Y:S01]  /*1b7c30*/  @P4 STG.E [R2.64], R94 ;  /* 0x0000005e02004986 */ /* 0x0009e2000c101904 */
[----:B-1----:R-:W-:-:S05]  /*1b7c40*/  IMAD.WIDE R12, R17, 0x4, R8 ;  /* 0x00000004110c7825 */ /* 0x002fca00078e0208 */
[----:B------:R1:W-:Y:S01]  /*1b7c50*/  @P1 STG.E [R12.64], R118 ;  /* 0x000000760c001986 */ /* 0x0003e2000c101904 */
[----:B---3--:R-:W-:-:S03]  /*1b7c60*/  ISETP.GE.AND P1, PT, R24, c[0x0][0x17c], PT ;  /* 0x00005f0018007a0c */ /* 0x008fc60003f26270 */
[----:B------:R-:W3:Y:S01]  /*1b7c70*/  LDL.LU R24, [R1+0x7904] ;  /* 0x0079040001187983 */ /* 0x000ee20000300800 */
[----:B------:R-:W3:Y:S03]  /*1b7c80*/  LDL.LU R36, [R1+0x78f8] ;  /* 0x0078f80001247983 */ /* 0x000ee60000300800 */
[----:B------:R-:W3:Y:S01]  /*1b7c90*/  LDL.LU R28, [R1+0x78ec] ;  /* 0x0078ec00011c7983 */ /* 0x000ee20000300800 */
[----:B------:R-:W3:Y:S01]  /*1b7ca0*/  LDL.LU R32, [R1+0x78d8] ;  /* 0x0078d80001207983 */ /* 0x000ee20000300800 */
[----:B------:R-:W-:Y:S02]  /*1b7cb0*/  ISETP.LT.AND P6, PT, R203, c[0x0][0x178], !P3 ;  /* 0x00005e00cb007a0c */ /* 0x000fe40005fc1270 */
[----:B------:R-:W-:Y:S02]  /*1b7cc0*/  IADD3 R21, R17, c[0x0][0x198], RZ ;  /* 0x0000660011157a10 */ /* 0x000fe40007ffe0ff */
[----:B------:R-:W-:-:S02]  /*1b7cd0*/  ISETP.LT.AND P5, PT, R202, c[0x0][0x178], !P3 ;  /* 0x00005e00ca007a0c */ /* 0x000fc40005fa1270 */
[----:B------:R-:W-:Y:S02]  /*1b7ce0*/  ISETP.LT.AND P2, PT, R201, c[0x0][0x178], !P3 ;  /* 0x00005e00c9007a0c */ /* 0x000fe40005f41270 */
[----:B------:R-:W-:Y:S01]  /*1b7cf0*/  ISETP.GE.AND P0, PT, R25, c[0x0][0x17c], PT ;  /* 0x00005f0019007a0c */ /* 0x000fe20003f06270 */
[----:B----4-:R-:W-:Y:S01]  /*1b7d00*/  IMAD.WIDE R14, R21, 0x4, R6 ;  /* 0x00000004150e7825 */ /* 0x010fe200078e0206 */
[----:B------:R-:W-:-:S03]  /*1b7d10*/  ISETP.LT.AND P3, PT, R200, c[0x0][0x178], !P3 ;  /* 0x00005e00c8007a0c */ /* 0x000fc60005f61270 */
[----:B------:R-:W-:-:S04]  /*1b7d20*/  IMAD.WIDE R2, R21, 0x4, R4 ;  /* 0x0000000415027825 */ /* 0x000fc800078e0204 */
[----:B-1----:R-:W-:Y:S01]  /*1b7d30*/  IMAD.WIDE R12, R21, 0x4, R10 ;  /* 0x00000004150c7825 */ /* 0x002fe200078e020a */
[----:B------:R-:W-:Y:S01]  /*1b7d40*/  @P6 STG.E [R14.64], R247 ;  /* 0x000000f70e006986 */ /* 0x000fe2000c101904 */
[----:B------:R-:W-:Y:S02]  /*1b7d50*/  ISETP.LT.AND P6, PT, R203, c[0x0][0x178], !P0 ;  /* 0x00005e00cb007a0c */ /* 0x000fe400047c1270 */
[----:B------:R-:W-:Y:S01]  /*1b7d60*/  IADD3 R17, R21, c[0x0][0x198], RZ ;  /* 0x0000660015117a10 */ /* 0x000fe20007ffe0ff */
[----:B------:R1:W-:Y:S01]  /*1b7d70*/  @P5 STG.E [R2.64], R63 ;  /* 0x0000003f02005986 */ /* 0x0003e2000c101904 */
[----:B------:R-:W-:Y:S01]  /*1b7d80*/  ISETP.LT.AND P4, PT, R202, c[0x0][0x178], !P0 ;  /* 0x00005e00ca007a0c */ /* 0x000fe20004781270 */
[----:B------:R4:W-:Y:S01]  /*1b7d90*/  @P2 STG.E [R12.64], R95 ;  /* 0x0000005f0c002986 */ /* 0x0009e2000c101904 */
[----:B------:R-:W-:Y:S01]  /*1b7da0*/  ISETP.LT.AND P2, PT, R201, c[0x0][0x178], !P0 ;  /* 0x00005e00c9007a0c */ /* 0x000fe20004741270 */
[----:B------:R-:W-:Y:S02]  /*1b7db0*/  ISETP.LT.AND P0, PT, R200, c[0x0][0x178], !P0 ;  /* 0x00005e00c8007a0c */ /* 0x000fe40004701270 */
[----:B-1----:R-:W-:-:S04]  /*1b7dc0*/  IMAD.WIDE R2, R21, 0x4, R8 ;  /* 0x0000000415027825 */ /* 0x002fc800078e0208 */
[----:B----4-:R-:W-:-:S04]  /*1b7dd0*/  IMAD.WIDE R12, R17, 0x4, R6 ;  /* 0x00000004110c7825 */ /* 0x010fc800078e0206 */
[----:B------:R-:W-:Y:S01]  /*1b7de0*/  IMAD.WIDE R14, R17, 0x4, R4 ;  /* 0x00000004110e7825 */ /* 0x000fe200078e0204 */
[----:B------:R1:W-:Y:S03]  /*1b7df0*/  @P3 STG.E [R2.64], R119 ;  /* 0x0000007702003986 */ /* 0x0003e6000c101904 */
[----:B------:R4:W-:Y:S01]  /*1b7e00*/  @P6 STG.E [R12.64], R238 ;  /* 0x000000ee0c006986 */ /* 0x0009e2000c101904 */
[----:B------:R-:W-:Y:S02]  /*1b7e10*/  ISETP.LT.AND P3, PT, R203, c[0x0][0x178], !P1 ;  /* 0x00005e00cb007a0c */ /* 0x000fe40004f61270 */
[----:B------:R-:W-:Y:S01]  /*1b7e20*/  ISETP.LT.AND P6, PT, R202, c[0x0][0x178], !P1 ;  /* 0x00005e00ca007a0c */ /* 0x000fe20004fc1270 */
[----:B------:R4:W-:Y:S01]  /*1b7e30*/  @P4 STG.E [R14.64], R58 ;  /* 0x0000003a0e004986 */ /* 0x0009e2000c101904 */
[----:B------:R-:W-:Y:S01]  /*1b7e40*/  ISETP.LT.AND P4, PT, R201, c[0x0][0x178], !P1 ;  /* 0x00005e00c9007a0c */ /* 0x000fe20004f81270 */
[----:B-1----:R-:W-:-:S04]  /*1b7e50*/  IMAD.WIDE R2, R17, 0x4, R10 ;  /* 0x0000000411027825 */ /* 0x002fc800078e020a */
[C---:B----4-:R-:W-:Y:S01]  /*1b7e60*/  IMAD.WIDE R12, R17.reuse, 0x4, R8 ;  /* 0x00000004110c7825 */ /* 0x050fe200078e0208 */
[----:B------:R-:W-:Y:S01]  /*1b7e70*/  IADD3 R17, R17, c[0x0][0x198], RZ ;  /* 0x0000660011117a10 */ /* 0x000fe20007ffe0ff */
[----:B------:R1:W-:Y:S03]  /*1b7e80*/  @P2 STG.E [R2.64], R90 ;  /* 0x0000005a02002986 */ /* 0x0003e6000c101904 */
[----:B------:R4:W-:Y:S01]  /*1b7e90*/  @P0 STG.E [R12.64], R114 ;  /* 0x000000720c000986 */ /* 0x0009e2000c101904 */
[----:B------:R-:W-:Y:S01]  /*1b7ea0*/  ISETP.LT.AND P1, PT, R200, c[0x0][0x178], !P1 ;  /* 0x00005e00c8007a0c */ /* 0x000fe20004f21270 */
[C---:B------:R-:W-:Y:S01]  /*1b7eb0*/  IMAD.WIDE R14, R17.reuse, 0x4, R10 ;  /* 0x00000004110e7825 */ /* 0x040fe200078e020a */
[----:B------:R-:W-:-:S03]  /*1b7ec0*/  IADD3 R29, R17, c[0x0][0x198], RZ ;  /* 0x00006600111d7a10 */ /* 0x000fc60007ffe0ff */
[----:B-1----:R-:W-:-:S04]  /*1b7ed0*/  IMAD.WIDE R2, R17, 0x4, R6 ;  /* 0x0000000411027825 */ /* 0x002fc800078e0206 */
[----:B----4-:R-:W-:Y:S01]  /*1b7ee0*/  IMAD.WIDE R12, R17, 0x4, R4 ;  /* 0x00000004110c7825 */ /* 0x010fe200078e0204 */
[----:B------:R1:W-:Y:S04]  /*1b7ef0*/  @P3 STG.E [R2.64], R239 ;  /* 0x000000ef02003986 */ /* 0x0003e8000c101904 */
[----:B------:R4:W-:Y:S02]  /*1b7f00*/  @P6 STG.E [R12.64], R59 ;  /* 0x0000003b0c006986 */ /* 0x0009e4000c101904 */
[----:B------:R4:W-:Y:S01]  /*1b7f10*/  @P4 STG.E [R14.64], R91 ;  /* 0x0000005b0e004986 */ /* 0x0009e2000c101904 */
[C---:B------:R-:W-:Y:S01]  /*1b7f20*/  IADD3 R33, R29.reuse, c[0x0][0x198], RZ ;  /* 0x000066001d217a10 */ /* 0x040fe20007ffe0ff */
[----:B-1----:R-:W-:-:S04]  /*1b7f30*/  IMAD.WIDE R2, R29, 0x4, R10 ;  /* 0x000000041d027825 */ /* 0x002fc800078e020a */
[----:B----4-:R-:W-:-:S04]  /*1b7f40*/  IMAD.WIDE R12, R29, 0x4, R8 ;  /* 0x000000041d0c7825 */ /* 0x010fc800078e0208 */
[----:B------:R-:W-:Y:S01]  /*1b7f50*/  IMAD.WIDE R14, R33, 0x4, R6 ;  /* 0x00000004210e7825 */ /* 0x000fe200078e0206 */
[----:B--2---:R-:W-:-:S04]  /*1b7f60*/  ISETP.GE.AND P5, PT, R20, c[0x0][0x17c], PT ;  /* 0x00005f0014007a0c */ /* 0x004fc80003fa6270 */
[----:B------:R-:W-:Y:S02]  /*1b7f70*/  ISETP.LT.AND P0, PT, R203, c[0x0][0x178], !P5 ;  /* 0x00005e00cb007a0c */ /* 0x000fe40006f01270 */
[----:B------:R-:W-:Y:S02]  /*1b7f80*/  ISETP.LT.AND P3, PT, R202, c[0x0][0x178], !P5 ;  /* 0x00005e00ca007a0c */ /* 0x000fe40006f61270 */
[----:B------:R-:W-:Y:S02]  /*1b7f90*/  ISETP.LT.AND P6, PT, R201, c[0x0][0x178], !P5 ;  /* 0x00005e00c9007a0c */ /* 0x000fe40006fc1270 */
[----:B------:R-:W-:Y:S01]  /*1b7fa0*/  ISETP.GE.AND P2, PT, R16, c[0x0][0x17c], PT ;  /* 0x00005f0010007a0c */ /* 0x000fe20003f46270 */
[----:B------:R-:W-:-:S04]  /*1b7fb0*/  IMAD.WIDE R16, R17, 0x4, R8 ;  /* 0x0000000411107825 */ /* 0x000fc800078e0208 */
[----:B------:R-:W-:Y:S01]  /*1b7fc0*/  IMAD.WIDE R20, R29, 0x4, R6 ;  /* 0x000000041d147825 */ /* 0x000fe200078e0206 */
[----:B------:R-:W-:Y:S01]  /*1b7fd0*/  ISETP.LT.AND P5, PT, R200, c[0x0][0x178], !P5 ;  /* 0x00005e00c8007a0c */ /* 0x000fe20006fa1270 */
[----:B------:R1:W-:Y:S01]  /*1b7fe0*/  @P1 STG.E [R16.64], R115 ;  /* 0x0000007310001986 */ /* 0x0003e2000c101904 */
[----:B------:R-:W-:-:S03]  /*1b7ff0*/  ISETP.LT.AND P1, PT, R203, c[0x0][0x178], !P2 ;  /* 0x00005e00cb007a0c */ /* 0x000fc60005721270 */
[----:B------:R2:W-:Y:S01]  /*1b8000*/  @P0 STG.E [R20.64], R34 ;  /* 0x0000002214000986 */ /* 0x0005e2000c101904 */
[----:B---3--:R-:W-:Y:S01]  /*1b8010*/  ISETP.GE.AND P4, PT, R24, c[0x0][0x17c], PT ;  /* 0x00005f0018007a0c */ /* 0x008fe20003f86270 */
[----:B------:R-:W-:-:S05]  /*1b8020*/  IMAD.WIDE R24, R29, 0x4, R4 ;  /* 0x000000041d187825 */ /* 0x000fca00078e0204 */
[----:B------:R3:W-:Y:S01]  /*1b8030*/  @P3 STG.E [R24.64], R54 ;  /* 0x0000003618003986 */ /* 0x0007e2000c101904 */
[----:B------:R-:W-:Y:S01]  /*1b8040*/  ISETP.LT.AND P3, PT, R202, c[0x0][0x178], !P2 ;  /* 0x00005e00ca007a0c */ /* 0x000fe20005761270 */
[----:B------:R4:W-:Y:S01]  /*1b8050*/  @P6 STG.E [R2.64], R86 ;  /* 0x0000005602006986 */ /* 0x0009e2000c101904 */
[----:B------:R-:W-:Y:S01]  /*1b8060*/  ISETP.LT.AND P6, PT, R201, c[0x0][0x178], !P2 ;  /* 0x00005e00c9007a0c */ /* 0x000fe200057c1270 */
[----:B-1----:R-:W-:-:S04]  /*1b8070*/  IMAD.WIDE R16, R33, 0x4, R4 ;  /* 0x0000000421107825 */ /* 0x002fc800078e0204 */
[----:B--2---:R-:W-:Y:S01]  /*1b8080*/  IMAD.WIDE R20, R33, 0x4, R10 ;  /* 0x0000000421147825 */ /* 0x004fe200078e020a */
[----:B------:R-:W-:Y:S01]  /*1b8090*/  @P5 STG.E [R12.64], R110 ;  /* 0x0000006e0c005986 */ /* 0x000fe2000c101904 */
[----:B------:R-:W-:Y:S02]  /*1b80a0*/  ISETP.LT.AND P2, PT, R200, c[0x0][0x178], !P2 ;  /* 0x00005e00c8007a0c */ /* 0x000fe40005741270 */
[----:B------:R1:W-:Y:S01]  /*1b80b0*/  @P1 STG.E [R14.64], R35 ;  /* 0x000000230e001986 */ /* 0x0003e2000c101904 */
[----:B------:R-:W-:Y:S02]  /*1b80c0*/  ISETP.LT.AND P1, PT, R203, c[0x0][0x178], !P4 ;  /* 0x00005e00cb007a0c */ /* 0x000fe40006721270 */
[----:B------:R-:W-:Y:S01]  /*1b80d0*/  ISETP.LT.AND P5, PT, R202, c[0x0][0x178], !P4 ;  /* 0x00005e00ca007a0c */ /* 0x000fe200067a1270 */
[----:B------:R4:W-:Y:S01]  /*1b80e0*/  @P3 STG.E [R16.64], R55 ;  /* 0x0000003710003986 */ /* 0x0009e2000c101904 */
[----:B------:R-:W-:Y:S01]  /*1b80f0*/  ISETP.GE.AND P3, PT, R28, c[0x0][0x17c], PT ;  /* 0x00005f001c007a0c */ /* 0x000fe20003f66270 */
[----:B------:R4:W-:Y:S02]  /*1b8100*/  @P6 STG.E [R20.64], R87 ;  /* 0x0000005714006986 */ /* 0x0009e4000c101904 */
[----:B------:R-:W2:Y:S01]  /*1b8110*/  LDL.LU R28, [R1+0x78b8] ;  /* 0x0078b800011c7983 */ /* 0x000ea20000300800 */
[----:B------:R-:W-:-:S02]  /*1b8120*/  ISETP.LT.AND P6, PT, R201, c[0x0][0x178], !P4 ;  /* 0x00005e00c9007a0c */ /* 0x000fc400067c1270 */
[C---:B---3--:R-:W-:Y:S01]  /*1b8130*/  IADD3 R25, R33.reuse, c[0x0][0x198], RZ ;  /* 0x0000660021197a10 */ /* 0x048fe20007ffe0ff */
[----:B----4-:R-:W-:Y:S01]  /*1b8140*/  IMAD.WIDE R2, R33, 0x4, R8 ;  /* 0x0000000421027825 */ /* 0x010fe200078e0208 */
[----:B-1----:R-:W3:Y:S03]  /*1b8150*/  LDL.LU R35, [R1+0x78b0] ;  /* 0x0078b00001237983 */ /* 0x002ee60000300800 */
[----:B------:R-:W-:-:S04]  /*1b8160*/  IMAD.WIDE R12, R25, 0x4, R6 ;  /* 0x00000004190c7825 */ /* 0x000fc800078e0206 */
[----:B------:R-:W-:-:S04]  /*1b8170*/  IMAD.WIDE R14, R25, 0x4, R4 ;  /* 0x00000004190e7825 */ /* 0x000fc800078e0204 */
[----:B------:R-:W-:Y:S01]  /*1b8180*/  IMAD.WIDE R16, R25, 0x4, R10 ;  /* 0x0000000419107825 */ /* 0x000fe200078e020a */
[----:B------:R1:W-:Y:S03]  /*1b8190*/  @P2 STG.E [R2.64], R111 ;  /* 0x0000006f02002986 */ /* 0x0003e6000c101904 */
[----:B------:R4:W-:Y:S02]  /*1b81a0*/  @P1 STG.E [R12.64], R250 ;  /* 0x000000fa0c001986 */ /* 0x0009e4000c101904 */
[----:B------:R1:W-:Y:S01]  /*1b81b0*/  @P5 STG.E [R14.64], R50 ;  /* 0x000000320e005986 */ /* 0x0003e2000c101904 */
[----:B------:R1:W-:Y:S01]  /*1b81c0*/  @P6 STG.E [R16.64], R82 ;  /* 0x0000005210006986 */ /* 0x0003e2000c101904 */
[----:B------:R-:W-:Y:S02]  /*1b81d0*/  ISETP.GE.AND P6, PT, R32, c[0x0][0x17c], PT ;  /* 0x00005f0020007a0c */ /* 0x000fe40003fc6270 */
[----:B------:R-:W3:Y:S02]  /*1b81e0*/  LDL.LU R32, [R1+0x78a8] ;  /* 0x0078a80001207983 */ /* 0x000ee40000300800 */
[----:B------:R-:W3:Y:S01]  /*1b81f0*/  LDL.LU R34, [R1+0x78a4] ;  /* 0x0078a40001227983 */ /* 0x000ee20000300800 */
[----:B------:R-:W-:-:S02]  /*1b8200*/  ISETP.GE.AND P0, PT, R36, c[0x0][0x17c], PT ;  /* 0x00005f0024007a0c */ /* 0x000fc40003f06270 */
[----:B------:R-:W-:Y:S02]  /*1b8210*/  ISETP.LT.AND P4, PT, R200, c[0x0][0x178], !P4 ;  /* 0x00005e00c8007a0c */ /* 0x000fe40006781270 */
[----:B------:R-:W-:Y:S02]  /*1b8220*/  ISETP.LT.AND P2, PT, R203, c[0x0][0x178], !P0 ;  /* 0x00005e00cb007a0c */ /* 0x000fe40004741270 */
[C---:B------:R-:W-:Y:S01]  /*1b8230*/  IADD3 R29, R25.reuse, c[0x0][0x198], RZ ;  /* 0x00006600191d7a10 */ /* 0x040fe20007ffe0ff */
[----:B------:R-:W-:Y:S01]  /*1b8240*/  IMAD.WIDE R20, R25, 0x4, R8 ;  /* 0x0000000419147825 */ /* 0x000fe200078e0208 */
[----:B------:R-:W-:Y:S02]  /*1b8250*/  ISETP.LT.AND P1, PT, R202, c[0x0][0x178], !P0 ;  /* 0x00005e00ca007a0c */ /* 0x000fe40004721270 */
[----:B------:R-:W-:Y:S01]  /*1b8260*/  ISETP.LT.AND P5, PT, R201, c[0x0][0x178], !P0 ;  /* 0x00005e00c9007a0c */ /* 0x000fe200047a1270 */
[----:B------:R-:W-:Y:S01]  /*1b8270*/  IMAD.WIDE R24, R29, 0x4, R6 ;  /* 0x000000041d187825 */ /* 0x000fe200078e0206 */
[----:B------:R-:W-:-:S03]  /*1b8280*/  ISETP.LT.AND P0, PT, R200, c[0x0][0x178], !P0 ;  /* 0x00005e00c8007a0c */ /* 0x000fc60004701270 */
[----:B------:R4:W-:Y:S02]  /*1b8290*/  @P4 STG.E [R20.64], R106 ;  /* 0x0000006a14004986 */ /* 0x0009e4000c101904 */
[----:B------:R-:W-:Y:S01]  /*1b82a0*/  @P2 STG.E [R24.64], R251 ;  /* 0x000000fb18002986 */ /* 0x000fe2000c101904 */
[----:B------:R-:W-:Y:S02]  /*1b82b0*/  ISETP.LT.AND P2, PT, R203, c[0x0][0x178], !P3 ;  /* 0x00005e00cb007a0c */ /* 0x000fe40005f41270 */
[----:B------:R-:W-:Y:S01]  /*1b82c0*/  ISETP.LT.AND P4, PT, R202, c[0x0][0x178], !P3 ;  /* 0x00005e00ca007a0c */ /* 0x000fe20005f81270 */
[----:B-1----:R-:W-:-:S04]  /*1b82d0*/  IMAD.WIDE R2, R29, 0x4, R4 ;  /* 0x000000041d027825 */ /* 0x002fc800078e0204 */
[----:B----4-:R-:W-:-:S04]  /*1b82e0*/  IMAD.WIDE R12, R29, 0x4, R10 ;  /* 0x000000041d0c7825 */ /* 0x010fc800078e020a */
[C---:B------:R-:W-:Y:S01]  /*1b82f0*/  IMAD.WIDE R14, R29.reuse, 0x4, R8 ;  /* 0x000000041d0e7825 */ /* 0x040fe200078e0208 */
[----:B------:R-:W-:Y:S01]  /*1b8300*/  IADD3 R29, R29, c[0x0][0x198], RZ ;  /* 0x000066001d1d7a10 */ /* 0x000fe20007ffe0ff */
[----:B------:R1:W-:Y:S02]  /*1b8310*/  @P1 STG.E [R2.64], R51 ;  /* 0x0000003302001986 */ /* 0x0003e4000c101904 */
[----:B------:R4:W-:Y:S02]  /*1b8320*/  @P5 STG.E [R12.64], R83 ;  /* 0x000000530c005986 */ /* 0x0009e4000c101904 */
[----:B------:R-:W-:-:S04]  /*1b8330*/  IMAD.WIDE R16, R29, 0x4, R6 ;  /* 0x000000041d107825 */ /* 0x000fc800078e0206 */
[----:B------:R-:W-:Y:S01]  /*1b8340*/  IMAD.WIDE R20, R29, 0x4, R4 ;  /* 0x000000041d147825 */ /* 0x000fe200078e0204 */
[----:B------:R4:W-:Y:S01]  /*1b8350*/  @P0 STG.E [R14.64], R107 ;  /* 0x0000006b0e000986 */ /* 0x0009e2000c101904 */
[----:B------:R-:W-:Y:S02]  /*1b8360*/  ISETP.LT.AND P0, PT, R201, c[0x0][0x178], !P3 ;  /* 0x00005e00c9007a0c */ /* 0x000fe40005f01270 */
[----:B------:R-:W-:Y:S01]  /*1b8370*/  ISETP.LT.AND P3, PT, R200, c[0x0][0x178], !P3 ;  /* 0x00005e00c8007a0c */ /* 0x000fe20005f61270 */
[----:B------:R-:W-:Y:S01]  /*1b8380*/  ISETP.LT.AND P5, PT, R203, c[0x0][0x178], !P6 ;  /* 0x00005e00cb007a0c */ /* 0x000fe200077a1270 */
[----:B------:R4:W-:Y:S01]  /*1b8390*/  @P2 STG.E [R16.64], R242 ;  /* 0x000000f210002986 */ /* 0x0009e2000c101904 */
[----:B------:R-:W-:Y:S01]  /*1b83a0*/  ISETP.LT.AND P1, PT, R202, c[0x0][0x178], !P6 ;  /* 0x00005e00ca007a0c */ /* 0x000fe20007721270 */
[----:B------:R-:W-:Y:S01]  /*1b83b0*/  @P4 STG.E [R20.64], R46 ;  /* 0x0000002e14004986 */ /* 0x000fe2000c101904 */
[----:B------:R-:W-:Y:S02]  /*1b83c0*/  ISETP.LT.AND P4, PT, R201, c[0x0][0x178], !P6 ;  /* 0x00005e00c9007a0c */ /* 0x000fe40007781270 */
[C---:B------:R-:W-:Y:S01]  /*1b83d0*/  IADD3 R33, R29.reuse, c[0x0][0x198], RZ ;  /* 0x000066001d217a10 */ /* 0x040fe20007ffe0ff */
[----:B-1----:R-:W-:-:S04]  /*1b83e0*/  IMAD.WIDE R2, R29, 0x4, R10 ;  /* 0x000000041d027825 */ /* 0x002fc800078e020a */
[----:B----4-:R-:W-:-:S04]  /*1b83f0*/  IMAD.WIDE R12, R29, 0x4, R8 ;  /* 0x000000041d0c7825 */ /* 0x010fc800078e0208 */
[----:B------:R-:W-:-:S04]  /*1b8400*/  IMAD.WIDE R14, R33, 0x4, R6 ;  /* 0x00000004210e7825 */ /* 0x000fc800078e0206 */
[C---:B------:R-:W-:Y:S01]  /*1b8410*/  IMAD.WIDE R24, R33.reuse, 0x4, R4 ;  /* 0x0000000421187825 */ /* 0x040fe200078e0204 */
[----:B------:R1:W-:Y:S03]  /*1b8420*/  @P0 STG.E [R2.64], R78 ;  /* 0x0000004e02000986 */ /* 0x0003e6000c101904 */
[----:B------:R-:W-:-:S04]  /*1b8430*/  IMAD.WIDE R16, R33, 0x4, R10 ;  /* 0x0000000421107825 */ /* 0x000fc800078e020a */
[----:B------:R4:W-:Y:S01]  /*1b8440*/  @P3 STG.E [R12.64], R102 ;  /* 0x000000660c003986 */ /* 0x0009e2000c101904 */
[----:B------:R4:W-:Y:S01]  /*1b8450*/  @P5 STG.E [R14.64], R243 ;  /* 0x000000f30e005986 */ /* 0x0009e2000c101904 */
[----:B------:R-:W-:Y:S02]  /*1b8460*/  @P1 STG.E [R24.64], R47 ;  /* 0x0000002f18001986 */ /* 0x000fe4000c101904 */
[----:B------:R2:W-:Y:S01]  /*1b8470*/  @P4 STG.E [R16.64], R79 ;  /* 0x0000004f10004986 */ /* 0x0005e2000c101904 */
[----:B------:R-:W-:Y:S02]  /*1b8480*/  ISETP.LT.AND P6, PT, R200, c[0x0][0x178], !P6 ;  /* 0x00005e00c8007a0c */ /* 0x000fe400077c1270 */
[C---:B------:R-:W-:Y:S01]  /*1b8490*/  IADD3 R29, R33.reuse, c[0x0][0x198], RZ ;  /* 0x00006600211d7a10 */ /* 0x040fe20007ffe0ff */
[----:B-1----:R-:W-:-:S04]  /*1b84a0*/  IMAD.WIDE R2, R33, 0x4, R8 ;  /* 0x0000000421027825 */ /* 0x002fc800078e0208 */
[----:B----4-:R-:W-:-:S04]  /*1b84b0*/  IMAD.WIDE R12, R29, 0x4, R6 ;  /* 0x000000041d0c7825 */ /* 0x010fc800078e0206 */
[----:B------:R-:W-:-:S04]  /*1b84c0*/  IMAD.WIDE R14, R29, 0x4, R4 ;  /* 0x000000041d0e7825 */ /* 0x000fc800078e0204 */
[----:B------:R-:W-:Y:S01]  /*1b84d0*/  IMAD.WIDE R20, R29, 0x4, R10 ;  /* 0x000000041d147825 */ /* 0x000fe200078e020a */
[----:B------:R1:W-:Y:S01]  /*1b84e0*/  @P6 STG.E [R2.64], R103 ;  /* 0x0000006702006986 */ /* 0x0003e2000c101904 */
[----:B--2---:R-:W-:-:S03]  /*1b84f0*/  ISETP.GE.AND P2, PT, R28, c[0x0][0x17c], PT ;  /* 0x00005f001c007a0c */ /* 0x004fc60003f46270 */
[----:B------:R-:W2:Y:S01]  /*1b8500*/  LDL.LU R28, [R1+0x789c] ;  /* 0x00789c00011c7983 */ /* 0x000ea20000300800 */
[----:B------:R-:W-:Y:S02]  /*1b8510*/  ISETP.LT.AND P5, PT, R203, c[0x0][0x178], !P2 ;  /* 0x00005e00cb007a0c */ /* 0x000fe400057a1270 */
[----:B------:R-:W-:Y:S02]  /*1b8520*/  ISETP.LT.AND P1, PT, R202, c[0x0][0x178], !P2 ;  /* 0x00005e00ca007a0c */ /* 0x000fe40005721270 */
[----:B------:R-:W-:Y:S02]  /*1b8530*/  ISETP.LT.AND P3, PT, R201, c[0x0][0x178], !P2 ;  /* 0x00005e00c9007a0c */ /* 0x000fe40005761270 */
[----:B---3--:R-:W-:Y:S02]  /*1b8540*/  ISETP.GE.AND P4, PT, R32, c[0x0][0x17c], PT ;  /* 0x00005f0020007a0c */ /* 0x008fe40003f86270 */
[----:B------:R-:W3:Y:S01]  /*1b8550*/  LDL.LU R32, [R1+0x7878] ;  /* 0x0078780001207983 */ /* 0x000ee20000300800 */
[----:B------:R-:W-:-:S04]  /*1b8560*/  ISETP.GE.AND P0, PT, R35, c[0x0][0x17c], PT ;  /* 0x00005f0023007a0c */ /* 0x000fc80003f06270 */
[----:B------:R-:W-:Y:S02]  /*1b8570*/  @P5 STG.E [R12.64], R30 ;  /* 0x0000001e0c005986 */ /* 0x000fe4000c101904 */
[----:B------:R-:W-:Y:S02]  /*1b8580*/  @P1 STG.E [R14.64], R42 ;  /* 0x0000002a0e001986 */ /* 0x000fe4000c101904 */
[----:B------:R4:W-:Y:S01]  /*1b8590*/  @P3 STG.E [R20.64], R74 ;  /* 0x0000004a14003986 */ /* 0x0009e2000c101904 */
[----:B------:R-:W-:Y:S02]  /*1b85a0*/  ISETP.LT.AND P5, PT, R203, c[0x0][0x178], !P0 ;  /* 0x00005e00cb007a0c */ /* 0x000fe400047a1270 */
[----:B------:R-:W-:Y:S02]  /*1b85b0*/  ISETP.LT.AND P3, PT, R202, c[0x0][0x178], !P0 ;  /* 0x00005e00ca007a0c */ /* 0x000fe40004761270 */
[----:B------:R-:W-:Y:S02]  /*1b85c0*/  ISETP.LT.AND P1, PT, R201, c[0x0][0x178], !P0 ;  /* 0x00005e00c9007a0c */ /* 0x000fe40004721270 */
[----:B------:R-:W-:Y:S01]  /*1b85d0*/  ISETP.LT.AND P6, PT, R200, c[0x0][0x178], !P0 ;  /* 0x00005e00c8007a0c */ /* 0x000fe200047c1270 */
[----:B------:R-:W-:Y:S01]  /*1b85e0*/  ISETP.GE.AND P0, PT, R34, c[0x0][0x17c], PT ;  /* 0x00005f0022007a0c */ /* 0x000fe20003f06270 */
[----:B------:R-:W-:Y:S01]  /*1b85f0*/  ISETP.LT.AND P2, PT, R200, c[0x0][0x178], !P2 ;  /* 0x00005e00c8007a0c */ /* 0x000fe20005741270 */
[----:B------:R-:W3:Y:S01]  /*1b8600*/  LDL.LU R34, [R1+0x7888] ;  /* 0x0078880001227983 */ /* 0x000ee20000300800 */
[C---:B------:R-:W-:Y:S01]  /*1b8610*/  IADD3 R33, R29.reuse, c[0x0][0x198], RZ ;  /* 0x000066001d217a10 */ /* 0x040fe20007ffe0ff */
[----:B------:R-:W-:-:S02]  /*1b8620*/  IMAD.WIDE R16, R29, 0x4, R8 ;  /* 0x000000041d107825 */ /* 0x000fc400078e0208 */
[----:B------:R-:W2:Y:S02]  /*1b8630*/  LDS.128 R12, [R0] ;  /* 0x00000000000c7984 */ /* 0x000ea40000000c00 */
[----:B------:R-:W-:-:S04]  /*1b8640*/  IMAD.WIDE R24, R33, 0x4, R6 ;  /* 0x0000000421187825 */ /* 0x000fc800078e0206 */
[----:B-1----:R-:W-:-:S04]  /*1b8650*/  IMAD.WIDE R2, R33, 0x4, R4 ;  /* 0x0000000421027825 */ /* 0x002fc800078e0204 */
[----:B----4-:R-:W-:Y:S01]  /*1b8660*/  IMAD.WIDE R20, R33, 0x4, R10 ;  /* 0x0000000421147825 */ /* 0x010fe200078e020a */
[----:B------:R1:W-:Y:S03]  /*1b8670*/  @P2 STG.E [R16.64], R22 ;  /* 0x0000001610002986 */ /* 0x0003e6000c101904 */
[----:B------:R4:W-:Y:S01]  /*1b8680*/  @P5 STG.E [R24.64], R31 ;  /* 0x0000001f18005986 */ /* 0x0009e2000c101904 */
[----:B------:R-:W-:Y:S01]  /*1b8690*/  ISETP.LT.AND P5, PT, R203, c[0x0][0x178], !P4 ;  /* 0x00005e00cb007a0c */ /* 0x000fe200067a1270 */
[----:B------:R1:W-:Y:S01]  /*1b86a0*/  @P3 STG.E [R2.64], R43 ;  /* 0x0000002b02003986 */ /* 0x0003e2000c101904 */
[----:B------:R-:W-:Y:S01]  /*1b86b0*/  ISETP.LT.AND P3, PT, R202, c[0x0][0x178], !P4 ;  /* 0x00005e00ca007a0c */ /* 0x000fe20006761270 */
[----:B------:R1:W-:Y:S01]  /*1b86c0*/  @P1 STG.E [R20.64], R75 ;  /* 0x0000004b14001986 */ /* 0x0003e2000c101904 */
[----:B------:R-:W-:Y:S01]  /*1b86d0*/  ISETP.LT.AND P1, PT, R201, c[0x0][0x178], !P4 ;  /* 0x00005e00c9007a0c */ /* 0x000fe20006721270 */
[----:B------:R-:W-:Y:S01]  /*1b86e0*/  ISETP.LT.AND P4, PT, R200, c[0x0][0x178], !P4 ;  /* 0x00005e00c8007a0c */ /* 0x000fe20006781270 */
[----:B--2---:R-:W-:Y:S01]  /*1b86f0*/  ISETP.GE.AND P2, PT, R28, c[0x0][0x17c], PT ;  /* 0x00005f001c007a0c */ /* 0x004fe20003f46270 */
[C---:B------:R-:W-:Y:S01]  /*1b8700*/  IMAD.WIDE R28, R33.reuse, 0x4, R8 ;  /* 0x00000004211c7825 */ /* 0x040fe200078e0208 */
[----:B------:R-:W-:-:S05]  /*1b8710*/  IADD3 R33, R33, c[0x0][0x198], RZ ;  /* 0x0000660021217a10 */ /* 0x000fca0007ffe0ff */
[----:B-1----:R-:W-:-:S04]  /*1b8720*/  IMAD.WIDE R16, R33, 0x4, R6 ;  /* 0x0000000421107825 */ /* 0x002fc800078e0206 */
[----:B----4-:R-:W-:-:S04]  /*1b8730*/  IMAD.WIDE R24, R33, 0x4, R4 ;  /* 0x0000000421187825 */ /* 0x010fc800078e0204 */
[----:B------:R-:W-:Y:S01]  /*1b8740*/  IMAD.WIDE R2, R33, 0x4, R10 ;  /* 0x0000000421027825 */ /* 0x000fe200078e020a */
[----:B------:R1:W-:Y:S03]  /*1b8750*/  @P6 STG.E [R28.64], R23 ;  /* 0x000000171c006986 */ /* 0x0003e6000c101904 */
[----:B------:R2:W-:Y:S02]  /*1b8760*/  @P5 STG.E [R16.64], R26 ;  /* 0x0000001a10005986 */ /* 0x0005e4000c101904 */
[----:B------:R-:W-:Y:S01]  /*1b8770*/  @P3 STG.E [R24.64], R38 ;  /* 0x0000002618003986 */ /* 0x000fe2000c101904 */
[----:B------:R4:W-:Y:S01]  /*1b8780*/  @P1 STG.E [R2.64], R70 ;  /* 0x0000004602001986 */ /* 0x0009e2000c101904 */
[----:B---3--:R-:W-:-:S03]  /*1b8790*/  ISETP.GE.AND P1, PT, R32, c[0x0][0x17c], PT ;  /* 0x00005f0020007a0c */ /* 0x008fc60003f26270 */
[----:B------:R-:W3:Y:S01]  /*1b87a0*/  LDL.LU R32, [R1+0x7884] ;  /* 0x0078840001207983 */ /* 0x000ee20000300800 */
[----:B------:R-:W-:Y:S02]  /*1b87b0*/  ISETP.LT.AND P6, PT, R203, c[0x0][0x178], !P0 ;  /* 0x00005e00cb007a0c */ /* 0x000fe400047c1270 */
[----:B------:R-:W-:Y:S02]  /*1b87c0*/  ISETP.LT.AND P5, PT, R202, c[0x0][0x178], !P0 ;  /* 0x00005e00ca007a0c */ /* 0x000fe400047a1270 */
[----:B------:R-:W-:Y:S02]  /*1b87d0*/  ISETP.LT.AND P3, PT, R201, c[0x0][0x178], !P0 ;  /* 0x00005e00c9007a0c */ /* 0x000fe40004761270 */
[C---:B------:R-:W-:Y:S01]  /*1b87e0*/  IADD3 R31, R33.reuse, c[0x0][0x198], RZ ;  /* 0x00006600211f7a10 */ /* 0x040fe20007ffe0ff */
[----:B------:R-:W-:Y:S02]  /*1b87f0*/  ISETP.LT.AND P0, PT, R200, c[0x0][0x178], !P0 ;  /* 0x00005e00c8007a0c */ /* 0x000fe40004701270 */
[----:B------:R-:W-:-:S04]  /*1b8800*/  IMAD.WIDE R20, R33, 0x4, R8 ;  /* 0x0000000421147825 */ /* 0x000fc800078e0208 */
[----:B-1----:R-:W-:-:S04]  /*1b8810*/  IMAD.WIDE R22, R31, 0x4, R6 ;  /* 0x000000041f167825 */ /* 0x002fc800078e0206 */
[----:B--2---:R-:W-:-:S04]  /*1b8820*/  IMAD.WIDE R16, R31, 0x4, R4 ;  /* 0x000000041f107825 */ /* 0x004fc800078e0204 */
[----:B------:R-:W-:-:S04]  /*1b8830*/  IMAD.WIDE R28, R31, 0x4, R10 ;  /* 0x000000041f1c7825 */ /* 0x000fc800078e020a */
[----:B----4-:R-:W-:Y:S01]  /*1b8840*/  IMAD.WIDE R2, R31, 0x4, R8 ;  /* 0x000000041f027825 */ /* 0x010fe200078e0208 */
[----:B------:R-:W-:Y:S03]  /*1b8850*/  @P4 STG.E [R20.64], R18 ;  /* 0x0000001214004986 */ /* 0x000fe6000c101904 */
[----:B------:R1:W-:Y:S01]  /*1b8860*/  @P6 STG.E [R22.64], R27 ;  /* 0x0000001b16006986 */ /* 0x0003e2000c101904 */
[----:B------:R2:W-:Y:S01]  /*1b8870*/  @P5 STG.E [R16.64], R39 ;  /* 0x0000002710005986 */ /* 0x0005e2000c101904 */
[----:B------:R4:W-:Y:S02]  /*1b8880*/  @P3 STG.E [R28.64], R71 ;  /* 0x000000471c003986 */ /* 0x0009e4000c101904 */
[----:B------:R1:W-:Y:S01]  /*1b8890*/  @P0 STG.E [R2.64], R19 ;  /* 0x0000001302000986 */ /* 0x0003e2000c101904 */
[----:B------:R-:W-:Y:S02]  /*1b88a0*/  ISETP.GE.AND P0, PT, R34, c[0x0][0x17c], PT ;  /* 0x00005f0022007a0c */ /* 0x000fe40003f06270 */
[----:B------:R-:W3:Y:S01]  /*1b88b0*/  LDL.LU R34, [R1+0x7868] ;  /* 0x0078680001227983 */ /* 0x000ee20000300800 */
[----:B------:R-:W3:Y:S01]  /*1b88c0*/  LDL.LU R36, [R1+0x784c] ;  /* 0x00784c0001247983 */ /* 0x000ee20000300800 */
[----:B------:R-:W-:-:S02]  /*1b88d0*/  ISETP.LT.AND P4, PT, R203, c[0x0][0x178], !P2 ;  /* 0x00005e00cb007a0c */ /* 0x000fc40005781270 */
[----:B------:R-:W-:Y:S02]  /*1b88e0*/  ISETP.LT.AND P5, PT, R202, c[0x0][0x178], !P2 ;  /* 0x00005e00ca007a0c */ /* 0x000fe400057a1270 */
[----:B------:R-:W-:Y:S02]  /*1b88f0*/  ISETP.LT.AND P3, PT, R201, c[0x0][0x178], !P2 ;  /* 0x00005e00c9007a0c */ /* 0x000fe40005761270 */
[----:B------:R-:W-:Y:S01]  /*1b8900*/  IADD3 R33, R31, c[0x0][0x198], RZ ;  /* 0x000066001f217a10 */ /* 0x000fe20007ffe0ff */
[----:B------:R-:W-:Y:S01]  /*1b8910*/  ISETP.LT.AND P2, PT, R200, c[0x0][0x178], !P2 ;  /* 0x00005e00c8007a0c */ /* 0x000fe20005741270 */
[----:B------:R-:W-:-:S03]  /*1b8920*/  LOP3.LUT R222, R0, 0x20, RZ, 0x3c, !PT ;  /* 0x0000002000de7812 */ /* 0x000fc600078e3cff */
[----:B------:R-:W-:-:S04]  /*1b8930*/  IMAD.WIDE R24, R33, 0x4, R6 ;  /* 0x0000000421187825 */ /* 0x000fc800078e0206 */
[----:B-1----:R-:W-:-:S04]  /*1b8940*/  IMAD.WIDE R26, R33, 0x4, R4 ;  /* 0x00000004211a7825 */ /* 0x002fc800078e0204 */
[----:B--2---:R-:W-:-:S04]  /*1b8950*/  IMAD.WIDE R16, R33, 0x4, R10 ;  /* 0x0000000421107825 */ /* 0x004fc800078e020a */
[----:B----4-:R-:W-:Y:S01]  /*1b8960*/  IMAD.WIDE R28, R33, 0x4, R8 ;  /* 0x00000004211c7825 */ /* 0x010fe200078e0208 */
[----:B------:R-:W1:Y:S04]  /*1b8970*/  LDS.128 R20, [R222] ;  /* 0x00000000de147984 */ /* 0x000e680000000c00 */
[----:B------:R2:W-:Y:S01]  /*1b8980*/  @P4 STG.E [R24.64], R136 ;  /* 0x0000008818004986 */ /* 0x0005e2000c101904 */
[----:B------:R4:W-:Y:S02]  /*1b8990*/  @P5 STG.E [R26.64], R184 ;  /* 0x000000b81a005986 */ /* 0x0009e4000c101904 */
[----:B------:R-:W-:Y:S01]  /*1b89a0*/  @P3 STG.E [R16.64], R196 ;  /* 0x000000c410003986 */ /* 0x000fe2000c101904 */
[----:B------:R-:W-:Y:S01]  /*1b89b0*/  ISETP.LT.AND P6, PT, R203, c[0x0][0x178], !P1 ;  /* 0x00005e00cb007a0c */ /* 0x000fe20004fc1270 */
[----:B------:R4:W-:Y:S01]  /*1b89c0*/  @P2 STG.E [R28.64], R12 ;  /* 0x0000000c1c002986 */ /* 0x0009e2000c101904 */
[----:B------:R-:W-:-:S02]  /*1b89d0*/  ISETP.LT.AND P5, PT, R202, c[0x0][0x178], !P1 ;  /* 0x00005e00ca007a0c */ /* 0x000fc40004fa1270 */
[----:B------:R-:W-:Y:S02]  /*1b89e0*/  ISETP.LT.AND P4, PT, R201, c[0x0][0x178], !P1 ;  /* 0x00005e00c9007a0c */ /* 0x000fe40004f81270 */
[----:B------:R-:W-:Y:S02]  /*1b89f0*/  ISETP.LT.AND P2, PT, R200, c[0x0][0x178], !P1 ;  /* 0x00005e00c8007a0c */ /* 0x000fe40004f41270 */
[----:B------:R-:W-:-:S05]  /*1b8a00*/  IADD3 R35, R33, c[0x0][0x198], RZ ;  /* 0x0000660021237a10 */ /* 0x000fca0007ffe0ff */
[----:B------:R-:W-:-:S04]  /*1b8a10*/  IMAD.WIDE R30, R35, 0x4, R6 ;  /* 0x00000004231e7825 */ /* 0x000fc800078e0206 */
[----:B------:R-:W-:-:S04]  /*1b8a20*/  IMAD.WIDE R2, R35, 0x4, R4 ;  /* 0x0000000423027825 */ /* 0x000fc800078e0204 */
[----:B--2---:R-:W-:-:S04]  /*1b8a30*/  IMAD.WIDE R24, R35, 0x4, R10 ;  /* 0x0000000423187825 */ /* 0x004fc800078e020a */
[----:B----4-:R-:W-:Y:S01]  /*1b8a40*/  IMAD.WIDE R26, R35, 0x4, R8 ;  /* 0x00000004231a7825 */ /* 0x010fe200078e0208 */
[----:B------:R2:W-:Y:S01]  /*1b8a50*/  @P6 STG.E [R30.64], R137 ;  /* 0x000000891e006986 */ /* 0x0005e2000c101904 */
[----:B------:R-:W-:Y:S02]  /*1b8a60*/  ISETP.LT.AND P6, PT, R203, c[0x0][0x178], !P0 ;  /* 0x00005e00cb007a0c */ /* 0x000fe400047c1270 */
[----:B------:R-:W-:Y:S02]  /*1b8a70*/  ISETP.LT.AND P3, PT, R202, c[0x0][0x178], !P0 ;  /* 0x00005e00ca007a0c */ /* 0x000fe40004761270 */
[----:B------:R-:W-:Y:S01]  /*1b8a80*/  IADD3 R33, R35, c[0x0][0x198], RZ ;  /* 0x0000660023217a10 */ /* 0x000fe20007ffe0ff */
[----:B------:R4:W-:Y:S01]  /*1b8a90*/  @P5 STG.E [R2.64], R185 ;  /* 0x000000b902005986 */ /* 0x0009e2000c101904 */
[----:B------:R4:W-:Y:S02]  /*1b8aa0*/  @P4 STG.E [R24.64], R197 ;  /* 0x000000c518004986 */ /* 0x0009e4000c101904 */
[----:B------:R1:W-:Y:S01]  /*1b8ab0*/  @P2 STG.E [R26.64], R13 ;  /* 0x0000000d1a002986 */ /* 0x0003e2000c101904 */
[----:B------:R-:W-:Y:S01]  /*1b8ac0*/  ISETP.LT.AND P4, PT, R201, c[0x0][0x178], !P0 ;  /* 0x00005e00c9007a0c */ /* 0x000fe20004781270 */
[----:B------:R-:W-:-:S02]  /*1b8ad0*/  ISETP.LT.AND P0, PT, R200, c[0x0][0x178], !P0 ;  /* 0x00005e00c8007a0c */ /* 0x000fc40004701270 */
[----:B------:R-:W-:-:S04]  /*1b8ae0*/  IMAD.WIDE R28, R33, 0x4, R6 ;  /* 0x00000004211c7825 */ /* 0x000fc800078e0206 */
[C---:B--2---:R-:W-:Y:S01]  /*1b8af0*/  IMAD.WIDE R30, R33.reuse, 0x4, R4 ;  /* 0x00000004211e7825 */ /* 0x044fe200078e0204 */
[----:B------:R2:W-:Y:S04]  /*1b8b00*/  @P6 STG.E [R28.64], R132 ;  /* 0x000000841c006986 */ /* 0x0005e8000c101904 */
[----:B------:R2:W-:Y:S02]  /*1b8b10*/  @P3 STG.E [R30.64], R160 ;  /* 0x000000a01e003986 */ /* 0x0005e4000c101904 */
[----:B----4-:R-:W-:-:S04]  /*1b8b20*/  IMAD.WIDE R2, R33, 0x4, R10 ;  /* 0x0000000421027825 */ /* 0x010fc800078e020a */
[C---:B------:R-:W-:Y:S01]  /*1b8b30*/  IMAD.WIDE R24, R33.reuse, 0x4, R8 ;  /* 0x0000000421187825 */ /* 0x040fe200078e0208 */
[----:B------:R-:W-:Y:S01]  /*1b8b40*/  IADD3 R33, R33, c[0x0][0x198], RZ ;  /* 0x0000660021217a10 */ /* 0x000fe20007ffe0ff */
[----:B------:R4:W-:Y:S03]  /*1b8b50*/  @P4 STG.E [R2.64], R208 ;  /* 0x000000d002004986 */ /* 0x0009e6000c101904 */
[----:B-1----:R-:W-:Y:S02]  /*1b8b60*/  @P0 STG.E [R24.64], R20 ;  /* 0x0000001418000986 */ /* 0x002fe4000c101904 */
[----:B------:R-:W-:-:S04]  /*1b8b70*/  IMAD.WIDE R12, R33, 0x4, R6 ;  /* 0x00000004210c7825 */ /* 0x000fc800078e0206 */
[----:B------:R-:W-:-:S04]  /*1b8b80*/  IMAD.WIDE R26, R33, 0x4, R4 ;  /* 0x00000004211a7825 */ /* 0x000fc800078e0204 */
[C---:B--2---:R-:W-:Y:S01]  /*1b8b90*/  IMAD.WIDE R28, R33.reuse, 0x4, R10 ;  /* 0x00000004211c7825 */ /* 0x044fe200078e020a */
[----:B------:R-:W-:-:S05]  /*1b8ba0*/  IADD3 R35, R33, c[0x0][0x198], RZ ;  /* 0x0000660021237a10 */ /* 0x000fca0007ffe0ff */
[----:B------:R-:W-:-:S04]  /*1b8bb0*/  IMAD.WIDE R30, R35, 0x4, R6 ;  /* 0x00000004231e7825 */ /* 0x000fc800078e0206 */
[----:B----4-:R-:W-:Y:S01]  /*1b8bc0*/  IMAD.WIDE R2, R33, 0x4, R8 ;  /* 0x0000000421027825 */ /* 0x010fe200078e0208 */
[----:B------:R-:W-:-:S05]  /*1b8bd0*/  LOP3.LUT R223, R0, 0x40, RZ, 0x3c, !PT ;  /* 0x0000004000df7812 */ /* 0x000fca00078e3cff */
[----:B------:R-:W1:Y:S01]  /*1b8be0*/  LDS.128 R16, [R223] ;  /* 0x00000000df107984 */ /* 0x000e620000000c00 */
[----:B---3--:R-:W-:-:S03]  /*1b8bf0*/  ISETP.GE.AND P1, PT, R32, c[0x0][0x17c], PT ;  /* 0x00005f0020007a0c */ /* 0x008fc60003f26270 */
[----:B------:R-:W2:Y:S01]  /*1b8c00*/  LDL.LU R32, [R1+0x781c] ;  /* 0x00781c0001207983 */ /* 0x000ea20000300800 */
[----:B------:R-:W-:Y:S02]  /*1b8c10*/  ISETP.LT.AND P6, PT, R203, c[0x0][0x178], !P1 ;  /* 0x00005e00cb007a0c */ /* 0x000fe40004fc1270 */
[----:B------:R-:W-:Y:S02]  /*1b8c20*/  ISETP.LT.AND P5, PT, R202, c[0x0][0x178], !P1 ;  /* 0x00005e00ca007a0c */ /* 0x000fe40004fa1270 */
[----:B------:R-:W-:Y:S02]  /*1b8c30*/  ISETP.LT.AND P3, PT, R201, c[0x0][0x178], !P1 ;  /* 0x00005e00c9007a0c */ /* 0x000fe40004f61270 */
[----:B------:R-:W-:Y:S02]  /*1b8c40*/  ISETP.GE.AND P2, PT, R34, c[0x0][0x17c], PT ;  /* 0x00005f0022007a0c */ /* 0x000fe40003f46270 */
[----:B------:R-:W3:Y:S01]  /*1b8c50*/  LDL.LU R34, [R1+0x7808] ;  /* 0x0078080001227983 */ /* 0x000ee20000300800 */
[----:B------:R-:W-:Y:S01]  /*1b8c60*/  ISETP.GE.AND P0, PT, R36, c[0x0][0x17c], PT ;  /* 0x00005f0024007a0c */ /* 0x000fe20003f06270 */
[----:B------:R-:W4:Y:S02]  /*1b8c70*/  LDL.LU R38, [R1+0x77e0] ;  /* 0x0077e00001267983 */ /* 0x000f240000300800 */
[----:B------:R-:W3:Y:S01]  /*1b8c80*/  LDL.LU R36, [R1+0x77c4] ;  /* 0x0077c40001247983 */ /* 0x000ee20000300800 */
[----:B------:R1:W-:Y:S01]  /*1b8c90*/  @P6 STG.E [R12.64], R133 ;  /* 0x000000850c006986 */ /* 0x0003e2000c101904 */
[----:B------:R-:W-:Y:S01]  /*1b8ca0*/  ISETP.LT.AND P1, PT, R200, c[0x0][0x178], !P1 ;  /* 0x00005e00c8007a0c */ /* 0x000fe20004f21270 */
[----:B------:R-:W-:Y:S01]  /*1b8cb0*/  @P5 STG.E [R26.64], R161 ;  /* 0x000000a11a005986 */ /* 0x000fe2000c101904 */
[----:B------:R-:W-:Y:S01]  /*1b8cc0*/  ISETP.LT.AND P4, PT, R203, c[0x0][0x178], !P2 ;  /* 0x00005e00cb007a0c */ /* 0x000fe20005781270 */
[----:B------:R1:W-:Y:S01]  /*1b8cd0*/  @P3 STG.E [R28.64], R209 ;  /* 0x000000d11c003986 */ /* 0x0003e2000c101904 */
[----:B------:R-:W-:-:S02]  /*1b8ce0*/  ISETP.LT.AND P3, PT, R202, c[0x0][0x178], !P2 ;  /* 0x00005e00ca007a0c */ /* 0x000fc40005761270 */
[----:B------:R-:W-:Y:S01]  /*1b8cf0*/  ISETP.LT.AND P5, PT, R201, c[0x0][0x178], !P2 ;  /* 0x00005e00c9007a0c */ /* 0x000fe200057a1270 */
[----:B------:R-:W4:Y:S01]  /*1b8d00*/  LDL.LU R42, [R1+0x77ac] ;  /* 0x0077ac00012a7983 */ /* 0x000f220000300800 */
[----:B------:R-:W4:Y:S02]  /*1b8d10*/  LDL.LU R40, [R1+0x7794] ;  /* 0x0077940001287983 */ /* 0x000f240000300800 */
[C---:B-1----:R-:W-:Y:S01]  /*1b8d20*/  IMAD.WIDE R12, R35.reuse, 0x4, R4 ;  /* 0x00000004230c7825 */ /* 0x042fe200078e0204 */
[----:B------:R-:W-:Y:S02]  /*1b8d30*/  ISETP.LT.AND P6, PT, R200, c[0x0][0x178], !P2 ;  /* 0x00005e00c8007a0c */ /* 0x000fe400057c1270 */
[----:B------:R-:W-:Y:S04]  /*1b8d40*/  @P1 STG.E [R2.64], R21 ;  /* 0x0000001502001986 */ /* 0x000fe8000c101904 */
[----:B------:R-:W1:Y:S01]  /*1b8d50*/  LDS.128 R24, [R252] ;  /* 0x00000000fc187984 */ /* 0x000e620000000c00 */
[----:B------:R-:W-:-:S04]  /*1b8d60*/  IMAD.WIDE R28, R35, 0x4, R10 ;  /* 0x00000004231c7825 */ /* 0x000fc800078e020a */
[----:B------:R-:W-:Y:S02]  /*1b8d70*/  @P4 STG.E [R30.64], R152 ;  /* 0x000000981e004986 */ /* 0x000fe4000c101904 */
[----:B------:R-:W-:Y:S01]  /*1b8d80*/  @P3 STG.E [R12.64], R180 ;  /* 0x000000b40c003986 */ /* 0x000fe2000c101904 */
[----:B------:R-:W-:Y:S02]  /*1b8d90*/  @P5 STG.E [R28.64], R216 ;  /* 0x000000d81c005986 */ /* 0x000fe4000c101904 */
[----:B------:R1:W2:Y:S02]  /*1b8da0*/  LDS.128 R28, [R0+0x400] ;  /* 0x00040000001c7984 */ /* 0x0002a40000000c00 */
[----:B-1----:R-:W4:Y:S01]  /*1b8db0*/  LDL.LU R0, [R1+0x7778] ;  /* 0x0077780001007983 */ /* 0x002f220000300800 */
[----:B------:R-:W-:Y:S02]  /*1b8dc0*/  ISETP.LT.AND P4, PT, R203, c[0x0][0x178], !P0 ;  /* 0x00005e00cb007a0c */ /* 0x000fe40004781270 */
[----:B------:R-:W-:-:S02]  /*1b8dd0*/  ISETP.LT.AND P1, PT, R202, c[0x0][0x178], !P0 ;  /* 0x00005e00ca007a0c */ /* 0x000fc40004721270 */
[----:B------:R-:W-:Y:S02]  /*1b8de0*/  ISETP.LT.AND P5, PT, R201, c[0x0][0x178], !P0 ;  /* 0x00005e00c9007a0c */ /* 0x000fe400047a1270 */
[----:B------:R-:W-:Y:S01]  /*1b8df0*/  ISETP.LT.AND P3, PT, R200, c[0x0][0x178], !P0 ;  /* 0x00005e00c8007a0c */ /* 0x000fe20004761270 */
[----:B------:R-:W4:Y:S01]  /*1b8e00*/  LDL.LU R44, [R1+0x7760] ;  /* 0x00776000012c7983 */ /* 0x000f220000300800 */
[----:B--2---:R-:W-:Y:S01]  /*1b8e10*/  ISETP.GE.AND P2, PT, R32, c[0x0][0x17c], PT ;  /* 0x00005f0020007a0c */ /* 0x004fe20003f46270 */
[C---:B------:R-:W-:Y:S01]  /*1b8e20*/  IMAD.WIDE R32, R35.reuse, 0x4, R8 ;  /* 0x0000000423207825 */ /* 0x040fe200078e0208 */
[----:B------:R-:W-:-:S05]  /*1b8e30*/  IADD3 R35, R35, c[0x0][0x198], RZ ;  /* 0x0000660023237a10 */ /* 0x000fca0007ffe0ff */
[----:B------:R-:W-:-:S04]  /*1b8e40*/  IMAD.WIDE R2, R35, 0x4, R6 ;  /* 0x0000000423027825 */ /* 0x000fc800078e0206 */
[C---:B------:R-:W-:Y:S01]  /*1b8e50*/  IMAD.WIDE R20, R35.reuse, 0x4, R4 ;  /* 0x0000000423147825 */ /* 0x040fe200078e0204 */
[----:B------:R1:W-:Y:S03]  /*1b8e60*/  @P6 STG.E [R32.64], R16 ;  /* 0x0000001020006986 */ /* 0x0003e6000c101904 */
[----:B------:R-:W-:-:S04]  /*1b8e70*/  IMAD.WIDE R12, R35, 0x4, R10 ;  /* 0x00000004230c7825 */ /* 0x000fc800078e020a */
[----:B------:R2:W-:Y:S01]  /*1b8e80*/  @P4 STG.E [R2.64], R153 ;  /* 0x0000009902004986 */ /* 0x0005e2000c101904 */
[----:B------:R-:W-:Y:S01]  /*1b8e90*/  ISETP.LT.AND P6, PT, R203, c[0x0][0x178], !P2 ;  /* 0x00005e00cb007a0c */ /* 0x000fe200057c1270 */
[----:B------:R2:W-:Y:S01]  /*1b8ea0*/  @P1 STG.E [R20.64], R181 ;  /* 0x000000b514001986 */ /* 0x0005e2000c101904 */
[----:B------:R2:W-:Y:S01]  /*1b8eb0*/  @P5 STG.E [R12.64], R217 ;  /* 0x000000d90c005986 */ /* 0x0005e2000c101904 */
[----:B------:R-:W-:Y:S01]  /*1b8ec0*/  ISETP.LT.AND P4, PT, R202, c[0x0][0x178], !P2 ;  /* 0x00005e00ca007a0c */ /* 0x000fe20005781270 */
[C---:B-1----:R-:W-:Y:S01]  /*1b8ed0*/  IMAD.WIDE R32, R35.reuse, 0x4, R8 ;  /* 0x0000000423207825 */ /* 0x042fe200078e0208 */
[----:B------:R-:W-:-:S04]  /*1b8ee0*/  IADD3 R37, R35, c[0x0][0x198], RZ ;  /* 0x0000660023257a10 */ /* 0x000fc80007ffe0ff */
[----:B------:R1:W-:Y:S01]  /*1b8ef0*/  @P3 STG.E [R32.64], R17 ;  /* 0x0000001120003986 */ /* 0x0003e2000c101904 */
[----:B------:R-:W-:Y:S02]  /*1b8f00*/  ISETP.LT.AND P3, PT, R201, c[0x0][0x178], !P2 ;  /* 0x00005e00c9007a0c */ /* 0x000fe40005761270 */
[----:B---3--:R-:W-:Y:S01]  /*1b8f10*/  ISETP.GE.AND P0, PT, R34, c[0x0][0x17c], PT ;  /* 0x00005f0022007a0c */ /* 0x008fe20003f06270 */
[----:B------:R-:W-:-:S04]  /*1b8f20*/  IMAD.WIDE R34, R37, 0x4, R6 ;  /* 0x0000000425227825 */ /* 0x000fc800078e0206 */
[----:B--2---:R-:W-:-:S04]  /*1b8f30*/  IMAD.WIDE R2, R37, 0x4, R4 ;  /* 0x0000000425027825 */ /* 0x004fc800078e0204 */
[----:B------:R-:W-:Y:S01]  /*1b8f40*/  IMAD.WIDE R20, R37, 0x4, R10 ;  /* 0x0000000425147825 */ /* 0x000fe200078e020a */
[----:B------:R-:W-:Y:S01]  /*1b8f50*/  ISETP.LT.AND P2, PT, R200, c[0x0][0x178], !P2 ;  /* 0x00005e00c8007a0c */ /* 0x000fe20005741270 */
[----:B------:R-:W-:Y:S01]  /*1b8f60*/  @P6 STG.E [R34.64], R148 ;  /* 0x0000009422006986 */ /* 0x000fe2000c101904 */
[----:B------:R-:W-:Y:S01]  /*1b8f70*/  ISETP.LT.AND P6, PT, R203, c[0x0][0x178], !P0 ;  /* 0x00005e00cb007a0c */ /* 0x000fe200047c1270 */
[----:B------:R2:W-:Y:S01]  /*1b8f80*/  @P4 STG.E [R2.64], R176 ;  /* 0x000000b002004986 */ /* 0x0005e2000c101904 */
[----:B------:R-:W-:Y:S02]  /*1b8f90*/  ISETP.LT.AND P4, PT, R202, c[0x0][0x178], !P0 ;  /* 0x00005e00ca007a0c */ /* 0x000fe40004781270 */
[C---:B------:R-:W-:Y:S01]  /*1b8fa0*/  IADD3 R39, R37.reuse, c[0x0][0x198], RZ ;  /* 0x0000660025277a10 */ /* 0x040fe20007ffe0ff */
[----:B------:R-:W-:Y:S01]  /*1b8fb0*/  IMAD.WIDE R12, R37, 0x4, R8 ;  /* 0x00000004250c7825 */ /* 0x000fe200078e0208 */
[----:B------:R3:W-:Y:S01]  /*1b8fc0*/  @P3 STG.E [R20.64], R228 ;  /* 0x000000e414003986 */ /* 0x0007e2000c101904 */
[----:B------:R-:W-:-:S02]  /*1b8fd0*/  ISETP.LT.AND P3, PT, R201, c[0x0][0x178], !P0 ;  /* 0x00005e00c9007a0c */ /* 0x000fc40004761270 */
[----:B------:R-:W-:Y:S01]  /*1b8fe0*/  ISETP.LT.AND P0, PT, R200, c[0x0][0x178], !P0 ;  /* 0x00005e00c8007a0c */ /* 0x000fe20004701270 */
[----:B------:R-:W-:Y:S01]  /*1b8ff0*/  ISETP.GE.AND P5, PT, R36, c[0x0][0x17c], PT ;  /* 0x00005f0024007a0c */ /* 0x000fe20003fa6270 */
[----:B-1----:R-:W-:-:S04]  /*1b9000*/  IMAD.WIDE R16, R39, 0x4, R6 ;  /* 0x0000000427107825 */ /* 0x002fc800078e0206 */
[C---:B------:R-:W-:Y:S01]  /*1b9010*/  IMAD.WIDE R36, R39.reuse, 0x4, R4 ;  /* 0x0000000427247825 */ /* 0x040fe200078e0204 */
[----:B----4-:R-:W-:Y:S02]  /*1b9020*/  ISETP.GE.AND P1, PT, R38, c[0x0][0x17c], PT ;  /* 0x00005f0026007a0c */ /* 0x010fe40003f26270 */
[C---:B------:R-:W-:Y:S01]  /*1b9030*/  IADD3 R41, R39.reuse, c[0x0][0x198], RZ ;  /* 0x0000660027297a10 */ /* 0x040fe20007ffe0ff */
[----:B--2---:R-:W-:-:S04]  /*1b9040*/  IMAD.WIDE R2, R39, 0x4, R10 ;  /* 0x0000000427027825 */ /* 0x004fc800078e020a */
[----:B------:R-:W-:Y:S01]  /*1b9050*/  IMAD.WIDE R38, R39, 0x4, R8 ;  /* 0x0000000427267825 */ /* 0x000fe200078e0208 */
[----:B------:R1:W-:Y:S03]  /*1b9060*/  @P2 STG.E [R12.64], R24 ;  /* 0x000000180c002986 */ /* 0x0003e6000c101904 */
[----:B------:R2:W-:Y:S02]  /*1b9070*/  @P6 STG.E [R16.64], R149 ;  /* 0x0000009510006986 */ /* 0x0005e4000c101904 */
[----:B------:R-:W-:Y:S01]  /*1b9080*/  @P4 STG.E [R36.64], R177 ;  /* 0x000000b124004986 */ /* 0x000fe2000c101904 */
[----:B------:R-:W-:Y:S01]  /*1b9090*/  ISETP.LT.AND P6, PT, R203, c[0x0][0x178], !P1 ;  /* 0x00005e00cb007a0c */ /* 0x000fe20004fc1270 */
[----:B------:R4:W-:Y:S01]  /*1b90a0*/  @P3 STG.E [R2.64], R229 ;  /* 0x000000e502003986 */ /* 0x0009e2000c101904 */
[----:B------:R-:W-:Y:S01]  /*1b90b0*/  ISETP.LT.AND P2, PT, R202, c[0x0][0x178], !P1 ;  /* 0x00005e00ca007a0c */ /* 0x000fe20004f41270 */
[----:B------:R-:W-:Y:S01]  /*1b90c0*/  @P0 STG.E [R38.64], R25 ;  /* 0x0000001926000986 */ /* 0x000fe2000c101904 */
[----:B------:R-:W-:Y:S01]  /*1b90d0*/  ISETP.LT.AND P0, PT, R201, c[0x0][0x178], !P1 ;  /* 0x00005e00c9007a0c */ /* 0x000fe20004f01270 */
[----:B------:R-:W-:-:S02]  /*1b90e0*/  ISETP.LT.AND P1, PT, R200, c[0x0][0x178], !P1 ;  /* 0x00005e00c8007a0c */ /* 0x000fc40004f21270 */
[----:B---3--:R-:W-:-:S04]  /*1b90f0*/  IMAD.WIDE R20, R41, 0x4, R6 ;  /* 0x0000000429147825 */ /* 0x008fc800078e0206 */
[----:B-1----:R-:W-:-:S04]  /*1b9100*/  IMAD.WIDE R12, R41, 0x4, R4 ;  /* 0x00000004290c7825 */ /* 0x002fc800078e0204 */
[C---:B--2---:R-:W-:Y:S01]  /*1b9110*/  IMAD.WIDE R16, R41.reuse, 0x4, R8 ;  /* 0x0000000429107825 */ /* 0x044fe200078e0208 */
[----:B------:R-:W1:Y:S03]  /*1b9120*/  LDS.128 R32, [R222+0x400] ;  /* 0x00040000de207984 */ /* 0x000e660000000c00 */
[----:B----4-:R-:W-:Y:S01]  /*1b9130*/  IMAD.WIDE R2, R41, 0x4, R10 ;  /* 0x0000000429027825 */ /* 0x010fe200078e020a */
[----:B------:R2:W-:Y:S03]  /*1b9140*/  @P6 STG.E [R20.64], R144 ;  /* 0x0000009014006986 */ /* 0x0005e6000c101904 */
[----:B------:R3:W-:Y:S01]  /*1b9150*/  @P2 STG.E [R12.64], R164 ;  /* 0x000000a40c002986 */ /* 0x0007e2000c101904 */
[----:B------:R-:W-:Y:S01]  /*1b9160*/  ISETP.GE.AND P4, PT, R42, c[0x0][0x17c], PT ;  /* 0x00005f002a007a0c */ /* 0x000fe20003f86270 */
[----:B------:R2:W-:Y:S01]  /*1b9170*/  @P0 STG.E [R2.64], R204 ;  /* 0x000000cc02000986 */ /* 0x0005e2000c101904 */
[----:B------:R2:W-:Y:S03]  /*1b9180*/  @P1 STG.E [R16.64], R28 ;  /* 0x0000001c10001986 */ /* 0x0005e6000c101904 */
[----:B------:R-:W4:Y:S01]  /*1b9190*/  LDL.LU R42, [R1+0x774c] ;  /* 0x00774c00012a7983 */ /* 0x000f220000300800 */
[----:B------:R-:W-:-:S02]  /*1b91a0*/  ISETP.GE.AND P1, PT, R0, c[0x0][0x17c], PT ;  /* 0x00005f0000007a0c */ /* 0x000fc40003f26270 */
[----:B------:R-:W4:Y:S01]  /*1b91b0*/  LDL.LU R0, [R1+0x7730] ;  /* 0x0077300001007983 */ /* 0x000f220000300800 */
[----:B------:R-:W-:Y:S02]  /*1b91c0*/  ISETP.LT.AND P3, PT, R203, c[0x0][0x178], !P5 ;  /* 0x00005e00cb007a0c */ /* 0x000fe40006f61270 */
[----:B------:R-:W-:Y:S02]  /*1b91d0*/  ISETP.LT.AND P2, PT, R202, c[0x0][0x178], !P5 ;  /* 0x00005e00ca007a0c */ /* 0x000fe40006f41270 */
[----:B------:R-:W-:Y:S02]  /*1b91e0*/  ISETP.LT.AND P6, PT, R201, c[0x0][0x178], !P5 ;  /* 0x00005e00c9007a0c */ /* 0x000fe40006fc1270 */
[----:B------:R-:W-:Y:S01]  /*1b91f0*/  IADD3 R37, R41, c[0x0][0x198], RZ ;  /* 0x0000660029257a10 */ /* 0x000fe20007ffe0ff */
[----:B------:R-:W-:Y:S01]  /*1b9200*/  ISETP.LT.AND P5, PT, R200, c[0x0][0x178], !P5 ;  /* 0x00005e00c8007a0c */ /* 0x000fe20006fa1270 */
[----:B------:R-:W-:Y:S01]  /*1b9210*/  ISETP.GE.AND P0, PT, R40, c[0x0][0x17c], PT ;  /* 0x00005f0028007a0c */ /* 0x000fe20003f06270 */
[----:B------:R-:W4:Y:S02]  /*1b9220*/  LDL.LU R46, [R1+0x7714] ;  /* 0x00771400012e7983 */ /* 0x000f240000300800 */
[----:B--2---:R-:W-:-:S04]  /*1b9230*/  IMAD.WIDE R20, R37, 0x4, R6 ;  /* 0x0000000425147825 */ /* 0x004fc800078e0206 */
[----:B---3--:R-:W-:-:S04]  /*1b9240*/  IMAD.WIDE R12, R37, 0x4, R4 ;  /* 0x00000004250c7825 */ /* 0x008fc800078e0204 */
[----:B------:R-:W-:-:S04]  /*1b9250*/  IMAD.WIDE R24, R37, 0x4, R10 ;  /* 0x0000000425187825 */ /* 0x000fc800078e020a */
[----:B------:R-:W-:Y:S01]  /*1b9260*/  IMAD.WIDE R40, R37, 0x4, R8 ;  /* 0x0000000425287825 */ /* 0x000fe200078e0208 */
[----:B------:R-:W-:Y:S01]  /*1b9270*/  @P3 STG.E [R20.64], R145 ;  /* 0x0000009114003986 */ /* 0x000fe2000c101904 */
[----:B------:R-:W-:Y:S02]  /*1b9280*/  ISETP.LT.AND P3, PT, R203, c[0x0][0x178], !P4 ;  /* 0x00005e00cb007a0c */ /* 0x000fe40006761270 */
[----:B------:R2:W-:Y:S01]  /*1b9290*/  @P2 STG.E [R12.64], R165 ;  /* 0x000000a50c002986 */ /* 0x0005e2000c101904 */
[----:B------:R-:W-:Y:S01]  /*1b92a0*/  ISETP.LT.AND P2, PT, R202, c[0x0][0x178], !P4 ;  /* 0x00005e00ca007a0c */ /* 0x000fe20006741270 */
[----:B------:R3:W-:Y:S01]  /*1b92b0*/  @P6 STG.E [R24.64], R205 ;  /* 0x000000cd18006986 */ /* 0x0007e2000c101904 */
[----:B------:R-:W-:Y:S01]  /*1b92c0*/  @P5 STG.E [R40.64], R29 ;  /* 0x0000001d28005986 */ /* 0x000fe2000c101904 */
[----:B------:R-:W-:Y:S02]  /*1b92d0*/  IADD3 R43, R37, c[0x0][0x198], RZ ;  /* 0x00006600252b7a10 */ /* 0x000fe40007ffe0ff */
[----:B------:R-:W-:Y:S01]  /*1b92e0*/  ISETP.LT.AND P5, PT, R201, c[0x0][0x178], !P4 ;  /* 0x00005e00c9007a0c */ /* 0x000fe200067a1270 */
[----:B------:R-:W-:Y:S01]  /*1b92f0*/  ISETP.LT.AND P4, PT, R200, c[0x0][0x178], !P4 ;  /* 0x00005e00c8007a0c */ /* 0x000fe20006781270 */
[----:B------:R-:W-:Y:S01]  /*1b9300*/  ISETP.LT.AND P6, PT, R203, c[0x0][0x178], !P0 ;  /* 0x00005e00cb007a0c */ /* 0x000fe200047c1270 */
[----:B------:R-:W4:Y:S01]  /*1b9310*/  LDS.128 R36, [R223+0x400] ;  /* 0x00040000df247984 */ /* 0x000f220000000c00 */
[----:B------:R-:W-:-:S04]  /*1b9320*/  IMAD.WIDE R2, R43, 0x4, R6 ;  /* 0x000000042b027825 */ /* 0x000fc800078e0206 */
[----:B------:R-:W-:-:S04]  /*1b9330*/  IMAD.WIDE R16, R43, 0x4, R4 ;  /* 0x000000042b107825 */ /* 0x000fc800078e0204 */
[----:B--2---:R-:W-:-:S04]  /*1b9340*/  IMAD.WIDE R12, R43, 0x4, R10 ;  /* 0x000000042b0c7825 */ /* 0x004fc800078e020a */
[----:B------:R-:W-:Y:S01]  /*1b9350*/  IMAD.WIDE R20, R43, 0x4, R8 ;  /* 0x000000042b147825 */ /* 0x000fe200078e0208 */
[----:B------:R2:W-:Y:S03]  /*1b9360*/  @P3 STG.E [R2.64], R128 ;  /* 0x0000008002003986 */ /* 0x0005e6000c101904 */
[----:B------:R2:W-:Y:S01]  /*1b9370*/  @P2 STG.E [R16.64], R156 ;  /* 0x0000009c10002986 */ /* 0x0005e2000c101904 */
[----:B------:R-:W-:Y:S02]  /*1b9380*/  ISETP.LT.AND P3, PT, R202, c[0x0][0x178], !P0 ;  /* 0x00005e00ca007a0c */ /* 0x000fe40004761270 */
[----:B------:R-:W-:Y:S02]  /*1b9390*/  ISETP.LT.AND P2, PT, R201, c[0x0][0x178], !P0 ;  /* 0x00005e00c9007a0c */ /* 0x000fe40004741270 */
[----:B------:R-:W-:Y:S01]  /*1b93a0*/  IADD3 R45, R43, c[0x0][0x198], RZ ;  /* 0x000066002b2d7a10 */ /* 0x000fe20007ffe0ff */
[----:B------:R-:W-:Y:S01]  /*1b93b0*/  @P5 STG.E [R12.64], R212 ;  /* 0x000000d40c005986 */ /* 0x000fe2000c101904 */
[----:B------:R-:W-:Y:S01]  /*1b93c0*/  ISETP.GE.AND P5, PT, R44, c[0x0][0x17c], PT ;  /* 0x00005f002c007a0c */ /* 0x000fe20003fa6270 */
[----:B-1----:R1:W-:Y:S02]  /*1b93d0*/  @P4 STG.E [R20.64], R32 ;  /* 0x0000002014004986 */ /* 0x0023e4000c101904 */
[----:B------:R-:W4:Y:S02]  /*1b93e0*/  LDL.LU R44, [R1+0x76fc] ;  /* 0x0076fc00012c7983 */ /* 0x000f240000300800 */
[----:B---3--:R-:W-:-:S04]  /*1b93f0*/  IMAD.WIDE R24, R45, 0x4, R6 ;  /* 0x000000042d187825 */ /* 0x008fc800078e0206 */
[----:B--2---:R-:W-:-:S04]  /*1b9400*/  IMAD.WIDE R2, R45, 0x4, R4 ;  /* 0x000000042d027825 */ /* 0x004fc800078e0204 */
[----:B------:R-:W-:Y:S01]  /*1b9410*/  IMAD.WIDE R16, R45, 0x4, R10 ;  /* 0x000000042d107825 */ /* 0x000fe200078e020a */
[----:B------:R-:W-:Y:S01]  /*1b9420*/  ISETP.LT.AND P0, PT, R200, c[0x0][0x178], !P0 ;  /* 0x00005e00c8007a0c */ /* 0x000fe20004701270 */
[----:B-1----:R-:W2:Y:S04]  /*1b9430*/  LDL.LU R32, [R1+0x76e4] ;  /* 0x0076e40001207983 */ /* 0x002ea80000300800 */
[----:B------:R1:W-:Y:S01]  /*1b9440*/  @P6 STG.E [R24.64], R129 ;  /* 0x0000008118006986 */ /* 0x0003e2000c101904 */
[----:B------:R-:W-:Y:S01]  /*1b9450*/  ISETP.LT.AND P6, PT, R203, c[0x0][0x178], !P1 ;  /* 0x00005e00cb007a0c */ /* 0x000fe20004fc1270 */
[----:B------:R3:W-:Y:S01]  /*1b9460*/  @P3 STG.E [R2.64], R157 ;  /* 0x0000009d02003986 */ /* 0x0007e2000c101904 */
[----:B------:R-:W-:Y:S01]  /*1b9470*/  ISETP.LT.AND P4, PT, R202, c[0x0][0x178], !P1 ;  /* 0x00005e00ca007a0c */ /* 0x000fe20004f81270 */
[----:B------:R4:W-:Y:S01]  /*1b9480*/  @P2 STG.E [R16.64], R213 ;  /* 0x000000d510002986 */ /* 0x0009e2000c101904 */
[----:B------:R-:W-:-:S02]  /*1b9490*/  ISETP.LT.AND P2, PT, R201, c[0x0][0x178], !P1 ;  /* 0x00005e00c9007a0c */ /* 0x000fc40004f41270 */
[C---:B------:R-:W-:Y:S01]  /*1b94a0*/  IADD3 R29, R45.reuse, c[0x0][0x198], RZ ;  /* 0x000066002d1d7a10 */ /* 0x040fe20007ffe0ff */
[----:B------:R-:W-:-:S04]  /*1b94b0*/  IMAD.WIDE R12, R45, 0x4, R8 ;  /* 0x000000042d0c7825 */ /* 0x000fc800078e0208 */
[----:B------:R-:W-:-:S04]  /*1b94c0*/  IMAD.WIDE R20, R29, 0x4, R6 ;  /* 0x000000041d147825 */ /* 0x000fc800078e0206 */
[----:B-1----:R-:W-:-:S04]  /*1b94d0*/  IMAD.WIDE R24, R29, 0x4, R4 ;  /* 0x000000041d187825 */ /* 0x002fc800078e0204 */
[----:B---3--:R-:W-:Y:S01]  /*1b94e0*/  IMAD.WIDE R2, R29, 0x4, R10 ;  /* 0x000000041d027825 */ /* 0x008fe200078e020a */
[----:B------:R1:W-:Y:S03]  /*1b94f0*/  @P0 STG.E [R12.64], R33 ;  /* 0x000000210c000986 */ /* 0x0003e6000c101904 */
[----:B------:R3:W-:Y:S02]  /*1b9500*/  @P6 STG.E [R20.64], R124 ;  /* 0x0000007c14006986 */ /* 0x0007e4000c101904 */
[----:B------:R1:W-:Y:S01]  /*1b9510*/  @P4 STG.E [R24.64], R168 ;  /* 0x000000a818004986 */ /* 0x0003e2000c101904 */
[----:B------:R1:W-:Y:S01]  /*1b9520*/  @P2 STG.E [R2.64], R224 ;  /* 0x000000e002002986 */ /* 0x0003e2000c101904 */
[----:B----4-:R-:W-:-:S03]  /*1b9530*/  ISETP.GE.AND P2, PT, R0, c[0x0][0x17c], PT ;  /* 0x00005f0000007a0c */ /* 0x010fc60003f46270 */
[----:B------:R-:W4:Y:S01]  /*1b9540*/  LDL.LU R0, [R1+0x7834] ;  /* 0x0078340001007983 */ /* 0x000f220000300800 */
[----:B------:R-:W-:Y:S02]  /*1b9550*/  ISETP.GE.AND P3, PT, R42, c[0x0][0x17c], PT ;  /* 0x00005f002a007a0c */ /* 0x000fe40003f66270 */
[----:B------:R-:W2:Y:S01]  /*1b9560*/  LDS.128 R40, [R252+0x400] ;  /* 0x00040000fc287984 */ /* 0x000ea20000000c00 */
[----:B------:R-:W-:Y:S02]  /*1b9570*/  ISETP.LT.AND P1, PT, R200, c[0x0][0x178], !P1 ;  /* 0x00005e00c8007a0c */ /* 0x000fe40004f21270 */
[----:B------:R-:W-:Y:S01]  /*1b9580*/  ISETP.LT.AND P4, PT, R203, c[0x0][0x178], !P5 ;  /* 0x00005e00cb007a0c */ /* 0x000fe20006f81270 */
[C---:B------:R-:W-:Y:S01]  /*1b9590*/  IMAD.WIDE R16, R29.reuse, 0x4, R8 ;  /* 0x000000041d107825 */ /* 0x040fe200078e0208 */
[----:B------:R-:W-:Y:S02]  /*1b95a0*/  IADD3 R29, R29, c[0x0][0x198], RZ ;  /* 0x000066001d1d7a10 */ /* 0x000fe40007ffe0ff */
[----:B------:R-:W-:-:S02]  /*1b95b0*/  ISETP.LT.AND P6, PT, R202, c[0x0][0x178], !P5 ;  /* 0x00005e00ca007a0c */ /* 0x000fc40006fc1270 */
[----:B------:R-:W-:Y:S01]  /*1b95c0*/  ISETP.LT.AND P0, PT, R201, c[0x0][0x178], !P5 ;  /* 0x00005e00c9007a0c */ /* 0x000fe20006f01270 */
[----:B-1----:R-:W-:Y:S01]  /*1b95d0*/  IMAD.WIDE R12, R29, 0x4, R6 ;  /* 0x000000041d0c7825 */ /* 0x002fe200078e0206 */
[----:B------:R-:W-:-:S03]  /*1b95e0*/  ISETP.LT.AND P5, PT, R200, c[0x0][0x178], !P5 ;  /* 0x00005e00c8007a0c */ /* 0x000fc60006fa1270 */
[----:B------:R1:W-:Y:S01]  /*1b95f0*/  @P1 STG.E [R16.64], R36 ;  /* 0x0000002410001986 */ /* 0x0003e2000c101904 */
[----:B------:R-:W-:Y:S01]  /*1b9600*/  ISETP.LT.AND P1, PT, R203, c[0x0][0x178], !P3 ;  /* 0x00005e00cb007a0c */ /* 0x000fe20005f21270 */
[----:B------:R1:W-:Y:S01]  /*1b9610*/  @P4 STG.E [R12.64], R125 ;  /* 0x0000007d0c004986 */ /* 0x0003e2000c101904 */
[----:B------:R-:W-:Y:S02]  /*1b9620*/  ISETP.LT.AND P4, PT, R202, c[0x0][0x178], !P3 ;  /* 0x00005e00ca007a0c */ /* 0x000fe40005f81270 */
[C---:B------:R-:W-:Y:S01]  /*1b9630*/  IADD3 R33, R29.reuse, c[0x0][0x198], RZ ;  /* 0x000066001d217a10 */ /* 0x040fe20007ffe0ff */
[----:B---3--:R-:W-:-:S04]  /*1b9640*/  IMAD.WIDE R20, R29, 0x4, R4 ;  /* 0x000000041d147825 */ /* 0x008fc800078e0204 */
[----:B------:R-:W-:-:S04]  /*1b9650*/  IMAD.WIDE R24, R29, 0x4, R10 ;  /* 0x000000041d187825 */ /* 0x000fc800078e020a */
[----:B------:R-:W-:-:S04]  /*1b9660*/  IMAD.WIDE R2, R29, 0x4, R8 ;  /* 0x000000041d027825 */ /* 0x000fc800078e0208 */
[C---:B------:R-:W-:Y:S01]  /*1b9670*/  IMAD.WIDE R28, R33.reuse, 0x4, R4 ;  /* 0x00000004211c7825 */ /* 0x040fe200078e0204 */
[----:B------:R3:W-:Y:S03]  /*1b9680*/  @P6 STG.E [R20.64], R169 ;  /* 0x000000a914006986 */ /* 0x0007e6000c101904 */
[----:B-1----:R-:W-:-:S04]  /*1b9690*/  IMAD.WIDE R16, R33, 0x4, R6 ;  /* 0x0000000421107825 */ /* 0x002fc800078e0206 */
[----:B------:R1:W-:Y:S01]  /*1b96a0*/  @P0 STG.E [R24.64], R225 ;  /* 0x000000e118000986 */ /* 0x0003e2000c101904 */
[----:B------:R-:W-:Y:S01]  /*1b96b0*/  ISETP.LT.AND P0, PT, R201, c[0x0][0x178], !P3 ;  /* 0x00005e00c9007a0c */ /* 0x000fe20005f01270 */
[----:B------:R-:W-:Y:S01]  /*1b96c0*/  ISETP.LT.AND P3, PT, R200, c[0x0][0x178], !P3 ;  /* 0x00005e00c8007a0c */ /* 0x000fe20005f61270 */
[----:B------:R1:W-:Y:S01]  /*1b96d0*/  @P5 STG.E [R2.64], R37 ;  /* 0x0000002502005986 */ /* 0x0003e2000c101904 */
[----:B------:R-:W-:Y:S01]  /*1b96e0*/  ISETP.LT.AND P6, PT, R203, c[0x0][0x178], !P2 ;  /* 0x00005e00cb007a0c */ /* 0x000fe200057c1270 */
[----:B------:R2:W-:Y:S02]  /*1b96f0*/  @P1 STG.E [R16.64], R140 ;  /* 0x0000008c10001986 */ /* 0x0005e4000c101904 */
[----:B------:R-:W-:Y:S01]  /*1b9700*/  @P4 STG.E [R28.64], R172 ;  /* 0x000000ac1c004986 */ /* 0x000fe2000c101904 */
[----:B------:R-:W-:Y:S02]  /*1b9710*/  ISETP.LT.AND P5, PT, R202, c[0x0][0x178], !P2 ;  /* 0x00005e00ca007a0c */ /* 0x000fe400057a1270 */
[----:B------:R-:W-:-:S02]  /*1b9720*/  ISETP.LT.AND P4, PT, R201, c[0x0][0x178], !P2 ;  /* 0x00005e00c9007a0c */ /* 0x000fc40005781270 */
[C---:B------:R-:W-:Y:S01]  /*1b9730*/  IADD3 R45, R33.reuse, c[0x0][0x198], RZ ;  /* 0x00006600212d7a10 */ /* 0x040fe20007ffe0ff */
[----:B------:R-:W-:-:S04]  /*1b9740*/  IMAD.WIDE R12, R33, 0x4, R10 ;  /* 0x00000004210c7825 */ /* 0x000fc800078e020a */
[----:B---3--:R-:W-:-:S04]  /*1b9750*/  IMAD.WIDE R20, R33, 0x4, R8 ;  /* 0x0000000421147825 */ /* 0x008fc800078e0208 */
[----:B-1----:R-:W-:-:S04]  /*1b9760*/  IMAD.WIDE R24, R45, 0x4, R6 ;  /* 0x000000042d187825 */ /* 0x002fc800078e0206 */
[C---:B------:R-:W-:Y:S01]  /*1b9770*/  IMAD.WIDE R2, R45.reuse, 0x4, R4 ;  /* 0x000000042d027825 */ /* 0x040fe200078e0204 */
[----:B------:R-:W-:Y:S01]  /*1b9780*/  ISETP.GE.AND P1, PT, R46, c[0x0][0x17c], PT ;  /* 0x00005f002e007a0c */ /* 0x000fe20003f26270 */
[----:B------:R-:W-:Y:S02]  /*1b9790*/  @P0 STG.E [R12.64], R232 ;  /* 0x000000e80c000986 */ /* 0x000fe4000c101904 */
[----:B--2---:R-:W-:-:S04]  /*1b97a0*/  IMAD.WIDE R16, R45, 0x4, R10 ;  /* 0x000000042d107825 */ /* 0x004fc800078e020a */
[----:B------:R1:W-:Y:S01]  /*1b97b0*/  @P3 STG.E [R20.64], R40 ;  /* 0x0000002814003986 */ /* 0x0003e2000c101904 */
[----:B------:R2:W-:Y:S01]  /*1b97c0*/  @P6 STG.E [R24.64], R141 ;  /* 0x0000008d18006986 */ /* 0x0005e2000c101904 */
[----:B------:R3:W-:Y:S02]  /*1b97d0*/  @P5 STG.E [R2.64], R173 ;  /* 0x000000ad02005986 */ /* 0x0007e4000c101904 */
[----:B------:R2:W-:Y:S01]  /*1b97e0*/  @P4 STG.E [R16.64], R233 ;  /* 0x000000e910004986 */ /* 0x0005e2000c101904 */
[----:B------:R-:W-:Y:S02]  /*1b97f0*/  ISETP.LT.AND P6, PT, R203, c[0x0][0x178], !P1 ;  /* 0x00005e00cb007a0c */ /* 0x000fe40004fc1270 */
[----:B------:R-:W-:Y:S02]  /*1b9800*/  ISETP.LT.AND P3, PT, R202, c[0x0][0x178], !P1 ;  /* 0x00005e00ca007a0c */ /* 0x000fe40004f61270 */
[----:B------:R-:W-:Y:S02]  /*1b9810*/  ISETP.LT.AND P4, PT, R201, c[0x0][0x178], !P1 ;  /* 0x00005e00c9007a0c */ /* 0x000fe40004f81270 */
[----:B------:R-:W-:Y:S01]  /*1b9820*/  ISETP.LT.AND P5, PT, R200, c[0x0][0x178], !P1 ;  /* 0x00005e00c8007a0c */ /* 0x000fe20004fa1270 */
[----:B------:R-:W-:Y:S01]  /*1b9830*/  ISETP.GE.AND P1, PT, R32, c[0x0][0x17c], PT ;  /* 0x00005f0020007a0c */ /* 0x000fe20003f26270 */
[----:B-1----:R-:W4:Y:S01]  /*1b9840*/  LDL.LU R40, [R1+0x76cc] ;  /* 0x0076cc0001287983 */ /* 0x002f220000300800 */
[----:B------:R-:W4:Y:S02]  /*1b9850*/  LDL.LU R36, [R1+0x76b4] ;  /* 0x0076b40001247983 */ /* 0x000f240000300800 */
[----:B------:R-:W4:Y:S01]  /*1b9860*/  LDL.LU R32, [R1+0x7698] ;  /* 0x0076980001207983 */ /* 0x000f220000300800 */
[----:B------:R-:W-:-:S02]  /*1b9870*/  ISETP.LT.AND P2, PT, R200, c[0x0][0x178], !P2 ;  /* 0x00005e00c8007a0c */ /* 0x000fc40005741270 */
[C---:B------:R-:W-:Y:S01]  /*1b9880*/  IADD3 R29, R45.reuse, c[0x0][0x198], RZ ;  /* 0x000066002d1d7a10 */ /* 0x040fe20007ffe0ff */
[----:B------:R-:W-:-:S04]  /*1b9890*/  IMAD.WIDE R12, R45, 0x4, R8 ;  /* 0x000000042d0c7825 */ /* 0x000fc800078e0208 */
[----:B------:R-:W-:-:S04]  /*1b98a0*/  IMAD.WIDE R20, R29, 0x4, R6 ;  /* 0x000000041d147825 */ /* 0x000fc800078e0206 */
[----:B--2---:R-:W-:-:S04]  /*1b98b0*/  IMAD.WIDE R24, R29, 0x4, R4 ;  /* 0x000000041d187825 */ /* 0x004fc800078e0204 */
[C---:B---3--:R-:W-:Y:S01]  /*1b98c0*/  IMAD.WIDE R2, R29.reuse, 0x4, R10 ;  /* 0x000000041d027825 */ /* 0x048fe200078e020a */
[----:B------:R1:W-:Y:S03]  /*1b98d0*/  @P2 STG.E [R12.64], R41 ;  /* 0x000000290c002986 */ /* 0x0003e6000c101904 */
[----:B------:R2:W-:Y:S02]  /*1b98e0*/  @P6 STG.E [R20.64], R138 ;  /* 0x0000008a14006986 */ /* 0x0005e4000c101904 */
[----:B------:R3:W-:Y:S02]  /*1b98f0*/  @P3 STG.E [R24.64], R186 ;  /* 0x000000ba18003986 */ /* 0x0007e4000c101904 */
[----:B------:R1:W-:Y:S01]  /*1b9900*/  @P4 STG.E [R2.64], R198 ;  /* 0x000000c602004986 */ /* 0x0003e2000c101904 */
[----:B----4-:R-:W-:Y:S02]  /*1b9910*/  ISETP.GE.AND P4, PT, R0, c[0x0][0x17c], PT ;  /* 0x00005f0000007a0c */ /* 0x010fe40003f86270 */
[----:B------:R-:W4:Y:S01]  /*1b9920*/  LDL.LU R0, [R1+0x7684] ;  /* 0x0076840001007983 */ /* 0x000f220000300800 */
[----:B------:R-:W-:Y:S01]  /*1b9930*/  ISETP.GE.AND P0, PT, R44, c[0x0][0x17c], PT ;  /* 0x00005f002c007a0c */ /* 0x000fe20003f06270 */
[----:B------:R-:W-:-:S03]  /*1b9940*/  IMAD.WIDE R16, R29, 0x4, R8 ;  /* 0x000000041d107825 */ /* 0x000fc600078e0208 */
[----:B------:R-:W-:Y:S02]  /*1b9950*/  ISETP.LT.AND P2, PT, R203, c[0x0][0x178], !P0 ;  /* 0x00005e00cb007a0c */ /* 0x000fe40004741270 */
[----:B------:R-:W-:Y:S02]  /*1b9960*/  IADD3 R29, R29, c[0x0][0x198], RZ ;  /* 0x000066001d1d7a10 */ /* 0x000fe40007ffe0ff */
[----:B------:R-:W-:Y:S02]  /*1b9970*/  ISETP.LT.AND P6, PT, R202, c[0x0][0x178], !P0 ;  /* 0x00005e00ca007a0c */ /* 0x000fe400047c1270 */
[----:B------:R-:W-:Y:S01]  /*1b9980*/  ISETP.LT.AND P3, PT, R201, c[0x0][0x178], !P0 ;  /* 0x00005e00c9007a0c */ /* 0x000fe20004761270 */
[----:B-1----:R-:W-:Y:S01]  /*1b9990*/  IMAD.WIDE R12, R29, 0x4, R6 ;  /* 0x000000041d0c7825 */ /* 0x002fe200078e0206 */
[----:B------:R1:W-:Y:S01]  /*1b99a0*/  @P5 STG.E [R16.64], R14 ;  /* 0x0000000e10005986 */ /* 0x0003e2000c101904 */
[----:B------:R-:W-:Y:S02]  /*1b99b0*/  ISETP.LT.AND P0, PT, R200, c[0x0][0x178], !P0 ;  /* 0x00005e00c8007a0c */ /* 0x000fe40004701270 */
[----:B------:R-:W-:-:S02]  /*1b99c0*/  ISETP.LT.AND P5, PT, R203, c[0x0][0x178], !P1 ;  /* 0x00005e00cb007a0c */ /* 0x000fc40004fa1270 */
[C---:B------:R-:W-:Y:S01]  /*1b99d0*/  IADD3 R33, R29.reuse, c[0x0][0x198], RZ ;  /* 0x000066001d217a10 */ /* 0x040fe20007ffe0ff */
[----:B------:R1:W-:Y:S01]  /*1b99e0*/  @P2 STG.E [R12.64], R139 ;  /* 0x0000008b0c002986 */ /* 0x0003e2000c101904 */
[----:B------:R-:W-:Y:S01]  /*1b99f0*/  ISETP.LT.AND P2, PT, R202, c[0x0][0x178], !P1 ;  /* 0x00005e00ca007a0c */ /* 0x000fe20004f41270 */
[----:B--2---:R-:W-:-:S04]  /*1b9a00*/  IMAD.WIDE R20, R29, 0x4, R4 ;  /* 0x000000041d147825 */ /* 0x004fc800078e0204 */
[----:B---3--:R-:W-:-:S04]  /*1b9a10*/  IMAD.WIDE R24, R29, 0x4, R10 ;  /* 0x000000041d187825 */ /* 0x008fc800078e020a */
[----:B------:R-:W-:-:S04]  /*1b9a20*/  IMAD.WIDE R2, R29, 0x4, R8 ;  /* 0x000000041d027825 */ /* 0x000fc800078e0208 */
[----:B-1----:R-:W-:-:S04]  /*1b9a30*/  IMAD.WIDE R16, R33, 0x4, R6 ;  /* 0x0000000421107825 */ /* 0x002fc800078e0206 */
[----:B------:R-:W-:Y:S01]  /*1b9a40*/  IMAD.WIDE R28, R33, 0x4, R4 ;  /* 0x00000004211c7825 */ /* 0x000fe200078e0204 */
[----:B------:R1:W-:Y:S03]  /*1b9a50*/  @P6 STG.E [R20.64], R187 ;  /* 0x000000bb14006986 */ /* 0x0003e6000c101904 */
[----:B------:R2:W-:Y:S01]  /*1b9a60*/  @P3 STG.E [R24.64], R199 ;  /* 0x000000c718003986 */ /* 0x0005e2000c101904 */
[----:B------:R-:W-:Y:S01]  /*1b9a70*/  ISETP.LT.AND P3, PT, R201, c[0x0][0x178], !P1 ;  /* 0x00005e00c9007a0c */ /* 0x000fe20004f61270 */
[----:B------:R-:W-:Y:S01]  /*1b9a80*/  ISETP.LT.AND P1, PT, R200, c[0x0][0x178], !P1 ;  /* 0x00005e00c8007a0c */ /* 0x000fe20004f21270 */
[----:B------:R3:W-:Y:S01]  /*1b9a90*/  @P0 STG.E [R2.64], R15 ;  /* 0x0000000f02000986 */ /* 0x0007e2000c101904 */
[----:B------:R-:W-:Y:S01]  /*1b9aa0*/  ISETP.LT.AND P6, PT, R203, c[0x0][0x178], !P4 ;  /* 0x00005e00cb007a0c */ /* 0x000fe200067c1270 */
[----:B------:R-:W-:Y:S02]  /*1b9ab0*/  @P5 STG.E [R16.64], R134 ;  /* 0x0000008610005986 */ /* 0x000fe4000c101904 */
[----:B------:R3:W-:Y:S01]  /*1b9ac0*/  @P2 STG.E [R28.64], R162 ;  /* 0x000000a21c002986 */ /* 0x0007e2000c101904 */
[----:B------:R-:W-:-:S02]  /*1b9ad0*/  ISETP.LT.AND P5, PT, R202, c[0x0][0x178], !P4 ;  /* 0x00005e00ca007a0c */ /* 0x000fc400067a1270 */
[----:B------:R-:W-:Y:S02]  /*1b9ae0*/  ISETP.LT.AND P2, PT, R201, c[0x0][0x178], !P4 ;  /* 0x00005e00c9007a0c */ /* 0x000fe40006741270 */
[C---:B------:R-:W-:Y:S01]  /*1b9af0*/  IADD3 R37, R33.reuse, c[0x0][0x198], RZ ;  /* 0x0000660021257a10 */ /* 0x040fe20007ffe0ff */
[----:B------:R-:W-:-:S04]  /*1b9b00*/  IMAD.WIDE R12, R33, 0x4, R10 ;  /* 0x00000004210c7825 */ /* 0x000fc800078e020a */
[----:B-1----:R-:W-:-:S04]  /*1b9b10*/  IMAD.WIDE R20, R33, 0x4, R8 ;  /* 0x0000000421147825 */ /* 0x002fc800078e0208 */
[----:B--2---:R-:W-:-:S04]  /*1b9b20*/  IMAD.WIDE R24, R37, 0x4, R6 ;  /* 0x0000000425187825 */ /* 0x004fc800078e0206 */
[----:B---3--:R-:W-:-:S04]  /*1b9b30*/  IMAD.WIDE R2, R37, 0x4, R4 ;  /* 0x0000000425027825 */ /* 0x008fc800078e0204 */
[----:B------:R-:W-:Y:S01]  /*1b9b40*/  IMAD.WIDE R14, R37, 0x4, R10 ;  /* 0x00000004250e7825 */ /* 0x000fe200078e020a */
[----:B------:R-:W-:Y:S03]  /*1b9b50*/  @P3 STG.E [R12.64], R210 ;  /* 0x000000d20c003986 */ /* 0x000fe6000c101904 */
[----:B------:R-:W-:Y:S02]  /*1b9b60*/  @P1 STG.E [R20.64], R22 ;  /* 0x0000001614001986 */ /* 0x000fe4000c101904 */
[----:B------:R1:W-:Y:S01]  /*1b9b70*/  @P6 STG.E [R24.64], R135 ;  /* 0x0000008718006986 */ /* 0x0003e2000c101904 */
[----:B------:R2:W-:Y:S01]  /*1b9b80*/  @P5 STG.E [R2.64], R163 ;  /* 0x000000a302005986 */ /* 0x0005e2000c101904 */
[----:B------:R3:W-:Y:S01]  /*1b9b90*/  @P2 STG.E [R14.64], R211 ;  /* 0x000000d30e002986 */ /* 0x0007e2000c101904 */
[----:B------:R-:W-:-:S04]  /*1b9ba0*/  ISETP.GE.AND P0, PT, R40, c[0x0][0x17c], PT ;  /* 0x00005f0028007a0c */ /* 0x000fc80003f06270 */
[----:B------:R-:W-:Y:S02]  /*1b9bb0*/  ISETP.LT.AND P6, PT, R203, c[0x0][0x178], !P0 ;  /* 0x00005e00cb007a0c */ /* 0x000fe400047c1270 */
[----:B------:R-:W-:Y:S02]  /*1b9bc0*/  ISETP.LT.AND P3, PT, R202, c[0x0][0x178], !P0 ;  /* 0x00005e00ca007a0c */ /* 0x000fe40004761270 */
[----:B------:R-:W-:Y:S02]  /*1b9bd0*/  ISETP.LT.AND P2, PT, R201, c[0x0][0x178], !P0 ;  /* 0x00005e00c9007a0c */ /* 0x000fe40004741270 */
[----:B------:R-:W-:Y:S01]  /*1b9be0*/  ISETP.LT.AND P5, PT, R200, c[0x0][0x178], !P0 ;  /* 0x00005e00c8007a0c */ /* 0x000fe200047a1270 */
[----:B------:R-:W-:Y:S02]  /*1b9bf0*/  ISETP.GE.AND P0, PT, R32, c[0x0][0x17c], PT ;  /* 0x00005f0020007a0c */ /* 0x000fe40003f06270 */
[----:B------:R-:W3:Y:S01]  /*1b9c00*/  LDL.LU R32, [R1+0x7668] ;  /* 0x0076680001207983 */ /* 0x000ee20000300800 */
[----:B------:R-:W3:Y:S02]  /*1b9c10*/  LDL.LU R28, [R1+0x764c] ;  /* 0x00764c00011c7983 */ /* 0x000ee40000300800 */
[----:B-1----:R-:W3:Y:S01]  /*1b9c20*/  LDL.LU R24, [R1+0x7634] ;  /* 0x0076340001187983 */ /* 0x002ee20000300800 */
[----:B------:R-:W-:-:S02]  /*1b9c30*/  ISETP.LT.AND P4, PT, R200, c[0x0][0x178], !P4 ;  /* 0x00005e00c8007a0c */ /* 0x000fc40006781270 */
[C---:B------:R-:W-:Y:S01]  /*1b9c40*/  IADD3 R29, R37.reuse, c[0x0][0x198], RZ ;  /* 0x00006600251d7a10 */ /* 0x040fe20007ffe0ff */
[----:B------:R-:W-:-:S04]  /*1b9c50*/  IMAD.WIDE R12, R37, 0x4, R8 ;  /* 0x00000004250c7825 */ /* 0x000fc800078e0208 */
[----:B------:R-:W-:-:S04]  /*1b9c60*/  IMAD.WIDE R16, R29, 0x4, R6 ;  /* 0x000000041d107825 */ /* 0x000fc800078e0206 */
[----:B------:R-:W-:-:S04]  /*1b9c70*/  IMAD.WIDE R20, R29, 0x4, R4 ;  /* 0x000000041d147825 */ /* 0x000fc800078e0204 */
[C---:B--2---:R-:W-:Y:S01]  /*1b9c80*/  IMAD.WIDE R2, R29.reuse, 0x4, R10 ;  /* 0x000000041d027825 */ /* 0x044fe200078e020a */
[----:B------:R1:W-:Y:S03]  /*1b9c90*/  @P4 STG.E [R12.64], R23 ;  /* 0x000000170c004986 */ /* 0x0003e6000c101904 */
[----:B------:R2:W-:Y:S02]  /*1b9ca0*/  @P6 STG.E [R16.64], R154 ;  /* 0x0000009a10006986 */ /* 0x0005e4000c101904 */
[----:B------:R1:W-:Y:S02]  /*1b9cb0*/  @P3 STG.E [R20.64], R182 ;  /* 0x000000b614003986 */ /* 0x0003e4000c101904 */
[----:B------:R1:W-:Y:S01]  /*1b9cc0*/  @P2 STG.E [R2.64], R218 ;  /* 0x000000da02002986 */ /* 0x0003e2000c101904 */
[----:B----4-:R-:W-:Y:S02]  /*1b9cd0*/  ISETP.GE.AND P2, PT, R0, c[0x0][0x17c], PT ;  /* 0x00005f0000007a0c */ /* 0x010fe40003f46270 */
[----:B------:R-:W4:Y:S01]  /*1b9ce0*/  LDL.LU R0, [R1+0x7618] ;  /* 0x0076180001007983 */ /* 0x000f220000300800 */
[----:B------:R-:W-:Y:S01]  /*1b9cf0*/  ISETP.GE.AND P1, PT, R36, c[0x0][0x17c], PT ;  /* 0x00005f0024007a0c */ /* 0x000fe20003f26270 */
[----:B---3--:R-:W-:-:S03]  /*1b9d00*/  IMAD.WIDE R14, R29, 0x4, R8 ;  /* 0x000000041d0e7825 */ /* 0x008fc600078e0208 */
[----:B------:R-:W-:Y:S02]  /*1b9d10*/  ISETP.LT.AND P4, PT, R203, c[0x0][0x178], !P1 ;  /* 0x00005e00cb007a0c */ /* 0x000fe40004f81270 */
[----:B------:R-:W-:Y:S02]  /*1b9d20*/  ISETP.LT.AND P6, PT, R202, c[0x0][0x178], !P1 ;  /* 0x00005e00ca007a0c */ /* 0x000fe40004fc1270 */
[----:B------:R-:W-:Y:S02]  /*1b9d30*/  ISETP.LT.AND P3, PT, R201, c[0x0][0x178], !P1 ;  /* 0x00005e00c9007a0c */ /* 0x000fe40004f61270 */
[----:B------:R-:W-:Y:S01]  /*1b9d40*/  IADD3 R29, R29, c[0x0][0x198], RZ ;  /* 0x000066001d1d7a10 */ /* 0x000fe20007ffe0ff */
[----:B------:R3:W-:Y:S04]  /*1b9d50*/  @P5 STG.E [R14.64], R18 ;  /* 0x000000120e005986 */ /* 0x0007e8000c101904 */
[----:B-1----:R-:W-:-:S04]  /*1b9d60*/  IMAD.WIDE R12, R29, 0x4, R6 ;  /* 0x000000041d0c7825 */ /* 0x002fc800078e0206 */
[----:B--2---:R-:W-:-:S04]  /*1b9d70*/  IMAD.WIDE R16, R29, 0x4, R4 ;  /* 0x000000041d107825 */ /* 0x004fc800078e0204 */
[----:B------:R-:W-:Y:S01]  /*1b9d80*/  IMAD.WIDE R20, R29, 0x4, R10 ;  /* 0x000000041d147825 */ /* 0x000fe200078e020a */
[----:B------:R-:W-:Y:S02]  /*1b9d90*/  ISETP.LT.AND P1, PT, R200, c[0x0][0x178], !P1 ;  /* 0x00005e00c8007a0c */ /* 0x000fe40004f21270 */
[----:B------:R-:W-:Y:S01]  /*1b9da0*/  ISETP.LT.AND P5, PT, R203, c[0x0][0x178], !P0 ;  /* 0x00005e00cb007a0c */ /* 0x000fe200047a1270 */
[----:B------:R1:W-:Y:S01]  /*1b9db0*/  @P4 STG.E [R12.64], R155 ;  /* 0x0000009b0c004986 */ /* 0x0003e2000c101904 */
[----:B------:R2:W-:Y:S01]  /*1b9dc0*/  @P6 STG.E [R16.64], R183 ;  /* 0x000000b710006986 */ /* 0x0005e2000c101904 */
[----:B------:R-:W-:Y:S01]  /*1b9dd0*/  ISETP.LT.AND P4, PT, R202, c[0x0][0x178], !P0 ;  /* 0x00005e00ca007a0c */ /* 0x000fe20004781270 */
[----:B------:R3:W-:Y:S01]  /*1b9de0*/  @P3 STG.E [R20.64], R219 ;  /* 0x000000db14003986 */ /* 0x0007e2000c101904 */
[----:B------:R-:W-:Y:S02]  /*1b9df0*/  ISETP.LT.AND P3, PT, R201, c[0x0][0x178], !P0 ;  /* 0x00005e00c9007a0c */ /* 0x000fe40004761270 */
[----:B------:R-:W-:Y:S01]  /*1b9e00*/  IADD3 R25, R29, c[0x0][0x198], RZ ;  /* 0x000066001d197a10 */ /* 0x000fe20007ffe0ff */
[----:B------:R-:W-:-:S02]  /*1b9e10*/  ISETP.LT.AND P0, PT, R200, c[0x0][0x178], !P0 ;  /* 0x00005e00c8007a0c */ /* 0x000fc40004701270 */
[----:B------:R-:W-:-:S04]  /*1b9e20*/  IMAD.WIDE R2, R29, 0x4, R8 ;  /* 0x000000041d027825 */ /* 0x000fc800078e0208 */
[----:B---3--:R-:W-:-:S04]  /*1b9e30*/  IMAD.WIDE R14, R25, 0x4, R6 ;  /* 0x00000004190e7825 */ /* 0x008fc800078e0206 */
[----:B------:R-:W-:-:S04]  /*1b9e40*/  IMAD.WIDE R22, R25, 0x4, R4 ;  /* 0x0000000419167825 */ /* 0x000fc800078e0204 */
[----:B-1----:R-:W-:-:S04]  /*1b9e50*/  IMAD.WIDE R12, R25, 0x4, R10 ;  /* 0x00000004190c7825 */ /* 0x002fc800078e020a */
[----:B--2---:R-:W-:Y:S01]  /*1b9e60*/  IMAD.WIDE R16, R25, 0x4, R8 ;  /* 0x0000000419107825 */ /* 0x004fe200078e0208 */
[----:B------:R1:W-:Y:S01]  /*1b9e70*/  @P1 STG.E [R2.64], R19 ;  /* 0x0000001302001986 */ /* 0x0003e2000c101904 */
[----:B------:R-:W-:Y:S02]  /*1b9e80*/  ISETP.LT.AND P6, PT, R203, c[0x0][0x178], !P2 ;  /* 0x00005e00cb007a0c */ /* 0x000fe400057c1270 */
[----:B------:R2:W-:Y:S02]  /*1b9e90*/  @P5 STG.E [R14.64], R150 ;  /* 0x000000960e005986 */ /* 0x0005e4000c101904 */
[----:B------:R-:W-:Y:S01]  /*1b9ea0*/  @P4 STG.E [R22.64], R178 ;  /* 0x000000b216004986 */ /* 0x000fe2000c101904 */
[----:B------:R-:W-:Y:S02]  /*1b9eb0*/  ISETP.LT.AND P5, PT, R202, c[0x0][0x178], !P2 ;  /* 0x00005e00ca007a0c */ /* 0x000fe400057a1270 */
[----:B------:R-:W-:Y:S01]  /*1b9ec0*/  ISETP.LT.AND P4, PT, R201, c[0x0][0x178], !P2 ;  /* 0x00005e00c9007a0c */ /* 0x000fe20005781270 */
[----:B------:R-:W-:Y:S01]  /*1b9ed0*/  @P3 STG.E [R12.64], R230 ;  /* 0x000000e60c003986 */ /* 0x000fe2000c101904 */
[----:B------:R-:W-:Y:S01]  /*1b9ee0*/  IADD3 R29, R25, c[0x0][0x198], RZ ;  /* 0x00006600191d7a10 */ /* 0x000fe20007ffe0ff */
[----:B------:R3:W-:Y:S04]  /*1b9ef0*/  @P0 STG.E [R16.64], R26 ;  /* 0x0000001a10000986 */ /* 0x0007e8000c101904 */
[----:B------:R-:W-:-:S04]  /*1b9f00*/  IMAD.WIDE R20, R29, 0x4, R6 ;  /* 0x000000041d147825 */ /* 0x000fc800078e0206 */
[----:B-1----:R-:W-:-:S04]  /*1b9f10*/  IMAD.WIDE R2, R29, 0x4, R4 ;  /* 0x000000041d027825 */ /* 0x002fc800078e0204 */
[----:B--2---:R-:W-:Y:S01]  /*1b9f20*/  IMAD.WIDE R14, R29, 0x4, R10 ;  /* 0x000000041d0e7825 */ /* 0x004fe200078e020a */
[----:B---3--:R-:W2:Y:S04]  /*1b9f30*/  LDL.LU R26, [R1+0x7604] ;  /* 0x00760400011a7983 */ /* 0x008ea80000300800 */
[----:B------:R-:W-:Y:S01]  /*1b9f40*/  @P6 STG.E [R20.64], R151 ;  /* 0x0000009714006986 */ /* 0x000fe2000c101904 */
[----:B------:R1:W-:Y:S02]  /*1b9f50*/  @P5 STG.E [R2.64], R179 ;  /* 0x000000b302005986 */ /* 0x0003e4000c101904 */
[----:B------:R3:W-:Y:S01]  /*1b9f60*/  @P4 STG.E [R14.64], R231 ;  /* 0x000000e70e004986 */ /* 0x0007e2000c101904 */
[----:B------:R-:W-:Y:S02]  /*1b9f70*/  ISETP.LT.AND P2, PT, R200, c[0x0][0x178], !P2 ;  /* 0x00005e00c8007a0c */ /* 0x000fe40005741270 */
[----:B------:R-:W-:-:S04]  /*1b9f80*/  ISETP.GE.AND P1, PT, R32, c[0x0][0x17c], PT ;  /* 0x00005f0020007a0c */ /* 0x000fc80003f26270 */
[----:B------:R-:W-:Y:S02]  /*1b9f90*/  ISETP.LT.AND P6, PT, R203, c[0x0][0x178], !P1 ;  /* 0x00005e00cb007a0c */ /* 0x000fe40004fc1270 */
[----:B------:R-:W-:Y:S02]  /*1b9fa0*/  ISETP.LT.AND P3, PT, R202, c[0x0][0x178], !P1 ;  /* 0x00005e00ca007a0c */ /* 0x000fe40004f61270 */
[----:B------:R-:W-:Y:S02]  /*1b9fb0*/  ISETP.LT.AND P4, PT, R201, c[0x0][0x178], !P1 ;  /* 0x00005e00c9007a0c */ /* 0x000fe40004f81270 */
[----:B------:R-:W-:Y:S01]  /*1b9fc0*/  ISETP.LT.AND P5, PT, R200, c[0x0][0x178], !P1 ;  /* 0x00005e00c8007a0c */ /* 0x000fe20004fa1270 */
[----:B------:R-:W-:Y:S02]  /*1b9fd0*/  ISETP.GE.AND P1, PT, R24, c[0x0][0x17c], PT ;  /* 0x00005f0018007a0c */ /* 0x000fe40003f26270 */
[----:B------:R-:W2:Y:S01]  /*1b9fe0*/  LDL.LU R24, [R1+0x75ec] ;  /* 0x0075ec0001187983 */ /* 0x000ea20000300800 */
[----:B------:R-:W2:Y:S01]  /*1b9ff0*/  LDL.LU R22, [R1+0x75d0] ;  /* 0x0075d00001167983 */ /* 0x000ea20000300800 */
[C---:B------:R-:W-:Y:S01]  /*1ba000*/  IADD3 R23, R29.reuse, c[0x0][0x198], RZ ;  /* 0x000066001d177a10 */ /* 0x040fe20007ffe0ff */
[----:B------:R-:W-:-:S04]  /*1ba010*/  IMAD.WIDE R12, R29, 0x4, R8 ;  /* 0x000000041d0c7825 */ /* 0x000fc800078e0208 */
[----:B------:R-:W-:-:S04]  /*1ba020*/  IMAD.WIDE R16, R23, 0x4, R6 ;  /* 0x0000000417107825 */ /* 0x000fc800078e0206 */
[----:B------:R-:W-:-:S04]  /*1ba030*/  IMAD.WIDE R18, R23, 0x4, R4 ;  /* 0x0000000417127825 */ /* 0x000fc800078e0204 */
[----:B-1----:R-:W-:Y:S01]  /*1ba040*/  IMAD.WIDE R2, R23, 0x4, R10 ;  /* 0x0000000417027825 */ /* 0x002fe200078e020a */
[----:B------:R1:W-:Y:S03]  /*1ba050*/  @P2 STG.E [R12.64], R27 ;  /* 0x0000001b0c002986 */ /* 0x0003e6000c101904 */
[----:B------:R1:W-:Y:S02]  /*1ba060*/  @P6 STG.E [R16.64], R146 ;  /* 0x0000009210006986 */ /* 0x0003e4000c101904 */
[----:B------:R1:W-:Y:S01]  /*1ba070*/  @P3 STG.E [R18.64], R166 ;  /* 0x000000a612003986 */ /* 0x0003e2000c101904 */
[----:B------:R1:W-:Y:S01]  /*1ba080*/  @P4 STG.E [R2.64], R206 ;  /* 0x000000ce02004986 */ /* 0x0003e2000c101904 */
[----:B----4-:R-:W-:-:S03]  /*1ba090*/  ISETP.GE.AND P4, PT, R0, c[0x0][0x17c], PT ;  /* 0x00005f0000007a0c */ /* 0x010fc60003f86270 */
[----:B------:R-:W4:Y:S01]  /*1ba0a0*/  LDL.LU R0, [R1+0x7910] ;  /* 0x0079100001007983 */ /* 0x000f220000300800 */
[----:B------:R-:W-:Y:S01]  /*1ba0b0*/  ISETP.GE.AND P0, PT, R28, c[0x0][0x17c], PT ;  /* 0x00005f001c007a0c */ /* 0x000fe20003f06270 */
[----:B---3--:R-:W-:-:S03]  /*1ba0c0*/  IMAD.WIDE R14, R23, 0x4, R8 ;  /* 0x00000004170e7825 */ /* 0x008fc600078e0208 */
[----:B------:R-:W-:Y:S02]  /*1ba0d0*/  ISETP.LT.AND P3, PT, R203, c[0x0][0x178], !P0 ;  /* 0x00005e00cb007a0c */ /* 0x000fe40004761270 */
[----:B------:R-:W-:Y:S02]  /*1ba0e0*/  ISETP.LT.AND P6, PT, R202, c[0x0][0x178], !P0 ;  /* 0x00005e00ca007a0c */ /* 0x000fe400047c1270 */
[----:B------:R-:W-:Y:S02]  /*1ba0f0*/  ISETP.LT.AND P2, PT, R201, c[0x0][0x178], !P0 ;  /* 0x00005e00c9007a0c */ /* 0x000fe40004741270 */
[----:B------:R-:W-:Y:S01]  /*1ba100*/  IADD3 R23, R23, c[0x0][0x198], RZ ;  /* 0x0000660017177a10 */ /* 0x000fe20007ffe0ff */
[----:B------:R3:W-:Y:S01]  /*1ba110*/  @P5 STG.E [R14.64], R30 ;  /* 0x0000001e0e005986 */ /* 0x0007e2000c101904 */
[----:B------:R-:W-:Y:S02]  /*1ba120*/  ISETP.LT.AND P0, PT, R200, c[0x0][0x178], !P0 ;  /* 0x00005e00c8007a0c */ /* 0x000fe40004701270 */
[----:B------:R-:W-:-:S02]  /*1ba130*/  ISETP.LT.AND P5, PT, R203, c[0x0][0x178], !P1 ;  /* 0x00005e00cb007a0c */ /* 0x000fc40004fa1270 */
[C---:B------:R-:W-:Y:S01]  /*1ba140*/  IADD3 R25, R23.reuse, c[0x0][0x198], RZ ;  /* 0x0000660017197a10 */ /* 0x040fe20007ffe0ff */
[----:B-1----:R-:W-:-:S04]  /*1ba150*/  IMAD.WIDE R12, R23, 0x4, R6 ;  /* 0x00000004170c7825 */ /* 0x002fc800078e0206 */
[----:B------:R-:W-:-:S04]  /*1ba160*/  IMAD.WIDE R16, R23, 0x4, R4 ;  /* 0x0000000417107825 */ /* 0x000fc800078e0204 */
[----:B------:R-:W-:-:S04]  /*1ba170*/  IMAD.WIDE R18, R23, 0x4, R10 ;  /* 0x0000000417127825 */ /* 0x000fc800078e020a */
[----:B------:R-:W-:Y:S01]  /*1ba180*/  IMAD.WIDE R2, R23, 0x4, R8 ;  /* 0x0000000417027825 */ /* 0x000fe200078e0208 */
[----:B------:R1:W-:Y:S03]  /*1ba190*/  @P3 STG.E [R12.64], R147 ;  /* 0x000000930c003986 */ /* 0x0003e6000c101904 */
[----:B------:R1:W-:Y:S01]  /*1ba1a0*/  @P6 STG.E [R16.64], R167 ;  /* 0x000000a710006986 */ /* 0x0003e2000c101904 */
[----:B------:R-:W-:Y:S01]  /*1ba1b0*/  ISETP.LT.AND P3, PT, R202, c[0x0][0x178], !P1 ;  /* 0x00005e00ca007a0c */ /* 0x000fe20004f61270 */
[----:B---3--:R-:W-:Y:S01]  /*1ba1c0*/  IMAD.WIDE R14, R25, 0x4, R6 ;  /* 0x00000004190e7825 */ /* 0x008fe200078e0206 */
[----:B------:R3:W-:Y:S01]  /*1ba1d0*/  @P2 STG.E [R18.64], R207 ;  /* 0x000000cf12002986 */ /* 0x0007e2000c101904 */
[----:B------:R-:W-:Y:S02]  /*1ba1e0*/  ISETP.LT.AND P2, PT, R201, c[0x0][0x178], !P1 ;  /* 0x00005e00c9007a0c */ /* 0x000fe40004f41270 */
[----:B------:R-:W-:Y:S01]  /*1ba1f0*/  ISETP.LT.AND P1, PT, R200, c[0x0][0x178], !P1 ;  /* 0x00005e00c8007a0c */ /* 0x000fe20004f21270 */
[----:B------:R-:W-:Y:S01]  /*1ba200*/  ISETP.LT.AND P6, PT, R203, c[0x0][0x178], !P4 ;  /* 0x00005e00cb007a0c */ /* 0x000fe200067c1270 */
[----:B------:R3:W-:Y:S01]  /*1ba210*/  @P0 STG.E [R2.64], R31 ;  /* 0x0000001f02000986 */ /* 0x0007e2000c101904 */
[----:B------:R-:W-:Y:S01]  /*1ba220*/  @P5 STG.E [R14.64], R130 ;  /* 0x000000820e005986 */ /* 0x000fe2000c101904 */
[----:B------:R-:W-:-:S02]  /*1ba230*/  ISETP.LT.AND P5, PT, R202, c[0x0][0x178], !P4 ;  /* 0x00005e00ca007a0c */ /* 0x000fc400067a1270 */
[C---:B------:R-:W-:Y:S01]  /*1ba240*/  IADD3 R23, R25.reuse, c[0x0][0x198], RZ ;  /* 0x0000660019177a10 */ /* 0x040fe20007ffe0ff */
[----:B------:R-:W-:-:S04]  /*1ba250*/  IMAD.WIDE R20, R25, 0x4, R4 ;  /* 0x0000000419147825 */ /* 0x000fc800078e0204 */
[----:B-1----:R-:W-:-:S04]  /*1ba260*/  IMAD.WIDE R12, R25, 0x4, R10 ;  /* 0x00000004190c7825 */ /* 0x002fc800078e020a */
[----:B------:R-:W-:-:S04]  /*1ba270*/  IMAD.WIDE R16, R25, 0x4, R8 ;  /* 0x0000000419107825 */ /* 0x000fc800078e0208 */
[C---:B---3--:R-:W-:Y:S01]  /*1ba280*/  IMAD.WIDE R18, R23.reuse, 0x4, R6 ;  /* 0x0000000417127825 */ /* 0x048fe200078e0206 */
[----:B------:R1:W-:Y:S03]  /*1ba290*/  @P3 STG.E [R20.64], R158 ;  /* 0x0000009e14003986 */ /* 0x0003e6000c101904 */
[----:B------:R3:W-:Y:S02]  /*1ba2a0*/  @P2 STG.E [R12.64], R214 ;  /* 0x000000d60c002986 */ /* 0x0007e4000c101904 */
[----:B------:R-:W-:Y:S01]  /*1ba2b0*/  IMAD.WIDE R2, R23, 0x4, R4 ;  /* 0x0000000417027825 */ /* 0x000fe200078e0204 */
[----:B------:R-:W-:Y:S01]  /*1ba2c0*/  ISETP.LT.AND P3, PT, R201, c[0x0][0x178], !P4 ;  /* 0x00005e00c9007a0c */ /* 0x000fe20006761270 */
[----:B------:R2:W-:Y:S02]  /*1ba2d0*/  @P1 STG.E [R16.64], R34 ;  /* 0x0000002210001986 */ /* 0x0005e4000c101904 */
[----:B------:R2:W-:Y:S01]  /*1ba2e0*/  @P6 STG.E [R18.64], R131 ;  /* 0x0000008312006986 */ /* 0x0005e2000c101904 */
[----:B------:R-:W-:Y:S01]  /*1ba2f0*/  ISETP.LT.AND P4, PT, R200, c[0x0][0x178], !P4 ;  /* 0x00005e00c8007a0c */ /* 0x000fe20006781270 */
[----:B------:R2:W-:Y:S02]  /*1ba300*/  @P5 STG.E [R2.64], R159 ;  /* 0x0000009f02005986 */ /* 0x0005e4000c101904 */
[----:B--2---:R-:W-:-:S02]  /*1ba310*/  ISETP.GE.AND P0, PT, R26, c[0x0][0x17c], PT ;  /* 0x00005f001a007a0c */ /* 0x004fc40003f06270 */
[----:B-1----:R-:W-:Y:S02]  /*1ba320*/  IADD3 R21, R23, c[0x0][0x198], RZ ;  /* 0x0000660017157a10 */ /* 0x002fe40007ffe0ff */
[----:B------:R-:W-:Y:S02]  /*1ba330*/  ISETP.LT.AND P6, PT, R203, c[0x0][0x178], !P0 ;  /* 0x00005e00cb007a0c */ /* 0x000fe400047c1270 */
[----:B------:R-:W-:Y:S02]  /*1ba340*/  ISETP.LT.AND P2, PT, R202, c[0x0][0x178], !P0 ;  /* 0x00005e00ca007a0c */ /* 0x000fe40004741270 */
[----:B------:R-:W-:Y:S01]  /*1ba350*/  ISETP.LT.AND P5, PT, R201, c[0x0][0x178], !P0 ;  /* 0x00005e00c9007a0c */ /* 0x000fe200047a1270 */
[----:B------:R-:W-:Y:S02]  /*1ba360*/  ISETP.LT.AND P0, PT, R200, c[0x0][0x178], !P0 ;  /* 0x00005e00c8007a0c */ /* 0x000fe40004701270 */
[----:B------:R-:W-:-:S04]  /*1ba370*/  IMAD.WIDE R14, R23, 0x4, R10 ;  /* 0x00000004170e7825 */ /* 0x000fc800078e020a */
[----:B---3--:R-:W-:-:S04]  /*1ba380*/  IMAD.WIDE R12, R23, 0x4, R8 ;  /* 0x00000004170c7825 */ /* 0x008fc800078e0208 */
[----:B------:R-:W-:-:S04]  /*1ba390*/  IMAD.WIDE R16, R21, 0x4, R6 ;  /* 0x0000000415107825 */ /* 0x000fc800078e0206 */
[----:B------:R-:W-:-:S04]  /*1ba3a0*/  IMAD.WIDE R18, R21, 0x4, R4 ;  /* 0x0000000415127825 */ /* 0x000fc800078e0204 */
[C---:B------:R-:W-:Y:S01]  /*1ba3b0*/  IMAD.WIDE R2, R21.reuse, 0x4, R10 ;  /* 0x0000000415027825 */ /* 0x040fe200078e020a */
[----:B------:R1:W-:Y:S03]  /*1ba3c0*/  @P3 STG.E [R14.64], R215 ;  /* 0x000000d70e003986 */ /* 0x0003e6000c101904 */
[----:B------:R2:W-:Y:S01]  /*1ba3d0*/  @P4 STG.E [R12.64], R35 ;  /* 0x000000230c004986 */ /* 0x0005e2000c101904 */
[----:B------:R3:W-:Y:S01]  /*1ba3e0*/  @P6 STG.E [R16.64], R126 ;  /* 0x0000007e10006986 */ /* 0x0007e2000c101904 */
[----:B------:R2:W-:Y:S02]  /*1ba3f0*/  @P2 STG.E [R18.64], R170 ;  /* 0x000000aa12002986 */ /* 0x0005e4000c101904 */
[----:B------:R2:W-:Y:S01]  /*1ba400*/  @P5 STG.E [R2.64], R226 ;  /* 0x000000e202005986 */ /* 0x0005e2000c101904 */
[----:B------:R-:W-:Y:S01]  /*1ba410*/  ISETP.GE.AND P1, PT, R24, c[0x0][0x17c], PT ;  /* 0x00005f0018007a0c */ /* 0x000fe20003f26270 */
[----:B-1----:R-:W-:Y:S01]  /*1ba420*/  IMAD.WIDE R14, R21, 0x4, R8 ;  /* 0x00000004150e7825 */ /* 0x002fe200078e0208 */
[----:B------:R-:W-:-:S02]  /*1ba430*/  ISETP.GE.AND P3, PT, R22, c[0x0][0x17c], PT ;  /* 0x00005f0016007a0c */ /* 0x000fc40003f66270 */
        /* <DEDUP_REMOVED lines=8> */
[----:B--2---:R-:W-:-:S04]  /*1ba4c0*/  IMAD.WIDE R12, R23, 0x4, R6 ;  /* 0x00000004170c7825 */ /* 0x004fc800078e0206 */
[----:B---3--:R-:W-:-:S04]  /*1ba4d0*/  IMAD.WIDE R16, R23, 0x4, R4 ;  /* 0x0000000417107825 */ /* 0x008fc800078e0204 */
[----:B------:R-:W-:-:S04]  /*1ba4e0*/  IMAD.WIDE R18, R23, 0x4, R10 ;  /* 0x0000000417127825 */ /* 0x000fc800078e020a */
[----:B------:R-:W-:-:S04]  /*1ba4f0*/  IMAD.WIDE R2, R23, 0x4, R8 ;  /* 0x0000000417027825 */ /* 0x000fc800078e0208 */
[----:B------:R-:W-:Y:S01]  /*1ba500*/  IMAD.WIDE R20, R25, 0x4, R6 ;  /* 0x0000000419147825 */ /* 0x000fe200078e0206 */
[----:B------:R2:W-:Y:S03]  /*1ba510*/  @P4 STG.E [R12.64], R127 ;  /* 0x0000007f0c004986 */ /* 0x0005e6000c101904 */
[----:B------:R3:W-:Y:S02]  /*1ba520*/  @P6 STG.E [R16.64], R171 ;  /* 0x000000ab10006986 */ /* 0x0007e4000c101904 */
[----:B------:R4:W-:Y:S01]  /*1ba530*/  @P5 STG.E [R18.64], R227 ;  /* 0x000000e312005986 */ /* 0x0009e2000c101904 */
[----:B------:R-:W-:Y:S01]  /*1ba540*/  ISETP.LT.AND P5, PT, R202, c[0x0][0x178], !P3 ;  /* 0x00005e00ca007a0c */ /* 0x000fe20005fa1270 */
[----:B------:R4:W-:Y:S01]  /*1ba550*/  @P1 STG.E [R2.64], R39 ;  /* 0x0000002702001986 */ /* 0x0009e2000c101904 */
[----:B------:R4:W-:Y:S01]  /*1ba560*/  @P0 STG.E [R20.64], R142 ;  /* 0x0000008e14000986 */ /* 0x0009e2000c101904 */
[----:B------:R-:W-:Y:S01]  /*1ba570*/  ISETP.LT.AND P0, PT, R201, c[0x0][0x178], !P3 ;  /* 0x00005e00c9007a0c */ /* 0x000fe20005f01270 */
[----:B------:R-:W-:Y:S01]  /*1ba580*/  ISETP.LT.AND P3, PT, R200, c[0x0][0x178], !P3 ;  /* 0x00005e00c8007a0c */ /* 0x000fe20005f61270 */
[C---:B------:R-:W-:Y:S01]  /*1ba590*/  IADD3 R23, R25.reuse, c[0x0][0x198], RZ ;  /* 0x0000660019177a10 */ /* 0x040fe20007ffe0ff */
[----:B-1----:R-:W-:-:S04]  /*1ba5a0*/  IMAD.WIDE R14, R25, 0x4, R10 ;  /* 0x00000004190e7825 */ /* 0x002fc800078e020a */
[----:B--2---:R-:W-:-:S04]  /*1ba5b0*/  IMAD.WIDE R12, R25, 0x4, R4 ;  /* 0x00000004190c7825 */ /* 0x004fc800078e0204 */
[----:B---3--:R-:W-:-:S04]  /*1ba5c0*/  IMAD.WIDE R16, R25, 0x4, R8 ;  /* 0x0000000419107825 */ /* 0x008fc800078e0208 */
[----:B------:R-:W-:-:S04]  /*1ba5d0*/  IMAD.WIDE R6, R23, 0x4, R6 ;  /* 0x0000000417067825 */ /* 0x000fc800078e0206 */
[----:B------:R-:W-:-:S04]  /*1ba5e0*/  IMAD.WIDE R4, R23, 0x4, R4 ;  /* 0x0000000417047825 */ /* 0x000fc800078e0204 */
[C---:B------:R-:W-:Y:S01]  /*1ba5f0*/  IMAD.WIDE R10, R23.reuse, 0x4, R10 ;  /* 0x00000004170a7825 */ /* 0x040fe200078e020a */
[----:B------:R1:W-:Y:S04]  /*1ba600*/  @P5 STG.E [R12.64], R174 ;  /* 0x000000ae0c005986 */ /* 0x0003e8000c101904 */
[----:B------:R1:W-:Y:S01]  /*1ba610*/  @P0 STG.E [R14.64], R234 ;  /* 0x000000ea0e000986 */ /* 0x0003e2000c101904 */
[----:B------:R1:W-:Y:S02]  /*1ba620*/  @P3 STG.E [R16.64], R42 ;  /* 0x0000002a10003986 */ /* 0x0003e4000c101904 */
[----:B------:R-:W-:Y:S01]  /*1ba630*/  IMAD.WIDE R8, R23, 0x4, R8 ;  /* 0x0000000417087825 */ /* 0x000fe200078e0208 */
[----:B----4-:R-:W-:-:S04]  /*1ba640*/  ISETP.GE.AND P2, PT, R0, c[0x0][0x17c], PT ;  /* 0x00005f0000007a0c */ /* 0x010fc80003f46270 */
[----:B------:R-:W-:Y:S02]  /*1ba650*/  ISETP.LT.AND P4, PT, R203, c[0x0][0x178], !P2 ;  /* 0x00005e00cb007a0c */ /* 0x000fe40005781270 */
[----:B------:R-:W-:Y:S02]  /*1ba660*/  ISETP.LT.AND P6, PT, R202, c[0x0][0x178], !P2 ;  /* 0x00005e00ca007a0c */ /* 0x000fe400057c1270 */
[----:B------:R-:W-:Y:S01]  /*1ba670*/  ISETP.LT.AND P1, PT, R201, c[0x0][0x178], !P2 ;  /* 0x00005e00c9007a0c */ /* 0x000fe20005721270 */
[----:B------:R-:W-:-:S08]  /*1ba680*/  ISETP.LT.AND P2, PT, R200, c[0x0][0x178], !P2 ;  /* 0x00005e00c8007a0c */ /* 0x000fd00005741270 */
[----:B------:R1:W-:Y:S02]  /*1ba690*/  @P4 STG.E [R6.64], R143 ;  /* 0x0000008f06004986 */ /* 0x0003e4000c101904 */
[----:B------:R1:W-:Y:S02]  /*1ba6a0*/  @P6 STG.E [R4.64], R175 ;  /* 0x000000af04006986 */ /* 0x0003e4000c101904 */
[----:B------:R1:W-:Y:S01]  /*1ba6b0*/  @P1 STG.E [R10.64], R235 ;  /* 0x000000eb0a001986 */ /* 0x0003e2000c101904 */
[----:B------:R-:W-:Y:S05]  /*1ba6c0*/  @!P2 EXIT ;  /* 0x000000000000a94d */ /* 0x000fea0003800000 */
[----:B------:R-:W-:Y:S01]  /*1ba6d0*/  STG.E [R8.64], R43 ;  /* 0x0000002b08007986 */ /* 0x000fe2000c101904 */
[----:B------:R-:W-:Y:S05]  /*1ba6e0*/  EXIT ;  /* 0x000000000000794d */ /* 0x000fea0003800000 */
.L_x_2:
[----:B------:R-:W-:-:S00]  /*1ba6f0*/  BRA `(.L_x_2) ;  /* 0xfffffff000007947 */ /* 0x000fc0000383ffff */
[----:B------:R-:W-:-:S00]  /*1ba700*/  NOP ;  /* 0x0000000000007918 */ /* 0x000fc00000000000 */
[----:B------:R-:W-:-:S00]  /*1ba710*/  NOP ;  /* 0x0000000000007918 */ /* 0x000fc00000000000 */
[----:B------:R-:W-:-:S00]  /*1ba720*/  NOP ;  /* 0x0000000000007918 */ /* 0x000fc00000000000 */
[----:B------:R-:W-:-:S00]  /*1ba730*/  NOP ;  /* 0x0000000000007918 */ /* 0x000fc00000000000 */
[----:B------:R-:W-:-:S00]  /*1ba740*/  NOP ;  /* 0x0000000000007918 */ /* 0x000fc00000000000 */
[----:B------:R-:W-:-:S00]  /*1ba750*/  NOP ;  /* 0x0000000000007918 */ /* 0x000fc00000000000 */
[----:B------:R-:W-:-:S00]  /*1ba760*/  NOP ;  /* 0x0000000000007918 */ /* 0x000fc00000000000 */
[----:B------:R-:W-:-:S00]  /*1ba770*/  NOP ;  /* 0x0000000000007918 */ /* 0x000fc00000000000 */
.L_x_3:


//--------------------- .nv.shared.matmul_kernel  --------------------------
	.section	.nv.shared.matmul_kernel,"aw",@nobits
	.sectionflags	@""
	.align	16
